// Copyright (c) 2024, Jay Shah, Ganesh Bikshandi, Ying Zhang, Vijay Thakkar, Pradeep Ramani, Tri Dao.
// Splitting the different template instantiations to different files to speed up compilation.
// This file is auto-generated. See "generate_kernels.py"

#include "flash_fwd_launch_template.h"

#ifndef FLASHATTENTION_DISABLE_HDIM256
template void run_mha_fwd_<90, cutlass::float_e4m3_t, 256, 256, false, false, true, false>(Flash_fwd_params &params, cudaStream_t stream);
#endif


// ===== COMPILED SASS (sm_90a) =====

	.target	sm_90a

	.elftype	@"ET_EXEC"


//--------------------- .note.nv.tkinfo           --------------------------
	.section	.note.nv.tkinfo,"",@"SHT_NOTE"
	.sectionflags	@"SHF_NOTE_NV_TKINFO"
	.tkinfo
        /*0018*/ 	.word	0x00000002
        /*0030*/ 	.string	""
        /*0030*/ 	.string	"ptxas"
        /*0030*/ 	.string	"Cuda compilation tools, release 13.0, V13.0.88"
        /*0030*/ 	.string	"Build cuda_13.0.r13.0/compiler.36424714_0"
        /*0030*/ 	.string	"-arch sm_90a -m 64 "



//--------------------- .note.nv.cuinfo           --------------------------
	.section	.note.nv.cuinfo,"",@"SHT_NOTE"
	.sectionflags	@"SHF_NOTE_NV_CUINFO"
        /*0018*/ 	.short	0x0002
        /*001a*/ 	.short	0x005a
        /*001c*/ 	.short	0x0082
	.zero		2


//--------------------- .nv.info                  --------------------------
	.section	.nv.info,"",@"SHT_CUDA_INFO"
	.align	4


	//----- nvinfo : EIATTR_REGCOUNT
	.align		4
        /*0000*/ 	.byte	0x04, 0x2f
        /*0002*/ 	.short	(.L_26 - .L_25)
	.align		4
.L_25:
        /*0004*/ 	.word	index@(_ZN7cutlass13device_kernelIN5flash11enable_sm90INS1_16FlashAttnFwdSm90INS1_25CollectiveMainloopFwdSm90ILi2EN4cute5tupleIJNS5_1CILi1EEES8_S8_EEENS6_IJNS7_ILi128EEESA_NS7_ILi256EEEEEELi256ENS_12float_e4m3_tEfNS_4arch4Sm90ELb1ELb0ELb1ELb1ELb0ELb1ELb0ELb1ELb1ELb0ELb0ELb0EEENS1_21CollectiveEpilogueFwdINS6_IJSA_SB_SA_EEES9_NS_10bfloat16_tESF_Li256ELb1ELb0ELb0ELb1EEENS1_36VarlenDynamicPersistentTileSchedulerILi128ELi128ELi256ELi128ELb0ELb0ELb1ELb1ELb1ELb1EEEEEEEEEvNT_6ParamsE)
        /*0008*/ 	.word	0x000000a8


	//----- nvinfo : EIATTR_FRAME_SIZE
	.align		4
.L_26:
        /*000c*/ 	.byte	0x04, 0x11
        /*000e*/ 	.short	(.L_28 - .L_27)
	.align		4
.L_27:
        /*0010*/ 	.word	index@(_ZN7cutlass13device_kernelIN5flash11enable_sm90INS1_16FlashAttnFwdSm90INS1_25CollectiveMainloopFwdSm90ILi2EN4cute5tupleIJNS5_1CILi1EEES8_S8_EEENS6_IJNS7_ILi128EEESA_NS7_ILi256EEEEEELi256ENS_12float_e4m3_tEfNS_4arch4Sm90ELb1ELb0ELb1ELb1ELb0ELb1ELb0ELb1ELb1ELb0ELb0ELb0EEENS1_21CollectiveEpilogueFwdINS6_IJSA_SB_SA_EEES9_NS_10bfloat16_tESF_Li256ELb1ELb0ELb0ELb1EEENS1_36VarlenDynamicPersistentTileSchedulerILi128ELi128ELi256ELi128ELb0ELb0ELb1ELb1ELb1ELb1EEEEEEEEEvNT_6ParamsE)
        /*0014*/ 	.word	0x00000060


	//----- nvinfo : EIATTR_REGCOUNT
	.align		4
.L_28:
        /*0018*/ 	.byte	0x04, 0x2f
        /*001a*/ 	.short	(.L_30 - .L_29)
	.align		4
.L_29:
        /*001c*/ 	.word	index@(_ZN7cutlass13device_kernelIN5flash11enable_sm90INS1_16FlashAttnFwdSm90INS1_25CollectiveMainloopFwdSm90ILi2EN4cute5tupleIJNS5_1CILi1EEES8_S8_EEENS6_IJNS7_ILi128EEESA_NS7_ILi256EEEEEELi256ENS_12float_e4m3_tEfNS_4arch4Sm90ELb1ELb0ELb1ELb1ELb0ELb0ELb0ELb1ELb1ELb0ELb0ELb0EEENS1_21CollectiveEpilogueFwdINS6_IJSA_SB_SA_EEES9_NS_10bfloat16_tESF_Li256ELb1ELb0ELb0ELb1EEENS1_36VarlenDynamicPersistentTileSchedulerILi128ELi128ELi256ELi128ELb0ELb0ELb1ELb1ELb1ELb1EEEEEEEEEvNT_6ParamsE)
        /*0020*/ 	.word	0x000000a8


	//----- nvinfo : EIATTR_FRAME_SIZE
	.align		4
.L_30:
        /*0024*/ 	.byte	0x04, 0x11
        /*0026*/ 	.short	(.L_32 - .L_31)
	.align		4
.L_31:
        /*0028*/ 	.word	index@(_ZN7cutlass13device_kernelIN5flash11enable_sm90INS1_16FlashAttnFwdSm90INS1_25CollectiveMainloopFwdSm90ILi2EN4cute5tupleIJNS5_1CILi1EEES8_S8_EEENS6_IJNS7_ILi128EEESA_NS7_ILi256EEEEEELi256ENS_12float_e4m3_tEfNS_4arch4Sm90ELb1ELb0ELb1ELb1ELb0ELb0ELb0ELb1ELb1ELb0ELb0ELb0EEENS1_21CollectiveEpilogueFwdINS6_IJSA_SB_SA_EEES9_NS_10bfloat16_tESF_Li256ELb1ELb0ELb0ELb1EEENS1_36VarlenDynamicPersistentTileSchedulerILi128ELi128ELi256ELi128ELb0ELb0ELb1ELb1ELb1ELb1EEEEEEEEEvNT_6ParamsE)
        /*002c*/ 	.word	0x00000040


	//----- nvinfo : EIATTR_REGCOUNT
	.align		4
.L_32:
        /*0030*/ 	.byte	0x04, 0x2f
        /*0032*/ 	.short	(.L_34 - .L_33)
	.align		4
.L_33:
        /*0034*/ 	.word	index@(_ZN7cutlass13device_kernelIN5flash11enable_sm90INS1_16FlashAttnFwdSm90INS1_25CollectiveMainloopFwdSm90ILi2EN4cute5tupleIJNS5_1CILi1EEES8_S8_EEENS6_IJNS7_ILi128EEESA_NS7_ILi256EEEEEELi256ENS_12float_e4m3_tEfNS_4arch4Sm90ELb1ELb0ELb1ELb0ELb0ELb0ELb0ELb1ELb1ELb0ELb0ELb0EEENS1_21CollectiveEpilogueFwdINS6_IJSA_SB_SA_EEES9_NS_10bfloat16_tESF_Li256ELb0ELb0ELb0ELb1EEENS1_30DynamicPersistentTileSchedulerILi256ELi128ELb0ELb0ELb1EEEEEEEEEvNT_6ParamsE)
        /*0038*/ 	.word	0x000000a8


	//----- nvinfo : EIATTR_FRAME_SIZE
	.align		4
.L_34:
        /*003c*/ 	.byte	0x04, 0x11
        /*003e*/ 	.short	(.L_36 - .L_35)
	.align		4
.L_35:
        /*0040*/ 	.word	index@(_ZN7cutlass13device_kernelIN5flash11enable_sm90INS1_16FlashAttnFwdSm90INS1_25CollectiveMainloopFwdSm90ILi2EN4cute5tupleIJNS5_1CILi1EEES8_S8_EEENS6_IJNS7_ILi128EEESA_NS7_ILi256EEEEEELi256ENS_12float_e4m3_tEfNS_4arch4Sm90ELb1ELb0ELb1ELb0ELb0ELb0ELb0ELb1ELb1ELb0ELb0ELb0EEENS1_21CollectiveEpilogueFwdINS6_IJSA_SB_SA_EEES9_NS_10bfloat16_tESF_Li256ELb0ELb0ELb0ELb1EEENS1_30DynamicPersistentTileSchedulerILi256ELi128ELb0ELb0ELb1EEEEEEEEEvNT_6ParamsE)
        /*0044*/ 	.word	0x00000038


	//----- nvinfo : EIATTR_REGCOUNT
	.align		4
.L_36:
        /*0048*/ 	.byte	0x04, 0x2f
        /*004a*/ 	.short	(.L_38 - .L_37)
	.align		4
.L_37:
        /*004c*/ 	.word	index@(_ZN7cutlass13device_kernelIN5flash11enable_sm90INS1_16FlashAttnFwdSm90INS1_25CollectiveMainloopFwdSm90ILi2EN4cute5tupleIJNS5_1CILi1EEES8_S8_EEENS6_IJNS7_ILi128EEENS7_ILi64EEENS7_ILi256EEEEEELi256ENS_12float_e4m3_tEfNS_4arch4Sm90ELb0ELb1ELb1ELb1ELb0ELb1ELb0ELb1ELb1ELb0ELb0ELb0EEENS1_21CollectiveEpilogueFwdINS6_IJSA_SC_SB_EEES9_NS_10bfloat16_tESG_Li256ELb1ELb0ELb0ELb1EEENS1_36VarlenDynamicPersistentTileSchedulerILi128ELi64ELi256ELi128ELb0ELb0ELb1ELb1ELb0ELb1EEEEEEEEEvNT_6ParamsE)
        /*0050*/ 	.word	0x000000a8


	//----- nvinfo : EIATTR_FRAME_SIZE
	.align		4
.L_38:
        /*0054*/ 	.byte	0x04, 0x11
        /*0056*/ 	.short	(.L_40 - .L_39)
	.align		4
.L_39:
        /*0058*/ 	.word	index@(_ZN7cutlass13device_kernelIN5flash11enable_sm90INS1_16FlashAttnFwdSm90INS1_25CollectiveMainloopFwdSm90ILi2EN4cute5tupleIJNS5_1CILi1EEES8_S8_EEENS6_IJNS7_ILi128EEENS7_ILi64EEENS7_ILi256EEEEEELi256ENS_12float_e4m3_tEfNS_4arch4Sm90ELb0ELb1ELb1ELb1ELb0ELb1ELb0ELb1ELb1ELb0ELb0ELb0EEENS1_21CollectiveEpilogueFwdINS6_IJSA_SC_SB_EEES9_NS_10bfloat16_tESG_Li256ELb1ELb0ELb0ELb1EEENS1_36VarlenDynamicPersistentTileSchedulerILi128ELi64ELi256ELi128ELb0ELb0ELb1ELb1ELb0ELb1EEEEEEEEEvNT_6ParamsE)
        /*005c*/ 	.word	0x00000048


	//----- nvinfo : EIATTR_REGCOUNT
	.align		4
.L_40:
        /*0060*/ 	.byte	0x04, 0x2f
        /*0062*/ 	.short	(.L_42 - .L_41)
	.align		4
.L_41:
        /*0064*/ 	.word	index@(_ZN7cutlass13device_kernelIN5flash11enable_sm90INS1_16FlashAttnFwdSm90INS1_25CollectiveMainloopFwdSm90ILi2EN4cute5tupleIJNS5_1CILi1EEES8_S8_EEENS6_IJNS7_ILi128EEENS7_ILi64EEENS7_ILi256EEEEEELi256ENS_12float_e4m3_tEfNS_4arch4Sm90ELb0ELb1ELb1ELb1ELb0ELb0ELb0ELb1ELb1ELb0ELb0ELb0EEENS1_21CollectiveEpilogueFwdINS6_IJSA_SC_SB_EEES9_NS_10bfloat16_tESG_Li256ELb1ELb0ELb0ELb1EEENS1_36VarlenDynamicPersistentTileSchedulerILi128ELi64ELi256ELi128ELb0ELb0ELb1ELb1ELb0ELb1EEEEEEEEEvNT_6ParamsE)
        /*0068*/ 	.word	0x000000a8


	//----- nvinfo : EIATTR_FRAME_SIZE
	.align		4
.L_42:
        /*006c*/ 	.byte	0x04, 0x11
        /*006e*/ 	.short	(.L_44 - .L_43)
	.align		4
.L_43:
        /*0070*/ 	.word	index@(_ZN7cutlass13device_kernelIN5flash11enable_sm90INS1_16FlashAttnFwdSm90INS1_25CollectiveMainloopFwdSm90ILi2EN4cute5tupleIJNS5_1CILi1EEES8_S8_EEENS6_IJNS7_ILi128EEENS7_ILi64EEENS7_ILi256EEEEEELi256ENS_12float_e4m3_tEfNS_4arch4Sm90ELb0ELb1ELb1ELb1ELb0ELb0ELb0ELb1ELb1ELb0ELb0ELb0EEENS1_21CollectiveEpilogueFwdINS6_IJSA_SC_SB_EEES9_NS_10bfloat16_tESG_Li256ELb1ELb0ELb0ELb1EEENS1_36VarlenDynamicPersistentTileSchedulerILi128ELi64ELi256ELi128ELb0ELb0ELb1ELb1ELb0ELb1EEEEEEEEEvNT_6ParamsE)
        /*0074*/ 	.word	0x00000038


	//----- nvinfo : EIATTR_REGCOUNT
	.align		4
.L_44:
        /*0078*/ 	.byte	0x04, 0x2f
        /*007a*/ 	.short	(.L_46 - .L_45)
	.align		4
.L_45:
        /*007c*/ 	.word	index@(_ZN7cutlass13device_kernelIN5flash11enable_sm90INS1_16FlashAttnFwdSm90INS1_25CollectiveMainloopFwdSm90ILi2EN4cute5tupleIJNS5_1CILi1EEES8_S8_EEENS6_IJNS7_ILi128EEENS7_ILi64EEENS7_ILi256EEEEEELi256ENS_12float_e4m3_tEfNS_4arch4Sm90ELb0ELb1ELb1ELb0ELb0ELb0ELb0ELb1ELb1ELb0ELb0ELb0EEENS1_21CollectiveEpilogueFwdINS6_IJSA_SC_SB_EEES9_NS_10bfloat16_tESG_Li256ELb0ELb0ELb0ELb1EEENS1_30DynamicPersistentTileSchedulerILi256ELi128ELb0ELb0ELb1EEEEEEEEEvNT_6ParamsE)
        /*0080*/ 	.word	0x000000a8


	//----- nvinfo : EIATTR_FRAME_SIZE
	.align		4
.L_46:
        /*0084*/ 	.byte	0x04, 0x11
        /*0086*/ 	.short	(.L_48 - .L_47)
	.align		4
.L_47:
        /*0088*/ 	.word	index@(_ZN7cutlass13device_kernelIN5flash11enable_sm90INS1_16FlashAttnFwdSm90INS1_25CollectiveMainloopFwdSm90ILi2EN4cute5tupleIJNS5_1CILi1EEES8_S8_EEENS6_IJNS7_ILi128EEENS7_ILi64EEENS7_ILi256EEEEEELi256ENS_12float_e4m3_tEfNS_4arch4Sm90ELb0ELb1ELb1ELb0ELb0ELb0ELb0ELb1ELb1ELb0ELb0ELb0EEENS1_21CollectiveEpilogueFwdINS6_IJSA_SC_SB_EEES9_NS_10bfloat16_tESG_Li256ELb0ELb0ELb0ELb1EEENS1_30DynamicPersistentTileSchedulerILi256ELi128ELb0ELb0ELb1EEEEEEEEEvNT_6ParamsE)
        /*008c*/ 	.word	0x00000030


	//----- nvinfo : EIATTR_REGCOUNT
	.align		4
.L_48:
        /*0090*/ 	.byte	0x04, 0x2f
        /*0092*/ 	.short	(.L_50 - .L_49)
	.align		4
.L_49:
        /*0094*/ 	.word	index@(_ZN7cutlass13device_kernelIN5flash11enable_sm90INS1_16FlashAttnFwdSm90INS1_25CollectiveMainloopFwdSm90ILi2EN4cute5tupleIJNS5_1CILi1EEES8_S8_EEENS6_IJNS7_ILi128EEESA_NS7_ILi256EEEEEELi256ENS_12float_e4m3_tEfNS_4arch4Sm90ELb0ELb0ELb1ELb1ELb0ELb1ELb0ELb1ELb1ELb0ELb0ELb0EEENS1_21CollectiveEpilogueFwdINS6_IJSA_SB_SA_EEES9_NS_10bfloat16_tESF_Li256ELb1ELb0ELb0ELb1EEENS1_36VarlenDynamicPersistentTileSchedulerILi128ELi128ELi256ELi128ELb0ELb0ELb1ELb0ELb1ELb1EEEEEEEEEvNT_6ParamsE)
        /*0098*/ 	.word	0x000000a8


	//----- nvinfo : EIATTR_FRAME_SIZE
	.align		4
.L_50:
        /*009c*/ 	.byte	0x04, 0x11
        /*009e*/ 	.short	(.L_52 - .L_51)
	.align		4
.L_51:
        /*00a0*/ 	.word	index@(_ZN7cutlass13device_kernelIN5flash11enable_sm90INS1_16FlashAttnFwdSm90INS1_25CollectiveMainloopFwdSm90ILi2EN4cute5tupleIJNS5_1CILi1EEES8_S8_EEENS6_IJNS7_ILi128EEESA_NS7_ILi256EEEEEELi256ENS_12float_e4m3_tEfNS_4arch4Sm90ELb0ELb0ELb1ELb1ELb0ELb1ELb0ELb1ELb1ELb0ELb0ELb0EEENS1_21CollectiveEpilogueFwdINS6_IJSA_SB_SA_EEES9_NS_10bfloat16_tESF_Li256ELb1ELb0ELb0ELb1EEENS1_36VarlenDynamicPersistentTileSchedulerILi128ELi128ELi256ELi128ELb0ELb0ELb1ELb0ELb1ELb1EEEEEEEEEvNT_6ParamsE)
        /*00a4*/ 	.word	0x00000050


	//----- nvinfo : EIATTR_REGCOUNT
	.align		4
.L_52:
        /*00a8*/ 	.byte	0x04, 0x2f
        /*00aa*/ 	.short	(.L_54 - .L_53)
	.align		4
.L_53:
        /*00ac*/ 	.word	index@(_ZN7cutlass13device_kernelIN5flash11enable_sm90INS1_16FlashAttnFwdSm90INS1_25CollectiveMainloopFwdSm90ILi2EN4cute5tupleIJNS5_1CILi1EEES8_S8_EEENS6_IJNS7_ILi128EEESA_NS7_ILi256EEEEEELi256ENS_12float_e4m3_tEfNS_4arch4Sm90ELb0ELb0ELb1ELb1ELb0ELb0ELb0ELb1ELb1ELb0ELb0ELb0EEENS1_21CollectiveEpilogueFwdINS6_IJSA_SB_SA_EEES9_NS_10bfloat16_tESF_Li256ELb1ELb0ELb0ELb1EEENS1_36VarlenDynamicPersistentTileSchedulerILi128ELi128ELi256ELi128ELb0ELb0ELb1ELb0ELb1ELb1EEEEEEEEEvNT_6ParamsE)
        /*00b0*/ 	.word	0x000000a8


	//----- nvinfo : EIATTR_FRAME_SIZE
	.align		4
.L_54:
        /*00b4*/ 	.byte	0x04, 0x11
        /*00b6*/ 	.short	(.L_56 - .L_55)
	.align		4
.L_55:
        /*00b8*/ 	.word	index@(_ZN7cutlass13device_kernelIN5flash11enable_sm90INS1_16FlashAttnFwdSm90INS1_25CollectiveMainloopFwdSm90ILi2EN4cute5tupleIJNS5_1CILi1EEES8_S8_EEENS6_IJNS7_ILi128EEESA_NS7_ILi256EEEEEELi256ENS_12float_e4m3_tEfNS_4arch4Sm90ELb0ELb0ELb1ELb1ELb0ELb0ELb0ELb1ELb1ELb0ELb0ELb0EEENS1_21CollectiveEpilogueFwdINS6_IJSA_SB_SA_EEES9_NS_10bfloat16_tESF_Li256ELb1ELb0ELb0ELb1EEENS1_36VarlenDynamicPersistentTileSchedulerILi128ELi128ELi256ELi128ELb0ELb0ELb1ELb0ELb1ELb1EEEEEEEEEvNT_6ParamsE)
        /*00bc*/ 	.word	0x00000040


	//----- nvinfo : EIATTR_REGCOUNT
	.align		4
.L_56:
        /*00c0*/ 	.byte	0x04, 0x2f
        /*00c2*/ 	.short	(.L_58 - .L_57)
	.align		4
.L_57:
        /*00c4*/ 	.word	index@(_ZN7cutlass13device_kernelIN5flash11enable_sm90INS1_16FlashAttnFwdSm90INS1_25CollectiveMainloopFwdSm90ILi2EN4cute5tupleIJNS5_1CILi1EEES8_S8_EEENS6_IJNS7_ILi128EEESA_NS7_ILi256EEEEEELi256ENS_12float_e4m3_tEfNS_4arch4Sm90ELb0ELb0ELb1ELb0ELb0ELb0ELb0ELb1ELb1ELb0ELb0ELb0EEENS1_21CollectiveEpilogueFwdINS6_IJSA_SB_SA_EEES9_NS_10bfloat16_tESF_Li256ELb0ELb0ELb0ELb1EEENS1_29StaticPersistentTileSchedulerILb0EEEEEEEEEvNT_6ParamsE)
        /*00c8*/ 	.word	0x000000a8


	//----- nvinfo : EIATTR_FRAME_SIZE
	.align		4
.L_58:
        /*00cc*/ 	.byte	0x04, 0x11
        /*00ce*/ 	.short	(.L_60 - .L_59)
	.align		4
.L_59:
        /*00d0*/ 	.word	index@(_ZN7cutlass13device_kernelIN5flash11enable_sm90INS1_16FlashAttnFwdSm90INS1_25CollectiveMainloopFwdSm90ILi2EN4cute5tupleIJNS5_1CILi1EEES8_S8_EEENS6_IJNS7_ILi128EEESA_NS7_ILi256EEEEEELi256ENS_12float_e4m3_tEfNS_4arch4Sm90ELb0ELb0ELb1ELb0ELb0ELb0ELb0ELb1ELb1ELb0ELb0ELb0EEENS1_21CollectiveEpilogueFwdINS6_IJSA_SB_SA_EEES9_NS_10bfloat16_tESF_Li256ELb0ELb0ELb0ELb1EEENS1_29StaticPersistentTileSchedulerILb0EEEEEEEEEvNT_6ParamsE)
        /*00d4*/ 	.word	0x00000028


	//----- nvinfo : EIATTR_MIN_STACK_SIZE
	.align		4
.L_60:
        /*00d8*/ 	.byte	0x04, 0x12
        /*00da*/ 	.short	(.L_62 - .L_61)
	.align		4
.L_61:
        /*00dc*/ 	.word	index@(_ZN7cutlass13device_kernelIN5flash11enable_sm90INS1_16FlashAttnFwdSm90INS1_25CollectiveMainloopFwdSm90ILi2EN4cute5tupleIJNS5_1CILi1EEES8_S8_EEENS6_IJNS7_ILi128EEESA_NS7_ILi256EEEEEELi256ENS_12float_e4m3_tEfNS_4arch4Sm90ELb0ELb0ELb1ELb0ELb0ELb0ELb0ELb1ELb1ELb0ELb0ELb0EEENS1_21CollectiveEpilogueFwdINS6_IJSA_SB_SA_EEES9_NS_10bfloat16_tESF_Li256ELb0ELb0ELb0ELb1EEENS1_29StaticPersistentTileSchedulerILb0EEEEEEEEEvNT_6ParamsE)
        /*00e0*/ 	.word	0x00000028


	//----- nvinfo : EIATTR_MIN_STACK_SIZE
	.align		4
.L_62:
        /*00e4*/ 	.byte	0x04, 0x12
        /*00e6*/ 	.short	(.L_64 - .L_63)
	.align		4
.L_63:
        /*00e8*/ 	.word	index@(_ZN7cutlass13device_kernelIN5flash11enable_sm90INS1_16FlashAttnFwdSm90INS1_25CollectiveMainloopFwdSm90ILi2EN4cute5tupleIJNS5_1CILi1EEES8_S8_EEENS6_IJNS7_ILi128EEESA_NS7_ILi256EEEEEELi256ENS_12float_e4m3_tEfNS_4arch4Sm90ELb0ELb0ELb1ELb1ELb0ELb0ELb0ELb1ELb1ELb0ELb0ELb0EEENS1_21CollectiveEpilogueFwdINS6_IJSA_SB_SA_EEES9_NS_10bfloat16_tESF_Li256ELb1ELb0ELb0ELb1EEENS1_36VarlenDynamicPersistentTileSchedulerILi128ELi128ELi256ELi128ELb0ELb0ELb1ELb0ELb1ELb1EEEEEEEEEvNT_6ParamsE)
        /*00ec*/ 	.word	0x00000040


	//----- nvinfo : EIATTR_MIN_STACK_SIZE
	.align		4
.L_64:
        /*00f0*/ 	.byte	0x04, 0x12
        /*00f2*/ 	.short	(.L_66 - .L_65)
	.align		4
.L_65:
        /*00f4*/ 	.word	index@(_ZN7cutlass13device_kernelIN5flash11enable_sm90INS1_16FlashAttnFwdSm90INS1_25CollectiveMainloopFwdSm90ILi2EN4cute5tupleIJNS5_1CILi1EEES8_S8_EEENS6_IJNS7_ILi128EEESA_NS7_ILi256EEEEEELi256ENS_12float_e4m3_tEfNS_4arch4Sm90ELb0ELb0ELb1ELb1ELb0ELb1ELb0ELb1ELb1ELb0ELb0ELb0EEENS1_21CollectiveEpilogueFwdINS6_IJSA_SB_SA_EEES9_NS_10bfloat16_tESF_Li256ELb1ELb0ELb0ELb1EEENS1_36VarlenDynamicPersistentTileSchedulerILi128ELi128ELi256ELi128ELb0ELb0ELb1ELb0ELb1ELb1EEEEEEEEEvNT_6ParamsE)
        /*00f8*/ 	.word	0x00000050


	//----- nvinfo : EIATTR_MIN_STACK_SIZE
	.align		4
.L_66:
        /*00fc*/ 	.byte	0x04, 0x12
        /*00fe*/ 	.short	(.L_68 - .L_67)
	.align		4
.L_67:
        /*0100*/ 	.word	index@(_ZN7cutlass13device_kernelIN5flash11enable_sm90INS1_16FlashAttnFwdSm90INS1_25CollectiveMainloopFwdSm90ILi2EN4cute5tupleIJNS5_1CILi1EEES8_S8_EEENS6_IJNS7_ILi128EEENS7_ILi64EEENS7_ILi256EEEEEELi256ENS_12float_e4m3_tEfNS_4arch4Sm90ELb0ELb1ELb1ELb0ELb0ELb0ELb0ELb1ELb1ELb0ELb0ELb0EEENS1_21CollectiveEpilogueFwdINS6_IJSA_SC_SB_EEES9_NS_10bfloat16_tESG_Li256ELb0ELb0ELb0ELb1EEENS1_30DynamicPersistentTileSchedulerILi256ELi128ELb0ELb0ELb1EEEEEEEEEvNT_6ParamsE)
        /*0104*/ 	.word	0x00000030


	//----- nvinfo : EIATTR_MIN_STACK_SIZE
	.align		4
.L_68:
        /*0108*/ 	.byte	0x04, 0x12
        /*010a*/ 	.short	(.L_70 - .L_69)
	.align		4
.L_69:
        /*010c*/ 	.word	index@(_ZN7cutlass13device_kernelIN5flash11enable_sm90INS1_16FlashAttnFwdSm90INS1_25CollectiveMainloopFwdSm90ILi2EN4cute5tupleIJNS5_1CILi1EEES8_S8_EEENS6_IJNS7_ILi128EEENS7_ILi64EEENS7_ILi256EEEEEELi256ENS_12float_e4m3_tEfNS_4arch4Sm90ELb0ELb1ELb1ELb1ELb0ELb0ELb0ELb1ELb1ELb0ELb0ELb0EEENS1_21CollectiveEpilogueFwdINS6_IJSA_SC_SB_EEES9_NS_10bfloat16_tESG_Li256ELb1ELb0ELb0ELb1EEENS1_36VarlenDynamicPersistentTileSchedulerILi128ELi64ELi256ELi128ELb0ELb0ELb1ELb1ELb0ELb1EEEEEEEEEvNT_6ParamsE)
        /*0110*/ 	.word	0x00000038


	//----- nvinfo : EIATTR_MIN_STACK_SIZE
	.align		4
.L_70:
        /*0114*/ 	.byte	0x04, 0x12
        /*0116*/ 	.short	(.L_72 - .L_71)
	.align		4
.L_71:
        /*0118*/ 	.word	index@(_ZN7cutlass13device_kernelIN5flash11enable_sm90INS1_16FlashAttnFwdSm90INS1_25CollectiveMainloopFwdSm90ILi2EN4cute5tupleIJNS5_1CILi1EEES8_S8_EEENS6_IJNS7_ILi128EEENS7_ILi64EEENS7_ILi256EEEEEELi256ENS_12float_e4m3_tEfNS_4arch4Sm90ELb0ELb1ELb1ELb1ELb0ELb1ELb0ELb1ELb1ELb0ELb0ELb0EEENS1_21CollectiveEpilogueFwdINS6_IJSA_SC_SB_EEES9_NS_10bfloat16_tESG_Li256ELb1ELb0ELb0ELb1EEENS1_36VarlenDynamicPersistentTileSchedulerILi128ELi64ELi256ELi128ELb0ELb0ELb1ELb1ELb0ELb1EEEEEEEEEvNT_6ParamsE)
        /*011c*/ 	.word	0x00000048


	//----- nvinfo : EIATTR_MIN_STACK_SIZE
	.align		4
.L_72:
        /*0120*/ 	.byte	0x04, 0x12
        /*0122*/ 	.short	(.L_74 - .L_73)
	.align		4
.L_73:
        /*0124*/ 	.word	index@(_ZN7cutlass13device_kernelIN5flash11enable_sm90INS1_16FlashAttnFwdSm90INS1_25CollectiveMainloopFwdSm90ILi2EN4cute5tupleIJNS5_1CILi1EEES8_S8_EEENS6_IJNS7_ILi128EEESA_NS7_ILi256EEEEEELi256ENS_12float_e4m3_tEfNS_4arch4Sm90ELb1ELb0ELb1ELb0ELb0ELb0ELb0ELb1ELb1ELb0ELb0ELb0EEENS1_21CollectiveEpilogueFwdINS6_IJSA_SB_SA_EEES9_NS_10bfloat16_tESF_Li256ELb0ELb0ELb0ELb1EEENS1_30DynamicPersistentTileSchedulerILi256ELi128ELb0ELb0ELb1EEEEEEEEEvNT_6ParamsE)
        /*0128*/ 	.word	0x00000038


	//----- nvinfo : EIATTR_MIN_STACK_SIZE
	.align		4
.L_74:
        /*012c*/ 	.byte	0x04, 0x12
        /*012e*/ 	.short	(.L_76 - .L_75)
	.align		4
.L_75:
        /*0130*/ 	.word	index@(_ZN7cutlass13device_kernelIN5flash11enable_sm90INS1_16FlashAttnFwdSm90INS1_25CollectiveMainloopFwdSm90ILi2EN4cute5tupleIJNS5_1CILi1EEES8_S8_EEENS6_IJNS7_ILi128EEESA_NS7_ILi256EEEEEELi256ENS_12float_e4m3_tEfNS_4arch4Sm90ELb1ELb0ELb1ELb1ELb0ELb0ELb0ELb1ELb1ELb0ELb0ELb0EEENS1_21CollectiveEpilogueFwdINS6_IJSA_SB_SA_EEES9_NS_10bfloat16_tESF_Li256ELb1ELb0ELb0ELb1EEENS1_36VarlenDynamicPersistentTileSchedulerILi128ELi128ELi256ELi128ELb0ELb0ELb1ELb1ELb1ELb1EEEEEEEEEvNT_6ParamsE)
        /*0134*/ 	.word	0x00000040


	//----- nvinfo : EIATTR_MIN_STACK_SIZE
	.align		4
.L_76:
        /*0138*/ 	.byte	0x04, 0x12
        /*013a*/ 	.short	(.L_78 - .L_77)
	.align		4
.L_77:
        /*013c*/ 	.word	index@(_ZN7cutlass13device_kernelIN5flash11enable_sm90INS1_16FlashAttnFwdSm90INS1_25CollectiveMainloopFwdSm90ILi2EN4cute5tupleIJNS5_1CILi1EEES8_S8_EEENS6_IJNS7_ILi128EEESA_NS7_ILi256EEEEEELi256ENS_12float_e4m3_tEfNS_4arch4Sm90ELb1ELb0ELb1ELb1ELb0ELb1ELb0ELb1ELb1ELb0ELb0ELb0EEENS1_21CollectiveEpilogueFwdINS6_IJSA_SB_SA_EEES9_NS_10bfloat16_tESF_Li256ELb1ELb0ELb0ELb1EEENS1_36VarlenDynamicPersistentTileSchedulerILi128ELi128ELi256ELi128ELb0ELb0ELb1ELb1ELb1ELb1EEEEEEEEEvNT_6ParamsE)
        /*0140*/ 	.word	0x00000060
.L_78:


//--------------------- .nv.compat                --------------------------
	.section	.nv.compat,"",@"SHT_CUDA_COMPAT_INFO"
	.align	4
        /*0000*/ 	.byte	0x02, 0x09, 0x01, 0x00, 0x02, 0x02, 0x04, 0x00, 0x02, 0x05, 0x05, 0x00, 0x03, 0x07, 0x01, 0x01
        /*0010*/ 	.byte	0x02, 0x03, 0x01, 0x00, 0x02, 0x06, 0x01, 0x00, 0x04, 0x0b, 0x08, 0x00, 0x00, 0x00, 0x00, 0x00
        /*0020*/ 	.byte	0x00, 0x00, 0x00, 0x00


//--------------------- .nv.info._ZN7cutlass13device_kernelIN5flash11enable_sm90INS1_16FlashAttnFwdSm90INS1_25CollectiveMainloopFwdSm90ILi2EN4cute5tupleIJNS5_1CILi1EEES8_S8_EEENS6_IJNS7_ILi128EEESA_NS7_ILi256EEEEEELi256ENS_12float_e4m3_tEfNS_4arch4Sm90ELb0ELb0ELb1ELb0ELb0ELb0ELb0ELb1ELb1ELb0ELb0ELb0EEENS1_21CollectiveEpilogueFwdINS6_IJSA_SB_SA_EEES9_NS_10bfloat16_tESF_Li256ELb0ELb0ELb0ELb1EEENS1_29StaticPersistentTileSchedulerILb0EEEEEEEEEvNT_6ParamsE --------------------------
	.section	.nv.info._ZN7cutlass13device_kernelIN5flash11enable_sm90INS1_16FlashAttnFwdSm90INS1_25CollectiveMainloopFwdSm90ILi2EN4cute5tupleIJNS5_1CILi1EEES8_S8_EEENS6_IJNS7_ILi128EEESA_NS7_ILi256EEEEEELi256ENS_12float_e4m3_tEfNS_4arch4Sm90ELb0ELb0ELb1ELb0ELb0ELb0ELb0ELb1ELb1ELb0ELb0ELb0EEENS1_21CollectiveEpilogueFwdINS6_IJSA_SB_SA_EEES9_NS_10bfloat16_tESF_Li256ELb0ELb0ELb0ELb1EEENS1_29StaticPersistentTileSchedulerILb0EEEEEEEEEvNT_6ParamsE,"",@"SHT_CUDA_INFO"
	.sectionflags	@""
	.align	4


	//----- nvinfo : EIATTR_CUDA_API_VERSION
	.align		4
        /*0000*/ 	.byte	0x04, 0x37
        /*0002*/ 	.short	(.L_80 - .L_79)
.L_79:
        /*0004*/ 	.word	0x00000082


	//----- nvinfo : EIATTR_KPARAM_INFO
	.align		4
.L_80:
        /*0008*/ 	.byte	0x04, 0x17
        /*000a*/ 	.short	(.L_82 - .L_81)
.L_81:
        /*000c*/ 	.word	0x00000000
        /*0010*/ 	.short	0x0000
        /*0012*/ 	.short	0x0070
        /*0014*/ 	.byte	0x00, 0xf0, 0x01, 0x2e


	//----- nvinfo : EIATTR_SPARSE_MMA_MASK
	.align		4
.L_82:
        /*0018*/ 	.byte	0x03, 0x50
        /*001a*/ 	.short	0x0000


	//----- nvinfo : EIATTR_MAXREG_COUNT
	.align		4
        /*001c*/ 	.byte	0x03, 0x1b
        /*001e*/ 	.short	0x00a8


	//----- nvinfo : EIATTR_NUM_BARRIERS
	.align		4
        /*0020*/ 	.byte	0x02, 0x4c
        /*0022*/ 	.byte	0x10
	.zero		1


	//----- nvinfo : EIATTR_EXTERNS
	.align		4
        /*0024*/ 	.byte	0x04, 0x0f
        /*0026*/ 	.short	(.L_84 - .L_83)


	//   ....[0]....
	.align		4
.L_83:
        /*0028*/ 	.word	index@(__assertfail)


	//----- nvinfo : EIATTR_ANNOTATIONS
	.align		4
.L_84:
        /*002c*/ 	.byte	0x04, 0x55
        /*002e*/ 	.short	(.L_86 - .L_85)


	//   ....[0]....
.L_85:
        /*0030*/ 	.word	0x00000001
        /*0034*/ 	.byte	0x40, 0x9d, 0x00, 0x00, 0x01, 0x00, 0x00, 0x00, 0x60, 0x9d, 0x00, 0x00, 0x01, 0x00, 0x00, 0x00
        /* <DEDUP_REMOVED lines=25> */
        /*01d4*/ 	.byte	0xc0, 0xd6, 0x00, 0x00


	//----- nvinfo : EIATTR_MERCURY_ISA_VERSION
	.align		4
.L_86:
        /*01d8*/ 	.byte	0x03, 0x5f
        /*01da*/ 	.short	0x0101


	//----- nvinfo : EIATTR_INT_WARP_WIDE_INSTR_OFFSETS
	.align		4
        /*01dc*/ 	.byte	0x04, 0x31
        /*01de*/ 	.short	(.L_88 - .L_87)


	//   ....[0]....
.L_87:
        /*01e0*/ 	.word	0x00000190


	//   ....[1]....
        /*01e4*/ 	.word	0x000001c0


	//   ....[2]....
        /*01e8*/ 	.word	0x000001d0


	//   ....[3]....
        /*01ec*/ 	.word	0x0000a7f0


	//----- nvinfo : EIATTR_COOP_GROUP_MASK_REGIDS
	.align		4
.L_88:
        /*01f0*/ 	.byte	0x04, 0x29
        /*01f2*/ 	.short	(.L_90 - .L_89)


	//   ....[0]....
.L_89:
        /*01f4*/ 	.word	0xffffffff


	//   ....[1]....
        /*01f8*/ 	.word	0xffffffff


	//   ....[2]....
        /*01fc*/ 	.word	0xffffffff


	//   ....[3]....
        /*0200*/ 	.word	0xffffffff


	//   ....[4]....
        /*0204*/ 	.word	0xffffffff


	//   ....[5]....
        /*0208*/ 	.word	0xffffffff


	//   ....[6]....
        /*020c*/ 	.word	0xffffffff


	//   ....[7]....
        /*0210*/ 	.word	0xffffffff


	//   ....[8]....
        /*0214*/ 	.word	0xffffffff


	//   ....[9]....
        /*0218*/ 	.word	0xffffffff


	//   ....[10]....
        /*021c*/ 	.word	0xffffffff


	//   ....[11]....
        /*0220*/ 	.word	0xffffffff


	//   ....[12]....
        /*0224*/ 	.word	0xffffffff


	//   ....[13]....
        /*0228*/ 	.word	0xffffffff


	//   ....[14]....
        /*022c*/ 	.word	0xffffffff


	//   ....[15]....
        /*0230*/ 	.word	0xffffffff


	//   ....[16]....
        /*0234*/ 	.word	0xffffffff


	//   ....[17]....
        /*0238*/ 	.word	0xffffffff


	//   ....[18]....
        /*023c*/ 	.word	0xffffffff


	//   ....[19]....
        /*0240*/ 	.word	0xffffffff


	//   ....[20]....
        /*0244*/ 	.word	0xffffffff


	//   ....[21]....
        /*0248*/ 	.word	0xffffffff


	//   ....[22]....
        /*024c*/ 	.word	0xffffffff


	//   ....[23]....
        /*0250*/ 	.word	0xffffffff


	//   ....[24]....
        /*0254*/ 	.word	0xffffffff


	//   ....[25]....
        /*0258*/ 	.word	0xffffffff


	//   ....[26]....
        /*025c*/ 	.word	0xffffffff


	//   ....[27]....
        /*0260*/ 	.word	0xffffffff


	//   ....[28]....
        /*0264*/ 	.word	0xffffffff


	//   ....[29]....
        /*0268*/ 	.word	0xffffffff


	//   ....[30]....
        /*026c*/ 	.word	0xffffffff


	//   ....[31]....
        /*0270*/ 	.word	0xffffffff


	//   ....[32]....
        /*0274*/ 	.word	0xffffffff


	//   ....[33]....
        /*0278*/ 	.word	0xffffffff


	//   ....[34]....
        /*027c*/ 	.word	0xffffffff


	//   ....[35]....
        /*0280*/ 	.word	0xffffffff


	//   ....[36]....
        /*0284*/ 	.word	0xffffffff


	//   ....[37]....
        /*0288*/ 	.word	0xffffffff


	//   ....[38]....
        /*028c*/ 	.word	0xffffffff


	//   ....[39]....
        /*0290*/ 	.word	0xffffffff


	//   ....[40]....
        /*0294*/ 	.word	0xffffffff


	//   ....[41]....
        /*0298*/ 	.word	0xffffffff


	//   ....[42]....
        /*029c*/ 	.word	0xffffffff


	//   ....[43]....
        /*02a0*/ 	.word	0xffffffff


	//   ....[44]....
        /*02a4*/ 	.word	0xffffffff


	//   ....[45]....
        /*02a8*/ 	.word	0xffffffff


	//   ....[46]....
        /*02ac*/ 	.word	0xffffffff


	//   ....[47]....
        /*02b0*/ 	.word	0xffffffff


	//   ....[48]....
        /*02b4*/ 	.word	0xffffffff


	//   ....[49]....
        /*02b8*/ 	.word	0xffffffff


	//   ....[50]....
        /*02bc*/ 	.word	0xffffffff


	//   ....[51]....
        /*02c0*/ 	.word	0xffffffff


	//   ....[52]....
        /*02c4*/ 	.word	0xffffffff


	//   ....[53]....
        /*02c8*/ 	.word	0xffffffff


	//   ....[54]....
        /*02cc*/ 	.word	0xffffffff


	//   ....[55]....
        /*02d0*/ 	.word	0xffffffff


	//   ....[56]....
        /*02d4*/ 	.word	0xffffffff


	//   ....[57]....
        /*02d8*/ 	.word	0xffffffff


	//   ....[58]....
        /*02dc*/ 	.word	0xffffffff


	//   ....[59]....
        /*02e0*/ 	.word	0xffffffff


	//   ....[60]....
        /*02e4*/ 	.word	0xffffffff


	//   ....[61]....
        /*02e8*/ 	.word	0xffffffff


	//   ....[62]....
        /*02ec*/ 	.word	0xffffffff


	//   ....[63]....
        /*02f0*/ 	.word	0xffffffff


	//   ....[64]....
        /*02f4*/ 	.word	0xffffffff


	//   ....[65]....
        /*02f8*/ 	.word	0xffffffff


	//   ....[66]....
        /*02fc*/ 	.word	0xffffffff


	//   ....[67]....
        /*0300*/ 	.word	0xffffffff


	//   ....[68]....
        /*0304*/ 	.word	0xffffffff


	//   ....[69]....
        /*0308*/ 	.word	0xffffffff


	//   ....[70]....
        /*030c*/ 	.word	0xffffffff


	//   ....[71]....
        /*0310*/ 	.word	0xffffffff


	//   ....[72]....
        /*0314*/ 	.word	0xffffffff


	//   ....[73]....
        /*0318*/ 	.word	0xffffffff


	//   ....[74]....
        /*031c*/ 	.word	0xffffffff


	//   ....[75]....
        /*0320*/ 	.word	0xffffffff


	//   ....[76]....
        /*0324*/ 	.word	0xffffffff


	//   ....[77]....
        /*0328*/ 	.word	0xffffffff


	//   ....[78]....
        /*032c*/ 	.word	0xffffffff


	//   ....[79]....
        /*0330*/ 	.word	0xffffffff


	//   ....[80]....
        /*0334*/ 	.word	0xffffffff


	//   ....[81]....
        /*0338*/ 	.word	0xffffffff


	//   ....[82]....
        /*033c*/ 	.word	0xffffffff


	//   ....[83]....
        /*0340*/ 	.word	0xffffffff


	//   ....[84]....
        /*0344*/ 	.word	0xffffffff


	//   ....[85]....
        /*0348*/ 	.word	0xffffffff


	//   ....[86]....
        /*034c*/ 	.word	0xffffffff


	//   ....[87]....
        /*0350*/ 	.word	0x0500000f


	//----- nvinfo : EIATTR_COOP_GROUP_INSTR_OFFSETS
	.align		4
.L_90:
        /*0354*/ 	.byte	0x04, 0x28
        /*0356*/ 	.short	(.L_92 - .L_91)


	//   ....[0]....
.L_91:
        /*0358*/ 	.word	0x00000070


	//   ....[1]....
        /*035c*/ 	.word	0x000001a0


	//   ....[2]....
        /*0360*/ 	.word	0x000001f0


	//   ....[3]....
        /*0364*/ 	.word	0x000003e0


	//   ....[4]....
        /*0368*/ 	.word	0x00000540


	//   ....[5]....
        /*036c*/ 	.word	0x00000660


	//   ....[6]....
        /*0370*/ 	.word	0x000007c0


	//   ....[7]....
        /*0374*/ 	.word	0x00000d80


	//   ....[8]....
        /*0378*/ 	.word	0x00002da0


	//   ....[9]....
        /*037c*/ 	.word	0x00002e10


	//   ....[10]....
        /*0380*/ 	.word	0x00003380


	//   ....[11]....
        /*0384*/ 	.word	0x00003440


	//   ....[12]....
        /*0388*/ 	.word	0x00005930


	//   ....[13]....
        /*038c*/ 	.word	0x00005950


	//   ....[14]....
        /*0390*/ 	.word	0x00005980


	//   ....[15]....
        /*0394*/ 	.word	0x00005990


	//   ....[16]....
        /*0398*/ 	.word	0x000075c0


	//   ....[17]....
        /*039c*/ 	.word	0x000075d0


	//   ....[18]....
        /*03a0*/ 	.word	0x00007600


	//   ....[19]....
        /*03a4*/ 	.word	0x00007610


	//   ....[20]....
        /*03a8*/ 	.word	0x000087f0


	//   ....[21]....
        /*03ac*/ 	.word	0x00008800


	//   ....[22]....
        /*03b0*/ 	.word	0x00008810


	//   ....[23]....
        /*03b4*/ 	.word	0x00008820


	//   ....[24]....
        /*03b8*/ 	.word	0x00008c20


	//   ....[25]....
        /*03bc*/ 	.word	0x00008c60


	//   ....[26]....
        /*03c0*/ 	.word	0x00008de0


	//   ....[27]....
        /*03c4*/ 	.word	0x00008e70


	//   ....[28]....
        /*03c8*/ 	.word	0x00008ef0


	//   ....[29]....
        /*03cc*/ 	.word	0x00008f20


	//   ....[30]....
        /*03d0*/ 	.word	0x00008f50


	//   ....[31]....
        /*03d4*/ 	.word	0x00008f80


	//   ....[32]....
        /*03d8*/ 	.word	0x00008fb0


	//   ....[33]....
        /*03dc*/ 	.word	0x00008fd0


	//   ....[34]....
        /*03e0*/ 	.word	0x00009000


	//   ....[35]....
        /*03e4*/ 	.word	0x00009020


	//   ....[36]....
        /*03e8*/ 	.word	0x00009080


	//   ....[37]....
        /*03ec*/ 	.word	0x00009090


	//   ....[38]....
        /*03f0*/ 	.word	0x000090a0


	//   ....[39]....
        /*03f4*/ 	.word	0x000090b0


	//   ....[40]....
        /*03f8*/ 	.word	0x000090d0


	//   ....[41]....
        /*03fc*/ 	.word	0x000090e0


	//   ....[42]....
        /*0400*/ 	.word	0x000090f0


	//   ....[43]....
        /*0404*/ 	.word	0x00009100


	//   ....[44]....
        /*0408*/ 	.word	0x00009110


	//   ....[45]....
        /*040c*/ 	.word	0x00009120


	//   ....[46]....
        /*0410*/ 	.word	0x00009130


	//   ....[47]....
        /*0414*/ 	.word	0x00009140


	//   ....[48]....
        /*0418*/ 	.word	0x00009150


	//   ....[49]....
        /*041c*/ 	.word	0x00009160


	//   ....[50]....
        /*0420*/ 	.word	0x00009170


	//   ....[51]....
        /*0424*/ 	.word	0x00009180


	//   ....[52]....
        /*0428*/ 	.word	0x00009190


	//   ....[53]....
        /*042c*/ 	.word	0x000091a0


	//   ....[54]....
        /*0430*/ 	.word	0x000091b0


	//   ....[55]....
        /*0434*/ 	.word	0x000091c0


	//   ....[56]....
        /*0438*/ 	.word	0x000091d0


	//   ....[57]....
        /*043c*/ 	.word	0x000091e0


	//   ....[58]....
        /*0440*/ 	.word	0x000091f0


	//   ....[59]....
        /*0444*/ 	.word	0x00009200


	//   ....[60]....
        /*0448*/ 	.word	0x00009210


	//   ....[61]....
        /*044c*/ 	.word	0x00009220


	//   ....[62]....
        /*0450*/ 	.word	0x00009240


	//   ....[63]....
        /*0454*/ 	.word	0x00009260


	//   ....[64]....
        /*0458*/ 	.word	0x00009290


	//   ....[65]....
        /*045c*/ 	.word	0x000092b0


	//   ....[66]....
        /*0460*/ 	.word	0x000092d0


	//   ....[67]....
        /*0464*/ 	.word	0x000092e0


	//   ....[68]....
        /*0468*/ 	.word	0x000092f0


	//   ....[69]....
        /*046c*/ 	.word	0x00009300


	//   ....[70]....
        /*0470*/ 	.word	0x00009310


	//   ....[71]....
        /*0474*/ 	.word	0x00009330


	//   ....[72]....
        /*0478*/ 	.word	0x00009340


	//   ....[73]....
        /*047c*/ 	.word	0x00009360


	//   ....[74]....
        /*0480*/ 	.word	0x00009380


	//   ....[75]....
        /*0484*/ 	.word	0x00009390


	//   ....[76]....
        /*0488*/ 	.word	0x000093a0


	//   ....[77]....
        /*048c*/ 	.word	0x000093c0


	//   ....[78]....
        /*0490*/ 	.word	0x000093e0


	//   ....[79]....
        /*0494*/ 	.word	0x00009400


	//   ....[80]....
        /*0498*/ 	.word	0x00009410


	//   ....[81]....
        /*049c*/ 	.word	0x00009440


	//   ....[82]....
        /*04a0*/ 	.word	0x00009450


	//   ....[83]....
        /*04a4*/ 	.word	0x00009460


	//   ....[84]....
        /*04a8*/ 	.word	0x000099f0


	//   ....[85]....
        /*04ac*/ 	.word	0x0000a920


	//   ....[86]....
        /*04b0*/ 	.word	0x0000cef0


	//   ....[87]....
        /*04b4*/ 	.word	0x0000d410


	//----- nvinfo : EIATTR_REG_RECONFIG
	.align		4
.L_92:
        /*04b8*/ 	.byte	0x01, 0x54
	.zero		2


	//----- nvinfo : EIATTR_SYSCALL_OFFSETS
	.align		4
        /*04bc*/ 	.byte	0x04, 0x46
        /*04be*/ 	.short	(.L_94 - .L_93)


	//   ....[0]....
.L_93:
        /*04c0*/ 	.word	0x00001140


	//   ....[1]....
        /*04c4*/ 	.word	0x0000a2a0


	//   ....[2]....
        /*04c8*/ 	.word	0x0000a3e0


	//   ....[3]....
        /*04cc*/ 	.word	0x0000a520


	//   ....[4]....
        /*04d0*/ 	.word	0x0000a640


	//----- nvinfo : EIATTR_MBARRIER_INSTR_OFFSETS
	.align		4
.L_94:
        /*04d4*/ 	.byte	0x04, 0x39
        /*04d6*/ 	.short	(.L_96 - .L_95)


	//   ....[0]....
.L_95:
        /*04d8*/ 	.word	0x00000290
        /*04dc*/ 	.word	0x000000ff
        /*04e0*/ 	.word	0x00038800
        /*04e4*/ 	.short	0x0100
        /*04e6*/ 	.byte	0x06
	.zero		1


	//   ....[1]....
        /*04e8*/ 	.word	0x000002a0
        /*04ec*/ 	.word	0x000000ff
        /*04f0*/ 	.word	0x00038820
        /*04f4*/ 	.short	0x0100
        /*04f6*/ 	.byte	0x06
	.zero		1


	//   ....[2]....
        /*04f8*/ 	.word	0x00000390
        /*04fc*/ 	.word	0x000000ff
        /*0500*/ 	.word	0x00038830
        /*0504*/ 	.short	0x0100
        /*0506*/ 	.byte	0x08
	.zero		1


	//   ....[3]....
        /*0508*/ 	.word	0x000003a0
        /*050c*/ 	.word	0x000000ff
        /*0510*/ 	.word	0x00038840
        /*0514*/ 	.short	0x0100
        /*0516*/ 	.byte	0x08
	.zero		1


	//   ....[4]....
        /*0518*/ 	.word	0x000003b0
        /*051c*/ 	.word	0x000000ff
        /*0520*/ 	.word	0x00038838
        /*0524*/ 	.short	0x0100
        /*0526*/ 	.byte	0x08
	.zero		1


	//   ....[5]....
        /*0528*/ 	.word	0x000003c0
        /*052c*/ 	.word	0x000000ff
        /*0530*/ 	.word	0x00038848
        /*0534*/ 	.short	0x0100
        /*0536*/ 	.byte	0x08
	.zero		1


	//   ....[6]....
        /*0538*/ 	.word	0x000004f0
        /*053c*/ 	.word	0x000000ff
        /*0540*/ 	.word	0x00038850
        /*0544*/ 	.short	0x0100
        /*0546*/ 	.byte	0x08
	.zero		1


	//   ....[7]....
        /*0548*/ 	.word	0x00000500
        /*054c*/ 	.word	0x000000ff
        /*0550*/ 	.word	0x00038860
        /*0554*/ 	.short	0x0100
        /*0556*/ 	.byte	0x08
	.zero		1


	//   ....[8]....
        /*0558*/ 	.word	0x00000510
        /*055c*/ 	.word	0x000000ff
        /*0560*/ 	.word	0x00038858
        /*0564*/ 	.short	0x0100
        /*0566*/ 	.byte	0x08
	.zero		1


	//   ....[9]....
        /*0568*/ 	.word	0x00000520
        /*056c*/ 	.word	0x000000ff
        /*0570*/ 	.word	0x00038868
        /*0574*/ 	.short	0x0100
        /*0576*/ 	.byte	0x08
	.zero		1


	//   ....[10]....
        /*0578*/ 	.word	0x00000610
        /*057c*/ 	.word	0x000000ff
        /*0580*/ 	.word	0x00038870
        /*0584*/ 	.short	0x0100
        /*0586*/ 	.byte	0x06
	.zero		1


	//   ....[11]....
        /*0588*/ 	.word	0x00000620
        /*058c*/ 	.word	0x000000ff
        /*0590*/ 	.word	0x00038880
        /*0594*/ 	.short	0x0100
        /*0596*/ 	.byte	0x06
	.zero		1


	//   ....[12]....
        /*0598*/ 	.word	0x00000630
        /*059c*/ 	.word	0x000000ff
        /*05a0*/ 	.word	0x00038878
        /*05a4*/ 	.short	0x0100
        /*05a6*/ 	.byte	0x06
	.zero		1


	//   ....[13]....
        /*05a8*/ 	.word	0x00000640
        /*05ac*/ 	.word	0x000000ff
        /*05b0*/ 	.word	0x00038888
        /*05b4*/ 	.short	0x0100
        /*05b6*/ 	.byte	0x06
	.zero		1


	//   ....[14]....
        /*05b8*/ 	.word	0x00000770
        /*05bc*/ 	.word	0x000000ff
        /*05c0*/ 	.word	0x00038890
        /*05c4*/ 	.short	0x0100
        /*05c6*/ 	.byte	0x08
	.zero		1


	//   ....[15]....
        /*05c8*/ 	.word	0x00000780
        /*05cc*/ 	.word	0x000000ff
        /*05d0*/ 	.word	0x000388a0
        /*05d4*/ 	.short	0x0100
        /*05d6*/ 	.byte	0x08
	.zero		1


	//   ....[16]....
        /*05d8*/ 	.word	0x00000790
        /*05dc*/ 	.word	0x000000ff
        /*05e0*/ 	.word	0x00038898
        /*05e4*/ 	.short	0x0100
        /*05e6*/ 	.byte	0x08
	.zero		1


	//   ....[17]....
        /*05e8*/ 	.word	0x000007a0
        /*05ec*/ 	.word	0x000000ff
        /*05f0*/ 	.word	0x000388a8
        /*05f4*/ 	.short	0x0100
        /*05f6*/ 	.byte	0x08
	.zero		1


	//   ....[18]....
        /*05f8*/ 	.word	0x000008d0
        /*05fc*/ 	.word	0x000000ff
        /*0600*/ 	.word	0x000388b0
        /*0604*/ 	.short	0x0100
        /*0606*/ 	.byte	0x08
	.zero		1


	//   ....[19]....
        /*0608*/ 	.word	0x000008e0
        /*060c*/ 	.word	0x000000ff
        /*0610*/ 	.word	0x000388c0
        /*0614*/ 	.short	0x0100
        /*0616*/ 	.byte	0x08
	.zero		1


	//   ....[20]....
        /*0618*/ 	.word	0x000008f0
        /*061c*/ 	.word	0x000000ff
        /*0620*/ 	.word	0x000388b8
        /*0624*/ 	.short	0x0100
        /*0626*/ 	.byte	0x08
	.zero		1


	//   ....[21]....
        /*0628*/ 	.word	0x00000900
        /*062c*/ 	.word	0x000000ff
        /*0630*/ 	.word	0x000388c8
        /*0634*/ 	.short	0x0100
        /*0636*/ 	.byte	0x08
	.zero		1


	//   ....[22]....
        /*0638*/ 	.word	0x00001470
        /*063c*/ 	.word	0x000000ff
        /*0640*/ 	.word	0x00038800
        /*0644*/ 	.short	0x010a
        /*0646*/ 	.byte	0x26
	.zero		1


	//   ....[23]....
        /*0648*/ 	.word	0x00001510
        /*064c*/ 	.word	0x00000003
        /*0650*/ 	.word	0x00038830
        /*0654*/ 	.short	0x010a
        /*0656*/ 	.byte	0x3f
	.zero		1


	//   ....[24]....
        /*0658*/ 	.word	0x00001580
        /*065c*/ 	.word	0x00000003
        /*0660*/ 	.word	0x00038830
        /*0664*/ 	.short	0x010a
        /*0666*/ 	.byte	0x3f
	.zero		1


	//   ....[25]....
        /*0668*/ 	.word	0x000031b0
        /*066c*/ 	.word	0x00000003
        /*0670*/ 	.word	0x00000000
        /*0674*/ 	.short	0x0101
        /*0676*/ 	.byte	0x3f
	.zero		1


	//   ....[26]....
        /*0678*/ 	.word	0x00004810
        /*067c*/ 	.word	0x000000ff
        /*0680*/ 	.word	0x00038830
        /*0684*/ 	.short	0x010a
        /*0686*/ 	.byte	0x06
	.zero		1


	//   ....[27]....
        /*0688*/ 	.word	0x00004850
        /*068c*/ 	.word	0x000000ff
        /*0690*/ 	.word	0x00038830
        /*0694*/ 	.short	0x010a
        /*0696*/ 	.byte	0x06
	.zero		1


	//   ....[28]....
        /*0698*/ 	.word	0x00004ba0
        /*069c*/ 	.word	0x000000ff
        /*06a0*/ 	.word	0x00038850
        /*06a4*/ 	.short	0x010a
        /*06a6*/ 	.byte	0x06
	.zero		1


	//   ....[29]....
        /*06a8*/ 	.word	0x00004be0
        /*06ac*/ 	.word	0x000000ff
        /*06b0*/ 	.word	0x00038850
        /*06b4*/ 	.short	0x010a
        /*06b6*/ 	.byte	0x06
	.zero		1


	//   ....[30]....
        /*06b8*/ 	.word	0x000066b0
        /*06bc*/ 	.word	0x00000004
        /*06c0*/ 	.word	0x00000000
        /*06c4*/ 	.short	0x0101
        /*06c6*/ 	.byte	0x3f
	.zero		1


	//   ....[31]....
        /*06c8*/ 	.word	0x00006890
        /*06cc*/ 	.word	0x000000ff
        /*06d0*/ 	.word	0x00000000
        /*06d4*/ 	.short	0x0101
        /*06d6*/ 	.byte	0x06
	.zero		1


	//   ....[32]....
        /*06d8*/ 	.word	0x000072a0
        /*06dc*/ 	.word	0x000000ff
        /*06e0*/ 	.word	0x00038850
        /*06e4*/ 	.short	0x010a
        /*06e6*/ 	.byte	0x08
	.zero		1


	//   ....[33]....
        /*06e8*/ 	.word	0x000072e0
        /*06ec*/ 	.word	0x000000ff
        /*06f0*/ 	.word	0x00038850
        /*06f4*/ 	.short	0x010a
        /*06f6*/ 	.byte	0x08
	.zero		1


	//   ....[34]....
        /*06f8*/ 	.word	0x00008e00
        /*06fc*/ 	.word	0x000000ff
        /*0700*/ 	.word	0x00000000
        /*0704*/ 	.short	0x0101
        /*0706*/ 	.byte	0x08
	.zero		1


	//   ....[35]....
        /*0708*/ 	.word	0x00009c40
        /*070c*/ 	.word	0x000000ff
        /*0710*/ 	.word	0x00000000
        /*0714*/ 	.short	0x0101
        /*0716*/ 	.byte	0x06
	.zero		1


	//   ....[36]....
        /*0718*/ 	.word	0x0000ab40
        /*071c*/ 	.word	0x00000005
        /*0720*/ 	.word	0x00038880
        /*0724*/ 	.short	0x010a
        /*0726*/ 	.byte	0x3f
	.zero		1


	//   ....[37]....
        /*0728*/ 	.word	0x0000ad40
        /*072c*/ 	.word	0x00000005
        /*0730*/ 	.word	0x00038840
        /*0734*/ 	.short	0x010a
        /*0736*/ 	.byte	0x3f
	.zero		1


	//   ....[38]....
        /*0738*/ 	.word	0x0000b0d0
        /*073c*/ 	.word	0x000000ff
        /*0740*/ 	.word	0x00038820
        /*0744*/ 	.short	0x010a
        /*0746*/ 	.byte	0x28
	.zero		1


	//   ....[39]....
        /*0748*/ 	.word	0x0000b3b0
        /*074c*/ 	.word	0x00000004
        /*0750*/ 	.word	0x00038880
        /*0754*/ 	.short	0x010a
        /*0756*/ 	.byte	0x3f
	.zero		1


	//   ....[40]....
        /*0758*/ 	.word	0x0000b700
        /*075c*/ 	.word	0x00000004
        /*0760*/ 	.word	0x00038840
        /*0764*/ 	.short	0x010a
        /*0766*/ 	.byte	0x3f
	.zero		1


	//   ....[41]....
        /*0768*/ 	.word	0x0000baf0
        /*076c*/ 	.word	0x00000003
        /*0770*/ 	.word	0x00038870
        /*0774*/ 	.short	0x010a
        /*0776*/ 	.byte	0x3f
	.zero		1


	//   ....[42]....
        /*0778*/ 	.word	0x0000bb70
        /*077c*/ 	.word	0x00000003
        /*0780*/ 	.word	0x00038860
        /*0784*/ 	.short	0x010a
        /*0786*/ 	.byte	0x3f
	.zero		1


	//   ....[43]....
        /*0788*/ 	.word	0x0000c390
        /*078c*/ 	.word	0x00000003
        /*0790*/ 	.word	0x00038850
        /*0794*/ 	.short	0x0101
        /*0796*/ 	.byte	0x3f
	.zero		1


	//   ....[44]....
        /*0798*/ 	.word	0x0000c3d0
        /*079c*/ 	.word	0x00000002
        /*07a0*/ 	.word	0x00000000
        /*07a4*/ 	.short	0x0101
        /*07a6*/ 	.byte	0x3f
	.zero		1


	//   ....[45]....
        /*07a8*/ 	.word	0x0000c490
        /*07ac*/ 	.word	0x00000015
        /*07b0*/ 	.word	0x00038870
        /*07b4*/ 	.short	0x010a
        /*07b6*/ 	.byte	0x3f
	.zero		1


	//   ....[46]....
        /*07b8*/ 	.word	0x0000c520
        /*07bc*/ 	.word	0x00000015
        /*07c0*/ 	.word	0x00038860
        /*07c4*/ 	.short	0x010a
        /*07c6*/ 	.byte	0x3f
	.zero		1


	//   ....[47]....
        /*07c8*/ 	.word	0x0000cd20
        /*07cc*/ 	.word	0x00000015
        /*07d0*/ 	.word	0x00038850
        /*07d4*/ 	.short	0x0101
        /*07d6*/ 	.byte	0x3f
	.zero		1


	//   ....[48]....
        /*07d8*/ 	.word	0x0000cdb0
        /*07dc*/ 	.word	0x00000000
        /*07e0*/ 	.word	0x00000000
        /*07e4*/ 	.short	0x0101
        /*07e6*/ 	.byte	0x3f
	.zero		1


	//   ....[49]....
        /*07e8*/ 	.word	0x0000cea0
        /*07ec*/ 	.word	0x00000009
        /*07f0*/ 	.word	0x00038820
        /*07f4*/ 	.short	0x010a
        /*07f6*/ 	.byte	0x3f
	.zero		1


	//   ....[50]....
        /*07f8*/ 	.word	0x0000d010
        /*07fc*/ 	.word	0x00000005
        /*0800*/ 	.word	0x00000000
        /*0804*/ 	.short	0x010a
        /*0806*/ 	.byte	0x3f
	.zero		1


	//   ....[51]....
        /*0808*/ 	.word	0x0000d080
        /*080c*/ 	.word	0x00000007
        /*0810*/ 	.word	0x00000000
        /*0814*/ 	.short	0x010a
        /*0816*/ 	.byte	0x3f
	.zero		1


	//   ....[52]....
        /*0818*/ 	.word	0x0000d0e0
        /*081c*/ 	.word	0x00000005
        /*0820*/ 	.word	0x00038860
        /*0824*/ 	.short	0x010a
        /*0826*/ 	.byte	0x3f
	.zero		1


	//   ....[53]....
        /*0828*/ 	.word	0x0000d130
        /*082c*/ 	.word	0x00000003
        /*0830*/ 	.word	0x00038860
        /*0834*/ 	.short	0x010a
        /*0836*/ 	.byte	0x3f
	.zero		1


	//   ....[54]....
        /*0838*/ 	.word	0x0000d170
        /*083c*/ 	.word	0x00000005
        /*0840*/ 	.word	0x00038880
        /*0844*/ 	.short	0x010a
        /*0846*/ 	.byte	0x3f
	.zero		1


	//   ....[55]....
        /*0848*/ 	.word	0x0000d190
        /*084c*/ 	.word	0x00000003
        /*0850*/ 	.word	0x00038880
        /*0854*/ 	.short	0x010a
        /*0856*/ 	.byte	0x3f
	.zero		1


	//   ....[56]....
        /*0858*/ 	.word	0x0000d200
        /*085c*/ 	.word	0x00000003
        /*0860*/ 	.word	0x00038800
        /*0864*/ 	.short	0x010a
        /*0866*/ 	.byte	0x3f
	.zero		1


	//   ....[57]....
        /*0868*/ 	.word	0x0000d250
        /*086c*/ 	.word	0x00000003
        /*0870*/ 	.word	0x00038830
        /*0874*/ 	.short	0x010a
        /*0876*/ 	.byte	0x3f
	.zero		1


	//   ....[58]....
        /*0878*/ 	.word	0x0000d2b0
        /*087c*/ 	.word	0x00000008
        /*0880*/ 	.word	0x00038830
        /*0884*/ 	.short	0x010a
        /*0886*/ 	.byte	0x3f
	.zero		1


	//   ....[59]....
        /*0888*/ 	.word	0x0000d310
        /*088c*/ 	.word	0x00000008
        /*0890*/ 	.word	0x00038850
        /*0894*/ 	.short	0x010a
        /*0896*/ 	.byte	0x3f
	.zero		1


	//   ....[60]....
        /*0898*/ 	.word	0x0000d370
        /*089c*/ 	.word	0x00000003
        /*08a0*/ 	.word	0x00038850
        /*08a4*/ 	.short	0x010a
        /*08a6*/ 	.byte	0x3f
	.zero		1


	//   ....[61]....
        /*08a8*/ 	.word	0x0000d4c0
        /*08ac*/ 	.word	0x00000005
        /*08b0*/ 	.word	0x00038880
        /*08b4*/ 	.short	0x010a
        /*08b6*/ 	.byte	0x3f
	.zero		1


	//   ....[62]....
        /*08b8*/ 	.word	0x0000d510
        /*08bc*/ 	.word	0x00000005
        /*08c0*/ 	.word	0x00038840
        /*08c4*/ 	.short	0x010a
        /*08c6*/ 	.byte	0x3f
	.zero		1


	//   ....[63]....
        /*08c8*/ 	.word	0x0000d570
        /*08cc*/ 	.word	0x00000003
        /*08d0*/ 	.word	0x00038820
        /*08d4*/ 	.short	0x010a
        /*08d6*/ 	.byte	0x3f
	.zero		1


	//   ....[64]....
        /*08d8*/ 	.word	0x0000d5c0
        /*08dc*/ 	.word	0x00000004
        /*08e0*/ 	.word	0x00038880
        /*08e4*/ 	.short	0x010a
        /*08e6*/ 	.byte	0x3f
	.zero		1


	//   ....[65]....
        /*08e8*/ 	.word	0x0000d610
        /*08ec*/ 	.word	0x00000004
        /*08f0*/ 	.word	0x00038840
        /*08f4*/ 	.short	0x010a
        /*08f6*/ 	.byte	0x3f
	.zero		1


	//   ....[66]....
        /*08f8*/ 	.word	0x0000d670
        /*08fc*/ 	.word	0x00000003
        /*0900*/ 	.word	0x00038870
        /*0904*/ 	.short	0x010a
        /*0906*/ 	.byte	0x3f
	.zero		1


	//   ....[67]....
        /*0908*/ 	.word	0x0000d6d0
        /*090c*/ 	.word	0x00000003
        /*0910*/ 	.word	0x00038860
        /*0914*/ 	.short	0x010a
        /*0916*/ 	.byte	0x3f
	.zero		1


	//   ....[68]....
        /*0918*/ 	.word	0x0000d720
        /*091c*/ 	.word	0x00000015
        /*0920*/ 	.word	0x00038870
        /*0924*/ 	.short	0x010a
        /*0926*/ 	.byte	0x3f
	.zero		1


	//   ....[69]....
        /*0928*/ 	.word	0x0000d770
        /*092c*/ 	.word	0x00000015
        /*0930*/ 	.word	0x00038860
        /*0934*/ 	.short	0x010a
        /*0936*/ 	.byte	0x3f
	.zero		1


	//   ....[70]....
        /*0938*/ 	.word	0x0000d7c0
        /*093c*/ 	.word	0x00000009
        /*0940*/ 	.word	0x00038820
        /*0944*/ 	.short	0x010a
        /*0946*/ 	.byte	0x3f
	.zero		1


	//   ....[71]....
        /*0948*/ 	.word	0x0000d810
        /*094c*/ 	.word	0x00000005
        /*0950*/ 	.word	0x00000000
        /*0954*/ 	.short	0x010a
        /*0956*/ 	.byte	0x3f
	.zero		1


	//   ....[72]....
        /*0958*/ 	.word	0x0000d860
        /*095c*/ 	.word	0x00000007
        /*0960*/ 	.word	0x00000000
        /*0964*/ 	.short	0x010a
        /*0966*/ 	.byte	0x3f
	.zero		1


	//   ....[73]....
        /*0968*/ 	.word	0x0000d8b0
        /*096c*/ 	.word	0x00000005
        /*0970*/ 	.word	0x00038860
        /*0974*/ 	.short	0x010a
        /*0976*/ 	.byte	0x3f
	.zero		1


	//   ....[74]....
        /*0978*/ 	.word	0x0000d900
        /*097c*/ 	.word	0x00000003
        /*0980*/ 	.word	0x00038860
        /*0984*/ 	.short	0x010a
        /*0986*/ 	.byte	0x3f
	.zero		1


	//   ....[75]....
        /*0988*/ 	.word	0x0000d950
        /*098c*/ 	.word	0x00000005
        /*0990*/ 	.word	0x00038880
        /*0994*/ 	.short	0x010a
        /*0996*/ 	.byte	0x3f
	.zero		1


	//----- nvinfo : EIATTR_NUM_MBARRIERS
	.align		4
.L_96:
        /*0998*/ 	.byte	0x03, 0x38
        /*099a*/ 	.short	0x0016


	//----- nvinfo : EIATTR_EXIT_INSTR_OFFSETS
	.align		4
        /*099c*/ 	.byte	0x04, 0x1c
        /*099e*/ 	.short	(.L_98 - .L_97)


	//   ....[0]....
.L_97:
        /*09a0*/ 	.word	0x00000a50


	//   ....[1]....
        /*09a4*/ 	.word	0x00009cf0


	//   ....[2]....
        /*09a8*/ 	.word	0x0000cf10


	//   ....[3]....
        /*09ac*/ 	.word	0x0000d1e0


	//----- nvinfo : EIATTR_MAX_THREADS
	.align		4
.L_98:
        /*09b0*/ 	.byte	0x04, 0x05
        /*09b2*/ 	.short	(.L_100 - .L_99)
.L_99:
        /*09b4*/ 	.word	0x00000180
        /*09b8*/ 	.word	0x00000001
        /*09bc*/ 	.word	0x00000001


	//----- nvinfo : EIATTR_CRS_STACK_SIZE
	.align		4
.L_100:
        /*09c0*/ 	.byte	0x04, 0x1e
        /*09c2*/ 	.short	(.L_102 - .L_101)
.L_101:
        /*09c4*/ 	.word	0x00000000


	//----- nvinfo : EIATTR_CBANK_PARAM_SIZE
	.align		4
.L_102:
        /*09c8*/ 	.byte	0x03, 0x19
        /*09ca*/ 	.short	0x0bf0


	//----- nvinfo : EIATTR_PARAM_CBANK
	.align		4
        /*09cc*/ 	.byte	0x04, 0x0a
        /*09ce*/ 	.short	(.L_104 - .L_103)
	.align		4
.L_103:
        /*09d0*/ 	.word	index@(.nv.constant0._ZN7cutlass13device_kernelIN5flash11enable_sm90INS1_16FlashAttnFwdSm90INS1_25CollectiveMainloopFwdSm90ILi2EN4cute5tupleIJNS5_1CILi1EEES8_S8_EEENS6_IJNS7_ILi128EEESA_NS7_ILi256EEEEEELi256ENS_12float_e4m3_tEfNS_4arch4Sm90ELb0ELb0ELb1ELb0ELb0ELb0ELb0ELb1ELb1ELb0ELb0ELb0EEENS1_21CollectiveEpilogueFwdINS6_IJSA_SB_SA_EEES9_NS_10bfloat16_tESF_Li256ELb0ELb0ELb0ELb1EEENS1_29StaticPersistentTileSchedulerILb0EEEEEEEEEvNT_6ParamsE)
        /*09d4*/ 	.short	0x0210
        /*09d6*/ 	.short	0x0bf0


	//----- nvinfo : EIATTR_SW_WAR
	.align		4
.L_104:
        /*09d8*/ 	.byte	0x04, 0x36
        /*09da*/ 	.short	(.L_106 - .L_105)
.L_105:
        /*09dc*/ 	.word	0x00000008
.L_106:


//--------------------- .nv.info._ZN7cutlass13device_kernelIN5flash11enable_sm90INS1_16FlashAttnFwdSm90INS1_25CollectiveMainloopFwdSm90ILi2EN4cute5tupleIJNS5_1CILi1EEES8_S8_EEENS6_IJNS7_ILi128EEESA_NS7_ILi256EEEEEELi256ENS_12float_e4m3_tEfNS_4arch4Sm90ELb0ELb0ELb1ELb1ELb0ELb0ELb0ELb1ELb1ELb0ELb0ELb0EEENS1_21CollectiveEpilogueFwdINS6_IJSA_SB_SA_EEES9_NS_10bfloat16_tESF_Li256ELb1ELb0ELb0ELb1EEENS1_36VarlenDynamicPersistentTileSchedulerILi128ELi128ELi256ELi128ELb0ELb0ELb1ELb0ELb1ELb1EEEEEEEEEvNT_6ParamsE --------------------------
	.section	.nv.info._ZN7cutlass13device_kernelIN5flash11enable_sm90INS1_16FlashAttnFwdSm90INS1_25CollectiveMainloopFwdSm90ILi2EN4cute5tupleIJNS5_1CILi1EEES8_S8_EEENS6_IJNS7_ILi128EEESA_NS7_ILi256EEEEEELi256ENS_12float_e4m3_tEfNS_4arch4Sm90ELb0ELb0ELb1ELb1ELb0ELb0ELb0ELb1ELb1ELb0ELb0ELb0EEENS1_21CollectiveEpilogueFwdINS6_IJSA_SB_SA_EEES9_NS_10bfloat16_tESF_Li256ELb1ELb0ELb0ELb1EEENS1_36VarlenDynamicPersistentTileSchedulerILi128ELi128ELi256ELi128ELb0ELb0ELb1ELb0ELb1ELb1EEEEEEEEEvNT_6ParamsE,"",@"SHT_CUDA_INFO"
	.sectionflags	@""
	.align	4


	//----- nvinfo : EIATTR_CUDA_API_VERSION
	.align		4
        /*0000*/ 	.byte	0x04, 0x37
        /*0002*/ 	.short	(.L_108 - .L_107)
.L_107:
        /*0004*/ 	.word	0x00000082


	//----- nvinfo : EIATTR_KPARAM_INFO
	.align		4
.L_108:
        /*0008*/ 	.byte	0x04, 0x17
        /*000a*/ 	.short	(.L_110 - .L_109)
.L_109:
        /*000c*/ 	.word	0x00000000
        /*0010*/ 	.short	0x0000
        /*0012*/ 	.short	0x0070
        /*0014*/ 	.byte	0x00, 0xf0, 0x01, 0x28


	//----- nvinfo : EIATTR_SPARSE_MMA_MASK
	.align		4
.L_110:
        /*0018*/ 	.byte	0x03, 0x50
        /*001a*/ 	.short	0x0000


	//----- nvinfo : EIATTR_MAXREG_COUNT
	.align		4
        /*001c*/ 	.byte	0x03, 0x1b
        /*001e*/ 	.short	0x00a8


	//----- nvinfo : EIATTR_NUM_BARRIERS
	.align		4
        /*0020*/ 	.byte	0x02, 0x4c
        /*0022*/ 	.byte	0x10
	.zero		1


	//----- nvinfo : EIATTR_EXTERNS
	.align		4
        /*0024*/ 	.byte	0x04, 0x0f
        /*0026*/ 	.short	(.L_112 - .L_111)


	//   ....[0]....
	.align		4
.L_111:
        /*0028*/ 	.word	index@(__assertfail)


	//----- nvinfo : EIATTR_ANNOTATIONS
	.align		4
.L_112:
        /*002c*/ 	.byte	0x04, 0x55
        /*002e*/ 	.short	(.L_114 - .L_113)


	//   ....[0]....
.L_113:
        /* <DEDUP_REMOVED lines=41> */
        /*02b4*/ 	.byte	0xf0, 0x13, 0x01, 0x00, 0x01, 0x00, 0x00, 0x00, 0x50, 0x14, 0x01, 0x00


	//----- nvinfo : EIATTR_MERCURY_ISA_VERSION
	.align		4
.L_114:
        /*02c0*/ 	.byte	0x03, 0x5f
        /*02c2*/ 	.short	0x0101


	//----- nvinfo : EIATTR_UNUSED_LOAD_BYTE_OFFSET
	.align		4
        /*02c4*/ 	.byte	0x04, 0x44
        /*02c6*/ 	.short	(.L_116 - .L_115)


	//   ....[0]....
.L_115:
        /*02c8*/ 	.word	0x00000a70
        /*02cc*/ 	.word	0x0000fff0


	//   ....[1]....
        /*02d0*/ 	.word	0x00008950
        /*02d4*/ 	.word	0x0000fff0


	//----- nvinfo : EIATTR_INT_WARP_WIDE_INSTR_OFFSETS
	.align		4
.L_116:
        /*02d8*/ 	.byte	0x04, 0x31
        /*02da*/ 	.short	(.L_118 - .L_117)


	//   ....[0]....
.L_117:
        /*02dc*/ 	.word	0x00000160


	//   ....[1]....
        /*02e0*/ 	.word	0x000001a0


	//   ....[2]....
        /*02e4*/ 	.word	0x00000210


	//   ....[3]....
        /*02e8*/ 	.word	0x0000d170


	//   ....[4]....
        /*02ec*/ 	.word	0x0000d200


	//   ....[5]....
        /*02f0*/ 	.word	0x0000d960


	//   ....[6]....
        /*02f4*/ 	.word	0x0000f640


	//   ....[7]....
        /*02f8*/ 	.word	0x0000f6d0


	//----- nvinfo : EIATTR_COOP_GROUP_MASK_REGIDS
	.align		4
.L_118:
        /*02fc*/ 	.byte	0x04, 0x29
        /*02fe*/ 	.short	(.L_120 - .L_119)


	//   ....[0]....
.L_119:
        /*0300*/ 	.word	0xffffffff


	//   ....[1]....
        /*0304*/ 	.word	0xffffffff


	//   ....[2]....
        /*0308*/ 	.word	0xffffffff


	//   ....[3]....
        /*030c*/ 	.word	0xffffffff


	//   ....[4]....
        /*0310*/ 	.word	0xffffffff


	//   ....[5]....
        /*0314*/ 	.word	0xffffffff


	//   ....[6]....
        /*0318*/ 	.word	0xffffffff


	//   ....[7]....
        /*031c*/ 	.word	0xffffffff


	//   ....[8]....
        /*0320*/ 	.word	0xffffffff


	//   ....[9]....
        /*0324*/ 	.word	0xffffffff


	//   ....[10]....
        /*0328*/ 	.word	0xffffffff


	//   ....[11]....
        /*032c*/ 	.word	0xffffffff


	//   ....[12]....
        /*0330*/ 	.word	0xffffffff


	//   ....[13]....
        /*0334*/ 	.word	0xffffffff


	//   ....[14]....
        /*0338*/ 	.word	0xffffffff


	//   ....[15]....
        /*033c*/ 	.word	0xffffffff


	//   ....[16]....
        /*0340*/ 	.word	0xffffffff


	//   ....[17]....
        /*0344*/ 	.word	0xffffffff


	//   ....[18]....
        /*0348*/ 	.word	0xffffffff


	//   ....[19]....
        /*034c*/ 	.word	0xffffffff


	//   ....[20]....
        /*0350*/ 	.word	0xffffffff


	//   ....[21]....
        /*0354*/ 	.word	0xffffffff


	//   ....[22]....
        /*0358*/ 	.word	0xffffffff


	//   ....[23]....
        /*035c*/ 	.word	0xffffffff


	//   ....[24]....
        /*0360*/ 	.word	0xffffffff


	//   ....[25]....
        /*0364*/ 	.word	0xffffffff


	//   ....[26]....
        /*0368*/ 	.word	0xffffffff


	//   ....[27]....
        /*036c*/ 	.word	0xffffffff


	//   ....[28]....
        /*0370*/ 	.word	0xffffffff


	//   ....[29]....
        /*0374*/ 	.word	0xffffffff


	//   ....[30]....
        /*0378*/ 	.word	0xffffffff


	//   ....[31]....
        /*037c*/ 	.word	0xffffffff


	//   ....[32]....
        /*0380*/ 	.word	0xffffffff


	//   ....[33]....
        /*0384*/ 	.word	0xffffffff


	//   ....[34]....
        /*0388*/ 	.word	0xffffffff


	//   ....[35]....
        /*038c*/ 	.word	0xffffffff


	//   ....[36]....
        /*0390*/ 	.word	0xffffffff


	//   ....[37]....
        /*0394*/ 	.word	0xffffffff


	//   ....[38]....
        /*0398*/ 	.word	0xffffffff


	//   ....[39]....
        /*039c*/ 	.word	0xffffffff


	//   ....[40]....
        /*03a0*/ 	.word	0xffffffff


	//   ....[41]....
        /*03a4*/ 	.word	0xffffffff


	//   ....[42]....
        /*03a8*/ 	.word	0xffffffff


	//   ....[43]....
        /*03ac*/ 	.word	0xffffffff


	//   ....[44]....
        /*03b0*/ 	.word	0xffffffff


	//   ....[45]....
        /*03b4*/ 	.word	0xffffffff


	//   ....[46]....
        /*03b8*/ 	.word	0xffffffff


	//   ....[47]....
        /*03bc*/ 	.word	0xffffffff


	//   ....[48]....
        /*03c0*/ 	.word	0xffffffff


	//   ....[49]....
        /*03c4*/ 	.word	0xffffffff


	//   ....[50]....
        /*03c8*/ 	.word	0xffffffff


	//   ....[51]....
        /*03cc*/ 	.word	0xffffffff


	//   ....[52]....
        /*03d0*/ 	.word	0xffffffff


	//   ....[53]....
        /*03d4*/ 	.word	0xffffffff


	//   ....[54]....
        /*03d8*/ 	.word	0xffffffff


	//   ....[55]....
        /*03dc*/ 	.word	0xffffffff


	//   ....[56]....
        /*03e0*/ 	.word	0xffffffff


	//   ....[57]....
        /*03e4*/ 	.word	0xffffffff


	//   ....[58]....
        /*03e8*/ 	.word	0xffffffff


	//   ....[59]....
        /*03ec*/ 	.word	0xffffffff


	//   ....[60]....
        /*03f0*/ 	.word	0xffffffff


	//   ....[61]....
        /*03f4*/ 	.word	0xffffffff


	//   ....[62]....
        /*03f8*/ 	.word	0xffffffff


	//   ....[63]....
        /*03fc*/ 	.word	0xffffffff


	//   ....[64]....
        /*0400*/ 	.word	0xffffffff


	//   ....[65]....
        /*0404*/ 	.word	0xffffffff


	//   ....[66]....
        /*0408*/ 	.word	0xffffffff


	//   ....[67]....
        /*040c*/ 	.word	0xffffffff


	//   ....[68]....
        /*0410*/ 	.word	0xffffffff


	//   ....[69]....
        /*0414*/ 	.word	0xffffffff


	//   ....[70]....
        /*0418*/ 	.word	0xffffffff


	//   ....[71]....
        /*041c*/ 	.word	0xffffffff


	//   ....[72]....
        /*0420*/ 	.word	0xffffffff


	//   ....[73]....
        /*0424*/ 	.word	0xffffffff


	//   ....[74]....
        /*0428*/ 	.word	0xffffffff


	//   ....[75]....
        /*042c*/ 	.word	0xffffffff


	//   ....[76]....
        /*0430*/ 	.word	0xffffffff


	//   ....[77]....
        /*0434*/ 	.word	0xffffffff


	//   ....[78]....
        /*0438*/ 	.word	0xffffffff


	//   ....[79]....
        /*043c*/ 	.word	0xffffffff


	//   ....[80]....
        /*0440*/ 	.word	0xffffffff


	//   ....[81]....
        /*0444*/ 	.word	0xffffffff


	//   ....[82]....
        /*0448*/ 	.word	0xffffffff


	//   ....[83]....
        /*044c*/ 	.word	0xffffffff


	//   ....[84]....
        /*0450*/ 	.word	0xffffffff


	//   ....[85]....
        /*0454*/ 	.word	0xffffffff


	//   ....[86]....
        /*0458*/ 	.word	0xffffffff


	//   ....[87]....
        /*045c*/ 	.word	0xffffffff


	//   ....[88]....
        /*0460*/ 	.word	0xffffffff


	//   ....[89]....
        /*0464*/ 	.word	0xffffffff


	//   ....[90]....
        /*0468*/ 	.word	0xffffffff


	//   ....[91]....
        /*046c*/ 	.word	0xffffffff


	//   ....[92]....
        /*0470*/ 	.word	0xffffffff


	//   ....[93]....
        /*0474*/ 	.word	0xffffffff


	//   ....[94]....
        /*0478*/ 	.word	0xffffffff


	//   ....[95]....
        /*047c*/ 	.word	0xffffffff


	//   ....[96]....
        /*0480*/ 	.word	0xffffffff


	//   ....[97]....
        /*0484*/ 	.word	0xffffffff


	//   ....[98]....
        /*0488*/ 	.word	0xffffffff


	//   ....[99]....
        /*048c*/ 	.word	0xffffffff


	//   ....[100]....
        /*0490*/ 	.word	0xffffffff


	//   ....[101]....
        /*0494*/ 	.word	0xffffffff


	//   ....[102]....
        /*0498*/ 	.word	0xffffffff


	//   ....[103]....
        /*049c*/ 	.word	0xffffffff


	//   ....[104]....
        /*04a0*/ 	.word	0xffffffff


	//   ....[105]....
        /*04a4*/ 	.word	0xffffffff


	//   ....[106]....
        /*04a8*/ 	.word	0xffffffff


	//   ....[107]....
        /*04ac*/ 	.word	0xffffffff


	//   ....[108]....
        /*04b0*/ 	.word	0xffffffff


	//   ....[109]....
        /*04b4*/ 	.word	0xffffffff


	//   ....[110]....
        /*04b8*/ 	.word	0xffffffff


	//   ....[111]....
        /*04bc*/ 	.word	0xffffffff


	//   ....[112]....
        /*04c0*/ 	.word	0xffffffff


	//   ....[113]....
        /*04c4*/ 	.word	0xffffffff


	//   ....[114]....
        /*04c8*/ 	.word	0xffffffff


	//   ....[115]....
        /*04cc*/ 	.word	0xffffffff


	//   ....[116]....
        /*04d0*/ 	.word	0xffffffff


	//   ....[117]....
        /*04d4*/ 	.word	0xffffffff


	//   ....[118]....
        /*04d8*/ 	.word	0xffffffff


	//   ....[119]....
        /*04dc*/ 	.word	0x0500000f


	//   ....[120]....
        /*04e0*/ 	.word	0x0500000f


	//----- nvinfo : EIATTR_COOP_GROUP_INSTR_OFFSETS
	.align		4
.L_120:
        /*04e4*/ 	.byte	0x04, 0x28
        /*04e6*/ 	.short	(.L_122 - .L_121)


	//   ....[0]....
.L_121:
        /*04e8*/ 	.word	0x00000070


	//   ....[1]....
        /*04ec*/ 	.word	0x00000170


	//   ....[2]....
        /*04f0*/ 	.word	0x000001c0


	//   ....[3]....
        /*04f4*/ 	.word	0x000003f0


	//   ....[4]....
        /*04f8*/ 	.word	0x00000550


	//   ....[5]....
        /*04fc*/ 	.word	0x00000670


	//   ....[6]....
        /*0500*/ 	.word	0x000007d0


	//   ....[7]....
        /*0504*/ 	.word	0x000015f0


	//   ....[8]....
        /*0508*/ 	.word	0x00003440


	//   ....[9]....
        /*050c*/ 	.word	0x000034b0


	//   ....[10]....
        /*0510*/ 	.word	0x00003ae0


	//   ....[11]....
        /*0514*/ 	.word	0x00003b80


	//   ....[12]....
        /*0518*/ 	.word	0x000060c0


	//   ....[13]....
        /*051c*/ 	.word	0x000060e0


	//   ....[14]....
        /*0520*/ 	.word	0x00006120


	//   ....[15]....
        /*0524*/ 	.word	0x00006130


	//   ....[16]....
        /*0528*/ 	.word	0x00007e00


	//   ....[17]....
        /*052c*/ 	.word	0x00007e10


	//   ....[18]....
        /*0530*/ 	.word	0x00007e40


	//   ....[19]....
        /*0534*/ 	.word	0x00007e50


	//   ....[20]....
        /*0538*/ 	.word	0x00009470


	//   ....[21]....
        /*053c*/ 	.word	0x000094b0


	//   ....[22]....
        /*0540*/ 	.word	0x000094e0


	//   ....[23]....
        /*0544*/ 	.word	0x00009510


	//   ....[24]....
        /*0548*/ 	.word	0x00009560


	//   ....[25]....
        /*054c*/ 	.word	0x00009590


	//   ....[26]....
        /*0550*/ 	.word	0x000095c0


	//   ....[27]....
        /*0554*/ 	.word	0x000095f0


	//   ....[28]....
        /*0558*/ 	.word	0x00009620


	//   ....[29]....
        /*055c*/ 	.word	0x00009670


	//   ....[30]....
        /*0560*/ 	.word	0x000096c0


	//   ....[31]....
        /*0564*/ 	.word	0x000096f0


	//   ....[32]....
        /*0568*/ 	.word	0x00009720


	//   ....[33]....
        /*056c*/ 	.word	0x00009770


	//   ....[34]....
        /*0570*/ 	.word	0x000097b0


	//   ....[35]....
        /*0574*/ 	.word	0x000097f0


	//   ....[36]....
        /*0578*/ 	.word	0x00009820


	//   ....[37]....
        /*057c*/ 	.word	0x00009850


	//   ....[38]....
        /*0580*/ 	.word	0x00009880


	//   ....[39]....
        /*0584*/ 	.word	0x000098b0


	//   ....[40]....
        /*0588*/ 	.word	0x000098e0


	//   ....[41]....
        /*058c*/ 	.word	0x00009910


	//   ....[42]....
        /*0590*/ 	.word	0x00009940


	//   ....[43]....
        /*0594*/ 	.word	0x00009970


	//   ....[44]....
        /*0598*/ 	.word	0x000099a0


	//   ....[45]....
        /*059c*/ 	.word	0x000099d0


	//   ....[46]....
        /*05a0*/ 	.word	0x00009a00


	//   ....[47]....
        /*05a4*/ 	.word	0x00009a30


	//   ....[48]....
        /*05a8*/ 	.word	0x00009a60


	//   ....[49]....
        /*05ac*/ 	.word	0x00009a90


	//   ....[50]....
        /*05b0*/ 	.word	0x00009b10


	//   ....[51]....
        /*05b4*/ 	.word	0x00009b40


	//   ....[52]....
        /*05b8*/ 	.word	0x00009b70


	//   ....[53]....
        /*05bc*/ 	.word	0x00009ba0


	//   ....[54]....
        /*05c0*/ 	.word	0x00009bd0


	//   ....[55]....
        /*05c4*/ 	.word	0x00009c00


	//   ....[56]....
        /*05c8*/ 	.word	0x00009c30


	//   ....[57]....
        /*05cc*/ 	.word	0x00009c60


	//   ....[58]....
        /*05d0*/ 	.word	0x00009c90


	//   ....[59]....
        /*05d4*/ 	.word	0x00009ca0


	//   ....[60]....
        /*05d8*/ 	.word	0x00009cb0


	//   ....[61]....
        /*05dc*/ 	.word	0x00009cc0


	//   ....[62]....
        /*05e0*/ 	.word	0x00009cd0


	//   ....[63]....
        /*05e4*/ 	.word	0x00009ce0


	//   ....[64]....
        /*05e8*/ 	.word	0x00009d10


	//   ....[65]....
        /*05ec*/ 	.word	0x00009d20


	//   ....[66]....
        /*05f0*/ 	.word	0x00009d30


	//   ....[67]....
        /*05f4*/ 	.word	0x00009d40


	//   ....[68]....
        /*05f8*/ 	.word	0x00009d70


	//   ....[69]....
        /*05fc*/ 	.word	0x00009d80


	//   ....[70]....
        /*0600*/ 	.word	0x00009d90


	//   ....[71]....
        /*0604*/ 	.word	0x00009da0


	//   ....[72]....
        /*0608*/ 	.word	0x00009db0


	//   ....[73]....
        /*060c*/ 	.word	0x00009dc0


	//   ....[74]....
        /*0610*/ 	.word	0x00009de0


	//   ....[75]....
        /*0614*/ 	.word	0x00009df0


	//   ....[76]....
        /*0618*/ 	.word	0x00009e00


	//   ....[77]....
        /*061c*/ 	.word	0x00009e10


	//   ....[78]....
        /*0620*/ 	.word	0x00009e20


	//   ....[79]....
        /*0624*/ 	.word	0x00009e30


	//   ....[80]....
        /*0628*/ 	.word	0x00009e40


	//   ....[81]....
        /*062c*/ 	.word	0x00009e50


	//   ....[82]....
        /*0630*/ 	.word	0x00009e60


	//   ....[83]....
        /*0634*/ 	.word	0x00009e70


	//   ....[84]....
        /*0638*/ 	.word	0x0000c070


	//   ....[85]....
        /*063c*/ 	.word	0x0000c270


	//   ....[86]....
        /*0640*/ 	.word	0x0000c2a0


	//   ....[87]....
        /*0644*/ 	.word	0x0000c2d0


	//   ....[88]....
        /*0648*/ 	.word	0x0000c310


	//   ....[89]....
        /*064c*/ 	.word	0x0000c340


	//   ....[90]....
        /*0650*/ 	.word	0x0000c370


	//   ....[91]....
        /*0654*/ 	.word	0x0000c500


	//   ....[92]....
        /*0658*/ 	.word	0x0000c530


	//   ....[93]....
        /*065c*/ 	.word	0x0000c560


	//   ....[94]....
        /*0660*/ 	.word	0x0000c590


	//   ....[95]....
        /*0664*/ 	.word	0x0000c5c0


	//   ....[96]....
        /*0668*/ 	.word	0x0000c600


	//   ....[97]....
        /*066c*/ 	.word	0x0000c690


	//   ....[98]....
        /*0670*/ 	.word	0x0000c6d0


	//   ....[99]....
        /*0674*/ 	.word	0x0000c760


	//   ....[100]....
        /*0678*/ 	.word	0x0000da80


	//   ....[101]....
        /*067c*/ 	.word	0x00010330


	//   ....[102]....
        /*0680*/ 	.word	0x00010360


	//   ....[103]....
        /*0684*/ 	.word	0x00010390


	//   ....[104]....
        /*0688*/ 	.word	0x000103c0


	//   ....[105]....
        /*068c*/ 	.word	0x00010400


	//   ....[106]....
        /*0690*/ 	.word	0x00010410


	//   ....[107]....
        /*0694*/ 	.word	0x00010440


	//   ....[108]....
        /*0698*/ 	.word	0x00010450


	//   ....[109]....
        /*069c*/ 	.word	0x00010590


	//   ....[110]....
        /*06a0*/ 	.word	0x000105c0


	//   ....[111]....
        /*06a4*/ 	.word	0x00010600


	//   ....[112]....
        /*06a8*/ 	.word	0x00010630


	//   ....[113]....
        /*06ac*/ 	.word	0x00010660


	//   ....[114]....
        /*06b0*/ 	.word	0x00010690


	//   ....[115]....
        /*06b4*/ 	.word	0x00010740


	//   ....[116]....
        /*06b8*/ 	.word	0x00010780


	//   ....[117]....
        /*06bc*/ 	.word	0x00010810


	//   ....[118]....
        /*06c0*/ 	.word	0x00010c80


	//   ....[119]....
        /*06c4*/ 	.word	0x000111a0


	//   ....[120]....
        /*06c8*/ 	.word	0x00011630


	//----- nvinfo : EIATTR_REG_RECONFIG
	.align		4
.L_122:
        /*06cc*/ 	.byte	0x01, 0x54
	.zero		2


	//----- nvinfo : EIATTR_SYSCALL_OFFSETS
	.align		4
        /*06d0*/ 	.byte	0x04, 0x46
        /*06d2*/ 	.short	(.L_124 - .L_123)


	//   ....[0]....
.L_123:
        /*06d4*/ 	.word	0x000017e0


	//   ....[1]....
        /*06d8*/ 	.word	0x0000d3a0


	//   ....[2]....
        /*06dc*/ 	.word	0x0000d4e0


	//   ....[3]....
        /*06e0*/ 	.word	0x0000d620


	//   ....[4]....
        /*06e4*/ 	.word	0x0000d740


	//----- nvinfo : EIATTR_MBARRIER_INSTR_OFFSETS
	.align		4
.L_124:
        /*06e8*/ 	.byte	0x04, 0x39
        /*06ea*/ 	.short	(.L_126 - .L_125)


	//   ....[0]....
.L_125:
        /*06ec*/ 	.word	0x000002a0
        /*06f0*/ 	.word	0x000000ff
        /*06f4*/ 	.word	0x00038800
        /*06f8*/ 	.short	0x0100
        /*06fa*/ 	.byte	0x08
	.zero		1


	//   ....[1]....
        /*06fc*/ 	.word	0x000002b0
        /*0700*/ 	.word	0x000000ff
        /*0704*/ 	.word	0x00038820
        /*0708*/ 	.short	0x0100
        /*070a*/ 	.byte	0x08
	.zero		1


	//   ....[2]....
        /*070c*/ 	.word	0x000003a0
        /*0710*/ 	.word	0x000000ff
        /*0714*/ 	.word	0x00038830
        /*0718*/ 	.short	0x0100
        /*071a*/ 	.byte	0x08
	.zero		1


	//   ....[3]....
        /*071c*/ 	.word	0x000003b0
        /*0720*/ 	.word	0x000000ff
        /*0724*/ 	.word	0x00038840
        /*0728*/ 	.short	0x0100
        /*072a*/ 	.byte	0x08
	.zero		1


	//   ....[4]....
        /*072c*/ 	.word	0x000003c0
        /*0730*/ 	.word	0x000000ff
        /*0734*/ 	.word	0x00038838
        /*0738*/ 	.short	0x0100
        /*073a*/ 	.byte	0x08
	.zero		1


	//   ....[5]....
        /*073c*/ 	.word	0x000003d0
        /*0740*/ 	.word	0x000000ff
        /*0744*/ 	.word	0x00038848
        /*0748*/ 	.short	0x0100
        /*074a*/ 	.byte	0x08
	.zero		1


	//   ....[6]....
        /*074c*/ 	.word	0x00000500
        /*0750*/ 	.word	0x000000ff
        /*0754*/ 	.word	0x00038850
        /*0758*/ 	.short	0x0100
        /*075a*/ 	.byte	0x08
	.zero		1


	//   ....[7]....
        /*075c*/ 	.word	0x00000510
        /*0760*/ 	.word	0x000000ff
        /*0764*/ 	.word	0x00038860
        /*0768*/ 	.short	0x0100
        /*076a*/ 	.byte	0x08
	.zero		1


	//   ....[8]....
        /*076c*/ 	.word	0x00000520
        /*0770*/ 	.word	0x000000ff
        /*0774*/ 	.word	0x00038858
        /*0778*/ 	.short	0x0100
        /*077a*/ 	.byte	0x08
	.zero		1


	//   ....[9]....
        /*077c*/ 	.word	0x00000530
        /*0780*/ 	.word	0x000000ff
        /*0784*/ 	.word	0x00038868
        /*0788*/ 	.short	0x0100
        /*078a*/ 	.byte	0x08
	.zero		1


	//   ....[10]....
        /*078c*/ 	.word	0x00000620
        /*0790*/ 	.word	0x000000ff
        /*0794*/ 	.word	0x00038870
        /*0798*/ 	.short	0x0100
        /*079a*/ 	.byte	0x06
	.zero		1


	//   ....[11]....
        /*079c*/ 	.word	0x00000630
        /*07a0*/ 	.word	0x000000ff
        /*07a4*/ 	.word	0x00038880
        /*07a8*/ 	.short	0x0100
        /*07aa*/ 	.byte	0x06
	.zero		1


	//   ....[12]....
        /*07ac*/ 	.word	0x00000640
        /*07b0*/ 	.word	0x000000ff
        /*07b4*/ 	.word	0x00038878
        /*07b8*/ 	.short	0x0100
        /*07ba*/ 	.byte	0x06
	.zero		1


	//   ....[13]....
        /*07bc*/ 	.word	0x00000650
        /*07c0*/ 	.word	0x000000ff
        /*07c4*/ 	.word	0x00038888
        /*07c8*/ 	.short	0x0100
        /*07ca*/ 	.byte	0x06
	.zero		1


	//   ....[14]....
        /*07cc*/ 	.word	0x00000780
        /*07d0*/ 	.word	0x000000ff
        /*07d4*/ 	.word	0x00038890
        /*07d8*/ 	.short	0x0100
        /*07da*/ 	.byte	0x08
	.zero		1


	//   ....[15]....
        /*07dc*/ 	.word	0x00000790
        /*07e0*/ 	.word	0x000000ff
        /*07e4*/ 	.word	0x000388a0
        /*07e8*/ 	.short	0x0100
        /*07ea*/ 	.byte	0x08
	.zero		1


	//   ....[16]....
        /*07ec*/ 	.word	0x000007a0
        /*07f0*/ 	.word	0x000000ff
        /*07f4*/ 	.word	0x00038898
        /*07f8*/ 	.short	0x0100
        /*07fa*/ 	.byte	0x08
	.zero		1


	//   ....[17]....
        /*07fc*/ 	.word	0x000007b0
        /*0800*/ 	.word	0x000000ff
        /*0804*/ 	.word	0x000388a8
        /*0808*/ 	.short	0x0100
        /*080a*/ 	.byte	0x08
	.zero		1


	//   ....[18]....
        /*080c*/ 	.word	0x000008e0
        /*0810*/ 	.word	0x000000ff
        /*0814*/ 	.word	0x000388b0
        /*0818*/ 	.short	0x0100
        /*081a*/ 	.byte	0x08
	.zero		1


	//   ....[19]....
        /*081c*/ 	.word	0x000008f0
        /*0820*/ 	.word	0x000000ff
        /*0824*/ 	.word	0x000388c0
        /*0828*/ 	.short	0x0100
        /*082a*/ 	.byte	0x08
	.zero		1


	//   ....[20]....
        /*082c*/ 	.word	0x00000900
        /*0830*/ 	.word	0x000000ff
        /*0834*/ 	.word	0x000388b8
        /*0838*/ 	.short	0x0100
        /*083a*/ 	.byte	0x08
	.zero		1


	//   ....[21]....
        /*083c*/ 	.word	0x00000910
        /*0840*/ 	.word	0x000000ff
        /*0844*/ 	.word	0x000388c8
        /*0848*/ 	.short	0x0100
        /*084a*/ 	.byte	0x08
	.zero		1


	//   ....[22]....
        /*084c*/ 	.word	0x00001b50
        /*0850*/ 	.word	0x00000002
        /*0854*/ 	.word	0x00038800
        /*0858*/ 	.short	0x010a
        /*085a*/ 	.byte	0x3f
	.zero		1


	//   ....[23]....
        /*085c*/ 	.word	0x00001bf0
        /*0860*/ 	.word	0x00000004
        /*0864*/ 	.word	0x00038830
        /*0868*/ 	.short	0x010a
        /*086a*/ 	.byte	0x3f
	.zero		1


	//   ....[24]....
        /*086c*/ 	.word	0x00001c60
        /*0870*/ 	.word	0x00000004
        /*0874*/ 	.word	0x00038830
        /*0878*/ 	.short	0x010a
        /*087a*/ 	.byte	0x3f
	.zero		1


	//   ....[25]....
        /*087c*/ 	.word	0x00003770
        /*0880*/ 	.word	0x00000004
        /*0884*/ 	.word	0x00000000
        /*0888*/ 	.short	0x0101
        /*088a*/ 	.byte	0x3f
	.zero		1


	//   ....[26]....
        /*088c*/ 	.word	0x00004f30
        /*0890*/ 	.word	0x000000ff
        /*0894*/ 	.word	0x00038830
        /*0898*/ 	.short	0x010a
        /*089a*/ 	.byte	0x06
	.zero		1


	//   ....[27]....
        /*089c*/ 	.word	0x00004f70
        /*08a0*/ 	.word	0x000000ff
        /*08a4*/ 	.word	0x00038830
        /*08a8*/ 	.short	0x010a
        /*08aa*/ 	.byte	0x06
	.zero		1


	//   ....[28]....
        /*08ac*/ 	.word	0x000052f0
        /*08b0*/ 	.word	0x000000ff
        /*08b4*/ 	.word	0x00038850
        /*08b8*/ 	.short	0x010a
        /*08ba*/ 	.byte	0x06
	.zero		1


	//   ....[29]....
        /*08bc*/ 	.word	0x00005330
        /*08c0*/ 	.word	0x000000ff
        /*08c4*/ 	.word	0x00038850
        /*08c8*/ 	.short	0x010a
        /*08ca*/ 	.byte	0x06
	.zero		1


	//   ....[30]....
        /*08cc*/ 	.word	0x00006e50
        /*08d0*/ 	.word	0x00000005
        /*08d4*/ 	.word	0x00000000
        /*08d8*/ 	.short	0x0101
        /*08da*/ 	.byte	0x3f
	.zero		1


	//   ....[31]....
        /*08dc*/ 	.word	0x00007080
        /*08e0*/ 	.word	0x00000008
        /*08e4*/ 	.word	0x00000000
        /*08e8*/ 	.short	0x0101
        /*08ea*/ 	.byte	0x3f
	.zero		1


	//   ....[32]....
        /*08ec*/ 	.word	0x00007a50
        /*08f0*/ 	.word	0x0000000d
        /*08f4*/ 	.word	0x00038850
        /*08f8*/ 	.short	0x010a
        /*08fa*/ 	.byte	0x3f
	.zero		1


	//   ....[33]....
        /*08fc*/ 	.word	0x00007ae0
        /*0900*/ 	.word	0x0000000d
        /*0904*/ 	.word	0x00038850
        /*0908*/ 	.short	0x010a
        /*090a*/ 	.byte	0x3f
	.zero		1


	//   ....[34]....
        /*090c*/ 	.word	0x000080f0
        /*0910*/ 	.word	0x00000003
        /*0914*/ 	.word	0x00000000
        /*0918*/ 	.short	0x0101
        /*091a*/ 	.byte	0x3f
	.zero		1


	//   ....[35]....
        /*091c*/ 	.word	0x0000ad00
        /*0920*/ 	.word	0x00000003
        /*0924*/ 	.word	0x00000000
        /*0928*/ 	.short	0x0101
        /*092a*/ 	.byte	0x3f
	.zero		1


	//   ....[36]....
        /*092c*/ 	.word	0x0000dcb0
        /*0930*/ 	.word	0x00000004
        /*0934*/ 	.word	0x00038880
        /*0938*/ 	.short	0x010a
        /*093a*/ 	.byte	0x3f
	.zero		1


	//   ....[37]....
        /*093c*/ 	.word	0x0000dec0
        /*0940*/ 	.word	0x00000004
        /*0944*/ 	.word	0x00038840
        /*0948*/ 	.short	0x010a
        /*094a*/ 	.byte	0x3f
	.zero		1


	//   ....[38]....
        /*094c*/ 	.word	0x0000e2a0
        /*0950*/ 	.word	0x000000ff
        /*0954*/ 	.word	0x00038820
        /*0958*/ 	.short	0x010a
        /*095a*/ 	.byte	0x29
	.zero		1


	//   ....[39]....
        /*095c*/ 	.word	0x0000e5a0
        /*0960*/ 	.word	0x00000004
        /*0964*/ 	.word	0x00038880
        /*0968*/ 	.short	0x010a
        /*096a*/ 	.byte	0x3f
	.zero		1


	//   ....[40]....
        /*096c*/ 	.word	0x0000e920
        /*0970*/ 	.word	0x00000004
        /*0974*/ 	.word	0x00038840
        /*0978*/ 	.short	0x010a
        /*097a*/ 	.byte	0x3f
	.zero		1


	//   ....[41]....
        /*097c*/ 	.word	0x0000ed10
        /*0980*/ 	.word	0x00000003
        /*0984*/ 	.word	0x00038870
        /*0988*/ 	.short	0x010a
        /*098a*/ 	.byte	0x3f
	.zero		1


	//   ....[42]....
        /*098c*/ 	.word	0x0000ed90
        /*0990*/ 	.word	0x00000003
        /*0994*/ 	.word	0x00038860
        /*0998*/ 	.short	0x010a
        /*099a*/ 	.byte	0x3f
	.zero		1


	//   ....[43]....
        /*099c*/ 	.word	0x0000f5b0
        /*09a0*/ 	.word	0x00000002
        /*09a4*/ 	.word	0x00038850
        /*09a8*/ 	.short	0x0101
        /*09aa*/ 	.byte	0x3f
	.zero		1


	//   ....[44]....
        /*09ac*/ 	.word	0x0000f5f0
        /*09b0*/ 	.word	0x00000002
        /*09b4*/ 	.word	0x00000000
        /*09b8*/ 	.short	0x0101
        /*09ba*/ 	.byte	0x3f
	.zero		1


	//   ....[45]....
        /*09bc*/ 	.word	0x0000f7b0
        /*09c0*/ 	.word	0x00000015
        /*09c4*/ 	.word	0x00038870
        /*09c8*/ 	.short	0x010a
        /*09ca*/ 	.byte	0x3f
	.zero		1


	//   ....[46]....
        /*09cc*/ 	.word	0x0000f840
        /*09d0*/ 	.word	0x00000015
        /*09d4*/ 	.word	0x00038860
        /*09d8*/ 	.short	0x010a
        /*09da*/ 	.byte	0x3f
	.zero		1


	//   ....[47]....
        /*09dc*/ 	.word	0x00010040
        /*09e0*/ 	.word	0x00000015
        /*09e4*/ 	.word	0x00038850
        /*09e8*/ 	.short	0x0101
        /*09ea*/ 	.byte	0x3f
	.zero		1


	//   ....[48]....
        /*09ec*/ 	.word	0x00010090
        /*09f0*/ 	.word	0x00000000
        /*09f4*/ 	.word	0x00000000
        /*09f8*/ 	.short	0x0101
        /*09fa*/ 	.byte	0x3f
	.zero		1


	//   ....[49]....
        /*09fc*/ 	.word	0x00010c00
        /*0a00*/ 	.word	0x00000000
        /*0a04*/ 	.word	0x00038820
        /*0a08*/ 	.short	0x010a
        /*0a0a*/ 	.byte	0x3f
	.zero		1


	//   ....[50]....
        /*0a0c*/ 	.word	0x00010dc0
        /*0a10*/ 	.word	0x00000006
        /*0a14*/ 	.word	0x00000000
        /*0a18*/ 	.short	0x010a
        /*0a1a*/ 	.byte	0x3f
	.zero		1


	//   ....[51]....
        /*0a1c*/ 	.word	0x00010e30
        /*0a20*/ 	.word	0x00000007
        /*0a24*/ 	.word	0x00000000
        /*0a28*/ 	.short	0x010a
        /*0a2a*/ 	.byte	0x3f
	.zero		1


	//   ....[52]....
        /*0a2c*/ 	.word	0x00010e90
        /*0a30*/ 	.word	0x00000004
        /*0a34*/ 	.word	0x00038860
        /*0a38*/ 	.short	0x010a
        /*0a3a*/ 	.byte	0x3f
	.zero		1


	//   ....[53]....
        /*0a3c*/ 	.word	0x00010ee0
        /*0a40*/ 	.word	0x00000003
        /*0a44*/ 	.word	0x00038860
        /*0a48*/ 	.short	0x010a
        /*0a4a*/ 	.byte	0x3f
	.zero		1


	//   ....[54]....
        /*0a4c*/ 	.word	0x00010f20
        /*0a50*/ 	.word	0x00000004
        /*0a54*/ 	.word	0x00038880
        /*0a58*/ 	.short	0x010a
        /*0a5a*/ 	.byte	0x3f
	.zero		1


	//   ....[55]....
        /*0a5c*/ 	.word	0x00010f40
        /*0a60*/ 	.word	0x00000003
        /*0a64*/ 	.word	0x00038880
        /*0a68*/ 	.short	0x010a
        /*0a6a*/ 	.byte	0x3f
	.zero		1


	//   ....[56]....
        /*0a6c*/ 	.word	0x00010fa0
        /*0a70*/ 	.word	0x00000002
        /*0a74*/ 	.word	0x00038800
        /*0a78*/ 	.short	0x010a
        /*0a7a*/ 	.byte	0x3f
	.zero		1


	//   ....[57]....
        /*0a7c*/ 	.word	0x00010ff0
        /*0a80*/ 	.word	0x00000004
        /*0a84*/ 	.word	0x00038830
        /*0a88*/ 	.short	0x010a
        /*0a8a*/ 	.byte	0x3f
	.zero		1


	//   ....[58]....
        /*0a8c*/ 	.word	0x00011050
        /*0a90*/ 	.word	0x00000003
        /*0a94*/ 	.word	0x00038830
        /*0a98*/ 	.short	0x010a
        /*0a9a*/ 	.byte	0x3f
	.zero		1


	//   ....[59]....
        /*0a9c*/ 	.word	0x000110b0
        /*0aa0*/ 	.word	0x00000003
        /*0aa4*/ 	.word	0x00038850
        /*0aa8*/ 	.short	0x010a
        /*0aaa*/ 	.byte	0x3f
	.zero		1


	//   ....[60]....
        /*0aac*/ 	.word	0x00011100
        /*0ab0*/ 	.word	0x0000000d
        /*0ab4*/ 	.word	0x00038850
        /*0ab8*/ 	.short	0x010a
        /*0aba*/ 	.byte	0x3f
	.zero		1


	//   ....[61]....
        /*0abc*/ 	.word	0x00011250
        /*0ac0*/ 	.word	0x00000004
        /*0ac4*/ 	.word	0x00038880
        /*0ac8*/ 	.short	0x010a
        /*0aca*/ 	.byte	0x3f
	.zero		1


	//   ....[62]....
        /*0acc*/ 	.word	0x000112a0
        /*0ad0*/ 	.word	0x00000004
        /*0ad4*/ 	.word	0x00038840
        /*0ad8*/ 	.short	0x010a
        /*0ada*/ 	.byte	0x3f
	.zero		1


	//   ....[63]....
        /*0adc*/ 	.word	0x00011300
        /*0ae0*/ 	.word	0x00000003
        /*0ae4*/ 	.word	0x00038820
        /*0ae8*/ 	.short	0x010a
        /*0aea*/ 	.byte	0x3f
	.zero		1


	//   ....[64]....
        /*0aec*/ 	.word	0x00011350
        /*0af0*/ 	.word	0x00000004
        /*0af4*/ 	.word	0x00038880
        /*0af8*/ 	.short	0x010a
        /*0afa*/ 	.byte	0x3f
	.zero		1


	//   ....[65]....
        /*0afc*/ 	.word	0x000113a0
        /*0b00*/ 	.word	0x00000004
        /*0b04*/ 	.word	0x00038840
        /*0b08*/ 	.short	0x010a
        /*0b0a*/ 	.byte	0x3f
	.zero		1


	//   ....[66]....
        /*0b0c*/ 	.word	0x00011400
        /*0b10*/ 	.word	0x00000003
        /*0b14*/ 	.word	0x00038870
        /*0b18*/ 	.short	0x010a
        /*0b1a*/ 	.byte	0x3f
	.zero		1


	//   ....[67]....
        /*0b1c*/ 	.word	0x00011460
        /*0b20*/ 	.word	0x00000003
        /*0b24*/ 	.word	0x00038860
        /*0b28*/ 	.short	0x010a
        /*0b2a*/ 	.byte	0x3f
	.zero		1


	//   ....[68]....
        /*0b2c*/ 	.word	0x000114b0
        /*0b30*/ 	.word	0x00000015
        /*0b34*/ 	.word	0x00038870
        /*0b38*/ 	.short	0x010a
        /*0b3a*/ 	.byte	0x3f
	.zero		1


	//   ....[69]....
        /*0b3c*/ 	.word	0x00011500
        /*0b40*/ 	.word	0x00000015
        /*0b44*/ 	.word	0x00038860
        /*0b48*/ 	.short	0x010a
        /*0b4a*/ 	.byte	0x3f
	.zero		1


	//   ....[70]....
        /*0b4c*/ 	.word	0x00011550
        /*0b50*/ 	.word	0x00000000
        /*0b54*/ 	.word	0x00038820
        /*0b58*/ 	.short	0x010a
        /*0b5a*/ 	.byte	0x3f
	.zero		1


	//   ....[71]....
        /*0b5c*/ 	.word	0x000116f0
        /*0b60*/ 	.word	0x00000006
        /*0b64*/ 	.word	0x00000000
        /*0b68*/ 	.short	0x010a
        /*0b6a*/ 	.byte	0x3f
	.zero		1


	//   ....[72]....
        /*0b6c*/ 	.word	0x00011740
        /*0b70*/ 	.word	0x00000007
        /*0b74*/ 	.word	0x00000000
        /*0b78*/ 	.short	0x010a
        /*0b7a*/ 	.byte	0x3f
	.zero		1


	//   ....[73]....
        /*0b7c*/ 	.word	0x00011790
        /*0b80*/ 	.word	0x00000004
        /*0b84*/ 	.word	0x00038860
        /*0b88*/ 	.short	0x010a
        /*0b8a*/ 	.byte	0x3f
	.zero		1


	//   ....[74]....
        /*0b8c*/ 	.word	0x000117e0
        /*0b90*/ 	.word	0x00000003
        /*0b94*/ 	.word	0x00038860
        /*0b98*/ 	.short	0x010a
        /*0b9a*/ 	.byte	0x3f
	.zero		1


	//   ....[75]....
        /*0b9c*/ 	.word	0x00011830
        /*0ba0*/ 	.word	0x00000004
        /*0ba4*/ 	.word	0x00038880
        /*0ba8*/ 	.short	0x010a
        /*0baa*/ 	.byte	0x3f
	.zero		1


	//----- nvinfo : EIATTR_NUM_MBARRIERS
	.align		4
.L_126:
        /*0bac*/ 	.byte	0x03, 0x38
        /*0bae*/ 	.short	0x0016


	//----- nvinfo : EIATTR_EXIT_INSTR_OFFSETS
	.align		4
        /*0bb0*/ 	.byte	0x04, 0x1c
        /*0bb2*/ 	.short	(.L_128 - .L_127)


	//   ....[0]....
.L_127:
        /*0bb4*/ 	.word	0x00000ab0


	//   ....[1]....
        /*0bb8*/ 	.word	0x0000c030


	//   ....[2]....
        /*0bbc*/ 	.word	0x00010f90


	//----- nvinfo : EIATTR_MAX_THREADS
	.align		4
.L_128:
        /*0bc0*/ 	.byte	0x04, 0x05
        /*0bc2*/ 	.short	(.L_130 - .L_129)
.L_129:
        /*0bc4*/ 	.word	0x00000180
        /*0bc8*/ 	.word	0x00000001
        /*0bcc*/ 	.word	0x00000001


	//----- nvinfo : EIATTR_CRS_STACK_SIZE
	.align		4
.L_130:
        /*0bd0*/ 	.byte	0x04, 0x1e
        /*0bd2*/ 	.short	(.L_132 - .L_131)
.L_131:
        /*0bd4*/ 	.word	0x00000000


	//----- nvinfo : EIATTR_CBANK_PARAM_SIZE
	.align		4
.L_132:
        /*0bd8*/ 	.byte	0x03, 0x19
        /*0bda*/ 	.short	0x0a70


	//----- nvinfo : EIATTR_PARAM_CBANK
	.align		4
        /*0bdc*/ 	.byte	0x04, 0x0a
        /*0bde*/ 	.short	(.L_134 - .L_133)
	.align		4
.L_133:
        /*0be0*/ 	.word	index@(.nv.constant0._ZN7cutlass13device_kernelIN5flash11enable_sm90INS1_16FlashAttnFwdSm90INS1_25CollectiveMainloopFwdSm90ILi2EN4cute5tupleIJNS5_1CILi1EEES8_S8_EEENS6_IJNS7_ILi128EEESA_NS7_ILi256EEEEEELi256ENS_12float_e4m3_tEfNS_4arch4Sm90ELb0ELb0ELb1ELb1ELb0ELb0ELb0ELb1ELb1ELb0ELb0ELb0EEENS1_21CollectiveEpilogueFwdINS6_IJSA_SB_SA_EEES9_NS_10bfloat16_tESF_Li256ELb1ELb0ELb0ELb1EEENS1_36VarlenDynamicPersistentTileSchedulerILi128ELi128ELi256ELi128ELb0ELb0ELb1ELb0ELb1ELb1EEEEEEEEEvNT_6ParamsE)
        /*0be4*/ 	.short	0x0210
        /*0be6*/ 	.short	0x0a70


	//----- nvinfo : EIATTR_SW_WAR
	.align		4
.L_134:
        /*0be8*/ 	.byte	0x04, 0x36
        /*0bea*/ 	.short	(.L_136 - .L_135)
.L_135:
        /*0bec*/ 	.word	0x00000008
.L_136:


//--------------------- .nv.info._ZN7cutlass13device_kernelIN5flash11enable_sm90INS1_16FlashAttnFwdSm90INS1_25CollectiveMainloopFwdSm90ILi2EN4cute5tupleIJNS5_1CILi1EEES8_S8_EEENS6_IJNS7_ILi128EEESA_NS7_ILi256EEEEEELi256ENS_12float_e4m3_tEfNS_4arch4Sm90ELb0ELb0ELb1ELb1ELb0ELb1ELb0ELb1ELb1ELb0ELb0ELb0EEENS1_21CollectiveEpilogueFwdINS6_IJSA_SB_SA_EEES9_NS_10bfloat16_tESF_Li256ELb1ELb0ELb0ELb1EEENS1_36VarlenDynamicPersistentTileSchedulerILi128ELi128ELi256ELi128ELb0ELb0ELb1ELb0ELb1ELb1EEEEEEEEEvNT_6ParamsE --------------------------
	.section	.nv.info._ZN7cutlass13device_kernelIN5flash11enable_sm90INS1_16FlashAttnFwdSm90INS1_25CollectiveMainloopFwdSm90ILi2EN4cute5tupleIJNS5_1CILi1EEES8_S8_EEENS6_IJNS7_ILi128EEESA_NS7_ILi256EEEEEELi256ENS_12float_e4m3_tEfNS_4arch4Sm90ELb0ELb0ELb1ELb1ELb0ELb1ELb0ELb1ELb1ELb0ELb0ELb0EEENS1_21CollectiveEpilogueFwdINS6_IJSA_SB_SA_EEES9_NS_10bfloat16_tESF_Li256ELb1ELb0ELb0ELb1EEENS1_36VarlenDynamicPersistentTileSchedulerILi128ELi128ELi256ELi128ELb0ELb0ELb1ELb0ELb1ELb1EEEEEEEEEvNT_6ParamsE,"",@"SHT_CUDA_INFO"
	.sectionflags	@""
	.align	4


	//----- nvinfo : EIATTR_CUDA_API_VERSION
	.align		4
        /*0000*/ 	.byte	0x04, 0x37
        /*0002*/ 	.short	(.L_138 - .L_137)
.L_137:
        /*0004*/ 	.word	0x00000082


	//----- nvinfo : EIATTR_KPARAM_INFO
	.align		4
.L_138:
        /*0008*/ 	.byte	0x04, 0x17
        /*000a*/ 	.short	(.L_140 - .L_139)
.L_139:
        /*000c*/ 	.word	0x00000000
        /*0010*/ 	.short	0x0000
        /*0012*/ 	.short	0x0070
        /*0014*/ 	.byte	0x00, 0xf0, 0x01, 0x28


	//----- nvinfo : EIATTR_SPARSE_MMA_MASK
	.align		4
.L_140:
        /*0018*/ 	.byte	0x03, 0x50
        /*001a*/ 	.short	0x0000


	//----- nvinfo : EIATTR_MAXREG_COUNT
	.align		4
        /*001c*/ 	.byte	0x03, 0x1b
        /*001e*/ 	.short	0x00a8


	//----- nvinfo : EIATTR_NUM_BARRIERS
	.align		4
        /*0020*/ 	.byte	0x02, 0x4c
        /*0022*/ 	.byte	0x10
	.zero		1


	//----- nvinfo : EIATTR_EXTERNS
	.align		4
        /*0024*/ 	.byte	0x04, 0x0f
        /*0026*/ 	.short	(.L_142 - .L_141)


	//   ....[0]....
	.align		4
.L_141:
        /*0028*/ 	.word	index@(__assertfail)


	//----- nvinfo : EIATTR_ANNOTATIONS
	.align		4
.L_142:
        /*002c*/ 	.byte	0x04, 0x55
        /*002e*/ 	.short	(.L_144 - .L_143)


	//   ....[0]....
.L_143:
        /* <DEDUP_REMOVED lines=103> */


	//----- nvinfo : EIATTR_MERCURY_ISA_VERSION
	.align		4
.L_144:
        /*0688*/ 	.byte	0x03, 0x5f
        /*068a*/ 	.short	0x0101


	//----- nvinfo : EIATTR_UNUSED_LOAD_BYTE_OFFSET
	.align		4
        /*068c*/ 	.byte	0x04, 0x44
        /*068e*/ 	.short	(.L_146 - .L_145)


	//   ....[0]....
.L_145:
        /*0690*/ 	.word	0x00000b00
        /*0694*/ 	.word	0x0000fff0


	//   ....[1]....
        /*0698*/ 	.word	0x0001a870
        /*069c*/ 	.word	0x0000fff0


	//----- nvinfo : EIATTR_INT_WARP_WIDE_INSTR_OFFSETS
	.align		4
.L_146:
        /*06a0*/ 	.byte	0x04, 0x31
        /*06a2*/ 	.short	(.L_148 - .L_147)


	//   ....[0]....
.L_147:
        /*06a4*/ 	.word	0x000001c0


	//   ....[1]....
        /*06a8*/ 	.word	0x00000200


	//   ....[2]....
        /*06ac*/ 	.word	0x00000270


	//   ....[3]....
        /*06b0*/ 	.word	0x000203c0


	//   ....[4]....
        /*06b4*/ 	.word	0x00020450


	//   ....[5]....
        /*06b8*/ 	.word	0x00020bd0


	//   ....[6]....
        /*06bc*/ 	.word	0x00020c00


	//   ....[7]....
        /*06c0*/ 	.word	0x00020cd0


	//   ....[8]....
        /*06c4*/ 	.word	0x00022c20


	//   ....[9]....
        /*06c8*/ 	.word	0x00022cb0


	//----- nvinfo : EIATTR_COOP_GROUP_MASK_REGIDS
	.align		4
.L_148:
        /*06cc*/ 	.byte	0x04, 0x29
        /*06ce*/ 	.short	(.L_150 - .L_149)


	//   ....[0]....
.L_149:
        /*06d0*/ 	.word	0xffffffff


	//   ....[1]....
        /*06d4*/ 	.word	0xffffffff


	//   ....[2]....
        /*06d8*/ 	.word	0xffffffff


	//   ....[3]....
        /*06dc*/ 	.word	0xffffffff


	//   ....[4]....
        /*06e0*/ 	.word	0xffffffff


	//   ....[5]....
        /*06e4*/ 	.word	0xffffffff


	//   ....[6]....
        /*06e8*/ 	.word	0xffffffff


	//   ....[7]....
        /*06ec*/ 	.word	0xffffffff


	//   ....[8]....
        /*06f0*/ 	.word	0xffffffff


	//   ....[9]....
        /*06f4*/ 	.word	0xffffffff


	//   ....[10]....
        /*06f8*/ 	.word	0xffffffff


	//   ....[11]....
        /*06fc*/ 	.word	0xffffffff


	//   ....[12]....
        /*0700*/ 	.word	0xffffffff


	//   ....[13]....
        /*0704*/ 	.word	0xffffffff


	//   ....[14]....
        /*0708*/ 	.word	0xffffffff


	//   ....[15]....
        /*070c*/ 	.word	0xffffffff


	//   ....[16]....
        /*0710*/ 	.word	0xffffffff


	//   ....[17]....
        /*0714*/ 	.word	0xffffffff


	//   ....[18]....
        /*0718*/ 	.word	0xffffffff


	//   ....[19]....
        /*071c*/ 	.word	0xffffffff


	//   ....[20]....
        /*0720*/ 	.word	0xffffffff


	//   ....[21]....
        /*0724*/ 	.word	0xffffffff


	//   ....[22]....
        /*0728*/ 	.word	0xffffffff


	//   ....[23]....
        /*072c*/ 	.word	0xffffffff


	//   ....[24]....
        /*0730*/ 	.word	0xffffffff


	//   ....[25]....
        /*0734*/ 	.word	0xffffffff


	//   ....[26]....
        /*0738*/ 	.word	0xffffffff


	//   ....[27]....
        /*073c*/ 	.word	0xffffffff


	//   ....[28]....
        /*0740*/ 	.word	0xffffffff


	//   ....[29]....
        /*0744*/ 	.word	0xffffffff


	//   ....[30]....
        /*0748*/ 	.word	0xffffffff


	//   ....[31]....
        /*074c*/ 	.word	0xffffffff


	//   ....[32]....
        /*0750*/ 	.word	0xffffffff


	//   ....[33]....
        /*0754*/ 	.word	0xffffffff


	//   ....[34]....
        /*0758*/ 	.word	0xffffffff


	//   ....[35]....
        /*075c*/ 	.word	0xffffffff


	//   ....[36]....
        /*0760*/ 	.word	0xffffffff


	//   ....[37]....
        /*0764*/ 	.word	0xffffffff


	//   ....[38]....
        /*0768*/ 	.word	0xffffffff


	//   ....[39]....
        /*076c*/ 	.word	0xffffffff


	//   ....[40]....
        /*0770*/ 	.word	0xffffffff


	//   ....[41]....
        /*0774*/ 	.word	0xffffffff


	//   ....[42]....
        /*0778*/ 	.word	0xffffffff


	//   ....[43]....
        /*077c*/ 	.word	0xffffffff


	//   ....[44]....
        /*0780*/ 	.word	0xffffffff


	//   ....[45]....
        /*0784*/ 	.word	0xffffffff


	//   ....[46]....
        /*0788*/ 	.word	0xffffffff


	//   ....[47]....
        /*078c*/ 	.word	0xffffffff


	//   ....[48]....
        /*0790*/ 	.word	0xffffffff


	//   ....[49]....
        /*0794*/ 	.word	0xffffffff


	//   ....[50]....
        /*0798*/ 	.word	0xffffffff


	//   ....[51]....
        /*079c*/ 	.word	0xffffffff


	//   ....[52]....
        /*07a0*/ 	.word	0xffffffff


	//   ....[53]....
        /*07a4*/ 	.word	0xffffffff


	//   ....[54]....
        /*07a8*/ 	.word	0xffffffff


	//   ....[55]....
        /*07ac*/ 	.word	0xffffffff


	//   ....[56]....
        /*07b0*/ 	.word	0xffffffff


	//   ....[57]....
        /*07b4*/ 	.word	0xffffffff


	//   ....[58]....
        /*07b8*/ 	.word	0xffffffff


	//   ....[59]....
        /*07bc*/ 	.word	0xffffffff


	//   ....[60]....
        /*07c0*/ 	.word	0xffffffff


	//   ....[61]....
        /*07c4*/ 	.word	0xffffffff


	//   ....[62]....
        /*07c8*/ 	.word	0xffffffff


	//   ....[63]....
        /*07cc*/ 	.word	0xffffffff


	//   ....[64]....
        /*07d0*/ 	.word	0xffffffff


	//   ....[65]....
        /*07d4*/ 	.word	0xffffffff


	//   ....[66]....
        /*07d8*/ 	.word	0xffffffff


	//   ....[67]....
        /*07dc*/ 	.word	0xffffffff


	//   ....[68]....
        /*07e0*/ 	.word	0xffffffff


	//   ....[69]....
        /*07e4*/ 	.word	0xffffffff


	//   ....[70]....
        /*07e8*/ 	.word	0xffffffff


	//   ....[71]....
        /*07ec*/ 	.word	0xffffffff


	//   ....[72]....
        /*07f0*/ 	.word	0xffffffff


	//   ....[73]....
        /*07f4*/ 	.word	0xffffffff


	//   ....[74]....
        /*07f8*/ 	.word	0xffffffff


	//   ....[75]....
        /*07fc*/ 	.word	0xffffffff


	//   ....[76]....
        /*0800*/ 	.word	0xffffffff


	//   ....[77]....
        /*0804*/ 	.word	0xffffffff


	//   ....[78]....
        /*0808*/ 	.word	0xffffffff


	//   ....[79]....
        /*080c*/ 	.word	0xffffffff


	//   ....[80]....
        /*0810*/ 	.word	0xffffffff


	//   ....[81]....
        /*0814*/ 	.word	0xffffffff


	//   ....[82]....
        /*0818*/ 	.word	0xffffffff


	//   ....[83]....
        /*081c*/ 	.word	0xffffffff


	//   ....[84]....
        /*0820*/ 	.word	0xffffffff


	//   ....[85]....
        /*0824*/ 	.word	0xffffffff


	//   ....[86]....
        /*0828*/ 	.word	0xffffffff


	//   ....[87]....
        /*082c*/ 	.word	0xffffffff


	//   ....[88]....
        /*0830*/ 	.word	0xffffffff


	//   ....[89]....
        /*0834*/ 	.word	0xffffffff


	//   ....[90]....
        /*0838*/ 	.word	0xffffffff


	//   ....[91]....
        /*083c*/ 	.word	0xffffffff


	//   ....[92]....
        /*0840*/ 	.word	0xffffffff


	//   ....[93]....
        /*0844*/ 	.word	0xffffffff


	//   ....[94]....
        /*0848*/ 	.word	0xffffffff


	//   ....[95]....
        /*084c*/ 	.word	0xffffffff


	//   ....[96]....
        /*0850*/ 	.word	0xffffffff


	//   ....[97]....
        /*0854*/ 	.word	0xffffffff


	//   ....[98]....
        /*0858*/ 	.word	0xffffffff


	//   ....[99]....
        /*085c*/ 	.word	0xffffffff


	//   ....[100]....
        /*0860*/ 	.word	0xffffffff


	//   ....[101]....
        /*0864*/ 	.word	0xffffffff


	//   ....[102]....
        /*0868*/ 	.word	0xffffffff


	//   ....[103]....
        /*086c*/ 	.word	0xffffffff


	//   ....[104]....
        /*0870*/ 	.word	0xffffffff


	//   ....[105]....
        /*0874*/ 	.word	0xffffffff


	//   ....[106]....
        /*0878*/ 	.word	0xffffffff


	//   ....[107]....
        /*087c*/ 	.word	0xffffffff


	//   ....[108]....
        /*0880*/ 	.word	0xffffffff


	//   ....[109]....
        /*0884*/ 	.word	0xffffffff


	//   ....[110]....
        /*0888*/ 	.word	0xffffffff


	//   ....[111]....
        /*088c*/ 	.word	0xffffffff


	//   ....[112]....
        /*0890*/ 	.word	0xffffffff


	//   ....[113]....
        /*0894*/ 	.word	0xffffffff


	//   ....[114]....
        /*0898*/ 	.word	0xffffffff


	//   ....[115]....
        /*089c*/ 	.word	0xffffffff


	//   ....[116]....
        /*08a0*/ 	.word	0xffffffff


	//   ....[117]....
        /*08a4*/ 	.word	0xffffffff


	//   ....[118]....
        /*08a8*/ 	.word	0xffffffff


	//   ....[119]....
        /*08ac*/ 	.word	0xffffffff


	//   ....[120]....
        /*08b0*/ 	.word	0x0500000f


	//   ....[121]....
        /*08b4*/ 	.word	0x0500000f


	//   ....[122]....
        /*08b8*/ 	.word	0x0500000f


	//   ....[123]....
        /*08bc*/ 	.word	0x0500000f


	//   ....[124]....
        /*08c0*/ 	.word	0x0500000f


	//   ....[125]....
        /*08c4*/ 	.word	0x0500000f


	//   ....[126]....
        /*08c8*/ 	.word	0x0500000f


	//   ....[127]....
        /*08cc*/ 	.word	0x0500000f


	//   ....[128]....
        /*08d0*/ 	.word	0x0500000f


	//   ....[129]....
        /*08d4*/ 	.word	0x0500000f


	//   ....[130]....
        /*08d8*/ 	.word	0x0500000f


	//   ....[131]....
        /*08dc*/ 	.word	0x0500000f


	//   ....[132]....
        /*08e0*/ 	.word	0x0500000f


	//   ....[133]....
        /*08e4*/ 	.word	0x0500000f


	//   ....[134]....
        /*08e8*/ 	.word	0x0500000f


	//   ....[135]....
        /*08ec*/ 	.word	0x0500000f


	//   ....[136]....
        /*08f0*/ 	.word	0x0500000f


	//   ....[137]....
        /*08f4*/ 	.word	0x0500000f


	//   ....[138]....
        /*08f8*/ 	.word	0x0500000f


	//   ....[139]....
        /*08fc*/ 	.word	0x0500000f


	//   ....[140]....
        /*0900*/ 	.word	0x0500000f


	//   ....[141]....
        /*0904*/ 	.word	0x0500000f


	//   ....[142]....
        /*0908*/ 	.word	0x0500000f


	//   ....[143]....
        /*090c*/ 	.word	0x0500000f


	//   ....[144]....
        /*0910*/ 	.word	0x0500000f


	//   ....[145]....
        /*0914*/ 	.word	0x0500000f


	//   ....[146]....
        /*0918*/ 	.word	0x0500000f


	//   ....[147]....
        /*091c*/ 	.word	0x0500000f


	//   ....[148]....
        /*0920*/ 	.word	0x0500000f


	//   ....[149]....
        /*0924*/ 	.word	0x0500000f


	//   ....[150]....
        /*0928*/ 	.word	0x0500000f


	//   ....[151]....
        /*092c*/ 	.word	0x0500000f


	//   ....[152]....
        /*0930*/ 	.word	0x0500000f


	//   ....[153]....
        /*0934*/ 	.word	0x0500000f


	//   ....[154]....
        /*0938*/ 	.word	0x0500000f


	//   ....[155]....
        /*093c*/ 	.word	0x0500000f


	//   ....[156]....
        /*0940*/ 	.word	0x0500000f


	//   ....[157]....
        /*0944*/ 	.word	0x0500000f


	//   ....[158]....
        /*0948*/ 	.word	0x0500000f


	//   ....[159]....
        /*094c*/ 	.word	0x0500000f


	//   ....[160]....
        /*0950*/ 	.word	0x0500000f


	//   ....[161]....
        /*0954*/ 	.word	0x0500000f


	//   ....[162]....
        /*0958*/ 	.word	0x0500000f


	//   ....[163]....
        /*095c*/ 	.word	0x0500000f


	//   ....[164]....
        /*0960*/ 	.word	0x0500000f


	//   ....[165]....
        /*0964*/ 	.word	0x0500000f


	//   ....[166]....
        /*0968*/ 	.word	0x0500000f


	//   ....[167]....
        /*096c*/ 	.word	0x0500000f


	//   ....[168]....
        /*0970*/ 	.word	0x0500000f


	//   ....[169]....
        /*0974*/ 	.word	0x0500000f


	//   ....[170]....
        /*0978*/ 	.word	0x0500000f


	//   ....[171]....
        /*097c*/ 	.word	0x0500000f


	//   ....[172]....
        /*0980*/ 	.word	0x0500000f


	//   ....[173]....
        /*0984*/ 	.word	0x0500000f


	//   ....[174]....
        /*0988*/ 	.word	0x0500000f


	//   ....[175]....
        /*098c*/ 	.word	0x0500000f


	//   ....[176]....
        /*0990*/ 	.word	0x0500000f


	//   ....[177]....
        /*0994*/ 	.word	0x0500000f


	//   ....[178]....
        /*0998*/ 	.word	0x0500000f


	//   ....[179]....
        /*099c*/ 	.word	0x0500000f


	//   ....[180]....
        /*09a0*/ 	.word	0x0500000f


	//   ....[181]....
        /*09a4*/ 	.word	0x0500000f


	//   ....[182]....
        /*09a8*/ 	.word	0x0500000f


	//   ....[183]....
        /*09ac*/ 	.word	0x0500000f


	//   ....[184]....
        /*09b0*/ 	.word	0x0500000f


	//   ....[185]....
        /*09b4*/ 	.word	0x0500000f


	//   ....[186]....
        /*09b8*/ 	.word	0x0500000f


	//   ....[187]....
        /*09bc*/ 	.word	0x0500000f


	//   ....[188]....
        /*09c0*/ 	.word	0x0500000f


	//   ....[189]....
        /*09c4*/ 	.word	0x0500000f


	//   ....[190]....
        /*09c8*/ 	.word	0x0500000f


	//   ....[191]....
        /*09cc*/ 	.word	0x0500000f


	//   ....[192]....
        /*09d0*/ 	.word	0x0500000f


	//   ....[193]....
        /*09d4*/ 	.word	0x0500000f


	//   ....[194]....
        /*09d8*/ 	.word	0x0500000f


	//   ....[195]....
        /*09dc*/ 	.word	0x0500000f


	//   ....[196]....
        /*09e0*/ 	.word	0x0500000f


	//   ....[197]....
        /*09e4*/ 	.word	0x0500000f


	//   ....[198]....
        /*09e8*/ 	.word	0x0500000f


	//   ....[199]....
        /*09ec*/ 	.word	0x0500000f


	//   ....[200]....
        /*09f0*/ 	.word	0x0500000f


	//   ....[201]....
        /*09f4*/ 	.word	0x0500000f


	//   ....[202]....
        /*09f8*/ 	.word	0x0500000f


	//   ....[203]....
        /*09fc*/ 	.word	0x0500000f


	//   ....[204]....
        /*0a00*/ 	.word	0x0500000f


	//   ....[205]....
        /*0a04*/ 	.word	0x0500000f


	//   ....[206]....
        /*0a08*/ 	.word	0x0500000f


	//   ....[207]....
        /*0a0c*/ 	.word	0x0500000f


	//   ....[208]....
        /*0a10*/ 	.word	0x0500000f


	//   ....[209]....
        /*0a14*/ 	.word	0x0500000f


	//   ....[210]....
        /*0a18*/ 	.word	0x0500000f


	//   ....[211]....
        /*0a1c*/ 	.word	0x0500000f


	//   ....[212]....
        /*0a20*/ 	.word	0x0500000f


	//----- nvinfo : EIATTR_COOP_GROUP_INSTR_OFFSETS
	.align		4
.L_150:
        /*0a24*/ 	.byte	0x04, 0x28
        /*0a26*/ 	.short	(.L_152 - .L_151)


	//   ....[0]....
.L_151:
        /*0a28*/ 	.word	0x00000070


	//   ....[1]....
        /*0a2c*/ 	.word	0x000001d0


	//   ....[2]....
        /*0a30*/ 	.word	0x00000220


	//   ....[3]....
        /*0a34*/ 	.word	0x00000450


	//   ....[4]....
        /*0a38*/ 	.word	0x000005b0


	//   ....[5]....
        /*0a3c*/ 	.word	0x000006d0


	//   ....[6]....
        /*0a40*/ 	.word	0x00000830


	//   ....[7]....
        /*0a44*/ 	.word	0x0000c270


	//   ....[8]....
        /*0a48*/ 	.word	0x00015180


	//   ....[9]....
        /*0a4c*/ 	.word	0x000151c0


	//   ....[10]....
        /*0a50*/ 	.word	0x000157b0


	//   ....[11]....
        /*0a54*/ 	.word	0x00015870


	//   ....[12]....
        /*0a58*/ 	.word	0x00017fd0


	//   ....[13]....
        /*0a5c*/ 	.word	0x00018010


	//   ....[14]....
        /*0a60*/ 	.word	0x00018050


	//   ....[15]....
        /*0a64*/ 	.word	0x000180a0


	//   ....[16]....
        /*0a68*/ 	.word	0x00019cf0


	//   ....[17]....
        /*0a6c*/ 	.word	0x00019d00


	//   ....[18]....
        /*0a70*/ 	.word	0x00019d30


	//   ....[19]....
        /*0a74*/ 	.word	0x00019d40


	//   ....[20]....
        /*0a78*/ 	.word	0x0001b440


	//   ....[21]....
        /*0a7c*/ 	.word	0x0001b4c0


	//   ....[22]....
        /*0a80*/ 	.word	0x0001b4f0


	//   ....[23]....
        /*0a84*/ 	.word	0x0001b520


	//   ....[24]....
        /*0a88*/ 	.word	0x0001b550


	//   ....[25]....
        /*0a8c*/ 	.word	0x0001b580


	//   ....[26]....
        /*0a90*/ 	.word	0x0001b5b0


	//   ....[27]....
        /*0a94*/ 	.word	0x0001b5e0


	//   ....[28]....
        /*0a98*/ 	.word	0x0001b610


	//   ....[29]....
        /*0a9c*/ 	.word	0x0001b640


	//   ....[30]....
        /*0aa0*/ 	.word	0x0001b670


	//   ....[31]....
        /*0aa4*/ 	.word	0x0001b6a0


	//   ....[32]....
        /*0aa8*/ 	.word	0x0001b6d0


	//   ....[33]....
        /*0aac*/ 	.word	0x0001b700


	//   ....[34]....
        /*0ab0*/ 	.word	0x0001b730


	//   ....[35]....
        /*0ab4*/ 	.word	0x0001b760


	//   ....[36]....
        /*0ab8*/ 	.word	0x0001b790


	//   ....[37]....
        /*0abc*/ 	.word	0x0001b7c0


	//   ....[38]....
        /*0ac0*/ 	.word	0x0001b7f0


	//   ....[39]....
        /*0ac4*/ 	.word	0x0001b820


	//   ....[40]....
        /*0ac8*/ 	.word	0x0001b850


	//   ....[41]....
        /*0acc*/ 	.word	0x0001b880


	//   ....[42]....
        /*0ad0*/ 	.word	0x0001b8b0


	//   ....[43]....
        /*0ad4*/ 	.word	0x0001b8e0


	//   ....[44]....
        /*0ad8*/ 	.word	0x0001b910


	//   ....[45]....
        /*0adc*/ 	.word	0x0001b940


	//   ....[46]....
        /*0ae0*/ 	.word	0x0001b970


	//   ....[47]....
        /*0ae4*/ 	.word	0x0001b9a0


	//   ....[48]....
        /*0ae8*/ 	.word	0x0001b9d0


	//   ....[49]....
        /*0aec*/ 	.word	0x0001b9f0


	//   ....[50]....
        /*0af0*/ 	.word	0x0001ba20


	//   ....[51]....
        /*0af4*/ 	.word	0x0001ba50


	//   ....[52]....
        /*0af8*/ 	.word	0x0001ba80


	//   ....[53]....
        /*0afc*/ 	.word	0x0001ba90


	//   ....[54]....
        /*0b00*/ 	.word	0x0001bac0


	//   ....[55]....
        /*0b04*/ 	.word	0x0001bad0


	//   ....[56]....
        /*0b08*/ 	.word	0x0001baf0


	//   ....[57]....
        /*0b0c*/ 	.word	0x0001bb10


	//   ....[58]....
        /*0b10*/ 	.word	0x0001bb20


	//   ....[59]....
        /*0b14*/ 	.word	0x0001bb40


	//   ....[60]....
        /*0b18*/ 	.word	0x0001bb70


	//   ....[61]....
        /*0b1c*/ 	.word	0x0001bb80


	//   ....[62]....
        /*0b20*/ 	.word	0x0001bbb0


	//   ....[63]....
        /*0b24*/ 	.word	0x0001bbc0


	//   ....[64]....
        /*0b28*/ 	.word	0x0001bbd0


	//   ....[65]....
        /*0b2c*/ 	.word	0x0001bbf0


	//   ....[66]....
        /*0b30*/ 	.word	0x0001bc00


	//   ....[67]....
        /*0b34*/ 	.word	0x0001bc10


	//   ....[68]....
        /*0b38*/ 	.word	0x0001bc20


	//   ....[69]....
        /*0b3c*/ 	.word	0x0001bc40


	//   ....[70]....
        /*0b40*/ 	.word	0x0001bc70


	//   ....[71]....
        /*0b44*/ 	.word	0x0001bca0


	//   ....[72]....
        /*0b48*/ 	.word	0x0001bcd0


	//   ....[73]....
        /*0b4c*/ 	.word	0x0001bd00


	//   ....[74]....
        /*0b50*/ 	.word	0x0001bd30


	//   ....[75]....
        /*0b54*/ 	.word	0x0001bd60


	//   ....[76]....
        /*0b58*/ 	.word	0x0001bd90


	//   ....[77]....
        /*0b5c*/ 	.word	0x0001bdc0


	//   ....[78]....
        /*0b60*/ 	.word	0x0001bdf0


	//   ....[79]....
        /*0b64*/ 	.word	0x0001be20


	//   ....[80]....
        /*0b68*/ 	.word	0x0001be50


	//   ....[81]....
        /*0b6c*/ 	.word	0x0001be80


	//   ....[82]....
        /*0b70*/ 	.word	0x0001beb0


	//   ....[83]....
        /*0b74*/ 	.word	0x0001bee0


	//   ....[84]....
        /*0b78*/ 	.word	0x0001dfb0


	//   ....[85]....
        /*0b7c*/ 	.word	0x0001e1b0


	//   ....[86]....
        /*0b80*/ 	.word	0x0001e1e0


	//   ....[87]....
        /*0b84*/ 	.word	0x0001e210


	//   ....[88]....
        /*0b88*/ 	.word	0x0001e250


	//   ....[89]....
        /*0b8c*/ 	.word	0x0001e280


	//   ....[90]....
        /*0b90*/ 	.word	0x0001e2b0


	//   ....[91]....
        /*0b94*/ 	.word	0x0001e430


	//   ....[92]....
        /*0b98*/ 	.word	0x0001e460


	//   ....[93]....
        /*0b9c*/ 	.word	0x0001e490


	//   ....[94]....
        /*0ba0*/ 	.word	0x0001e4c0


	//   ....[95]....
        /*0ba4*/ 	.word	0x0001e4f0


	//   ....[96]....
        /*0ba8*/ 	.word	0x0001e520


	//   ....[97]....
        /*0bac*/ 	.word	0x0001e5c0


	//   ....[98]....
        /*0bb0*/ 	.word	0x0001e5f0


	//   ....[99]....
        /*0bb4*/ 	.word	0x0001e680


	//   ....[100]....
        /*0bb8*/ 	.word	0x0001f210


	//   ....[101]....
        /*0bbc*/ 	.word	0x00020e60


	//   ....[102]....
        /*0bc0*/ 	.word	0x00023930


	//   ....[103]....
        /*0bc4*/ 	.word	0x00023960


	//   ....[104]....
        /*0bc8*/ 	.word	0x000239a0


	//   ....[105]....
        /*0bcc*/ 	.word	0x000239d0


	//   ....[106]....
        /*0bd0*/ 	.word	0x00023a00


	//   ....[107]....
        /*0bd4*/ 	.word	0x00023a30


	//   ....[108]....
        /*0bd8*/ 	.word	0x00023a60


	//   ....[109]....
        /*0bdc*/ 	.word	0x00023a90


	//   ....[110]....
        /*0be0*/ 	.word	0x00023c30


	//   ....[111]....
        /*0be4*/ 	.word	0x00023c60


	//   ....[112]....
        /*0be8*/ 	.word	0x00023c90


	//   ....[113]....
        /*0bec*/ 	.word	0x00023cc0


	//   ....[114]....
        /*0bf0*/ 	.word	0x00023cf0


	//   ....[115]....
        /*0bf4*/ 	.word	0x00023d20


	//   ....[116]....
        /*0bf8*/ 	.word	0x00023de0


	//   ....[117]....
        /*0bfc*/ 	.word	0x00023e00


	//   ....[118]....
        /*0c00*/ 	.word	0x00023e70


	//   ....[119]....
        /*0c04*/ 	.word	0x000243c0


	//   ....[120]....
        /*0c08*/ 	.word	0x00024860


	//   ....[121]....
        /*0c0c*/ 	.word	0x00024910


	//   ....[122]....
        /*0c10*/ 	.word	0x000249b0


	//   ....[123]....
        /*0c14*/ 	.word	0x00024a50


	//   ....[124]....
        /*0c18*/ 	.word	0x00024af0


	//   ....[125]....
        /*0c1c*/ 	.word	0x00024be0


	//   ....[126]....
        /*0c20*/ 	.word	0x00024c80


	//   ....[127]....
        /*0c24*/ 	.word	0x00024d20


	//   ....[128]....
        /*0c28*/ 	.word	0x00024dc0


	//   ....[129]....
        /*0c2c*/ 	.word	0x000250d0


	//   ....[130]....
        /*0c30*/ 	.word	0x000251f0


	//   ....[131]....
        /*0c34*/ 	.word	0x00025310


	//   ....[132]....
        /*0c38*/ 	.word	0x00025430


	//   ....[133]....
        /*0c3c*/ 	.word	0x00025550


	//   ....[134]....
        /*0c40*/ 	.word	0x000255e0


	//   ....[135]....
        /*0c44*/ 	.word	0x00025640


	//   ....[136]....
        /*0c48*/ 	.word	0x000256c0


	//   ....[137]....
        /*0c4c*/ 	.word	0x00025720


	//   ....[138]....
        /*0c50*/ 	.word	0x000257a0


	//   ....[139]....
        /*0c54*/ 	.word	0x00025800


	//   ....[140]....
        /*0c58*/ 	.word	0x00025880


	//   ....[141]....
        /*0c5c*/ 	.word	0x000258e0


	//   ....[142]....
        /*0c60*/ 	.word	0x00025960


	//   ....[143]....
        /*0c64*/ 	.word	0x000259c0


	//   ....[144]....
        /*0c68*/ 	.word	0x00025a20


	//   ....[145]....
        /*0c6c*/ 	.word	0x00025a80


	//   ....[146]....
        /*0c70*/ 	.word	0x00025ae0


	//   ....[147]....
        /*0c74*/ 	.word	0x00025b40


	//   ....[148]....
        /*0c78*/ 	.word	0x00025ba0


	//   ....[149]....
        /*0c7c*/ 	.word	0x00025c00


	//   ....[150]....
        /*0c80*/ 	.word	0x00025c60


	//   ....[151]....
        /*0c84*/ 	.word	0x00025cc0


	//   ....[152]....
        /*0c88*/ 	.word	0x00025d20


	//   ....[153]....
        /*0c8c*/ 	.word	0x00025d80


	//   ....[154]....
        /*0c90*/ 	.word	0x00025de0


	//   ....[155]....
        /*0c94*/ 	.word	0x00025e40


	//   ....[156]....
        /*0c98*/ 	.word	0x00025ea0


	//   ....[157]....
        /*0c9c*/ 	.word	0x00025f00


	//   ....[158]....
        /*0ca0*/ 	.word	0x00025f60


	//   ....[159]....
        /*0ca4*/ 	.word	0x00025fc0


	//   ....[160]....
        /*0ca8*/ 	.word	0x00026030


	//   ....[161]....
        /*0cac*/ 	.word	0x00026090


	//   ....[162]....
        /*0cb0*/ 	.word	0x00026120


	//   ....[163]....
        /*0cb4*/ 	.word	0x00026180


	//   ....[164]....
        /*0cb8*/ 	.word	0x000261f0


	//   ....[165]....
        /*0cbc*/ 	.word	0x00026250


	//   ....[166]....
        /*0cc0*/ 	.word	0x000262f0


	//   ....[167]....
        /*0cc4*/ 	.word	0x00026350


	//   ....[168]....
        /*0cc8*/ 	.word	0x000263e0


	//   ....[169]....
        /*0ccc*/ 	.word	0x00026440


	//   ....[170]....
        /*0cd0*/ 	.word	0x000264f0


	//   ....[171]....
        /*0cd4*/ 	.word	0x00026550


	//   ....[172]....
        /*0cd8*/ 	.word	0x000265c0


	//   ....[173]....
        /*0cdc*/ 	.word	0x00026620


	//   ....[174]....
        /*0ce0*/ 	.word	0x000266b0


	//   ....[175]....
        /*0ce4*/ 	.word	0x00026710


	//   ....[176]....
        /*0ce8*/ 	.word	0x00026780


	//   ....[177]....
        /*0cec*/ 	.word	0x000267e0


	//   ....[178]....
        /*0cf0*/ 	.word	0x00026870


	//   ....[179]....
        /*0cf4*/ 	.word	0x000268d0


	//   ....[180]....
        /*0cf8*/ 	.word	0x00026940


	//   ....[181]....
        /*0cfc*/ 	.word	0x000269a0


	//   ....[182]....
        /*0d00*/ 	.word	0x00026a20


	//   ....[183]....
        /*0d04*/ 	.word	0x00026a80


	//   ....[184]....
        /*0d08*/ 	.word	0x00026af0


	//   ....[185]....
        /*0d0c*/ 	.word	0x00026b50


	//   ....[186]....
        /*0d10*/ 	.word	0x00026bd0


	//   ....[187]....
        /*0d14*/ 	.word	0x00026c30


	//   ....[188]....
        /*0d18*/ 	.word	0x00026ca0


	//   ....[189]....
        /*0d1c*/ 	.word	0x00026d00


	//   ....[190]....
        /*0d20*/ 	.word	0x00026d60


	//   ....[191]....
        /*0d24*/ 	.word	0x00026de0


	//   ....[192]....
        /*0d28*/ 	.word	0x00026e70


	//   ....[193]....
        /*0d2c*/ 	.word	0x00027020


	//   ....[194]....
        /*0d30*/ 	.word	0x00027300


	//   ....[195]....
        /*0d34*/ 	.word	0x00027750


	//   ....[196]....
        /*0d38*/ 	.word	0x000277f0


	//   ....[197]....
        /*0d3c*/ 	.word	0x00027920


	//   ....[198]....
        /*0d40*/ 	.word	0x00027990


	//   ....[199]....
        /*0d44*/ 	.word	0x00027a00


	//   ....[200]....
        /*0d48*/ 	.word	0x00027a70


	//   ....[201]....
        /*0d4c*/ 	.word	0x00027ae0


	//   ....[202]....
        /*0d50*/ 	.word	0x00027b60


	//   ....[203]....
        /*0d54*/ 	.word	0x00027bf0


	//   ....[204]....
        /*0d58*/ 	.word	0x00027c90


	//   ....[205]....
        /*0d5c*/ 	.word	0x00027d00


	//   ....[206]....
        /*0d60*/ 	.word	0x00027d70


	//   ....[207]....
        /*0d64*/ 	.word	0x00027de0


	//   ....[208]....
        /*0d68*/ 	.word	0x00027e60


	//   ....[209]....
        /*0d6c*/ 	.word	0x00027ed0


	//   ....[210]....
        /*0d70*/ 	.word	0x00027f70


	//   ....[211]....
        /*0d74*/ 	.word	0x00028000


	//   ....[212]....
        /*0d78*/ 	.word	0x00028120


	//----- nvinfo : EIATTR_REG_RECONFIG
	.align		4
.L_152:
        /*0d7c*/ 	.byte	0x01, 0x54
	.zero		2


	//----- nvinfo : EIATTR_SYSCALL_OFFSETS
	.align		4
        /*0d80*/ 	.byte	0x04, 0x46
        /*0d82*/ 	.short	(.L_154 - .L_153)


	//   ....[0]....
.L_153:
        /*0d84*/ 	.word	0x00001800


	//   ....[1]....
        /*0d88*/ 	.word	0x00001950


	//   ....[2]....
        /*0d8c*/ 	.word	0x0000c430


	//   ....[3]....
        /*0d90*/ 	.word	0x0000cb00


	//   ....[4]....
        /*0d94*/ 	.word	0x000205f0


	//   ....[5]....
        /*0d98*/ 	.word	0x000207a0


	//   ....[6]....
        /*0d9c*/ 	.word	0x000208e0


	//   ....[7]....
        /*0da0*/ 	.word	0x00020a10


	//----- nvinfo : EIATTR_MBARRIER_INSTR_OFFSETS
	.align		4
.L_154:
        /*0da4*/ 	.byte	0x04, 0x39
        /*0da6*/ 	.short	(.L_156 - .L_155)


	//   ....[0]....
.L_155:
        /*0da8*/ 	.word	0x00000300
        /*0dac*/ 	.word	0x000000ff
        /*0db0*/ 	.word	0x00038800
        /*0db4*/ 	.short	0x0100
        /*0db6*/ 	.byte	0x08
	.zero		1


	//   ....[1]....
        /*0db8*/ 	.word	0x00000310
        /*0dbc*/ 	.word	0x000000ff
        /*0dc0*/ 	.word	0x00038820
        /*0dc4*/ 	.short	0x0100
        /*0dc6*/ 	.byte	0x08
	.zero		1


	//   ....[2]....
        /*0dc8*/ 	.word	0x00000400
        /*0dcc*/ 	.word	0x000000ff
        /*0dd0*/ 	.word	0x00038830
        /*0dd4*/ 	.short	0x0100
        /*0dd6*/ 	.byte	0x08
	.zero		1


	//   ....[3]....
        /*0dd8*/ 	.word	0x00000410
        /*0ddc*/ 	.word	0x000000ff
        /*0de0*/ 	.word	0x00038840
        /*0de4*/ 	.short	0x0100
        /*0de6*/ 	.byte	0x08
	.zero		1


	//   ....[4]....
        /*0de8*/ 	.word	0x00000420
        /*0dec*/ 	.word	0x000000ff
        /*0df0*/ 	.word	0x00038838
        /*0df4*/ 	.short	0x0100
        /*0df6*/ 	.byte	0x08
	.zero		1


	//   ....[5]....
        /*0df8*/ 	.word	0x00000430
        /*0dfc*/ 	.word	0x000000ff
        /*0e00*/ 	.word	0x00038848
        /*0e04*/ 	.short	0x0100
        /*0e06*/ 	.byte	0x08
	.zero		1


	//   ....[6]....
        /*0e08*/ 	.word	0x00000560
        /*0e0c*/ 	.word	0x000000ff
        /*0e10*/ 	.word	0x00038850
        /*0e14*/ 	.short	0x0100
        /*0e16*/ 	.byte	0x08
	.zero		1


	//   ....[7]....
        /*0e18*/ 	.word	0x00000570
        /*0e1c*/ 	.word	0x000000ff
        /*0e20*/ 	.word	0x00038860
        /*0e24*/ 	.short	0x0100
        /*0e26*/ 	.byte	0x08
	.zero		1


	//   ....[8]....
        /*0e28*/ 	.word	0x00000580
        /*0e2c*/ 	.word	0x000000ff
        /*0e30*/ 	.word	0x00038858
        /*0e34*/ 	.short	0x0100
        /*0e36*/ 	.byte	0x08
	.zero		1


	//   ....[9]....
        /*0e38*/ 	.word	0x00000590
        /*0e3c*/ 	.word	0x000000ff
        /*0e40*/ 	.word	0x00038868
        /*0e44*/ 	.short	0x0100
        /*0e46*/ 	.byte	0x08
	.zero		1


	//   ....[10]....
        /*0e48*/ 	.word	0x00000680
        /*0e4c*/ 	.word	0x000000ff
        /*0e50*/ 	.word	0x00038870
        /*0e54*/ 	.short	0x0100
        /*0e56*/ 	.byte	0x06
	.zero		1


	//   ....[11]....
        /*0e58*/ 	.word	0x00000690
        /*0e5c*/ 	.word	0x000000ff
        /*0e60*/ 	.word	0x00038880
        /*0e64*/ 	.short	0x0100
        /*0e66*/ 	.byte	0x06
	.zero		1


	//   ....[12]....
        /*0e68*/ 	.word	0x000006a0
        /*0e6c*/ 	.word	0x000000ff
        /*0e70*/ 	.word	0x00038878
        /*0e74*/ 	.short	0x0100
        /*0e76*/ 	.byte	0x06
	.zero		1


	//   ....[13]....
        /*0e78*/ 	.word	0x000006b0
        /*0e7c*/ 	.word	0x000000ff
        /*0e80*/ 	.word	0x00038888
        /*0e84*/ 	.short	0x0100
        /*0e86*/ 	.byte	0x06
	.zero		1


	//   ....[14]....
        /*0e88*/ 	.word	0x000007e0
        /*0e8c*/ 	.word	0x000000ff
        /*0e90*/ 	.word	0x00038890
        /*0e94*/ 	.short	0x0100
        /*0e96*/ 	.byte	0x08
	.zero		1


	//   ....[15]....
        /*0e98*/ 	.word	0x000007f0
        /*0e9c*/ 	.word	0x000000ff
        /*0ea0*/ 	.word	0x000388a0
        /*0ea4*/ 	.short	0x0100
        /*0ea6*/ 	.byte	0x08
	.zero		1


	//   ....[16]....
        /*0ea8*/ 	.word	0x00000800
        /*0eac*/ 	.word	0x000000ff
        /*0eb0*/ 	.word	0x00038898
        /*0eb4*/ 	.short	0x0100
        /*0eb6*/ 	.byte	0x08
	.zero		1


	//   ....[17]....
        /*0eb8*/ 	.word	0x00000810
        /*0ebc*/ 	.word	0x000000ff
        /*0ec0*/ 	.word	0x000388a8
        /*0ec4*/ 	.short	0x0100
        /*0ec6*/ 	.byte	0x08
	.zero		1


	//   ....[18]....
        /*0ec8*/ 	.word	0x00000940
        /*0ecc*/ 	.word	0x000000ff
        /*0ed0*/ 	.word	0x000388b0
        /*0ed4*/ 	.short	0x0100
        /*0ed6*/ 	.byte	0x08
	.zero		1


	//   ....[19]....
        /*0ed8*/ 	.word	0x00000950
        /*0edc*/ 	.word	0x000000ff
        /*0ee0*/ 	.word	0x000388c0
        /*0ee4*/ 	.short	0x0100
        /*0ee6*/ 	.byte	0x08
	.zero		1


	//   ....[20]....
        /*0ee8*/ 	.word	0x00000960
        /*0eec*/ 	.word	0x000000ff
        /*0ef0*/ 	.word	0x000388b8
        /*0ef4*/ 	.short	0x0100
        /*0ef6*/ 	.byte	0x08
	.zero		1


	//   ....[21]....
        /*0ef8*/ 	.word	0x00000970
        /*0efc*/ 	.word	0x000000ff
        /*0f00*/ 	.word	0x000388c8
        /*0f04*/ 	.short	0x0100
        /*0f06*/ 	.byte	0x08
	.zero		1


	//   ....[22]....
        /*0f08*/ 	.word	0x00002e60
        /*0f0c*/ 	.word	0x0000006d
        /*0f10*/ 	.word	0x00038890
        /*0f14*/ 	.short	0x010a
        /*0f16*/ 	.byte	0x3f
	.zero		1


	//   ....[23]....
        /*0f18*/ 	.word	0x00006fd0
        /*0f1c*/ 	.word	0x0000006d
        /*0f20*/ 	.word	0x00038890
        /*0f24*/ 	.short	0x010a
        /*0f26*/ 	.byte	0x3f
	.zero		1


	//   ....[24]....
        /*0f28*/ 	.word	0x0000b080
        /*0f2c*/ 	.word	0x0000006d
        /*0f30*/ 	.word	0x00038890
        /*0f34*/ 	.short	0x010a
        /*0f36*/ 	.byte	0x3f
	.zero		1


	//   ....[25]....
        /*0f38*/ 	.word	0x0000b5d0
        /*0f3c*/ 	.word	0x00000030
        /*0f40*/ 	.word	0x00000000
        /*0f44*/ 	.short	0x0101
        /*0f46*/ 	.byte	0x3f
	.zero		1


	//   ....[26]....
        /*0f48*/ 	.word	0x0000b610
        /*0f4c*/ 	.word	0x0000006d
        /*0f50*/ 	.word	0x000388b0
        /*0f54*/ 	.short	0x010a
        /*0f56*/ 	.byte	0x3f
	.zero		1


	//   ....[27]....
        /*0f58*/ 	.word	0x0000bbe0
        /*0f5c*/ 	.word	0x0000006d
        /*0f60*/ 	.word	0x00000000
        /*0f64*/ 	.short	0x0101
        /*0f66*/ 	.byte	0x3f
	.zero		1


	//   ....[28]....
        /*0f68*/ 	.word	0x0000c750
        /*0f6c*/ 	.word	0x00000013
        /*0f70*/ 	.word	0x00038800
        /*0f74*/ 	.short	0x010a
        /*0f76*/ 	.byte	0x3f
	.zero		1


	//   ....[29]....
        /*0f78*/ 	.word	0x0000c7a0
        /*0f7c*/ 	.word	0x00000013
        /*0f80*/ 	.word	0x00038800
        /*0f84*/ 	.short	0x010a
        /*0f86*/ 	.byte	0x3f
	.zero		1


	//   ....[30]....
        /*0f88*/ 	.word	0x0000ce30
        /*0f8c*/ 	.word	0x00000013
        /*0f90*/ 	.word	0x00038800
        /*0f94*/ 	.short	0x010a
        /*0f96*/ 	.byte	0x3f
	.zero		1


	//   ....[31]....
        /*0f98*/ 	.word	0x00010310
        /*0f9c*/ 	.word	0x00000013
        /*0fa0*/ 	.word	0x00038800
        /*0fa4*/ 	.short	0x010a
        /*0fa6*/ 	.byte	0x3f
	.zero		1


	//   ....[32]....
        /*0fa8*/ 	.word	0x000138e0
        /*0fac*/ 	.word	0x00000000
        /*0fb0*/ 	.word	0x00038830
        /*0fb4*/ 	.short	0x010a
        /*0fb6*/ 	.byte	0x3f
	.zero		1


	//   ....[33]....
        /*0fb8*/ 	.word	0x00013990
        /*0fbc*/ 	.word	0x00000000
        /*0fc0*/ 	.word	0x00038830
        /*0fc4*/ 	.short	0x010a
        /*0fc6*/ 	.byte	0x3f
	.zero		1


	//   ....[34]....
        /*0fc8*/ 	.word	0x000146b0
        /*0fcc*/ 	.word	0x00000000
        /*0fd0*/ 	.word	0x00000000
        /*0fd4*/ 	.short	0x0101
        /*0fd6*/ 	.byte	0x3f
	.zero		1


	//   ....[35]....
        /*0fd8*/ 	.word	0x00016d50
        /*0fdc*/ 	.word	0x00000006
        /*0fe0*/ 	.word	0x00038830
        /*0fe4*/ 	.short	0x010a
        /*0fe6*/ 	.byte	0x3f
	.zero		1


	//   ....[36]....
        /*0fe8*/ 	.word	0x00016da0
        /*0fec*/ 	.word	0x00000006
        /*0ff0*/ 	.word	0x00038830
        /*0ff4*/ 	.short	0x010a
        /*0ff6*/ 	.byte	0x3f
	.zero		1


	//   ....[37]....
        /*0ff8*/ 	.word	0x000171e0
        /*0ffc*/ 	.word	0x00000005
        /*1000*/ 	.word	0x00038850
        /*1004*/ 	.short	0x010a
        /*1006*/ 	.byte	0x3f
	.zero		1


	//   ....[38]....
        /*1008*/ 	.word	0x00017220
        /*100c*/ 	.word	0x00000005
        /*1010*/ 	.word	0x00038850
        /*1014*/ 	.short	0x010a
        /*1016*/ 	.byte	0x3f
	.zero		1


	//   ....[39]....
        /*1018*/ 	.word	0x00018d60
        /*101c*/ 	.word	0x000000d4
        /*1020*/ 	.word	0x00000000
        /*1024*/ 	.short	0x0101
        /*1026*/ 	.byte	0x3f
	.zero		1


	//   ....[40]....
        /*1028*/ 	.word	0x00019320
        /*102c*/ 	.word	0x0000000b
        /*1030*/ 	.word	0x00000000
        /*1034*/ 	.short	0x0101
        /*1036*/ 	.byte	0x3f
	.zero		1


	//   ....[41]....
        /*1038*/ 	.word	0x00019970
        /*103c*/ 	.word	0x0000000b
        /*1040*/ 	.word	0x00038850
        /*1044*/ 	.short	0x010a
        /*1046*/ 	.byte	0x3f
	.zero		1


	//   ....[42]....
        /*1048*/ 	.word	0x000199f0
        /*104c*/ 	.word	0x0000000b
        /*1050*/ 	.word	0x00038850
        /*1054*/ 	.short	0x010a
        /*1056*/ 	.byte	0x3f
	.zero		1


	//   ....[43]....
        /*1058*/ 	.word	0x00019ff0
        /*105c*/ 	.word	0x00000013
        /*1060*/ 	.word	0x00000000
        /*1064*/ 	.short	0x0101
        /*1066*/ 	.byte	0x3f
	.zero		1


	//   ....[44]....
        /*1068*/ 	.word	0x0001cd30
        /*106c*/ 	.word	0x00000000
        /*1070*/ 	.word	0x00000000
        /*1074*/ 	.short	0x0101
        /*1076*/ 	.byte	0x3f
	.zero		1


	//   ....[45]....
        /*1078*/ 	.word	0x0001f320
        /*107c*/ 	.word	0x0000000b
        /*1080*/ 	.word	0x00038820
        /*1084*/ 	.short	0x010a
        /*1086*/ 	.byte	0x3f
	.zero		1


	//   ....[46]....
        /*1088*/ 	.word	0x0001f3f0
        /*108c*/ 	.word	0x00000008
        /*1090*/ 	.word	0x000388a0
        /*1094*/ 	.short	0x010a
        /*1096*/ 	.byte	0x3f
	.zero		1


	//   ....[47]....
        /*1098*/ 	.word	0x0001f730
        /*109c*/ 	.word	0x00000008
        /*10a0*/ 	.word	0x000388c0
        /*10a4*/ 	.short	0x010a
        /*10a6*/ 	.byte	0x3f
	.zero		1


	//   ....[48]....
        /*10a8*/ 	.word	0x0001fc00
        /*10ac*/ 	.word	0x00000007
        /*10b0*/ 	.word	0x000388a0
        /*10b4*/ 	.short	0x010a
        /*10b6*/ 	.byte	0x3f
	.zero		1


	//   ....[49]....
        /*10b8*/ 	.word	0x0001ff20
        /*10bc*/ 	.word	0x00000007
        /*10c0*/ 	.word	0x000388c0
        /*10c4*/ 	.short	0x010a
        /*10c6*/ 	.byte	0x3f
	.zero		1


	//   ....[50]....
        /*10c8*/ 	.word	0x000210f0
        /*10cc*/ 	.word	0x00000006
        /*10d0*/ 	.word	0x00038880
        /*10d4*/ 	.short	0x010a
        /*10d6*/ 	.byte	0x3f
	.zero		1


	//   ....[51]....
        /*10d8*/ 	.word	0x00021320
        /*10dc*/ 	.word	0x00000006
        /*10e0*/ 	.word	0x00038840
        /*10e4*/ 	.short	0x010a
        /*10e6*/ 	.byte	0x3f
	.zero		1


	//   ....[52]....
        /*10e8*/ 	.word	0x00021790
        /*10ec*/ 	.word	0x00000004
        /*10f0*/ 	.word	0x00038820
        /*10f4*/ 	.short	0x010a
        /*10f6*/ 	.byte	0x3f
	.zero		1


	//   ....[53]....
        /*10f8*/ 	.word	0x00021ad0
        /*10fc*/ 	.word	0x00000005
        /*1100*/ 	.word	0x00038880
        /*1104*/ 	.short	0x010a
        /*1106*/ 	.byte	0x3f
	.zero		1


	//   ....[54]....
        /*1108*/ 	.word	0x00021e40
        /*110c*/ 	.word	0x00000005
        /*1110*/ 	.word	0x00038840
        /*1114*/ 	.short	0x010a
        /*1116*/ 	.byte	0x3f
	.zero		1


	//   ....[55]....
        /*1118*/ 	.word	0x00022230
        /*111c*/ 	.word	0x00000004
        /*1120*/ 	.word	0x00038870
        /*1124*/ 	.short	0x010a
        /*1126*/ 	.byte	0x3f
	.zero		1


	//   ....[56]....
        /*1128*/ 	.word	0x000222c0
        /*112c*/ 	.word	0x00000004
        /*1130*/ 	.word	0x00038860
        /*1134*/ 	.short	0x010a
        /*1136*/ 	.byte	0x3f
	.zero		1


	//   ....[57]....
        /*1138*/ 	.word	0x00022b90
        /*113c*/ 	.word	0x00000003
        /*1140*/ 	.word	0x00038850
        /*1144*/ 	.short	0x0101
        /*1146*/ 	.byte	0x3f
	.zero		1


	//   ....[58]....
        /*1148*/ 	.word	0x00022bd0
        /*114c*/ 	.word	0x00000003
        /*1150*/ 	.word	0x00000000
        /*1154*/ 	.short	0x0101
        /*1156*/ 	.byte	0x3f
	.zero		1


	//   ....[59]....
        /*1158*/ 	.word	0x00022dc0
        /*115c*/ 	.word	0x00000015
        /*1160*/ 	.word	0x00038870
        /*1164*/ 	.short	0x010a
        /*1166*/ 	.byte	0x3f
	.zero		1


	//   ....[60]....
        /*1168*/ 	.word	0x00022e50
        /*116c*/ 	.word	0x00000015
        /*1170*/ 	.word	0x00038860
        /*1174*/ 	.short	0x010a
        /*1176*/ 	.byte	0x3f
	.zero		1


	//   ....[61]....
        /*1178*/ 	.word	0x00023690
        /*117c*/ 	.word	0x00000015
        /*1180*/ 	.word	0x00038850
        /*1184*/ 	.short	0x0101
        /*1186*/ 	.byte	0x3f
	.zero		1


	//   ....[62]....
        /*1188*/ 	.word	0x000236e0
        /*118c*/ 	.word	0x00000000
        /*1190*/ 	.word	0x00000000
        /*1194*/ 	.short	0x0101
        /*1196*/ 	.byte	0x3f
	.zero		1


	//   ....[63]....
        /*1198*/ 	.word	0x00024340
        /*119c*/ 	.word	0x00000000
        /*11a0*/ 	.word	0x00038820
        /*11a4*/ 	.short	0x010a
        /*11a6*/ 	.byte	0x3f
	.zero		1


	//   ....[64]....
        /*11a8*/ 	.word	0x000244f0
        /*11ac*/ 	.word	0x00000006
        /*11b0*/ 	.word	0x00000000
        /*11b4*/ 	.short	0x010a
        /*11b6*/ 	.byte	0x3f
	.zero		1


	//   ....[65]....
        /*11b8*/ 	.word	0x00024560
        /*11bc*/ 	.word	0x00000007
        /*11c0*/ 	.word	0x00000000
        /*11c4*/ 	.short	0x010a
        /*11c6*/ 	.byte	0x3f
	.zero		1


	//   ....[66]....
        /*11c8*/ 	.word	0x000245c0
        /*11cc*/ 	.word	0x00000004
        /*11d0*/ 	.word	0x00038860
        /*11d4*/ 	.short	0x010a
        /*11d6*/ 	.byte	0x3f
	.zero		1


	//   ....[67]....
        /*11d8*/ 	.word	0x00024610
        /*11dc*/ 	.word	0x00000003
        /*11e0*/ 	.word	0x00038860
        /*11e4*/ 	.short	0x010a
        /*11e6*/ 	.byte	0x3f
	.zero		1


	//   ....[68]....
        /*11e8*/ 	.word	0x00024650
        /*11ec*/ 	.word	0x00000004
        /*11f0*/ 	.word	0x00038880
        /*11f4*/ 	.short	0x010a
        /*11f6*/ 	.byte	0x3f
	.zero		1


	//   ....[69]....
        /*11f8*/ 	.word	0x00024670
        /*11fc*/ 	.word	0x00000003
        /*1200*/ 	.word	0x00038880
        /*1204*/ 	.short	0x010a
        /*1206*/ 	.byte	0x3f
	.zero		1


	//   ....[70]....
        /*1208*/ 	.word	0x000246d0
        /*120c*/ 	.word	0x0000006d
        /*1210*/ 	.word	0x00038890
        /*1214*/ 	.short	0x010a
        /*1216*/ 	.byte	0x3f
	.zero		1


	//   ....[71]....
        /*1218*/ 	.word	0x00024720
        /*121c*/ 	.word	0x0000006d
        /*1220*/ 	.word	0x00038890
        /*1224*/ 	.short	0x010a
        /*1226*/ 	.byte	0x3f
	.zero		1


	//   ....[72]....
        /*1228*/ 	.word	0x00024770
        /*122c*/ 	.word	0x0000006d
        /*1230*/ 	.word	0x00038890
        /*1234*/ 	.short	0x010a
        /*1236*/ 	.byte	0x3f
	.zero		1


	//   ....[73]....
        /*1238*/ 	.word	0x000247c0
        /*123c*/ 	.word	0x0000006d
        /*1240*/ 	.word	0x000388b0
        /*1244*/ 	.short	0x010a
        /*1246*/ 	.byte	0x3f
	.zero		1


	//   ....[74]....
        /*1248*/ 	.word	0x00024b30
        /*124c*/ 	.word	0x00000013
        /*1250*/ 	.word	0x00038800
        /*1254*/ 	.short	0x010a
        /*1256*/ 	.byte	0x3f
	.zero		1


	//   ....[75]....
        /*1258*/ 	.word	0x00024e00
        /*125c*/ 	.word	0x00000013
        /*1260*/ 	.word	0x00038800
        /*1264*/ 	.short	0x010a
        /*1266*/ 	.byte	0x3f
	.zero		1


	//   ....[76]....
        /*1268*/ 	.word	0x00024e50
        /*126c*/ 	.word	0x00000000
        /*1270*/ 	.word	0x00038830
        /*1274*/ 	.short	0x010a
        /*1276*/ 	.byte	0x3f
	.zero		1


	//   ....[77]....
        /*1278*/ 	.word	0x00024ea0
        /*127c*/ 	.word	0x00000006
        /*1280*/ 	.word	0x00038830
        /*1284*/ 	.short	0x010a
        /*1286*/ 	.byte	0x3f
	.zero		1


	//   ....[78]....
        /*1288*/ 	.word	0x00024ef0
        /*128c*/ 	.word	0x00000005
        /*1290*/ 	.word	0x00038850
        /*1294*/ 	.short	0x010a
        /*1296*/ 	.byte	0x3f
	.zero		1


	//   ....[79]....
        /*1298*/ 	.word	0x00024f40
        /*129c*/ 	.word	0x0000000b
        /*12a0*/ 	.word	0x00038850
        /*12a4*/ 	.short	0x010a
        /*12a6*/ 	.byte	0x3f
	.zero		1


	//   ....[80]....
        /*12a8*/ 	.word	0x000270e0
        /*12ac*/ 	.word	0x0000000b
        /*12b0*/ 	.word	0x00038820
        /*12b4*/ 	.short	0x010a
        /*12b6*/ 	.byte	0x3f
	.zero		1


	//   ....[81]....
        /*12b8*/ 	.word	0x00027130
        /*12bc*/ 	.word	0x00000008
        /*12c0*/ 	.word	0x000388a0
        /*12c4*/ 	.short	0x010a
        /*12c6*/ 	.byte	0x3f
	.zero		1


	//   ....[82]....
        /*12c8*/ 	.word	0x00027180
        /*12cc*/ 	.word	0x00000008
        /*12d0*/ 	.word	0x000388c0
        /*12d4*/ 	.short	0x010a
        /*12d6*/ 	.byte	0x3f
	.zero		1


	//   ....[83]....
        /*12d8*/ 	.word	0x000271d0
        /*12dc*/ 	.word	0x00000007
        /*12e0*/ 	.word	0x000388a0
        /*12e4*/ 	.short	0x010a
        /*12e6*/ 	.byte	0x3f
	.zero		1


	//   ....[84]....
        /*12e8*/ 	.word	0x00027220
        /*12ec*/ 	.word	0x00000007
        /*12f0*/ 	.word	0x000388c0
        /*12f4*/ 	.short	0x010a
        /*12f6*/ 	.byte	0x3f
	.zero		1


	//   ....[85]....
        /*12f8*/ 	.word	0x000273c0
        /*12fc*/ 	.word	0x00000006
        /*1300*/ 	.word	0x00038880
        /*1304*/ 	.short	0x010a
        /*1306*/ 	.byte	0x3f
	.zero		1


	//   ....[86]....
        /*1308*/ 	.word	0x00027410
        /*130c*/ 	.word	0x00000006
        /*1310*/ 	.word	0x00038840
        /*1314*/ 	.short	0x010a
        /*1316*/ 	.byte	0x3f
	.zero		1


	//   ....[87]....
        /*1318*/ 	.word	0x00027490
        /*131c*/ 	.word	0x00000004
        /*1320*/ 	.word	0x00038820
        /*1324*/ 	.short	0x010a
        /*1326*/ 	.byte	0x3f
	.zero		1


	//   ....[88]....
        /*1328*/ 	.word	0x000274e0
        /*132c*/ 	.word	0x00000005
        /*1330*/ 	.word	0x00038880
        /*1334*/ 	.short	0x010a
        /*1336*/ 	.byte	0x3f
	.zero		1


	//   ....[89]....
        /*1338*/ 	.word	0x00027530
        /*133c*/ 	.word	0x00000005
        /*1340*/ 	.word	0x00038840
        /*1344*/ 	.short	0x010a
        /*1346*/ 	.byte	0x3f
	.zero		1


	//   ....[90]....
        /*1348*/ 	.word	0x00027590
        /*134c*/ 	.word	0x00000004
        /*1350*/ 	.word	0x00038870
        /*1354*/ 	.short	0x010a
        /*1356*/ 	.byte	0x3f
	.zero		1


	//   ....[91]....
        /*1358*/ 	.word	0x000275f0
        /*135c*/ 	.word	0x00000004
        /*1360*/ 	.word	0x00038860
        /*1364*/ 	.short	0x010a
        /*1366*/ 	.byte	0x3f
	.zero		1


	//   ....[92]....
        /*1368*/ 	.word	0x00027640
        /*136c*/ 	.word	0x00000015
        /*1370*/ 	.word	0x00038870
        /*1374*/ 	.short	0x010a
        /*1376*/ 	.byte	0x3f
	.zero		1


	//   ....[93]....
        /*1378*/ 	.word	0x00027690
        /*137c*/ 	.word	0x00000015
        /*1380*/ 	.word	0x00038860
        /*1384*/ 	.short	0x010a
        /*1386*/ 	.byte	0x3f
	.zero		1


	//   ....[94]....
        /*1388*/ 	.word	0x00028040
        /*138c*/ 	.word	0x00000000
        /*1390*/ 	.word	0x00038820
        /*1394*/ 	.short	0x010a
        /*1396*/ 	.byte	0x3f
	.zero		1


	//   ....[95]....
        /*1398*/ 	.word	0x000281e0
        /*139c*/ 	.word	0x00000006
        /*13a0*/ 	.word	0x00000000
        /*13a4*/ 	.short	0x010a
        /*13a6*/ 	.byte	0x3f
	.zero		1


	//   ....[96]....
        /*13a8*/ 	.word	0x00028230
        /*13ac*/ 	.word	0x00000007
        /*13b0*/ 	.word	0x00000000
        /*13b4*/ 	.short	0x010a
        /*13b6*/ 	.byte	0x3f
	.zero		1


	//   ....[97]....
        /*13b8*/ 	.word	0x00028280
        /*13bc*/ 	.word	0x00000004
        /*13c0*/ 	.word	0x00038860
        /*13c4*/ 	.short	0x010a
        /*13c6*/ 	.byte	0x3f
	.zero		1


	//   ....[98]....
        /*13c8*/ 	.word	0x000282d0
        /*13cc*/ 	.word	0x00000003
        /*13d0*/ 	.word	0x00038860
        /*13d4*/ 	.short	0x010a
        /*13d6*/ 	.byte	0x3f
	.zero		1


	//   ....[99]....
        /*13d8*/ 	.word	0x00028320
        /*13dc*/ 	.word	0x00000004
        /*13e0*/ 	.word	0x00038880
        /*13e4*/ 	.short	0x010a
        /*13e6*/ 	.byte	0x3f
	.zero		1


	//----- nvinfo : EIATTR_NUM_MBARRIERS
	.align		4
.L_156:
        /*13e8*/ 	.byte	0x03, 0x38
        /*13ea*/ 	.short	0x0016


	//----- nvinfo : EIATTR_EXIT_INSTR_OFFSETS
	.align		4
        /*13ec*/ 	.byte	0x04, 0x1c
        /*13ee*/ 	.short	(.L_158 - .L_157)


	//   ....[0]....
.L_157:
        /*13f0*/ 	.word	0x000246c0


	//----- nvinfo : EIATTR_MAX_THREADS
	.align		4
.L_158:
        /*13f4*/ 	.byte	0x04, 0x05
        /*13f6*/ 	.short	(.L_160 - .L_159)
.L_159:
        /*13f8*/ 	.word	0x00000180
        /*13fc*/ 	.word	0x00000001
        /*1400*/ 	.word	0x00000001


	//----- nvinfo : EIATTR_CRS_STACK_SIZE
	.align		4
.L_160:
        /*1404*/ 	.byte	0x04, 0x1e
        /*1406*/ 	.short	(.L_162 - .L_161)
.L_161:
        /*1408*/ 	.word	0x00000000


	//----- nvinfo : EIATTR_CBANK_PARAM_SIZE
	.align		4
.L_162:
        /*140c*/ 	.byte	0x03, 0x19
        /*140e*/ 	.short	0x0a70


	//----- nvinfo : EIATTR_PARAM_CBANK
	.align		4
        /*1410*/ 	.byte	0x04, 0x0a
        /*1412*/ 	.short	(.L_164 - .L_163)
	.align		4
.L_163:
        /*1414*/ 	.word	index@(.nv.constant0._ZN7cutlass13device_kernelIN5flash11enable_sm90INS1_16FlashAttnFwdSm90INS1_25CollectiveMainloopFwdSm90ILi2EN4cute5tupleIJNS5_1CILi1EEES8_S8_EEENS6_IJNS7_ILi128EEESA_NS7_ILi256EEEEEELi256ENS_12float_e4m3_tEfNS_4arch4Sm90ELb0ELb0ELb1ELb1ELb0ELb1ELb0ELb1ELb1ELb0ELb0ELb0EEENS1_21CollectiveEpilogueFwdINS6_IJSA_SB_SA_EEES9_NS_10bfloat16_tESF_Li256ELb1ELb0ELb0ELb1EEENS1_36VarlenDynamicPersistentTileSchedulerILi128ELi128ELi256ELi128ELb0ELb0ELb1ELb0ELb1ELb1EEEEEEEEEvNT_6ParamsE)
        /*1418*/ 	.short	0x0210
        /*141a*/ 	.short	0x0a70


	//----- nvinfo : EIATTR_SW_WAR
	.align		4
.L_164:
        /*141c*/ 	.byte	0x04, 0x36
        /*141e*/ 	.short	(.L_166 - .L_165)
.L_165:
        /*1420*/ 	.word	0x00000008
.L_166:


//--------------------- .nv.info._ZN7cutlass13device_kernelIN5flash11enable_sm90INS1_16FlashAttnFwdSm90INS1_25CollectiveMainloopFwdSm90ILi2EN4cute5tupleIJNS5_1CILi1EEES8_S8_EEENS6_IJNS7_ILi128EEENS7_ILi64EEENS7_ILi256EEEEEELi256ENS_12float_e4m3_tEfNS_4arch4Sm90ELb0ELb1ELb1ELb0ELb0ELb0ELb0ELb1ELb1ELb0ELb0ELb0EEENS1_21CollectiveEpilogueFwdINS6_IJSA_SC_SB_EEES9_NS_10bfloat16_tESG_Li256ELb0ELb0ELb0ELb1EEENS1_30DynamicPersistentTileSchedulerILi256ELi128ELb0ELb0ELb1EEEEEEEEEvNT_6ParamsE --------------------------
	.section	.nv.info._ZN7cutlass13device_kernelIN5flash11enable_sm90INS1_16FlashAttnFwdSm90INS1_25CollectiveMainloopFwdSm90ILi2EN4cute5tupleIJNS5_1CILi1EEES8_S8_EEENS6_IJNS7_ILi128EEENS7_ILi64EEENS7_ILi256EEEEEELi256ENS_12float_e4m3_tEfNS_4arch4Sm90ELb0ELb1ELb1ELb0ELb0ELb0ELb0ELb1ELb1ELb0ELb0ELb0EEENS1_21CollectiveEpilogueFwdINS6_IJSA_SC_SB_EEES9_NS_10bfloat16_tESG_Li256ELb0ELb0ELb0ELb1EEENS1_30DynamicPersistentTileSchedulerILi256ELi128ELb0ELb0ELb1EEEEEEEEEvNT_6ParamsE,"",@"SHT_CUDA_INFO"
	.sectionflags	@""
	.align	4


	//----- nvinfo : EIATTR_CUDA_API_VERSION
	.align		4
        /*0000*/ 	.byte	0x04, 0x37
        /*0002*/ 	.short	(.L_168 - .L_167)
.L_167:
        /*0004*/ 	.word	0x00000082


	//----- nvinfo : EIATTR_KPARAM_INFO
	.align		4
.L_168:
        /*0008*/ 	.byte	0x04, 0x17
        /*000a*/ 	.short	(.L_170 - .L_169)
.L_169:
        /*000c*/ 	.word	0x00000000
        /*0010*/ 	.short	0x0000
        /*0012*/ 	.short	0x0070
        /*0014*/ 	.byte	0x00, 0xf0, 0x01, 0x2e


	//----- nvinfo : EIATTR_SPARSE_MMA_MASK
	.align		4
.L_170:
        /*0018*/ 	.byte	0x03, 0x50
        /*001a*/ 	.short	0x0000


	//----- nvinfo : EIATTR_MAXREG_COUNT
	.align		4
        /*001c*/ 	.byte	0x03, 0x1b
        /*001e*/ 	.short	0x00a8


	//----- nvinfo : EIATTR_NUM_BARRIERS
	.align		4
        /*0020*/ 	.byte	0x02, 0x4c
        /*0022*/ 	.byte	0x10
	.zero		1


	//----- nvinfo : EIATTR_EXTERNS
	.align		4
        /*0024*/ 	.byte	0x04, 0x0f
        /*0026*/ 	.short	(.L_172 - .L_171)


	//   ....[0]....
	.align		4
.L_171:
        /*0028*/ 	.word	index@(__assertfail)


	//----- nvinfo : EIATTR_ANNOTATIONS
	.align		4
.L_172:
        /*002c*/ 	.byte	0x04, 0x55
        /*002e*/ 	.short	(.L_174 - .L_173)


	//   ....[0]....
.L_173:
        /* <DEDUP_REMOVED lines=34> */


	//----- nvinfo : EIATTR_MERCURY_ISA_VERSION
	.align		4
.L_174:
        /*0238*/ 	.byte	0x03, 0x5f
        /*023a*/ 	.short	0x0101


	//----- nvinfo : EIATTR_INT_WARP_WIDE_INSTR_OFFSETS
	.align		4
        /*023c*/ 	.byte	0x04, 0x31
        /*023e*/ 	.short	(.L_176 - .L_175)


	//   ....[0]....
.L_175:
        /*0240*/ 	.word	0x00000190


	//   ....[1]....
        /*0244*/ 	.word	0x000001c0


	//   ....[2]....
        /*0248*/ 	.word	0x000001d0


	//   ....[3]....
        /*024c*/ 	.word	0x0000f360


	//   ....[4]....
        /*0250*/ 	.word	0x0000f3f0


	//   ....[5]....
        /*0254*/ 	.word	0x0000faf0


	//   ....[6]....
        /*0258*/ 	.word	0x00011440


	//   ....[7]....
        /*025c*/ 	.word	0x000114d0


	//----- nvinfo : EIATTR_COOP_GROUP_MASK_REGIDS
	.align		4
.L_176:
        /*0260*/ 	.byte	0x04, 0x29
        /*0262*/ 	.short	(.L_178 - .L_177)


	//   ....[0]....
.L_177:
        /*0264*/ 	.word	0xffffffff


	//   ....[1]....
        /*0268*/ 	.word	0xffffffff


	//   ....[2]....
        /*026c*/ 	.word	0xffffffff


	//   ....[3]....
        /*0270*/ 	.word	0xffffffff


	//   ....[4]....
        /*0274*/ 	.word	0xffffffff


	//   ....[5]....
        /*0278*/ 	.word	0xffffffff


	//   ....[6]....
        /*027c*/ 	.word	0xffffffff


	//   ....[7]....
        /*0280*/ 	.word	0xffffffff


	//   ....[8]....
        /*0284*/ 	.word	0xffffffff


	//   ....[9]....
        /*0288*/ 	.word	0xffffffff


	//   ....[10]....
        /*028c*/ 	.word	0xffffffff


	//   ....[11]....
        /*0290*/ 	.word	0xffffffff


	//   ....[12]....
        /*0294*/ 	.word	0xffffffff


	//   ....[13]....
        /*0298*/ 	.word	0xffffffff


	//   ....[14]....
        /*029c*/ 	.word	0xffffffff


	//   ....[15]....
        /*02a0*/ 	.word	0xffffffff


	//   ....[16]....
        /*02a4*/ 	.word	0xffffffff


	//   ....[17]....
        /*02a8*/ 	.word	0xffffffff


	//   ....[18]....
        /*02ac*/ 	.word	0xffffffff


	//   ....[19]....
        /*02b0*/ 	.word	0xffffffff


	//   ....[20]....
        /*02b4*/ 	.word	0xffffffff


	//   ....[21]....
        /*02b8*/ 	.word	0xffffffff


	//   ....[22]....
        /*02bc*/ 	.word	0xffffffff


	//   ....[23]....
        /*02c0*/ 	.word	0xffffffff


	//   ....[24]....
        /*02c4*/ 	.word	0xffffffff


	//   ....[25]....
        /*02c8*/ 	.word	0xffffffff


	//   ....[26]....
        /*02cc*/ 	.word	0xffffffff


	//   ....[27]....
        /*02d0*/ 	.word	0xffffffff


	//   ....[28]....
        /*02d4*/ 	.word	0xffffffff


	//   ....[29]....
        /*02d8*/ 	.word	0xffffffff


	//   ....[30]....
        /*02dc*/ 	.word	0xffffffff


	//   ....[31]....
        /*02e0*/ 	.word	0xffffffff


	//   ....[32]....
        /*02e4*/ 	.word	0xffffffff


	//   ....[33]....
        /*02e8*/ 	.word	0xffffffff


	//   ....[34]....
        /*02ec*/ 	.word	0xffffffff


	//   ....[35]....
        /*02f0*/ 	.word	0xffffffff


	//   ....[36]....
        /*02f4*/ 	.word	0xffffffff


	//   ....[37]....
        /*02f8*/ 	.word	0xffffffff


	//   ....[38]....
        /*02fc*/ 	.word	0xffffffff


	//   ....[39]....
        /*0300*/ 	.word	0xffffffff


	//   ....[40]....
        /*0304*/ 	.word	0xffffffff


	//   ....[41]....
        /*0308*/ 	.word	0xffffffff


	//   ....[42]....
        /*030c*/ 	.word	0xffffffff


	//   ....[43]....
        /*0310*/ 	.word	0xffffffff


	//   ....[44]....
        /*0314*/ 	.word	0xffffffff


	//   ....[45]....
        /*0318*/ 	.word	0xffffffff


	//   ....[46]....
        /*031c*/ 	.word	0xffffffff


	//   ....[47]....
        /*0320*/ 	.word	0xffffffff


	//   ....[48]....
        /*0324*/ 	.word	0xffffffff


	//   ....[49]....
        /*0328*/ 	.word	0xffffffff


	//   ....[50]....
        /*032c*/ 	.word	0xffffffff


	//   ....[51]....
        /*0330*/ 	.word	0xffffffff


	//   ....[52]....
        /*0334*/ 	.word	0xffffffff


	//   ....[53]....
        /*0338*/ 	.word	0xffffffff


	//   ....[54]....
        /*033c*/ 	.word	0xffffffff


	//   ....[55]....
        /*0340*/ 	.word	0xffffffff


	//   ....[56]....
        /*0344*/ 	.word	0xffffffff


	//   ....[57]....
        /*0348*/ 	.word	0xffffffff


	//   ....[58]....
        /*034c*/ 	.word	0xffffffff


	//   ....[59]....
        /*0350*/ 	.word	0xffffffff


	//   ....[60]....
        /*0354*/ 	.word	0xffffffff


	//   ....[61]....
        /*0358*/ 	.word	0xffffffff


	//   ....[62]....
        /*035c*/ 	.word	0xffffffff


	//   ....[63]....
        /*0360*/ 	.word	0xffffffff


	//   ....[64]....
        /*0364*/ 	.word	0xffffffff


	//   ....[65]....
        /*0368*/ 	.word	0xffffffff


	//   ....[66]....
        /*036c*/ 	.word	0xffffffff


	//   ....[67]....
        /*0370*/ 	.word	0xffffffff


	//   ....[68]....
        /*0374*/ 	.word	0xffffffff


	//   ....[69]....
        /*0378*/ 	.word	0xffffffff


	//   ....[70]....
        /*037c*/ 	.word	0xffffffff


	//   ....[71]....
        /*0380*/ 	.word	0xffffffff


	//   ....[72]....
        /*0384*/ 	.word	0xffffffff


	//   ....[73]....
        /*0388*/ 	.word	0xffffffff


	//   ....[74]....
        /*038c*/ 	.word	0xffffffff


	//   ....[75]....
        /*0390*/ 	.word	0xffffffff


	//   ....[76]....
        /*0394*/ 	.word	0xffffffff


	//   ....[77]....
        /*0398*/ 	.word	0xffffffff


	//   ....[78]....
        /*039c*/ 	.word	0xffffffff


	//   ....[79]....
        /*03a0*/ 	.word	0xffffffff


	//   ....[80]....
        /*03a4*/ 	.word	0xffffffff


	//   ....[81]....
        /*03a8*/ 	.word	0xffffffff


	//   ....[82]....
        /*03ac*/ 	.word	0xffffffff


	//   ....[83]....
        /*03b0*/ 	.word	0xffffffff


	//   ....[84]....
        /*03b4*/ 	.word	0xffffffff


	//   ....[85]....
        /*03b8*/ 	.word	0xffffffff


	//   ....[86]....
        /*03bc*/ 	.word	0xffffffff


	//   ....[87]....
        /*03c0*/ 	.word	0xffffffff


	//   ....[88]....
        /*03c4*/ 	.word	0xffffffff


	//   ....[89]....
        /*03c8*/ 	.word	0xffffffff


	//   ....[90]....
        /*03cc*/ 	.word	0xffffffff


	//   ....[91]....
        /*03d0*/ 	.word	0xffffffff


	//   ....[92]....
        /*03d4*/ 	.word	0xffffffff


	//   ....[93]....
        /*03d8*/ 	.word	0xffffffff


	//   ....[94]....
        /*03dc*/ 	.word	0xffffffff


	//   ....[95]....
        /*03e0*/ 	.word	0xffffffff


	//   ....[96]....
        /*03e4*/ 	.word	0xffffffff


	//   ....[97]....
        /*03e8*/ 	.word	0x0500000f


	//   ....[98]....
        /*03ec*/ 	.word	0x0500000f


	//----- nvinfo : EIATTR_COOP_GROUP_INSTR_OFFSETS
	.align		4
.L_178:
        /*03f0*/ 	.byte	0x04, 0x28
        /*03f2*/ 	.short	(.L_180 - .L_179)


	//   ....[0]....
.L_179:
        /*03f4*/ 	.word	0x00000070


	//   ....[1]....
        /*03f8*/ 	.word	0x000001a0


	//   ....[2]....
        /*03fc*/ 	.word	0x000001f0


	//   ....[3]....
        /*0400*/ 	.word	0x000003e0


	//   ....[4]....
        /*0404*/ 	.word	0x00000540


	//   ....[5]....
        /*0408*/ 	.word	0x00000660


	//   ....[6]....
        /*040c*/ 	.word	0x000007c0


	//   ....[7]....
        /*0410*/ 	.word	0x00001970


	//   ....[8]....
        /*0414*/ 	.word	0x00003520


	//   ....[9]....
        /*0418*/ 	.word	0x00003590


	//   ....[10]....
        /*041c*/ 	.word	0x00003830


	//   ....[11]....
        /*0420*/ 	.word	0x000038a0


	//   ....[12]....
        /*0424*/ 	.word	0x000057e0


	//   ....[13]....
        /*0428*/ 	.word	0x000058e0


	//   ....[14]....
        /*042c*/ 	.word	0x00005c70


	//   ....[15]....
        /*0430*/ 	.word	0x00005cf0


	//   ....[16]....
        /*0434*/ 	.word	0x00007a50


	//   ....[17]....
        /*0438*/ 	.word	0x00007a60


	//   ....[18]....
        /*043c*/ 	.word	0x00007ac0


	//   ....[19]....
        /*0440*/ 	.word	0x00007ad0


	//   ....[20]....
        /*0444*/ 	.word	0x00009fd0


	//   ....[21]....
        /*0448*/ 	.word	0x0000a0b0


	//   ....[22]....
        /*044c*/ 	.word	0x0000a470


	//   ....[23]....
        /*0450*/ 	.word	0x0000a4f0


	//   ....[24]....
        /*0454*/ 	.word	0x0000b6e0


	//   ....[25]....
        /*0458*/ 	.word	0x0000b6f0


	//   ....[26]....
        /*045c*/ 	.word	0x0000b720


	//   ....[27]....
        /*0460*/ 	.word	0x0000b730


	//   ....[28]....
        /*0464*/ 	.word	0x0000cda0


	//   ....[29]....
        /*0468*/ 	.word	0x0000cdd0


	//   ....[30]....
        /*046c*/ 	.word	0x0000ce00


	//   ....[31]....
        /*0470*/ 	.word	0x0000ce30


	//   ....[32]....
        /*0474*/ 	.word	0x0000ce60


	//   ....[33]....
        /*0478*/ 	.word	0x0000ce90


	//   ....[34]....
        /*047c*/ 	.word	0x0000ced0


	//   ....[35]....
        /*0480*/ 	.word	0x0000cf00


	//   ....[36]....
        /*0484*/ 	.word	0x0000cf30


	//   ....[37]....
        /*0488*/ 	.word	0x0000cf80


	//   ....[38]....
        /*048c*/ 	.word	0x0000cfd0


	//   ....[39]....
        /*0490*/ 	.word	0x0000d000


	//   ....[40]....
        /*0494*/ 	.word	0x0000d030


	//   ....[41]....
        /*0498*/ 	.word	0x0000d060


	//   ....[42]....
        /*049c*/ 	.word	0x0000d090


	//   ....[43]....
        /*04a0*/ 	.word	0x0000d0c0


	//   ....[44]....
        /*04a4*/ 	.word	0x0000d0f0


	//   ....[45]....
        /*04a8*/ 	.word	0x0000d120


	//   ....[46]....
        /*04ac*/ 	.word	0x0000d150


	//   ....[47]....
        /*04b0*/ 	.word	0x0000d180


	//   ....[48]....
        /*04b4*/ 	.word	0x0000d210


	//   ....[49]....
        /*04b8*/ 	.word	0x0000d240


	//   ....[50]....
        /*04bc*/ 	.word	0x0000d270


	//   ....[51]....
        /*04c0*/ 	.word	0x0000d2a0


	//   ....[52]....
        /*04c4*/ 	.word	0x0000d2e0


	//   ....[53]....
        /*04c8*/ 	.word	0x0000d310


	//   ....[54]....
        /*04cc*/ 	.word	0x0000d350


	//   ....[55]....
        /*04d0*/ 	.word	0x0000d380


	//   ....[56]....
        /*04d4*/ 	.word	0x0000d3b0


	//   ....[57]....
        /*04d8*/ 	.word	0x0000d3f0


	//   ....[58]....
        /*04dc*/ 	.word	0x0000d430


	//   ....[59]....
        /*04e0*/ 	.word	0x0000d470


	//   ....[60]....
        /*04e4*/ 	.word	0x0000d4a0


	//   ....[61]....
        /*04e8*/ 	.word	0x0000d4d0


	//   ....[62]....
        /*04ec*/ 	.word	0x0000d500


	//   ....[63]....
        /*04f0*/ 	.word	0x0000d510


	//   ....[64]....
        /*04f4*/ 	.word	0x0000d520


	//   ....[65]....
        /*04f8*/ 	.word	0x0000d550


	//   ....[66]....
        /*04fc*/ 	.word	0x0000d580


	//   ....[67]....
        /*0500*/ 	.word	0x0000d5b0


	//   ....[68]....
        /*0504*/ 	.word	0x0000d5d0


	//   ....[69]....
        /*0508*/ 	.word	0x0000d5e0


	//   ....[70]....
        /*050c*/ 	.word	0x0000d5f0


	//   ....[71]....
        /*0510*/ 	.word	0x0000d610


	//   ....[72]....
        /*0514*/ 	.word	0x0000d630


	//   ....[73]....
        /*0518*/ 	.word	0x0000d650


	//   ....[74]....
        /*051c*/ 	.word	0x0000d660


	//   ....[75]....
        /*0520*/ 	.word	0x0000d670


	//   ....[76]....
        /*0524*/ 	.word	0x0000d690


	//   ....[77]....
        /*0528*/ 	.word	0x0000d6a0


	//   ....[78]....
        /*052c*/ 	.word	0x0000d6b0


	//   ....[79]....
        /*0530*/ 	.word	0x0000d6c0


	//   ....[80]....
        /*0534*/ 	.word	0x0000d6d0


	//   ....[81]....
        /*0538*/ 	.word	0x0000d6e0


	//   ....[82]....
        /*053c*/ 	.word	0x0000d6f0


	//   ....[83]....
        /*0540*/ 	.word	0x0000d710


	//   ....[84]....
        /*0544*/ 	.word	0x0000d730


	//   ....[85]....
        /*0548*/ 	.word	0x0000d740


	//   ....[86]....
        /*054c*/ 	.word	0x0000d750


	//   ....[87]....
        /*0550*/ 	.word	0x0000d770


	//   ....[88]....
        /*0554*/ 	.word	0x0000d780


	//   ....[89]....
        /*0558*/ 	.word	0x0000d790


	//   ....[90]....
        /*055c*/ 	.word	0x0000d7a0


	//   ....[91]....
        /*0560*/ 	.word	0x0000d7c0


	//   ....[92]....
        /*0564*/ 	.word	0x0000dbd0


	//   ....[93]....
        /*0568*/ 	.word	0x0000e8b0


	//   ....[94]....
        /*056c*/ 	.word	0x0000fc00


	//   ....[95]....
        /*0570*/ 	.word	0x00011d20


	//   ....[96]....
        /*0574*/ 	.word	0x00011ec0


	//   ....[97]....
        /*0578*/ 	.word	0x00012580


	//   ....[98]....
        /*057c*/ 	.word	0x00012a10


	//----- nvinfo : EIATTR_REG_RECONFIG
	.align		4
.L_180:
        /*0580*/ 	.byte	0x01, 0x54
	.zero		2


	//----- nvinfo : EIATTR_SYSCALL_OFFSETS
	.align		4
        /*0584*/ 	.byte	0x04, 0x46
        /*0586*/ 	.short	(.L_182 - .L_181)


	//   ....[0]....
.L_181:
        /*0588*/ 	.word	0x00001b20


	//   ....[1]....
        /*058c*/ 	.word	0x0000f590


	//   ....[2]....
        /*0590*/ 	.word	0x0000f710


	//   ....[3]....
        /*0594*/ 	.word	0x0000f850


	//   ....[4]....
        /*0598*/ 	.word	0x0000f970


	//----- nvinfo : EIATTR_MBARRIER_INSTR_OFFSETS
	.align		4
.L_182:
        /*059c*/ 	.byte	0x04, 0x39
        /*059e*/ 	.short	(.L_184 - .L_183)


	//   ....[0]....
.L_183:
        /*05a0*/ 	.word	0x00000290
        /*05a4*/ 	.word	0x000000ff
        /*05a8*/ 	.word	0x00028400
        /*05ac*/ 	.short	0x0100
        /*05ae*/ 	.byte	0x06
	.zero		1


	//   ....[1]....
        /*05b0*/ 	.word	0x000002a0
        /*05b4*/ 	.word	0x000000ff
        /*05b8*/ 	.word	0x00028420
        /*05bc*/ 	.short	0x0100
        /*05be*/ 	.byte	0x06
	.zero		1


	//   ....[2]....
        /*05c0*/ 	.word	0x00000390
        /*05c4*/ 	.word	0x000000ff
        /*05c8*/ 	.word	0x00028430
        /*05cc*/ 	.short	0x0100
        /*05ce*/ 	.byte	0x08
	.zero		1


	//   ....[3]....
        /*05d0*/ 	.word	0x000003a0
        /*05d4*/ 	.word	0x000000ff
        /*05d8*/ 	.word	0x00028440
        /*05dc*/ 	.short	0x0100
        /*05de*/ 	.byte	0x08
	.zero		1


	//   ....[4]....
        /*05e0*/ 	.word	0x000003b0
        /*05e4*/ 	.word	0x000000ff
        /*05e8*/ 	.word	0x00028438
        /*05ec*/ 	.short	0x0100
        /*05ee*/ 	.byte	0x08
	.zero		1


	//   ....[5]....
        /*05f0*/ 	.word	0x000003c0
        /*05f4*/ 	.word	0x000000ff
        /*05f8*/ 	.word	0x00028448
        /*05fc*/ 	.short	0x0100
        /*05fe*/ 	.byte	0x08
	.zero		1


	//   ....[6]....
        /*0600*/ 	.word	0x000004f0
        /*0604*/ 	.word	0x000000ff
        /*0608*/ 	.word	0x00028450
        /*060c*/ 	.short	0x0100
        /*060e*/ 	.byte	0x08
	.zero		1


	//   ....[7]....
        /*0610*/ 	.word	0x00000500
        /*0614*/ 	.word	0x000000ff
        /*0618*/ 	.word	0x00028460
        /*061c*/ 	.short	0x0100
        /*061e*/ 	.byte	0x08
	.zero		1


	//   ....[8]....
        /*0620*/ 	.word	0x00000510
        /*0624*/ 	.word	0x000000ff
        /*0628*/ 	.word	0x00028458
        /*062c*/ 	.short	0x0100
        /*062e*/ 	.byte	0x08
	.zero		1


	//   ....[9]....
        /*0630*/ 	.word	0x00000520
        /*0634*/ 	.word	0x000000ff
        /*0638*/ 	.word	0x00028468
        /*063c*/ 	.short	0x0100
        /*063e*/ 	.byte	0x08
	.zero		1


	//   ....[10]....
        /*0640*/ 	.word	0x00000610
        /*0644*/ 	.word	0x000000ff
        /*0648*/ 	.word	0x00028470
        /*064c*/ 	.short	0x0100
        /*064e*/ 	.byte	0x06
	.zero		1


	//   ....[11]....
        /*0650*/ 	.word	0x00000620
        /*0654*/ 	.word	0x000000ff
        /*0658*/ 	.word	0x00028480
        /*065c*/ 	.short	0x0100
        /*065e*/ 	.byte	0x06
	.zero		1


	//   ....[12]....
        /*0660*/ 	.word	0x00000630
        /*0664*/ 	.word	0x000000ff
        /*0668*/ 	.word	0x00028478
        /*066c*/ 	.short	0x0100
        /*066e*/ 	.byte	0x06
	.zero		1


	//   ....[13]....
        /*0670*/ 	.word	0x00000640
        /*0674*/ 	.word	0x000000ff
        /*0678*/ 	.word	0x00028488
        /*067c*/ 	.short	0x0100
        /*067e*/ 	.byte	0x06
	.zero		1


	//   ....[14]....
        /*0680*/ 	.word	0x00000770
        /*0684*/ 	.word	0x000000ff
        /*0688*/ 	.word	0x00028490
        /*068c*/ 	.short	0x0100
        /*068e*/ 	.byte	0x08
	.zero		1


	//   ....[15]....
        /*0690*/ 	.word	0x00000780
        /*0694*/ 	.word	0x000000ff
        /*0698*/ 	.word	0x000284a0
        /*069c*/ 	.short	0x0100
        /*069e*/ 	.byte	0x08
	.zero		1


	//   ....[16]....
        /*06a0*/ 	.word	0x00000790
        /*06a4*/ 	.word	0x000000ff
        /*06a8*/ 	.word	0x00028498
        /*06ac*/ 	.short	0x0100
        /*06ae*/ 	.byte	0x08
	.zero		1


	//   ....[17]....
        /*06b0*/ 	.word	0x000007a0
        /*06b4*/ 	.word	0x000000ff
        /*06b8*/ 	.word	0x000284a8
        /*06bc*/ 	.short	0x0100
        /*06be*/ 	.byte	0x08
	.zero		1


	//   ....[18]....
        /*06c0*/ 	.word	0x000008d0
        /*06c4*/ 	.word	0x000000ff
        /*06c8*/ 	.word	0x000284b0
        /*06cc*/ 	.short	0x0100
        /*06ce*/ 	.byte	0x08
	.zero		1


	//   ....[19]....
        /*06d0*/ 	.word	0x000008e0
        /*06d4*/ 	.word	0x000000ff
        /*06d8*/ 	.word	0x000284c0
        /*06dc*/ 	.short	0x0100
        /*06de*/ 	.byte	0x08
	.zero		1


	//   ....[20]....
        /*06e0*/ 	.word	0x000008f0
        /*06e4*/ 	.word	0x000000ff
        /*06e8*/ 	.word	0x000284b8
        /*06ec*/ 	.short	0x0100
        /*06ee*/ 	.byte	0x08
	.zero		1


	//   ....[21]....
        /*06f0*/ 	.word	0x00000900
        /*06f4*/ 	.word	0x000000ff
        /*06f8*/ 	.word	0x000284c8
        /*06fc*/ 	.short	0x0100
        /*06fe*/ 	.byte	0x08
	.zero		1


	//   ....[22]....
        /*0700*/ 	.word	0x00001e70
        /*0704*/ 	.word	0x000000ff
        /*0708*/ 	.word	0x00028400
        /*070c*/ 	.short	0x010a
        /*070e*/ 	.byte	0x26
	.zero		1


	//   ....[23]....
        /*0710*/ 	.word	0x00001f10
        /*0714*/ 	.word	0x00000005
        /*0718*/ 	.word	0x00028430
        /*071c*/ 	.short	0x010a
        /*071e*/ 	.byte	0x3f
	.zero		1


	//   ....[24]....
        /*0720*/ 	.word	0x00001f70
        /*0724*/ 	.word	0x00000005
        /*0728*/ 	.word	0x00028430
        /*072c*/ 	.short	0x010a
        /*072e*/ 	.byte	0x3f
	.zero		1


	//   ....[25]....
        /*0730*/ 	.word	0x00002660
        /*0734*/ 	.word	0x00000002
        /*0738*/ 	.word	0x00000000
        /*073c*/ 	.short	0x0101
        /*073e*/ 	.byte	0x3f
	.zero		1


	//   ....[26]....
        /*0740*/ 	.word	0x00004580
        /*0744*/ 	.word	0x000000ff
        /*0748*/ 	.word	0x00028430
        /*074c*/ 	.short	0x010a
        /*074e*/ 	.byte	0x0a
	.zero		1


	//   ....[27]....
        /*0750*/ 	.word	0x000045c0
        /*0754*/ 	.word	0x000000ff
        /*0758*/ 	.word	0x00028430
        /*075c*/ 	.short	0x010a
        /*075e*/ 	.byte	0x0a
	.zero		1


	//   ....[28]....
        /*0760*/ 	.word	0x00004910
        /*0764*/ 	.word	0x000000ff
        /*0768*/ 	.word	0x00028450
        /*076c*/ 	.short	0x010a
        /*076e*/ 	.byte	0x0a
	.zero		1


	//   ....[29]....
        /*0770*/ 	.word	0x00004950
        /*0774*/ 	.word	0x000000ff
        /*0778*/ 	.word	0x00028450
        /*077c*/ 	.short	0x010a
        /*077e*/ 	.byte	0x0a
	.zero		1


	//   ....[30]....
        /*0780*/ 	.word	0x00004f10
        /*0784*/ 	.word	0x0000000b
        /*0788*/ 	.word	0x00000000
        /*078c*/ 	.short	0x0101
        /*078e*/ 	.byte	0x3f
	.zero		1


	//   ....[31]....
        /*0790*/ 	.word	0x00006380
        /*0794*/ 	.word	0x000000ff
        /*0798*/ 	.word	0x00000000
        /*079c*/ 	.short	0x0101
        /*079e*/ 	.byte	0x0a
	.zero		1


	//   ....[32]....
        /*07a0*/ 	.word	0x00006f50
        /*07a4*/ 	.word	0x000000ff
        /*07a8*/ 	.word	0x00028430
        /*07ac*/ 	.short	0x010a
        /*07ae*/ 	.byte	0x06
	.zero		1


	//   ....[33]....
        /*07b0*/ 	.word	0x00006f90
        /*07b4*/ 	.word	0x000000ff
        /*07b8*/ 	.word	0x00028430
        /*07bc*/ 	.short	0x010a
        /*07be*/ 	.byte	0x06
	.zero		1


	//   ....[34]....
        /*07c0*/ 	.word	0x00007310
        /*07c4*/ 	.word	0x000000ff
        /*07c8*/ 	.word	0x00028450
        /*07cc*/ 	.short	0x010a
        /*07ce*/ 	.byte	0x0a
	.zero		1


	//   ....[35]....
        /*07d0*/ 	.word	0x00007350
        /*07d4*/ 	.word	0x000000ff
        /*07d8*/ 	.word	0x00028450
        /*07dc*/ 	.short	0x010a
        /*07de*/ 	.byte	0x0a
	.zero		1


	//   ....[36]....
        /*07e0*/ 	.word	0x00008130
        /*07e4*/ 	.word	0x00000004
        /*07e8*/ 	.word	0x00000000
        /*07ec*/ 	.short	0x0101
        /*07ee*/ 	.byte	0x3f
	.zero		1


	//   ....[37]....
        /*07f0*/ 	.word	0x00008350
        /*07f4*/ 	.word	0x000000ff
        /*07f8*/ 	.word	0x00000000
        /*07fc*/ 	.short	0x0101
        /*07fe*/ 	.byte	0x05
	.zero		1


	//   ....[38]....
        /*0800*/ 	.word	0x00008d70
        /*0804*/ 	.word	0x000000ff
        /*0808*/ 	.word	0x00028430
        /*080c*/ 	.short	0x010a
        /*080e*/ 	.byte	0x06
	.zero		1


	//   ....[39]....
        /*0810*/ 	.word	0x00008db0
        /*0814*/ 	.word	0x000000ff
        /*0818*/ 	.word	0x00028430
        /*081c*/ 	.short	0x010a
        /*081e*/ 	.byte	0x06
	.zero		1


	//   ....[40]....
        /*0820*/ 	.word	0x00009130
        /*0824*/ 	.word	0x000000ff
        /*0828*/ 	.word	0x00028450
        /*082c*/ 	.short	0x010a
        /*082e*/ 	.byte	0x0a
	.zero		1


	//   ....[41]....
        /*0830*/ 	.word	0x00009170
        /*0834*/ 	.word	0x000000ff
        /*0838*/ 	.word	0x00028450
        /*083c*/ 	.short	0x010a
        /*083e*/ 	.byte	0x0a
	.zero		1


	//   ....[42]....
        /*0840*/ 	.word	0x00009710
        /*0844*/ 	.word	0x000000a6
        /*0848*/ 	.word	0x00000000
        /*084c*/ 	.short	0x0101
        /*084e*/ 	.byte	0x3f
	.zero		1


	//   ....[43]....
        /*0850*/ 	.word	0x0000ab80
        /*0854*/ 	.word	0x000000ff
        /*0858*/ 	.word	0x00000000
        /*085c*/ 	.short	0x0101
        /*085e*/ 	.byte	0x05
	.zero		1


	//   ....[44]....
        /*0860*/ 	.word	0x0000b480
        /*0864*/ 	.word	0x000000ff
        /*0868*/ 	.word	0x00028450
        /*086c*/ 	.short	0x010a
        /*086e*/ 	.byte	0x09
	.zero		1


	//   ....[45]....
        /*0870*/ 	.word	0x0000b4c0
        /*0874*/ 	.word	0x000000ff
        /*0878*/ 	.word	0x00028450
        /*087c*/ 	.short	0x010a
        /*087e*/ 	.byte	0x09
	.zero		1


	//   ....[46]....
        /*0880*/ 	.word	0x0000bcc0
        /*0884*/ 	.word	0x000000ff
        /*0888*/ 	.word	0x00000000
        /*088c*/ 	.short	0x0101
        /*088e*/ 	.byte	0x04
	.zero		1


	//   ....[47]....
        /*0890*/ 	.word	0x0000de00
        /*0894*/ 	.word	0x000000ff
        /*0898*/ 	.word	0x00000000
        /*089c*/ 	.short	0x0101
        /*089e*/ 	.byte	0x05
	.zero		1


	//   ....[48]....
        /*08a0*/ 	.word	0x0000fe20
        /*08a4*/ 	.word	0x00000003
        /*08a8*/ 	.word	0x00028480
        /*08ac*/ 	.short	0x010a
        /*08ae*/ 	.byte	0x3f
	.zero		1


	//   ....[49]....
        /*08b0*/ 	.word	0x00010020
        /*08b4*/ 	.word	0x00000003
        /*08b8*/ 	.word	0x00028440
        /*08bc*/ 	.short	0x010a
        /*08be*/ 	.byte	0x3f
	.zero		1


	//   ....[50]....
        /*08c0*/ 	.word	0x00010400
        /*08c4*/ 	.word	0x000000ff
        /*08c8*/ 	.word	0x00028420
        /*08cc*/ 	.short	0x010a
        /*08ce*/ 	.byte	0x28
	.zero		1


	//   ....[51]....
        /*08d0*/ 	.word	0x000106e0
        /*08d4*/ 	.word	0x00000006
        /*08d8*/ 	.word	0x00028480
        /*08dc*/ 	.short	0x010a
        /*08de*/ 	.byte	0x3f
	.zero		1


	//   ....[52]....
        /*08e0*/ 	.word	0x00010a50
        /*08e4*/ 	.word	0x00000006
        /*08e8*/ 	.word	0x00028440
        /*08ec*/ 	.short	0x010a
        /*08ee*/ 	.byte	0x3f
	.zero		1


	//   ....[53]....
        /*08f0*/ 	.word	0x00010e40
        /*08f4*/ 	.word	0x00000005
        /*08f8*/ 	.word	0x00028470
        /*08fc*/ 	.short	0x010a
        /*08fe*/ 	.byte	0x3f
	.zero		1


	//   ....[54]....
        /*0900*/ 	.word	0x00010ec0
        /*0904*/ 	.word	0x00000005
        /*0908*/ 	.word	0x00028460
        /*090c*/ 	.short	0x010a
        /*090e*/ 	.byte	0x3f
	.zero		1


	//   ....[55]....
        /*0910*/ 	.word	0x000113a0
        /*0914*/ 	.word	0x00000004
        /*0918*/ 	.word	0x00028450
        /*091c*/ 	.short	0x0101
        /*091e*/ 	.byte	0x3f
	.zero		1


	//   ....[56]....
        /*0920*/ 	.word	0x000113e0
        /*0924*/ 	.word	0x00000003
        /*0928*/ 	.word	0x00000000
        /*092c*/ 	.short	0x0101
        /*092e*/ 	.byte	0x3f
	.zero		1


	//   ....[57]....
        /*0930*/ 	.word	0x000115b0
        /*0934*/ 	.word	0x00000014
        /*0938*/ 	.word	0x00028470
        /*093c*/ 	.short	0x010a
        /*093e*/ 	.byte	0x3f
	.zero		1


	//   ....[58]....
        /*0940*/ 	.word	0x00011640
        /*0944*/ 	.word	0x00000014
        /*0948*/ 	.word	0x00028460
        /*094c*/ 	.short	0x010a
        /*094e*/ 	.byte	0x3f
	.zero		1


	//   ....[59]....
        /*0950*/ 	.word	0x00011b10
        /*0954*/ 	.word	0x00000014
        /*0958*/ 	.word	0x00028450
        /*095c*/ 	.short	0x0101
        /*095e*/ 	.byte	0x3f
	.zero		1


	//   ....[60]....
        /*0960*/ 	.word	0x00011b60
        /*0964*/ 	.word	0x00000000
        /*0968*/ 	.word	0x00000000
        /*096c*/ 	.short	0x0101
        /*096e*/ 	.byte	0x3f
	.zero		1


	//   ....[61]....
        /*0970*/ 	.word	0x00011e40
        /*0974*/ 	.word	0x00000000
        /*0978*/ 	.word	0x00028420
        /*097c*/ 	.short	0x010a
        /*097e*/ 	.byte	0x3f
	.zero		1


	//   ....[62]....
        /*0980*/ 	.word	0x00012000
        /*0984*/ 	.word	0x00000006
        /*0988*/ 	.word	0x00000000
        /*098c*/ 	.short	0x010a
        /*098e*/ 	.byte	0x3f
	.zero		1


	//   ....[63]....
        /*0990*/ 	.word	0x00012070
        /*0994*/ 	.word	0x00000007
        /*0998*/ 	.word	0x00000000
        /*099c*/ 	.short	0x010a
        /*099e*/ 	.byte	0x3f
	.zero		1


	//   ....[64]....
        /*09a0*/ 	.word	0x000120d0
        /*09a4*/ 	.word	0x00000004
        /*09a8*/ 	.word	0x00028460
        /*09ac*/ 	.short	0x010a
        /*09ae*/ 	.byte	0x3f
	.zero		1


	//   ....[65]....
        /*09b0*/ 	.word	0x00012120
        /*09b4*/ 	.word	0x00000003
        /*09b8*/ 	.word	0x00028460
        /*09bc*/ 	.short	0x010a
        /*09be*/ 	.byte	0x3f
	.zero		1


	//   ....[66]....
        /*09c0*/ 	.word	0x00012160
        /*09c4*/ 	.word	0x00000004
        /*09c8*/ 	.word	0x00028480
        /*09cc*/ 	.short	0x010a
        /*09ce*/ 	.byte	0x3f
	.zero		1


	//   ....[67]....
        /*09d0*/ 	.word	0x00012180
        /*09d4*/ 	.word	0x00000003
        /*09d8*/ 	.word	0x00028480
        /*09dc*/ 	.short	0x010a
        /*09de*/ 	.byte	0x3f
	.zero		1


	//   ....[68]....
        /*09e0*/ 	.word	0x000121f0
        /*09e4*/ 	.word	0x00000003
        /*09e8*/ 	.word	0x00028400
        /*09ec*/ 	.short	0x010a
        /*09ee*/ 	.byte	0x3f
	.zero		1


	//   ....[69]....
        /*09f0*/ 	.word	0x00012240
        /*09f4*/ 	.word	0x00000005
        /*09f8*/ 	.word	0x00028430
        /*09fc*/ 	.short	0x010a
        /*09fe*/ 	.byte	0x3f
	.zero		1


	//   ....[70]....
        /*0a00*/ 	.word	0x000122a0
        /*0a04*/ 	.word	0x0000000b
        /*0a08*/ 	.word	0x00028430
        /*0a0c*/ 	.short	0x010a
        /*0a0e*/ 	.byte	0x3f
	.zero		1


	//   ....[71]....
        /*0a10*/ 	.word	0x00012300
        /*0a14*/ 	.word	0x0000000b
        /*0a18*/ 	.word	0x00028450
        /*0a1c*/ 	.short	0x010a
        /*0a1e*/ 	.byte	0x3f
	.zero		1


	//   ....[72]....
        /*0a20*/ 	.word	0x00012360
        /*0a24*/ 	.word	0x00000008
        /*0a28*/ 	.word	0x00028430
        /*0a2c*/ 	.short	0x010a
        /*0a2e*/ 	.byte	0x3f
	.zero		1


	//   ....[73]....
        /*0a30*/ 	.word	0x000123c0
        /*0a34*/ 	.word	0x00000008
        /*0a38*/ 	.word	0x00028450
        /*0a3c*/ 	.short	0x010a
        /*0a3e*/ 	.byte	0x3f
	.zero		1


	//   ....[74]....
        /*0a40*/ 	.word	0x00012420
        /*0a44*/ 	.word	0x00000008
        /*0a48*/ 	.word	0x00028430
        /*0a4c*/ 	.short	0x010a
        /*0a4e*/ 	.byte	0x3f
	.zero		1


	//   ....[75]....
        /*0a50*/ 	.word	0x00012480
        /*0a54*/ 	.word	0x00000008
        /*0a58*/ 	.word	0x00028450
        /*0a5c*/ 	.short	0x010a
        /*0a5e*/ 	.byte	0x3f
	.zero		1


	//   ....[76]....
        /*0a60*/ 	.word	0x000124e0
        /*0a64*/ 	.word	0x00000003
        /*0a68*/ 	.word	0x00028450
        /*0a6c*/ 	.short	0x010a
        /*0a6e*/ 	.byte	0x3f
	.zero		1


	//   ....[77]....
        /*0a70*/ 	.word	0x00012630
        /*0a74*/ 	.word	0x00000003
        /*0a78*/ 	.word	0x00028480
        /*0a7c*/ 	.short	0x010a
        /*0a7e*/ 	.byte	0x3f
	.zero		1


	//   ....[78]....
        /*0a80*/ 	.word	0x00012680
        /*0a84*/ 	.word	0x00000003
        /*0a88*/ 	.word	0x00028440
        /*0a8c*/ 	.short	0x010a
        /*0a8e*/ 	.byte	0x3f
	.zero		1


	//   ....[79]....
        /*0a90*/ 	.word	0x000126e0
        /*0a94*/ 	.word	0x00000003
        /*0a98*/ 	.word	0x00028420
        /*0a9c*/ 	.short	0x010a
        /*0a9e*/ 	.byte	0x3f
	.zero		1


	//   ....[80]....
        /*0aa0*/ 	.word	0x00012730
        /*0aa4*/ 	.word	0x00000006
        /*0aa8*/ 	.word	0x00028480
        /*0aac*/ 	.short	0x010a
        /*0aae*/ 	.byte	0x3f
	.zero		1


	//   ....[81]....
        /*0ab0*/ 	.word	0x00012780
        /*0ab4*/ 	.word	0x00000006
        /*0ab8*/ 	.word	0x00028440
        /*0abc*/ 	.short	0x010a
        /*0abe*/ 	.byte	0x3f
	.zero		1


	//   ....[82]....
        /*0ac0*/ 	.word	0x000127e0
        /*0ac4*/ 	.word	0x00000005
        /*0ac8*/ 	.word	0x00028470
        /*0acc*/ 	.short	0x010a
        /*0ace*/ 	.byte	0x3f
	.zero		1


	//   ....[83]....
        /*0ad0*/ 	.word	0x00012840
        /*0ad4*/ 	.word	0x00000005
        /*0ad8*/ 	.word	0x00028460
        /*0adc*/ 	.short	0x010a
        /*0ade*/ 	.byte	0x3f
	.zero		1


	//   ....[84]....
        /*0ae0*/ 	.word	0x00012890
        /*0ae4*/ 	.word	0x00000014
        /*0ae8*/ 	.word	0x00028470
        /*0aec*/ 	.short	0x010a
        /*0aee*/ 	.byte	0x3f
	.zero		1


	//   ....[85]....
        /*0af0*/ 	.word	0x000128e0
        /*0af4*/ 	.word	0x00000014
        /*0af8*/ 	.word	0x00028460
        /*0afc*/ 	.short	0x010a
        /*0afe*/ 	.byte	0x3f
	.zero		1


	//   ....[86]....
        /*0b00*/ 	.word	0x00012930
        /*0b04*/ 	.word	0x00000000
        /*0b08*/ 	.word	0x00028420
        /*0b0c*/ 	.short	0x010a
        /*0b0e*/ 	.byte	0x3f
	.zero		1


	//   ....[87]....
        /*0b10*/ 	.word	0x00012ad0
        /*0b14*/ 	.word	0x00000006
        /*0b18*/ 	.word	0x00000000
        /*0b1c*/ 	.short	0x010a
        /*0b1e*/ 	.byte	0x3f
	.zero		1


	//   ....[88]....
        /*0b20*/ 	.word	0x00012b20
        /*0b24*/ 	.word	0x00000007
        /*0b28*/ 	.word	0x00000000
        /*0b2c*/ 	.short	0x010a
        /*0b2e*/ 	.byte	0x3f
	.zero		1


	//   ....[89]....
        /*0b30*/ 	.word	0x00012b70
        /*0b34*/ 	.word	0x00000004
        /*0b38*/ 	.word	0x00028460
        /*0b3c*/ 	.short	0x010a
        /*0b3e*/ 	.byte	0x3f
	.zero		1


	//   ....[90]....
        /*0b40*/ 	.word	0x00012bc0
        /*0b44*/ 	.word	0x00000003
        /*0b48*/ 	.word	0x00028460
        /*0b4c*/ 	.short	0x010a
        /*0b4e*/ 	.byte	0x3f
	.zero		1


	//   ....[91]....
        /*0b50*/ 	.word	0x00012c10
        /*0b54*/ 	.word	0x00000004
        /*0b58*/ 	.word	0x00028480
        /*0b5c*/ 	.short	0x010a
        /*0b5e*/ 	.byte	0x3f
	.zero		1


	//----- nvinfo : EIATTR_NUM_MBARRIERS
	.align		4
.L_184:
        /*0b60*/ 	.byte	0x03, 0x38
        /*0b62*/ 	.short	0x0016


	//----- nvinfo : EIATTR_EXIT_INSTR_OFFSETS
	.align		4
        /*0b64*/ 	.byte	0x04, 0x1c
        /*0b66*/ 	.short	(.L_186 - .L_185)


	//   ....[0]....
.L_185:
        /*0b68*/ 	.word	0x00000a60


	//   ....[1]....
        /*0b6c*/ 	.word	0x0000e850


	//   ....[2]....
        /*0b70*/ 	.word	0x000121d0


	//----- nvinfo : EIATTR_MAX_THREADS
	.align		4
.L_186:
        /*0b74*/ 	.byte	0x04, 0x05
        /*0b76*/ 	.short	(.L_188 - .L_187)
.L_187:
        /*0b78*/ 	.word	0x00000180
        /*0b7c*/ 	.word	0x00000001
        /*0b80*/ 	.word	0x00000001


	//----- nvinfo : EIATTR_CRS_STACK_SIZE
	.align		4
.L_188:
        /*0b84*/ 	.byte	0x04, 0x1e
        /*0b86*/ 	.short	(.L_190 - .L_189)
.L_189:
        /*0b88*/ 	.word	0x00000000


	//----- nvinfo : EIATTR_CBANK_PARAM_SIZE
	.align		4
.L_190:
        /*0b8c*/ 	.byte	0x03, 0x19
        /*0b8e*/ 	.short	0x0bf0


	//----- nvinfo : EIATTR_PARAM_CBANK
	.align		4
        /*0b90*/ 	.byte	0x04, 0x0a
        /*0b92*/ 	.short	(.L_192 - .L_191)
	.align		4
.L_191:
        /*0b94*/ 	.word	index@(.nv.constant0._ZN7cutlass13device_kernelIN5flash11enable_sm90INS1_16FlashAttnFwdSm90INS1_25CollectiveMainloopFwdSm90ILi2EN4cute5tupleIJNS5_1CILi1EEES8_S8_EEENS6_IJNS7_ILi128EEENS7_ILi64EEENS7_ILi256EEEEEELi256ENS_12float_e4m3_tEfNS_4arch4Sm90ELb0ELb1ELb1ELb0ELb0ELb0ELb0ELb1ELb1ELb0ELb0ELb0EEENS1_21CollectiveEpilogueFwdINS6_IJSA_SC_SB_EEES9_NS_10bfloat16_tESG_Li256ELb0ELb0ELb0ELb1EEENS1_30DynamicPersistentTileSchedulerILi256ELi128ELb0ELb0ELb1EEEEEEEEEvNT_6ParamsE)
        /*0b98*/ 	.short	0x0210
        /*0b9a*/ 	.short	0x0bf0


	//----- nvinfo : EIATTR_SW_WAR
	.align		4
.L_192:
        /*0b9c*/ 	.byte	0x04, 0x36
        /*0b9e*/ 	.short	(.L_194 - .L_193)
.L_193:
        /*0ba0*/ 	.word	0x00000008
.L_194:


//--------------------- .nv.info._ZN7cutlass13device_kernelIN5flash11enable_sm90INS1_16FlashAttnFwdSm90INS1_25CollectiveMainloopFwdSm90ILi2EN4cute5tupleIJNS5_1CILi1EEES8_S8_EEENS6_IJNS7_ILi128EEENS7_ILi64EEENS7_ILi256EEEEEELi256ENS_12float_e4m3_tEfNS_4arch4Sm90ELb0ELb1ELb1ELb1ELb0ELb0ELb0ELb1ELb1ELb0ELb0ELb0EEENS1_21CollectiveEpilogueFwdINS6_IJSA_SC_SB_EEES9_NS_10bfloat16_tESG_Li256ELb1ELb0ELb0ELb1EEENS1_36VarlenDynamicPersistentTileSchedulerILi128ELi64ELi256ELi128ELb0ELb0ELb1ELb1ELb0ELb1EEEEEEEEEvNT_6ParamsE --------------------------
	.section	.nv.info._ZN7cutlass13device_kernelIN5flash11enable_sm90INS1_16FlashAttnFwdSm90INS1_25CollectiveMainloopFwdSm90ILi2EN4cute5tupleIJNS5_1CILi1EEES8_S8_EEENS6_IJNS7_ILi128EEENS7_ILi64EEENS7_ILi256EEEEEELi256ENS_12float_e4m3_tEfNS_4arch4Sm90ELb0ELb1ELb1ELb1ELb0ELb0ELb0ELb1ELb1ELb0ELb0ELb0EEENS1_21CollectiveEpilogueFwdINS6_IJSA_SC_SB_EEES9_NS_10bfloat16_tESG_Li256ELb1ELb0ELb0ELb1EEENS1_36VarlenDynamicPersistentTileSchedulerILi128ELi64ELi256ELi128ELb0ELb0ELb1ELb1ELb0ELb1EEEEEEEEEvNT_6ParamsE,"",@"SHT_CUDA_INFO"
	.sectionflags	@""
	.align	4


	//----- nvinfo : EIATTR_CUDA_API_VERSION
	.align		4
        /*0000*/ 	.byte	0x04, 0x37
        /*0002*/ 	.short	(.L_196 - .L_195)
.L_195:
        /*0004*/ 	.word	0x00000082


	//----- nvinfo : EIATTR_KPARAM_INFO
	.align		4
.L_196:
        /*0008*/ 	.byte	0x04, 0x17
        /*000a*/ 	.short	(.L_198 - .L_197)
.L_197:
        /*000c*/ 	.word	0x00000000
        /*0010*/ 	.short	0x0000
        /*0012*/ 	.short	0x0070
        /*0014*/ 	.byte	0x00, 0xf0, 0x01, 0x28


	//----- nvinfo : EIATTR_SPARSE_MMA_MASK
	.align		4
.L_198:
        /*0018*/ 	.byte	0x03, 0x50
        /*001a*/ 	.short	0x0000


	//----- nvinfo : EIATTR_MAXREG_COUNT
	.align		4
        /*001c*/ 	.byte	0x03, 0x1b
        /*001e*/ 	.short	0x00a8


	//----- nvinfo : EIATTR_NUM_BARRIERS
	.align		4
        /*0020*/ 	.byte	0x02, 0x4c
        /*0022*/ 	.byte	0x10
	.zero		1


	//----- nvinfo : EIATTR_EXTERNS
	.align		4
        /*0024*/ 	.byte	0x04, 0x0f
        /*0026*/ 	.short	(.L_200 - .L_199)


	//   ....[0]....
	.align		4
.L_199:
        /*0028*/ 	.word	index@(__assertfail)


	//----- nvinfo : EIATTR_ANNOTATIONS
	.align		4
.L_200:
        /*002c*/ 	.byte	0x04, 0x55
        /*002e*/ 	.short	(.L_202 - .L_201)


	//   ....[0]....
.L_201:
        /* <DEDUP_REMOVED lines=42> */


	//----- nvinfo : EIATTR_MERCURY_ISA_VERSION
	.align		4
.L_202:
        /*02c0*/ 	.byte	0x03, 0x5f
        /*02c2*/ 	.short	0x0101


	//----- nvinfo : EIATTR_UNUSED_LOAD_BYTE_OFFSET
	.align		4
        /*02c4*/ 	.byte	0x04, 0x44
        /*02c6*/ 	.short	(.L_204 - .L_203)


	//   ....[0]....
.L_203:
        /*02c8*/ 	.word	0x00000a70
        /*02cc*/ 	.word	0x0000fff0


	//   ....[1]....
        /*02d0*/ 	.word	0x0000c2e0
        /*02d4*/ 	.word	0x0000fff0


	//----- nvinfo : EIATTR_INT_WARP_WIDE_INSTR_OFFSETS
	.align		4
.L_204:
        /*02d8*/ 	.byte	0x04, 0x31
        /*02da*/ 	.short	(.L_206 - .L_205)


	//   ....[0]....
.L_205:
        /*02dc*/ 	.word	0x00000160


	//   ....[1]....
        /*02e0*/ 	.word	0x000001a0


	//   ....[2]....
        /*02e4*/ 	.word	0x00000210


	//   ....[3]....
        /*02e8*/ 	.word	0x00011150


	//   ....[4]....
        /*02ec*/ 	.word	0x000111e0


	//   ....[5]....
        /*02f0*/ 	.word	0x00011980


	//   ....[6]....
        /*02f4*/ 	.word	0x00013320


	//   ....[7]....
        /*02f8*/ 	.word	0x000133b0


	//----- nvinfo : EIATTR_COOP_GROUP_MASK_REGIDS
	.align		4
.L_206:
        /*02fc*/ 	.byte	0x04, 0x29
        /*02fe*/ 	.short	(.L_208 - .L_207)


	//   ....[0]....
.L_207:
        /*0300*/ 	.word	0xffffffff


	//   ....[1]....
        /*0304*/ 	.word	0xffffffff


	//   ....[2]....
        /*0308*/ 	.word	0xffffffff


	//   ....[3]....
        /*030c*/ 	.word	0xffffffff


	//   ....[4]....
        /*0310*/ 	.word	0xffffffff


	//   ....[5]....
        /*0314*/ 	.word	0xffffffff


	//   ....[6]....
        /*0318*/ 	.word	0xffffffff


	//   ....[7]....
        /*031c*/ 	.word	0xffffffff


	//   ....[8]....
        /*0320*/ 	.word	0xffffffff


	//   ....[9]....
        /*0324*/ 	.word	0xffffffff


	//   ....[10]....
        /*0328*/ 	.word	0xffffffff


	//   ....[11]....
        /*032c*/ 	.word	0xffffffff


	//   ....[12]....
        /*0330*/ 	.word	0xffffffff


	//   ....[13]....
        /*0334*/ 	.word	0xffffffff


	//   ....[14]....
        /*0338*/ 	.word	0xffffffff


	//   ....[15]....
        /*033c*/ 	.word	0xffffffff


	//   ....[16]....
        /*0340*/ 	.word	0xffffffff


	//   ....[17]....
        /*0344*/ 	.word	0xffffffff


	//   ....[18]....
        /*0348*/ 	.word	0xffffffff


	//   ....[19]....
        /*034c*/ 	.word	0xffffffff


	//   ....[20]....
        /*0350*/ 	.word	0xffffffff


	//   ....[21]....
        /*0354*/ 	.word	0xffffffff


	//   ....[22]....
        /*0358*/ 	.word	0xffffffff


	//   ....[23]....
        /*035c*/ 	.word	0xffffffff


	//   ....[24]....
        /*0360*/ 	.word	0xffffffff


	//   ....[25]....
        /*0364*/ 	.word	0xffffffff


	//   ....[26]....
        /*0368*/ 	.word	0xffffffff


	//   ....[27]....
        /*036c*/ 	.word	0xffffffff


	//   ....[28]....
        /*0370*/ 	.word	0xffffffff


	//   ....[29]....
        /*0374*/ 	.word	0xffffffff


	//   ....[30]....
        /*0378*/ 	.word	0xffffffff


	//   ....[31]....
        /*037c*/ 	.word	0xffffffff


	//   ....[32]....
        /*0380*/ 	.word	0xffffffff


	//   ....[33]....
        /*0384*/ 	.word	0xffffffff


	//   ....[34]....
        /*0388*/ 	.word	0xffffffff


	//   ....[35]....
        /*038c*/ 	.word	0xffffffff


	//   ....[36]....
        /*0390*/ 	.word	0xffffffff


	//   ....[37]....
        /*0394*/ 	.word	0xffffffff


	//   ....[38]....
        /*0398*/ 	.word	0xffffffff


	//   ....[39]....
        /*039c*/ 	.word	0xffffffff


	//   ....[40]....
        /*03a0*/ 	.word	0xffffffff


	//   ....[41]....
        /*03a4*/ 	.word	0xffffffff


	//   ....[42]....
        /*03a8*/ 	.word	0xffffffff


	//   ....[43]....
        /*03ac*/ 	.word	0xffffffff


	//   ....[44]....
        /*03b0*/ 	.word	0xffffffff


	//   ....[45]....
        /*03b4*/ 	.word	0xffffffff


	//   ....[46]....
        /*03b8*/ 	.word	0xffffffff


	//   ....[47]....
        /*03bc*/ 	.word	0xffffffff


	//   ....[48]....
        /*03c0*/ 	.word	0xffffffff


	//   ....[49]....
        /*03c4*/ 	.word	0xffffffff


	//   ....[50]....
        /*03c8*/ 	.word	0xffffffff


	//   ....[51]....
        /*03cc*/ 	.word	0xffffffff


	//   ....[52]....
        /*03d0*/ 	.word	0xffffffff


	//   ....[53]....
        /*03d4*/ 	.word	0xffffffff


	//   ....[54]....
        /*03d8*/ 	.word	0xffffffff


	//   ....[55]....
        /*03dc*/ 	.word	0xffffffff


	//   ....[56]....
        /*03e0*/ 	.word	0xffffffff


	//   ....[57]....
        /*03e4*/ 	.word	0xffffffff


	//   ....[58]....
        /*03e8*/ 	.word	0xffffffff


	//   ....[59]....
        /*03ec*/ 	.word	0xffffffff


	//   ....[60]....
        /*03f0*/ 	.word	0xffffffff


	//   ....[61]....
        /*03f4*/ 	.word	0xffffffff


	//   ....[62]....
        /*03f8*/ 	.word	0xffffffff


	//   ....[63]....
        /*03fc*/ 	.word	0xffffffff


	//   ....[64]....
        /*0400*/ 	.word	0xffffffff


	//   ....[65]....
        /*0404*/ 	.word	0xffffffff


	//   ....[66]....
        /*0408*/ 	.word	0xffffffff


	//   ....[67]....
        /*040c*/ 	.word	0xffffffff


	//   ....[68]....
        /*0410*/ 	.word	0xffffffff


	//   ....[69]....
        /*0414*/ 	.word	0xffffffff


	//   ....[70]....
        /*0418*/ 	.word	0xffffffff


	//   ....[71]....
        /*041c*/ 	.word	0xffffffff


	//   ....[72]....
        /*0420*/ 	.word	0xffffffff


	//   ....[73]....
        /*0424*/ 	.word	0xffffffff


	//   ....[74]....
        /*0428*/ 	.word	0xffffffff


	//   ....[75]....
        /*042c*/ 	.word	0xffffffff


	//   ....[76]....
        /*0430*/ 	.word	0xffffffff


	//   ....[77]....
        /*0434*/ 	.word	0xffffffff


	//   ....[78]....
        /*0438*/ 	.word	0xffffffff


	//   ....[79]....
        /*043c*/ 	.word	0xffffffff


	//   ....[80]....
        /*0440*/ 	.word	0xffffffff


	//   ....[81]....
        /*0444*/ 	.word	0xffffffff


	//   ....[82]....
        /*0448*/ 	.word	0xffffffff


	//   ....[83]....
        /*044c*/ 	.word	0xffffffff


	//   ....[84]....
        /*0450*/ 	.word	0xffffffff


	//   ....[85]....
        /*0454*/ 	.word	0xffffffff


	//   ....[86]....
        /*0458*/ 	.word	0xffffffff


	//   ....[87]....
        /*045c*/ 	.word	0xffffffff


	//   ....[88]....
        /*0460*/ 	.word	0xffffffff


	//   ....[89]....
        /*0464*/ 	.word	0xffffffff


	//   ....[90]....
        /*0468*/ 	.word	0xffffffff


	//   ....[91]....
        /*046c*/ 	.word	0xffffffff


	//   ....[92]....
        /*0470*/ 	.word	0xffffffff


	//   ....[93]....
        /*0474*/ 	.word	0xffffffff


	//   ....[94]....
        /*0478*/ 	.word	0xffffffff


	//   ....[95]....
        /*047c*/ 	.word	0xffffffff


	//   ....[96]....
        /*0480*/ 	.word	0xffffffff


	//   ....[97]....
        /*0484*/ 	.word	0xffffffff


	//   ....[98]....
        /*0488*/ 	.word	0xffffffff


	//   ....[99]....
        /*048c*/ 	.word	0xffffffff


	//   ....[100]....
        /*0490*/ 	.word	0xffffffff


	//   ....[101]....
        /*0494*/ 	.word	0xffffffff


	//   ....[102]....
        /*0498*/ 	.word	0xffffffff


	//   ....[103]....
        /*049c*/ 	.word	0xffffffff


	//   ....[104]....
        /*04a0*/ 	.word	0xffffffff


	//   ....[105]....
        /*04a4*/ 	.word	0xffffffff


	//   ....[106]....
        /*04a8*/ 	.word	0xffffffff


	//   ....[107]....
        /*04ac*/ 	.word	0xffffffff


	//   ....[108]....
        /*04b0*/ 	.word	0xffffffff


	//   ....[109]....
        /*04b4*/ 	.word	0xffffffff


	//   ....[110]....
        /*04b8*/ 	.word	0xffffffff


	//   ....[111]....
        /*04bc*/ 	.word	0xffffffff


	//   ....[112]....
        /*04c0*/ 	.word	0xffffffff


	//   ....[113]....
        /*04c4*/ 	.word	0xffffffff


	//   ....[114]....
        /*04c8*/ 	.word	0xffffffff


	//   ....[115]....
        /*04cc*/ 	.word	0xffffffff


	//   ....[116]....
        /*04d0*/ 	.word	0xffffffff


	//   ....[117]....
        /*04d4*/ 	.word	0xffffffff


	//   ....[118]....
        /*04d8*/ 	.word	0xffffffff


	//   ....[119]....
        /*04dc*/ 	.word	0xffffffff


	//   ....[120]....
        /*04e0*/ 	.word	0xffffffff


	//   ....[121]....
        /*04e4*/ 	.word	0xffffffff


	//   ....[122]....
        /*04e8*/ 	.word	0xffffffff


	//   ....[123]....
        /*04ec*/ 	.word	0xffffffff


	//   ....[124]....
        /*04f0*/ 	.word	0xffffffff


	//   ....[125]....
        /*04f4*/ 	.word	0xffffffff


	//   ....[126]....
        /*04f8*/ 	.word	0xffffffff


	//   ....[127]....
        /*04fc*/ 	.word	0x0500000f


	//   ....[128]....
        /*0500*/ 	.word	0x0500000f


	//----- nvinfo : EIATTR_COOP_GROUP_INSTR_OFFSETS
	.align		4
.L_208:
        /*0504*/ 	.byte	0x04, 0x28
        /*0506*/ 	.short	(.L_210 - .L_209)


	//   ....[0]....
.L_209:
        /*0508*/ 	.word	0x00000070


	//   ....[1]....
        /*050c*/ 	.word	0x00000170


	//   ....[2]....
        /*0510*/ 	.word	0x000001c0


	//   ....[3]....
        /*0514*/ 	.word	0x000003f0


	//   ....[4]....
        /*0518*/ 	.word	0x00000550


	//   ....[5]....
        /*051c*/ 	.word	0x00000670


	//   ....[6]....
        /*0520*/ 	.word	0x000007d0


	//   ....[7]....
        /*0524*/ 	.word	0x00001a10


	//   ....[8]....
        /*0528*/ 	.word	0x000035c0


	//   ....[9]....
        /*052c*/ 	.word	0x00003630


	//   ....[10]....
        /*0530*/ 	.word	0x000038d0


	//   ....[11]....
        /*0534*/ 	.word	0x00003940


	//   ....[12]....
        /*0538*/ 	.word	0x00005870


	//   ....[13]....
        /*053c*/ 	.word	0x00005970


	//   ....[14]....
        /*0540*/ 	.word	0x00005cf0


	//   ....[15]....
        /*0544*/ 	.word	0x00005d80


	//   ....[16]....
        /*0548*/ 	.word	0x00007ae0


	//   ....[17]....
        /*054c*/ 	.word	0x00007af0


	//   ....[18]....
        /*0550*/ 	.word	0x00007b50


	//   ....[19]....
        /*0554*/ 	.word	0x00007b60


	//   ....[20]....
        /*0558*/ 	.word	0x0000a060


	//   ....[21]....
        /*055c*/ 	.word	0x0000a140


	//   ....[22]....
        /*0560*/ 	.word	0x0000a510


	//   ....[23]....
        /*0564*/ 	.word	0x0000a590


	//   ....[24]....
        /*0568*/ 	.word	0x0000b790


	//   ....[25]....
        /*056c*/ 	.word	0x0000b7a0


	//   ....[26]....
        /*0570*/ 	.word	0x0000b7d0


	//   ....[27]....
        /*0574*/ 	.word	0x0000b7e0


	//   ....[28]....
        /*0578*/ 	.word	0x0000ce10


	//   ....[29]....
        /*057c*/ 	.word	0x0000ce40


	//   ....[30]....
        /*0580*/ 	.word	0x0000ce90


	//   ....[31]....
        /*0584*/ 	.word	0x0000cec0


	//   ....[32]....
        /*0588*/ 	.word	0x0000cef0


	//   ....[33]....
        /*058c*/ 	.word	0x0000cf20


	//   ....[34]....
        /*0590*/ 	.word	0x0000cf50


	//   ....[35]....
        /*0594*/ 	.word	0x0000cfb0


	//   ....[36]....
        /*0598*/ 	.word	0x0000cfe0


	//   ....[37]....
        /*059c*/ 	.word	0x0000d010


	//   ....[38]....
        /*05a0*/ 	.word	0x0000d040


	//   ....[39]....
        /*05a4*/ 	.word	0x0000d070


	//   ....[40]....
        /*05a8*/ 	.word	0x0000d0a0


	//   ....[41]....
        /*05ac*/ 	.word	0x0000d0d0


	//   ....[42]....
        /*05b0*/ 	.word	0x0000d140


	//   ....[43]....
        /*05b4*/ 	.word	0x0000d180


	//   ....[44]....
        /*05b8*/ 	.word	0x0000d1b0


	//   ....[45]....
        /*05bc*/ 	.word	0x0000d1f0


	//   ....[46]....
        /*05c0*/ 	.word	0x0000d220


	//   ....[47]....
        /*05c4*/ 	.word	0x0000d250


	//   ....[48]....
        /*05c8*/ 	.word	0x0000d280


	//   ....[49]....
        /*05cc*/ 	.word	0x0000d2b0


	//   ....[50]....
        /*05d0*/ 	.word	0x0000d2e0


	//   ....[51]....
        /*05d4*/ 	.word	0x0000d310


	//   ....[52]....
        /*05d8*/ 	.word	0x0000d340


	//   ....[53]....
        /*05dc*/ 	.word	0x0000d370


	//   ....[54]....
        /*05e0*/ 	.word	0x0000d3a0


	//   ....[55]....
        /*05e4*/ 	.word	0x0000d3d0


	//   ....[56]....
        /*05e8*/ 	.word	0x0000d400


	//   ....[57]....
        /*05ec*/ 	.word	0x0000d430


	//   ....[58]....
        /*05f0*/ 	.word	0x0000d460


	//   ....[59]....
        /*05f4*/ 	.word	0x0000d490


	//   ....[60]....
        /*05f8*/ 	.word	0x0000d4c0


	//   ....[61]....
        /*05fc*/ 	.word	0x0000d4f0


	//   ....[62]....
        /*0600*/ 	.word	0x0000d520


	//   ....[63]....
        /*0604*/ 	.word	0x0000d540


	//   ....[64]....
        /*0608*/ 	.word	0x0000d550


	//   ....[65]....
        /*060c*/ 	.word	0x0000d560


	//   ....[66]....
        /*0610*/ 	.word	0x0000d570


	//   ....[67]....
        /*0614*/ 	.word	0x0000d580


	//   ....[68]....
        /*0618*/ 	.word	0x0000d590


	//   ....[69]....
        /*061c*/ 	.word	0x0000d5a0


	//   ....[70]....
        /*0620*/ 	.word	0x0000d5c0


	//   ....[71]....
        /*0624*/ 	.word	0x0000d5d0


	//   ....[72]....
        /*0628*/ 	.word	0x0000d5e0


	//   ....[73]....
        /*062c*/ 	.word	0x0000d5f0


	//   ....[74]....
        /*0630*/ 	.word	0x0000d600


	//   ....[75]....
        /*0634*/ 	.word	0x0000d620


	//   ....[76]....
        /*0638*/ 	.word	0x0000d630


	//   ....[77]....
        /*063c*/ 	.word	0x0000d650


	//   ....[78]....
        /*0640*/ 	.word	0x0000d660


	//   ....[79]....
        /*0644*/ 	.word	0x0000d680


	//   ....[80]....
        /*0648*/ 	.word	0x0000d6a0


	//   ....[81]....
        /*064c*/ 	.word	0x0000d6b0


	//   ....[82]....
        /*0650*/ 	.word	0x0000d6d0


	//   ....[83]....
        /*0654*/ 	.word	0x0000d6e0


	//   ....[84]....
        /*0658*/ 	.word	0x0000d700


	//   ....[85]....
        /*065c*/ 	.word	0x0000d720


	//   ....[86]....
        /*0660*/ 	.word	0x0000d730


	//   ....[87]....
        /*0664*/ 	.word	0x0000d760


	//   ....[88]....
        /*0668*/ 	.word	0x0000d790


	//   ....[89]....
        /*066c*/ 	.word	0x0000d7c0


	//   ....[90]....
        /*0670*/ 	.word	0x0000d7f0


	//   ....[91]....
        /*0674*/ 	.word	0x0000d800


	//   ....[92]....
        /*0678*/ 	.word	0x0000fa40


	//   ....[93]....
        /*067c*/ 	.word	0x0000fc30


	//   ....[94]....
        /*0680*/ 	.word	0x0000fc60


	//   ....[95]....
        /*0684*/ 	.word	0x0000fc90


	//   ....[96]....
        /*0688*/ 	.word	0x0000fcd0


	//   ....[97]....
        /*068c*/ 	.word	0x0000fd00


	//   ....[98]....
        /*0690*/ 	.word	0x0000fd40


	//   ....[99]....
        /*0694*/ 	.word	0x0000fed0


	//   ....[100]....
        /*0698*/ 	.word	0x0000ff00


	//   ....[101]....
        /*069c*/ 	.word	0x0000ff30


	//   ....[102]....
        /*06a0*/ 	.word	0x0000ff60


	//   ....[103]....
        /*06a4*/ 	.word	0x0000ff90


	//   ....[104]....
        /*06a8*/ 	.word	0x0000ffd0


	//   ....[105]....
        /*06ac*/ 	.word	0x00010070


	//   ....[106]....
        /*06b0*/ 	.word	0x00010100


	//   ....[107]....
        /*06b4*/ 	.word	0x000101b0


	//   ....[108]....
        /*06b8*/ 	.word	0x00011a90


	//   ....[109]....
        /*06bc*/ 	.word	0x00013ce0


	//   ....[110]....
        /*06c0*/ 	.word	0x00013d10


	//   ....[111]....
        /*06c4*/ 	.word	0x00013d40


	//   ....[112]....
        /*06c8*/ 	.word	0x00013d80


	//   ....[113]....
        /*06cc*/ 	.word	0x00013db0


	//   ....[114]....
        /*06d0*/ 	.word	0x00013dc0


	//   ....[115]....
        /*06d4*/ 	.word	0x00013df0


	//   ....[116]....
        /*06d8*/ 	.word	0x00013e00


	//   ....[117]....
        /*06dc*/ 	.word	0x00013f40


	//   ....[118]....
        /*06e0*/ 	.word	0x00013f70


	//   ....[119]....
        /*06e4*/ 	.word	0x00013fa0


	//   ....[120]....
        /*06e8*/ 	.word	0x00013fd0


	//   ....[121]....
        /*06ec*/ 	.word	0x00014000


	//   ....[122]....
        /*06f0*/ 	.word	0x00014040


	//   ....[123]....
        /*06f4*/ 	.word	0x000140d0


	//   ....[124]....
        /*06f8*/ 	.word	0x00014160


	//   ....[125]....
        /*06fc*/ 	.word	0x000141d0


	//   ....[126]....
        /*0700*/ 	.word	0x00014860


	//   ....[127]....
        /*0704*/ 	.word	0x00014f20


	//   ....[128]....
        /*0708*/ 	.word	0x000153b0


	//----- nvinfo : EIATTR_REG_RECONFIG
	.align		4
.L_210:
        /*070c*/ 	.byte	0x01, 0x54
	.zero		2


	//----- nvinfo : EIATTR_SYSCALL_OFFSETS
	.align		4
        /*0710*/ 	.byte	0x04, 0x46
        /*0712*/ 	.short	(.L_212 - .L_211)


	//   ....[0]....
.L_211:
        /*0714*/ 	.word	0x00001bf0


	//   ....[1]....
        /*0718*/ 	.word	0x00011380


	//   ....[2]....
        /*071c*/ 	.word	0x00011500


	//   ....[3]....
        /*0720*/ 	.word	0x00011640


	//   ....[4]....
        /*0724*/ 	.word	0x00011760


	//----- nvinfo : EIATTR_MBARRIER_INSTR_OFFSETS
	.align		4
.L_212:
        /*0728*/ 	.byte	0x04, 0x39
        /*072a*/ 	.short	(.L_214 - .L_213)


	//   ....[0]....
.L_213:
        /*072c*/ 	.word	0x000002a0
        /*0730*/ 	.word	0x000000ff
        /*0734*/ 	.word	0x00028400
        /*0738*/ 	.short	0x0100
        /*073a*/ 	.byte	0x08
	.zero		1


	//   ....[1]....
        /*073c*/ 	.word	0x000002b0
        /*0740*/ 	.word	0x000000ff
        /*0744*/ 	.word	0x00028420
        /*0748*/ 	.short	0x0100
        /*074a*/ 	.byte	0x08
	.zero		1


	//   ....[2]....
        /*074c*/ 	.word	0x000003a0
        /*0750*/ 	.word	0x000000ff
        /*0754*/ 	.word	0x00028430
        /*0758*/ 	.short	0x0100
        /*075a*/ 	.byte	0x08
	.zero		1


	//   ....[3]....
        /*075c*/ 	.word	0x000003b0
        /*0760*/ 	.word	0x000000ff
        /*0764*/ 	.word	0x00028440
        /*0768*/ 	.short	0x0100
        /*076a*/ 	.byte	0x08
	.zero		1


	//   ....[4]....
        /*076c*/ 	.word	0x000003c0
        /*0770*/ 	.word	0x000000ff
        /*0774*/ 	.word	0x00028438
        /*0778*/ 	.short	0x0100
        /*077a*/ 	.byte	0x08
	.zero		1


	//   ....[5]....
        /*077c*/ 	.word	0x000003d0
        /*0780*/ 	.word	0x000000ff
        /*0784*/ 	.word	0x00028448
        /*0788*/ 	.short	0x0100
        /*078a*/ 	.byte	0x08
	.zero		1


	//   ....[6]....
        /*078c*/ 	.word	0x00000500
        /*0790*/ 	.word	0x000000ff
        /*0794*/ 	.word	0x00028450
        /*0798*/ 	.short	0x0100
        /*079a*/ 	.byte	0x08
	.zero		1


	//   ....[7]....
        /*079c*/ 	.word	0x00000510
        /*07a0*/ 	.word	0x000000ff
        /*07a4*/ 	.word	0x00028460
        /*07a8*/ 	.short	0x0100
        /*07aa*/ 	.byte	0x08
	.zero		1


	//   ....[8]....
        /*07ac*/ 	.word	0x00000520
        /*07b0*/ 	.word	0x000000ff
        /*07b4*/ 	.word	0x00028458
        /*07b8*/ 	.short	0x0100
        /*07ba*/ 	.byte	0x08
	.zero		1


	//   ....[9]....
        /*07bc*/ 	.word	0x00000530
        /*07c0*/ 	.word	0x000000ff
        /*07c4*/ 	.word	0x00028468
        /*07c8*/ 	.short	0x0100
        /*07ca*/ 	.byte	0x08
	.zero		1


	//   ....[10]....
        /*07cc*/ 	.word	0x00000620
        /*07d0*/ 	.word	0x000000ff
        /*07d4*/ 	.word	0x00028470
        /*07d8*/ 	.short	0x0100
        /*07da*/ 	.byte	0x06
	.zero		1


	//   ....[11]....
        /*07dc*/ 	.word	0x00000630
        /*07e0*/ 	.word	0x000000ff
        /*07e4*/ 	.word	0x00028480
        /*07e8*/ 	.short	0x0100
        /*07ea*/ 	.byte	0x06
	.zero		1


	//   ....[12]....
        /*07ec*/ 	.word	0x00000640
        /*07f0*/ 	.word	0x000000ff
        /*07f4*/ 	.word	0x00028478
        /*07f8*/ 	.short	0x0100
        /*07fa*/ 	.byte	0x06
	.zero		1


	//   ....[13]....
        /*07fc*/ 	.word	0x00000650
        /*0800*/ 	.word	0x000000ff
        /*0804*/ 	.word	0x00028488
        /*0808*/ 	.short	0x0100
        /*080a*/ 	.byte	0x06
	.zero		1


	//   ....[14]....
        /*080c*/ 	.word	0x00000780
        /*0810*/ 	.word	0x000000ff
        /*0814*/ 	.word	0x00028490
        /*0818*/ 	.short	0x0100
        /*081a*/ 	.byte	0x08
	.zero		1


	//   ....[15]....
        /*081c*/ 	.word	0x00000790
        /*0820*/ 	.word	0x000000ff
        /*0824*/ 	.word	0x000284a0
        /*0828*/ 	.short	0x0100
        /*082a*/ 	.byte	0x08
	.zero		1


	//   ....[16]....
        /*082c*/ 	.word	0x000007a0
        /*0830*/ 	.word	0x000000ff
        /*0834*/ 	.word	0x00028498
        /*0838*/ 	.short	0x0100
        /*083a*/ 	.byte	0x08
	.zero		1


	//   ....[17]....
        /*083c*/ 	.word	0x000007b0
        /*0840*/ 	.word	0x000000ff
        /*0844*/ 	.word	0x000284a8
        /*0848*/ 	.short	0x0100
        /*084a*/ 	.byte	0x08
	.zero		1


	//   ....[18]....
        /*084c*/ 	.word	0x000008e0
        /*0850*/ 	.word	0x000000ff
        /*0854*/ 	.word	0x000284b0
        /*0858*/ 	.short	0x0100
        /*085a*/ 	.byte	0x08
	.zero		1


	//   ....[19]....
        /*085c*/ 	.word	0x000008f0
        /*0860*/ 	.word	0x000000ff
        /*0864*/ 	.word	0x000284c0
        /*0868*/ 	.short	0x0100
        /*086a*/ 	.byte	0x08
	.zero		1


	//   ....[20]....
        /*086c*/ 	.word	0x00000900
        /*0870*/ 	.word	0x000000ff
        /*0874*/ 	.word	0x000284b8
        /*0878*/ 	.short	0x0100
        /*087a*/ 	.byte	0x08
	.zero		1


	//   ....[21]....
        /*087c*/ 	.word	0x00000910
        /*0880*/ 	.word	0x000000ff
        /*0884*/ 	.word	0x000284c8
        /*0888*/ 	.short	0x0100
        /*088a*/ 	.byte	0x08
	.zero		1


	//   ....[22]....
        /*088c*/ 	.word	0x00001f40
        /*0890*/ 	.word	0x000000ff
        /*0894*/ 	.word	0x00028400
        /*0898*/ 	.short	0x010a
        /*089a*/ 	.byte	0x29
	.zero		1


	//   ....[23]....
        /*089c*/ 	.word	0x00001fe0
        /*08a0*/ 	.word	0x00000004
        /*08a4*/ 	.word	0x00028430
        /*08a8*/ 	.short	0x010a
        /*08aa*/ 	.byte	0x3f
	.zero		1


	//   ....[24]....
        /*08ac*/ 	.word	0x00002040
        /*08b0*/ 	.word	0x00000004
        /*08b4*/ 	.word	0x00028430
        /*08b8*/ 	.short	0x010a
        /*08ba*/ 	.byte	0x3f
	.zero		1


	//   ....[25]....
        /*08bc*/ 	.word	0x000026b0
        /*08c0*/ 	.word	0x00000003
        /*08c4*/ 	.word	0x00000000
        /*08c8*/ 	.short	0x0101
        /*08ca*/ 	.byte	0x3f
	.zero		1


	//   ....[26]....
        /*08cc*/ 	.word	0x00004630
        /*08d0*/ 	.word	0x000000ff
        /*08d4*/ 	.word	0x00028430
        /*08d8*/ 	.short	0x010a
        /*08da*/ 	.byte	0x06
	.zero		1


	//   ....[27]....
        /*08dc*/ 	.word	0x00004670
        /*08e0*/ 	.word	0x000000ff
        /*08e4*/ 	.word	0x00028430
        /*08e8*/ 	.short	0x010a
        /*08ea*/ 	.byte	0x06
	.zero		1


	//   ....[28]....
        /*08ec*/ 	.word	0x000049b0
        /*08f0*/ 	.word	0x000000ff
        /*08f4*/ 	.word	0x00028450
        /*08f8*/ 	.short	0x010a
        /*08fa*/ 	.byte	0x06
	.zero		1


	//   ....[29]....
        /*08fc*/ 	.word	0x000049f0
        /*0900*/ 	.word	0x000000ff
        /*0904*/ 	.word	0x00028450
        /*0908*/ 	.short	0x010a
        /*090a*/ 	.byte	0x06
	.zero		1


	//   ....[30]....
        /*090c*/ 	.word	0x00004f40
        /*0910*/ 	.word	0x0000000f
        /*0914*/ 	.word	0x00000000
        /*0918*/ 	.short	0x0101
        /*091a*/ 	.byte	0x3f
	.zero		1


	//   ....[31]....
        /*091c*/ 	.word	0x00006410
        /*0920*/ 	.word	0x000000ff
        /*0924*/ 	.word	0x00000000
        /*0928*/ 	.short	0x0101
        /*092a*/ 	.byte	0x06
	.zero		1


	//   ....[32]....
        /*092c*/ 	.word	0x00006ff0
        /*0930*/ 	.word	0x000000ff
        /*0934*/ 	.word	0x00028430
        /*0938*/ 	.short	0x010a
        /*093a*/ 	.byte	0x06
	.zero		1


	//   ....[33]....
        /*093c*/ 	.word	0x00007030
        /*0940*/ 	.word	0x000000ff
        /*0944*/ 	.word	0x00028430
        /*0948*/ 	.short	0x010a
        /*094a*/ 	.byte	0x06
	.zero		1


	//   ....[34]....
        /*094c*/ 	.word	0x000073a0
        /*0950*/ 	.word	0x000000ff
        /*0954*/ 	.word	0x00028450
        /*0958*/ 	.short	0x010a
        /*095a*/ 	.byte	0x06
	.zero		1


	//   ....[35]....
        /*095c*/ 	.word	0x000073e0
        /*0960*/ 	.word	0x000000ff
        /*0964*/ 	.word	0x00028450
        /*0968*/ 	.short	0x010a
        /*096a*/ 	.byte	0x06
	.zero		1


	//   ....[36]....
        /*096c*/ 	.word	0x000081f0
        /*0970*/ 	.word	0x00000004
        /*0974*/ 	.word	0x00000000
        /*0978*/ 	.short	0x0101
        /*097a*/ 	.byte	0x3f
	.zero		1


	//   ....[37]....
        /*097c*/ 	.word	0x000083e0
        /*0980*/ 	.word	0x000000ff
        /*0984*/ 	.word	0x00000000
        /*0988*/ 	.short	0x0101
        /*098a*/ 	.byte	0x06
	.zero		1


	//   ....[38]....
        /*098c*/ 	.word	0x00008e20
        /*0990*/ 	.word	0x000000ff
        /*0994*/ 	.word	0x00028430
        /*0998*/ 	.short	0x010a
        /*099a*/ 	.byte	0x06
	.zero		1


	//   ....[39]....
        /*099c*/ 	.word	0x00008e60
        /*09a0*/ 	.word	0x000000ff
        /*09a4*/ 	.word	0x00028430
        /*09a8*/ 	.short	0x010a
        /*09aa*/ 	.byte	0x06
	.zero		1


	//   ....[40]....
        /*09ac*/ 	.word	0x000091d0
        /*09b0*/ 	.word	0x000000ff
        /*09b4*/ 	.word	0x00028450
        /*09b8*/ 	.short	0x010a
        /*09ba*/ 	.byte	0x06
	.zero		1


	//   ....[41]....
        /*09bc*/ 	.word	0x00009210
        /*09c0*/ 	.word	0x000000ff
        /*09c4*/ 	.word	0x00028450
        /*09c8*/ 	.short	0x010a
        /*09ca*/ 	.byte	0x06
	.zero		1


	//   ....[42]....
        /*09cc*/ 	.word	0x000097b0
        /*09d0*/ 	.word	0x000000a4
        /*09d4*/ 	.word	0x00000000
        /*09d8*/ 	.short	0x0101
        /*09da*/ 	.byte	0x3f
	.zero		1


	//   ....[43]....
        /*09dc*/ 	.word	0x0000ac10
        /*09e0*/ 	.word	0x000000ff
        /*09e4*/ 	.word	0x00000000
        /*09e8*/ 	.short	0x0101
        /*09ea*/ 	.byte	0x06
	.zero		1


	//   ....[44]....
        /*09ec*/ 	.word	0x0000b510
        /*09f0*/ 	.word	0x000000ff
        /*09f4*/ 	.word	0x00028450
        /*09f8*/ 	.short	0x010a
        /*09fa*/ 	.byte	0x0b
	.zero		1


	//   ....[45]....
        /*09fc*/ 	.word	0x0000b550
        /*0a00*/ 	.word	0x000000ff
        /*0a04*/ 	.word	0x00028450
        /*0a08*/ 	.short	0x010a
        /*0a0a*/ 	.byte	0x0b
	.zero		1


	//   ....[46]....
        /*0a0c*/ 	.word	0x0000bbd0
        /*0a10*/ 	.word	0x000000ff
        /*0a14*/ 	.word	0x00000000
        /*0a18*/ 	.short	0x0101
        /*0a1a*/ 	.byte	0x04
	.zero		1


	//   ....[47]....
        /*0a1c*/ 	.word	0x0000e680
        /*0a20*/ 	.word	0x00000004
        /*0a24*/ 	.word	0x00000000
        /*0a28*/ 	.short	0x0101
        /*0a2a*/ 	.byte	0x3f
	.zero		1


	//   ....[48]....
        /*0a2c*/ 	.word	0x00011cc0
        /*0a30*/ 	.word	0x00000004
        /*0a34*/ 	.word	0x00028480
        /*0a38*/ 	.short	0x010a
        /*0a3a*/ 	.byte	0x3f
	.zero		1


	//   ....[49]....
        /*0a3c*/ 	.word	0x00011ed0
        /*0a40*/ 	.word	0x00000004
        /*0a44*/ 	.word	0x00028440
        /*0a48*/ 	.short	0x010a
        /*0a4a*/ 	.byte	0x3f
	.zero		1


	//   ....[50]....
        /*0a4c*/ 	.word	0x000122b0
        /*0a50*/ 	.word	0x000000ff
        /*0a54*/ 	.word	0x00028420
        /*0a58*/ 	.short	0x010a
        /*0a5a*/ 	.byte	0x29
	.zero		1


	//   ....[51]....
        /*0a5c*/ 	.word	0x000125a0
        /*0a60*/ 	.word	0x00000006
        /*0a64*/ 	.word	0x00028480
        /*0a68*/ 	.short	0x010a
        /*0a6a*/ 	.byte	0x3f
	.zero		1


	//   ....[52]....
        /*0a6c*/ 	.word	0x00012920
        /*0a70*/ 	.word	0x00000006
        /*0a74*/ 	.word	0x00028440
        /*0a78*/ 	.short	0x010a
        /*0a7a*/ 	.byte	0x3f
	.zero		1


	//   ....[53]....
        /*0a7c*/ 	.word	0x00012d10
        /*0a80*/ 	.word	0x00000005
        /*0a84*/ 	.word	0x00028470
        /*0a88*/ 	.short	0x010a
        /*0a8a*/ 	.byte	0x3f
	.zero		1


	//   ....[54]....
        /*0a8c*/ 	.word	0x00012d90
        /*0a90*/ 	.word	0x00000005
        /*0a94*/ 	.word	0x00028460
        /*0a98*/ 	.short	0x010a
        /*0a9a*/ 	.byte	0x3f
	.zero		1


	//   ....[55]....
        /*0a9c*/ 	.word	0x00013260
        /*0aa0*/ 	.word	0x00000003
        /*0aa4*/ 	.word	0x00028450
        /*0aa8*/ 	.short	0x0101
        /*0aaa*/ 	.byte	0x3f
	.zero		1


	//   ....[56]....
        /*0aac*/ 	.word	0x000132c0
        /*0ab0*/ 	.word	0x00000003
        /*0ab4*/ 	.word	0x00000000
        /*0ab8*/ 	.short	0x0101
        /*0aba*/ 	.byte	0x3f
	.zero		1


	//   ....[57]....
        /*0abc*/ 	.word	0x00013490
        /*0ac0*/ 	.word	0x00000014
        /*0ac4*/ 	.word	0x00028470
        /*0ac8*/ 	.short	0x010a
        /*0aca*/ 	.byte	0x3f
	.zero		1


	//   ....[58]....
        /*0acc*/ 	.word	0x00013520
        /*0ad0*/ 	.word	0x00000014
        /*0ad4*/ 	.word	0x00028460
        /*0ad8*/ 	.short	0x010a
        /*0ada*/ 	.byte	0x3f
	.zero		1


	//   ....[59]....
        /*0adc*/ 	.word	0x000139f0
        /*0ae0*/ 	.word	0x00000014
        /*0ae4*/ 	.word	0x00028450
        /*0ae8*/ 	.short	0x0101
        /*0aea*/ 	.byte	0x3f
	.zero		1


	//   ....[60]....
        /*0aec*/ 	.word	0x00013a40
        /*0af0*/ 	.word	0x00000000
        /*0af4*/ 	.word	0x00000000
        /*0af8*/ 	.short	0x0101
        /*0afa*/ 	.byte	0x3f
	.zero		1


	//   ....[61]....
        /*0afc*/ 	.word	0x000147e0
        /*0b00*/ 	.word	0x00000000
        /*0b04*/ 	.word	0x00028420
        /*0b08*/ 	.short	0x010a
        /*0b0a*/ 	.byte	0x3f
	.zero		1


	//   ....[62]....
        /*0b0c*/ 	.word	0x000149a0
        /*0b10*/ 	.word	0x00000006
        /*0b14*/ 	.word	0x00000000
        /*0b18*/ 	.short	0x010a
        /*0b1a*/ 	.byte	0x3f
	.zero		1


	//   ....[63]....
        /*0b1c*/ 	.word	0x00014a10
        /*0b20*/ 	.word	0x00000007
        /*0b24*/ 	.word	0x00000000
        /*0b28*/ 	.short	0x010a
        /*0b2a*/ 	.byte	0x3f
	.zero		1


	//   ....[64]....
        /*0b2c*/ 	.word	0x00014a70
        /*0b30*/ 	.word	0x00000004
        /*0b34*/ 	.word	0x00028460
        /*0b38*/ 	.short	0x010a
        /*0b3a*/ 	.byte	0x3f
	.zero		1


	//   ....[65]....
        /*0b3c*/ 	.word	0x00014ac0
        /*0b40*/ 	.word	0x00000003
        /*0b44*/ 	.word	0x00028460
        /*0b48*/ 	.short	0x010a
        /*0b4a*/ 	.byte	0x3f
	.zero		1


	//   ....[66]....
        /*0b4c*/ 	.word	0x00014b00
        /*0b50*/ 	.word	0x00000004
        /*0b54*/ 	.word	0x00028480
        /*0b58*/ 	.short	0x010a
        /*0b5a*/ 	.byte	0x3f
	.zero		1


	//   ....[67]....
        /*0b5c*/ 	.word	0x00014b20
        /*0b60*/ 	.word	0x00000003
        /*0b64*/ 	.word	0x00028480
        /*0b68*/ 	.short	0x010a
        /*0b6a*/ 	.byte	0x3f
	.zero		1


	//   ....[68]....
        /*0b6c*/ 	.word	0x00014b90
        /*0b70*/ 	.word	0x00000003
        /*0b74*/ 	.word	0x00028400
        /*0b78*/ 	.short	0x010a
        /*0b7a*/ 	.byte	0x3f
	.zero		1


	//   ....[69]....
        /*0b7c*/ 	.word	0x00014be0
        /*0b80*/ 	.word	0x00000004
        /*0b84*/ 	.word	0x00028430
        /*0b88*/ 	.short	0x010a
        /*0b8a*/ 	.byte	0x3f
	.zero		1


	//   ....[70]....
        /*0b8c*/ 	.word	0x00014c40
        /*0b90*/ 	.word	0x0000000f
        /*0b94*/ 	.word	0x00028430
        /*0b98*/ 	.short	0x010a
        /*0b9a*/ 	.byte	0x3f
	.zero		1


	//   ....[71]....
        /*0b9c*/ 	.word	0x00014ca0
        /*0ba0*/ 	.word	0x0000000f
        /*0ba4*/ 	.word	0x00028450
        /*0ba8*/ 	.short	0x010a
        /*0baa*/ 	.byte	0x3f
	.zero		1


	//   ....[72]....
        /*0bac*/ 	.word	0x00014d00
        /*0bb0*/ 	.word	0x00000008
        /*0bb4*/ 	.word	0x00028430
        /*0bb8*/ 	.short	0x010a
        /*0bba*/ 	.byte	0x3f
	.zero		1


	//   ....[73]....
        /*0bbc*/ 	.word	0x00014d60
        /*0bc0*/ 	.word	0x00000008
        /*0bc4*/ 	.word	0x00028450
        /*0bc8*/ 	.short	0x010a
        /*0bca*/ 	.byte	0x3f
	.zero		1


	//   ....[74]....
        /*0bcc*/ 	.word	0x00014dc0
        /*0bd0*/ 	.word	0x00000008
        /*0bd4*/ 	.word	0x00028430
        /*0bd8*/ 	.short	0x010a
        /*0bda*/ 	.byte	0x3f
	.zero		1


	//   ....[75]....
        /*0bdc*/ 	.word	0x00014e20
        /*0be0*/ 	.word	0x00000008
        /*0be4*/ 	.word	0x00028450
        /*0be8*/ 	.short	0x010a
        /*0bea*/ 	.byte	0x3f
	.zero		1


	//   ....[76]....
        /*0bec*/ 	.word	0x00014e80
        /*0bf0*/ 	.word	0x00000003
        /*0bf4*/ 	.word	0x00028450
        /*0bf8*/ 	.short	0x010a
        /*0bfa*/ 	.byte	0x3f
	.zero		1


	//   ....[77]....
        /*0bfc*/ 	.word	0x00014fd0
        /*0c00*/ 	.word	0x00000004
        /*0c04*/ 	.word	0x00028480
        /*0c08*/ 	.short	0x010a
        /*0c0a*/ 	.byte	0x3f
	.zero		1


	//   ....[78]....
        /*0c0c*/ 	.word	0x00015020
        /*0c10*/ 	.word	0x00000004
        /*0c14*/ 	.word	0x00028440
        /*0c18*/ 	.short	0x010a
        /*0c1a*/ 	.byte	0x3f
	.zero		1


	//   ....[79]....
        /*0c1c*/ 	.word	0x00015080
        /*0c20*/ 	.word	0x00000003
        /*0c24*/ 	.word	0x00028420
        /*0c28*/ 	.short	0x010a
        /*0c2a*/ 	.byte	0x3f
	.zero		1


	//   ....[80]....
        /*0c2c*/ 	.word	0x000150d0
        /*0c30*/ 	.word	0x00000006
        /*0c34*/ 	.word	0x00028480
        /*0c38*/ 	.short	0x010a
        /*0c3a*/ 	.byte	0x3f
	.zero		1


	//   ....[81]....
        /*0c3c*/ 	.word	0x00015120
        /*0c40*/ 	.word	0x00000006
        /*0c44*/ 	.word	0x00028440
        /*0c48*/ 	.short	0x010a
        /*0c4a*/ 	.byte	0x3f
	.zero		1


	//   ....[82]....
        /*0c4c*/ 	.word	0x00015180
        /*0c50*/ 	.word	0x00000005
        /*0c54*/ 	.word	0x00028470
        /*0c58*/ 	.short	0x010a
        /*0c5a*/ 	.byte	0x3f
	.zero		1


	//   ....[83]....
        /*0c5c*/ 	.word	0x000151e0
        /*0c60*/ 	.word	0x00000005
        /*0c64*/ 	.word	0x00028460
        /*0c68*/ 	.short	0x010a
        /*0c6a*/ 	.byte	0x3f
	.zero		1


	//   ....[84]....
        /*0c6c*/ 	.word	0x00015230
        /*0c70*/ 	.word	0x00000014
        /*0c74*/ 	.word	0x00028470
        /*0c78*/ 	.short	0x010a
        /*0c7a*/ 	.byte	0x3f
	.zero		1


	//   ....[85]....
        /*0c7c*/ 	.word	0x00015280
        /*0c80*/ 	.word	0x00000014
        /*0c84*/ 	.word	0x00028460
        /*0c88*/ 	.short	0x010a
        /*0c8a*/ 	.byte	0x3f
	.zero		1


	//   ....[86]....
        /*0c8c*/ 	.word	0x000152d0
        /*0c90*/ 	.word	0x00000000
        /*0c94*/ 	.word	0x00028420
        /*0c98*/ 	.short	0x010a
        /*0c9a*/ 	.byte	0x3f
	.zero		1


	//   ....[87]....
        /*0c9c*/ 	.word	0x00015470
        /*0ca0*/ 	.word	0x00000006
        /*0ca4*/ 	.word	0x00000000
        /*0ca8*/ 	.short	0x010a
        /*0caa*/ 	.byte	0x3f
	.zero		1


	//   ....[88]....
        /*0cac*/ 	.word	0x000154c0
        /*0cb0*/ 	.word	0x00000007
        /*0cb4*/ 	.word	0x00000000
        /*0cb8*/ 	.short	0x010a
        /*0cba*/ 	.byte	0x3f
	.zero		1


	//   ....[89]....
        /*0cbc*/ 	.word	0x00015510
        /*0cc0*/ 	.word	0x00000004
        /*0cc4*/ 	.word	0x00028460
        /*0cc8*/ 	.short	0x010a
        /*0cca*/ 	.byte	0x3f
	.zero		1


	//   ....[90]....
        /*0ccc*/ 	.word	0x00015560
        /*0cd0*/ 	.word	0x00000003
        /*0cd4*/ 	.word	0x00028460
        /*0cd8*/ 	.short	0x010a
        /*0cda*/ 	.byte	0x3f
	.zero		1


	//   ....[91]....
        /*0cdc*/ 	.word	0x000155b0
        /*0ce0*/ 	.word	0x00000004
        /*0ce4*/ 	.word	0x00028480
        /*0ce8*/ 	.short	0x010a
        /*0cea*/ 	.byte	0x3f
	.zero		1


	//----- nvinfo : EIATTR_NUM_MBARRIERS
	.align		4
.L_214:
        /*0cec*/ 	.byte	0x03, 0x38
        /*0cee*/ 	.short	0x0016


	//----- nvinfo : EIATTR_EXIT_INSTR_OFFSETS
	.align		4
        /*0cf0*/ 	.byte	0x04, 0x1c
        /*0cf2*/ 	.short	(.L_216 - .L_215)


	//   ....[0]....
.L_215:
        /*0cf4*/ 	.word	0x00000ab0


	//   ....[1]....
        /*0cf8*/ 	.word	0x0000f9e0


	//   ....[2]....
        /*0cfc*/ 	.word	0x00014b70


	//----- nvinfo : EIATTR_MAX_THREADS
	.align		4
.L_216:
        /*0d00*/ 	.byte	0x04, 0x05
        /*0d02*/ 	.short	(.L_218 - .L_217)
.L_217:
        /*0d04*/ 	.word	0x00000180
        /*0d08*/ 	.word	0x00000001
        /*0d0c*/ 	.word	0x00000001


	//----- nvinfo : EIATTR_CRS_STACK_SIZE
	.align		4
.L_218:
        /*0d10*/ 	.byte	0x04, 0x1e
        /*0d12*/ 	.short	(.L_220 - .L_219)
.L_219:
        /*0d14*/ 	.word	0x00000000


	//----- nvinfo : EIATTR_CBANK_PARAM_SIZE
	.align		4
.L_220:
        /*0d18*/ 	.byte	0x03, 0x19
        /*0d1a*/ 	.short	0x0a70


	//----- nvinfo : EIATTR_PARAM_CBANK
	.align		4
        /*0d1c*/ 	.byte	0x04, 0x0a
        /*0d1e*/ 	.short	(.L_222 - .L_221)
	.align		4
.L_221:
        /*0d20*/ 	.word	index@(.nv.constant0._ZN7cutlass13device_kernelIN5flash11enable_sm90INS1_16FlashAttnFwdSm90INS1_25CollectiveMainloopFwdSm90ILi2EN4cute5tupleIJNS5_1CILi1EEES8_S8_EEENS6_IJNS7_ILi128EEENS7_ILi64EEENS7_ILi256EEEEEELi256ENS_12float_e4m3_tEfNS_4arch4Sm90ELb0ELb1ELb1ELb1ELb0ELb0ELb0ELb1ELb1ELb0ELb0ELb0EEENS1_21CollectiveEpilogueFwdINS6_IJSA_SC_SB_EEES9_NS_10bfloat16_tESG_Li256ELb1ELb0ELb0ELb1EEENS1_36VarlenDynamicPersistentTileSchedulerILi128ELi64ELi256ELi128ELb0ELb0ELb1ELb1ELb0ELb1EEEEEEEEEvNT_6ParamsE)
        /*0d24*/ 	.short	0x0210
        /*0d26*/ 	.short	0x0a70


	//----- nvinfo : EIATTR_SW_WAR
	.align		4
.L_222:
        /*0d28*/ 	.byte	0x04, 0x36
        /*0d2a*/ 	.short	(.L_224 - .L_223)
.L_223:
        /*0d2c*/ 	.word	0x00000008
.L_224:


//--------------------- .nv.info._ZN7cutlass13device_kernelIN5flash11enable_sm90INS1_16FlashAttnFwdSm90INS1_25CollectiveMainloopFwdSm90ILi2EN4cute5tupleIJNS5_1CILi1EEES8_S8_EEENS6_IJNS7_ILi128EEENS7_ILi64EEENS7_ILi256EEEEEELi256ENS_12float_e4m3_tEfNS_4arch4Sm90ELb0ELb1ELb1ELb1ELb0ELb1ELb0ELb1ELb1ELb0ELb0ELb0EEENS1_21CollectiveEpilogueFwdINS6_IJSA_SC_SB_EEES9_NS_10bfloat16_tESG_Li256ELb1ELb0ELb0ELb1EEENS1_36VarlenDynamicPersistentTileSchedulerILi128ELi64ELi256ELi128ELb0ELb0ELb1ELb1ELb0ELb1EEEEEEEEEvNT_6ParamsE --------------------------
	.section	.nv.info._ZN7cutlass13device_kernelIN5flash11enable_sm90INS1_16FlashAttnFwdSm90INS1_25CollectiveMainloopFwdSm90ILi2EN4cute5tupleIJNS5_1CILi1EEES8_S8_EEENS6_IJNS7_ILi128EEENS7_ILi64EEENS7_ILi256EEEEEELi256ENS_12float_e4m3_tEfNS_4arch4Sm90ELb0ELb1ELb1ELb1ELb0ELb1ELb0ELb1ELb1ELb0ELb0ELb0EEENS1_21CollectiveEpilogueFwdINS6_IJSA_SC_SB_EEES9_NS_10bfloat16_tESG_Li256ELb1ELb0ELb0ELb1EEENS1_36VarlenDynamicPersistentTileSchedulerILi128ELi64ELi256ELi128ELb0ELb0ELb1ELb1ELb0ELb1EEEEEEEEEvNT_6ParamsE,"",@"SHT_CUDA_INFO"
	.sectionflags	@""
	.align	4


	//----- nvinfo : EIATTR_CUDA_API_VERSION
	.align		4
        /*0000*/ 	.byte	0x04, 0x37
        /*0002*/ 	.short	(.L_226 - .L_225)
.L_225:
        /*0004*/ 	.word	0x00000082


	//----- nvinfo : EIATTR_KPARAM_INFO
	.align		4
.L_226:
        /*0008*/ 	.byte	0x04, 0x17
        /*000a*/ 	.short	(.L_228 - .L_227)
.L_227:
        /*000c*/ 	.word	0x00000000
        /*0010*/ 	.short	0x0000
        /*0012*/ 	.short	0x0070
        /*0014*/ 	.byte	0x00, 0xf0, 0x01, 0x28


	//----- nvinfo : EIATTR_SPARSE_MMA_MASK
	.align		4
.L_228:
        /*0018*/ 	.byte	0x03, 0x50
        /*001a*/ 	.short	0x0000


	//----- nvinfo : EIATTR_MAXREG_COUNT
	.align		4
        /*001c*/ 	.byte	0x03, 0x1b
        /*001e*/ 	.short	0x00a8


	//----- nvinfo : EIATTR_NUM_BARRIERS
	.align		4
        /*0020*/ 	.byte	0x02, 0x4c
        /*0022*/ 	.byte	0x10
	.zero		1


	//----- nvinfo : EIATTR_EXTERNS
	.align		4
        /*0024*/ 	.byte	0x04, 0x0f
        /*0026*/ 	.short	(.L_230 - .L_229)


	//   ....[0]....
	.align		4
.L_229:
        /*0028*/ 	.word	index@(__assertfail)


	//----- nvinfo : EIATTR_ANNOTATIONS
	.align		4
.L_230:
        /*002c*/ 	.byte	0x04, 0x55
        /*002e*/ 	.short	(.L_232 - .L_231)


	//   ....[0]....
.L_231:
        /* <DEDUP_REMOVED lines=65> */


	//----- nvinfo : EIATTR_MERCURY_ISA_VERSION
	.align		4
.L_232:
        /*0430*/ 	.byte	0x03, 0x5f
        /*0432*/ 	.short	0x0101


	//----- nvinfo : EIATTR_UNUSED_LOAD_BYTE_OFFSET
	.align		4
        /*0434*/ 	.byte	0x04, 0x44
        /*0436*/ 	.short	(.L_234 - .L_233)


	//   ....[0]....
.L_233:
        /*0438*/ 	.word	0x00000b00
        /*043c*/ 	.word	0x0000fff0


	//   ....[1]....
        /*0440*/ 	.word	0x0001be20
        /*0444*/ 	.word	0x0000fff0


	//----- nvinfo : EIATTR_INT_WARP_WIDE_INSTR_OFFSETS
	.align		4
.L_234:
        /*0448*/ 	.byte	0x04, 0x31
        /*044a*/ 	.short	(.L_236 - .L_235)


	//   ....[0]....
.L_235:
        /*044c*/ 	.word	0x000001c0


	//   ....[1]....
        /*0450*/ 	.word	0x00000200


	//   ....[2]....
        /*0454*/ 	.word	0x00000270


	//   ....[3]....
        /*0458*/ 	.word	0x00022100


	//   ....[4]....
        /*045c*/ 	.word	0x00022190


	//   ....[5]....
        /*0460*/ 	.word	0x00022890


	//   ....[6]....
        /*0464*/ 	.word	0x000228c0


	//   ....[7]....
        /*0468*/ 	.word	0x000229a0


	//   ....[8]....
        /*046c*/ 	.word	0x00024510


	//   ....[9]....
        /*0470*/ 	.word	0x000245a0


	//----- nvinfo : EIATTR_COOP_GROUP_MASK_REGIDS
	.align		4
.L_236:
        /*0474*/ 	.byte	0x04, 0x29
        /*0476*/ 	.short	(.L_238 - .L_237)


	//   ....[0]....
.L_237:
        /*0478*/ 	.word	0xffffffff


	//   ....[1]....
        /*047c*/ 	.word	0xffffffff


	//   ....[2]....
        /*0480*/ 	.word	0xffffffff


	//   ....[3]....
        /*0484*/ 	.word	0xffffffff


	//   ....[4]....
        /*0488*/ 	.word	0xffffffff


	//   ....[5]....
        /*048c*/ 	.word	0xffffffff


	//   ....[6]....
        /*0490*/ 	.word	0xffffffff


	//   ....[7]....
        /*0494*/ 	.word	0xffffffff


	//   ....[8]....
        /*0498*/ 	.word	0xffffffff


	//   ....[9]....
        /*049c*/ 	.word	0xffffffff


	//   ....[10]....
        /*04a0*/ 	.word	0xffffffff


	//   ....[11]....
        /*04a4*/ 	.word	0xffffffff


	//   ....[12]....
        /*04a8*/ 	.word	0xffffffff


	//   ....[13]....
        /*04ac*/ 	.word	0xffffffff


	//   ....[14]....
        /*04b0*/ 	.word	0xffffffff


	//   ....[15]....
        /*04b4*/ 	.word	0xffffffff


	//   ....[16]....
        /*04b8*/ 	.word	0xffffffff


	//   ....[17]....
        /*04bc*/ 	.word	0xffffffff


	//   ....[18]....
        /*04c0*/ 	.word	0xffffffff


	//   ....[19]....
        /*04c4*/ 	.word	0xffffffff


	//   ....[20]....
        /*04c8*/ 	.word	0xffffffff


	//   ....[21]....
        /*04cc*/ 	.word	0xffffffff


	//   ....[22]....
        /*04d0*/ 	.word	0xffffffff


	//   ....[23]....
        /*04d4*/ 	.word	0xffffffff


	//   ....[24]....
        /*04d8*/ 	.word	0xffffffff


	//   ....[25]....
        /*04dc*/ 	.word	0xffffffff


	//   ....[26]....
        /*04e0*/ 	.word	0xffffffff


	//   ....[27]....
        /*04e4*/ 	.word	0xffffffff


	//   ....[28]....
        /*04e8*/ 	.word	0xffffffff


	//   ....[29]....
        /*04ec*/ 	.word	0xffffffff


	//   ....[30]....
        /*04f0*/ 	.word	0xffffffff


	//   ....[31]....
        /*04f4*/ 	.word	0xffffffff


	//   ....[32]....
        /*04f8*/ 	.word	0xffffffff


	//   ....[33]....
        /*04fc*/ 	.word	0xffffffff


	//   ....[34]....
        /*0500*/ 	.word	0xffffffff


	//   ....[35]....
        /*0504*/ 	.word	0xffffffff


	//   ....[36]....
        /*0508*/ 	.word	0xffffffff


	//   ....[37]....
        /*050c*/ 	.word	0xffffffff


	//   ....[38]....
        /*0510*/ 	.word	0xffffffff


	//   ....[39]....
        /*0514*/ 	.word	0xffffffff


	//   ....[40]....
        /*0518*/ 	.word	0xffffffff


	//   ....[41]....
        /*051c*/ 	.word	0xffffffff


	//   ....[42]....
        /*0520*/ 	.word	0xffffffff


	//   ....[43]....
        /*0524*/ 	.word	0xffffffff


	//   ....[44]....
        /*0528*/ 	.word	0xffffffff


	//   ....[45]....
        /*052c*/ 	.word	0xffffffff


	//   ....[46]....
        /*0530*/ 	.word	0xffffffff


	//   ....[47]....
        /*0534*/ 	.word	0xffffffff


	//   ....[48]....
        /*0538*/ 	.word	0xffffffff


	//   ....[49]....
        /*053c*/ 	.word	0xffffffff


	//   ....[50]....
        /*0540*/ 	.word	0xffffffff


	//   ....[51]....
        /*0544*/ 	.word	0xffffffff


	//   ....[52]....
        /*0548*/ 	.word	0xffffffff


	//   ....[53]....
        /*054c*/ 	.word	0xffffffff


	//   ....[54]....
        /*0550*/ 	.word	0xffffffff


	//   ....[55]....
        /*0554*/ 	.word	0xffffffff


	//   ....[56]....
        /*0558*/ 	.word	0xffffffff


	//   ....[57]....
        /*055c*/ 	.word	0xffffffff


	//   ....[58]....
        /*0560*/ 	.word	0xffffffff


	//   ....[59]....
        /*0564*/ 	.word	0xffffffff


	//   ....[60]....
        /*0568*/ 	.word	0xffffffff


	//   ....[61]....
        /*056c*/ 	.word	0xffffffff


	//   ....[62]....
        /*0570*/ 	.word	0xffffffff


	//   ....[63]....
        /*0574*/ 	.word	0xffffffff


	//   ....[64]....
        /*0578*/ 	.word	0xffffffff


	//   ....[65]....
        /*057c*/ 	.word	0xffffffff


	//   ....[66]....
        /*0580*/ 	.word	0xffffffff


	//   ....[67]....
        /*0584*/ 	.word	0xffffffff


	//   ....[68]....
        /*0588*/ 	.word	0xffffffff


	//   ....[69]....
        /*058c*/ 	.word	0xffffffff


	//   ....[70]....
        /*0590*/ 	.word	0xffffffff


	//   ....[71]....
        /*0594*/ 	.word	0xffffffff


	//   ....[72]....
        /*0598*/ 	.word	0xffffffff


	//   ....[73]....
        /*059c*/ 	.word	0xffffffff


	//   ....[74]....
        /*05a0*/ 	.word	0xffffffff


	//   ....[75]....
        /*05a4*/ 	.word	0xffffffff


	//   ....[76]....
        /*05a8*/ 	.word	0xffffffff


	//   ....[77]....
        /*05ac*/ 	.word	0xffffffff


	//   ....[78]....
        /*05b0*/ 	.word	0xffffffff


	//   ....[79]....
        /*05b4*/ 	.word	0xffffffff


	//   ....[80]....
        /*05b8*/ 	.word	0xffffffff


	//   ....[81]....
        /*05bc*/ 	.word	0xffffffff


	//   ....[82]....
        /*05c0*/ 	.word	0xffffffff


	//   ....[83]....
        /*05c4*/ 	.word	0xffffffff


	//   ....[84]....
        /*05c8*/ 	.word	0xffffffff


	//   ....[85]....
        /*05cc*/ 	.word	0xffffffff


	//   ....[86]....
        /*05d0*/ 	.word	0xffffffff


	//   ....[87]....
        /*05d4*/ 	.word	0xffffffff


	//   ....[88]....
        /*05d8*/ 	.word	0xffffffff


	//   ....[89]....
        /*05dc*/ 	.word	0xffffffff


	//   ....[90]....
        /*05e0*/ 	.word	0xffffffff


	//   ....[91]....
        /*05e4*/ 	.word	0xffffffff


	//   ....[92]....
        /*05e8*/ 	.word	0xffffffff


	//   ....[93]....
        /*05ec*/ 	.word	0xffffffff


	//   ....[94]....
        /*05f0*/ 	.word	0xffffffff


	//   ....[95]....
        /*05f4*/ 	.word	0xffffffff


	//   ....[96]....
        /*05f8*/ 	.word	0xffffffff


	//   ....[97]....
        /*05fc*/ 	.word	0xffffffff


	//   ....[98]....
        /*0600*/ 	.word	0xffffffff


	//   ....[99]....
        /*0604*/ 	.word	0xffffffff


	//   ....[100]....
        /*0608*/ 	.word	0xffffffff


	//   ....[101]....
        /*060c*/ 	.word	0xffffffff


	//   ....[102]....
        /*0610*/ 	.word	0xffffffff


	//   ....[103]....
        /*0614*/ 	.word	0xffffffff


	//   ....[104]....
        /*0618*/ 	.word	0xffffffff


	//   ....[105]....
        /*061c*/ 	.word	0xffffffff


	//   ....[106]....
        /*0620*/ 	.word	0xffffffff


	//   ....[107]....
        /*0624*/ 	.word	0xffffffff


	//   ....[108]....
        /*0628*/ 	.word	0xffffffff


	//   ....[109]....
        /*062c*/ 	.word	0xffffffff


	//   ....[110]....
        /*0630*/ 	.word	0xffffffff


	//   ....[111]....
        /*0634*/ 	.word	0xffffffff


	//   ....[112]....
        /*0638*/ 	.word	0xffffffff


	//   ....[113]....
        /*063c*/ 	.word	0xffffffff


	//   ....[114]....
        /*0640*/ 	.word	0xffffffff


	//   ....[115]....
        /*0644*/ 	.word	0xffffffff


	//   ....[116]....
        /*0648*/ 	.word	0xffffffff


	//   ....[117]....
        /*064c*/ 	.word	0xffffffff


	//   ....[118]....
        /*0650*/ 	.word	0xffffffff


	//   ....[119]....
        /*0654*/ 	.word	0xffffffff


	//   ....[120]....
        /*0658*/ 	.word	0xffffffff


	//   ....[121]....
        /*065c*/ 	.word	0xffffffff


	//   ....[122]....
        /*0660*/ 	.word	0xffffffff


	//   ....[123]....
        /*0664*/ 	.word	0xffffffff


	//   ....[124]....
        /*0668*/ 	.word	0xffffffff


	//   ....[125]....
        /*066c*/ 	.word	0xffffffff


	//   ....[126]....
        /*0670*/ 	.word	0xffffffff


	//   ....[127]....
        /*0674*/ 	.word	0xffffffff


	//   ....[128]....
        /*0678*/ 	.word	0x0500000f


	//   ....[129]....
        /*067c*/ 	.word	0x0500000f


	//   ....[130]....
        /*0680*/ 	.word	0x0500000f


	//   ....[131]....
        /*0684*/ 	.word	0x0500000f


	//   ....[132]....
        /*0688*/ 	.word	0x0500000f


	//   ....[133]....
        /*068c*/ 	.word	0x0500000f


	//   ....[134]....
        /*0690*/ 	.word	0x0500000f


	//   ....[135]....
        /*0694*/ 	.word	0x0500000f


	//   ....[136]....
        /*0698*/ 	.word	0x0500000f


	//   ....[137]....
        /*069c*/ 	.word	0x0500000f


	//   ....[138]....
        /*06a0*/ 	.word	0x0500000f


	//   ....[139]....
        /*06a4*/ 	.word	0x0500000f


	//   ....[140]....
        /*06a8*/ 	.word	0x0500000f


	//   ....[141]....
        /*06ac*/ 	.word	0x0500000f


	//   ....[142]....
        /*06b0*/ 	.word	0x0500000f


	//   ....[143]....
        /*06b4*/ 	.word	0x0500000f


	//   ....[144]....
        /*06b8*/ 	.word	0x0500000f


	//   ....[145]....
        /*06bc*/ 	.word	0x0500000f


	//   ....[146]....
        /*06c0*/ 	.word	0x0500000f


	//   ....[147]....
        /*06c4*/ 	.word	0x0500000f


	//   ....[148]....
        /*06c8*/ 	.word	0x0500000f


	//   ....[149]....
        /*06cc*/ 	.word	0x0500000f


	//   ....[150]....
        /*06d0*/ 	.word	0x0500000f


	//   ....[151]....
        /*06d4*/ 	.word	0x0500000f


	//   ....[152]....
        /*06d8*/ 	.word	0x0500000f


	//   ....[153]....
        /*06dc*/ 	.word	0x0500000f


	//   ....[154]....
        /*06e0*/ 	.word	0x0500000f


	//   ....[155]....
        /*06e4*/ 	.word	0x0500000f


	//   ....[156]....
        /*06e8*/ 	.word	0x0500000f


	//   ....[157]....
        /*06ec*/ 	.word	0x0500000f


	//   ....[158]....
        /*06f0*/ 	.word	0x0500000f


	//   ....[159]....
        /*06f4*/ 	.word	0x0500000f


	//   ....[160]....
        /*06f8*/ 	.word	0x0500000f


	//   ....[161]....
        /*06fc*/ 	.word	0x0500000f


	//   ....[162]....
        /*0700*/ 	.word	0x0500000f


	//   ....[163]....
        /*0704*/ 	.word	0x0500000f


	//   ....[164]....
        /*0708*/ 	.word	0x0500000f


	//   ....[165]....
        /*070c*/ 	.word	0x0500000f


	//   ....[166]....
        /*0710*/ 	.word	0x0500000f


	//   ....[167]....
        /*0714*/ 	.word	0x0500000f


	//   ....[168]....
        /*0718*/ 	.word	0x0500000f


	//   ....[169]....
        /*071c*/ 	.word	0x0500000f


	//   ....[170]....
        /*0720*/ 	.word	0x0500000f


	//   ....[171]....
        /*0724*/ 	.word	0x0500000f


	//   ....[172]....
        /*0728*/ 	.word	0x0500000f


	//   ....[173]....
        /*072c*/ 	.word	0x0500000f


	//   ....[174]....
        /*0730*/ 	.word	0x0500000f


	//   ....[175]....
        /*0734*/ 	.word	0x0500000f


	//   ....[176]....
        /*0738*/ 	.word	0x0500000f


	//   ....[177]....
        /*073c*/ 	.word	0x0500000f


	//   ....[178]....
        /*0740*/ 	.word	0x0500000f


	//   ....[179]....
        /*0744*/ 	.word	0x0500000f


	//   ....[180]....
        /*0748*/ 	.word	0x0500000f


	//   ....[181]....
        /*074c*/ 	.word	0x0500000f


	//   ....[182]....
        /*0750*/ 	.word	0x0500000f


	//   ....[183]....
        /*0754*/ 	.word	0x0500000f


	//   ....[184]....
        /*0758*/ 	.word	0x0500000f


	//   ....[185]....
        /*075c*/ 	.word	0x0500000f


	//   ....[186]....
        /*0760*/ 	.word	0x0500000f


	//   ....[187]....
        /*0764*/ 	.word	0x0500000f


	//   ....[188]....
        /*0768*/ 	.word	0x0500000f


	//   ....[189]....
        /*076c*/ 	.word	0x0500000f


	//   ....[190]....
        /*0770*/ 	.word	0x0500000f


	//   ....[191]....
        /*0774*/ 	.word	0x0500000f


	//   ....[192]....
        /*0778*/ 	.word	0x0500000f


	//   ....[193]....
        /*077c*/ 	.word	0x0500000f


	//   ....[194]....
        /*0780*/ 	.word	0x0500000f


	//   ....[195]....
        /*0784*/ 	.word	0x0500000f


	//   ....[196]....
        /*0788*/ 	.word	0x0500000f


	//   ....[197]....
        /*078c*/ 	.word	0x0500000f


	//   ....[198]....
        /*0790*/ 	.word	0x0500000f


	//   ....[199]....
        /*0794*/ 	.word	0x0500000f


	//   ....[200]....
        /*0798*/ 	.word	0x0500000f


	//   ....[201]....
        /*079c*/ 	.word	0x0500000f


	//   ....[202]....
        /*07a0*/ 	.word	0x0500000f


	//   ....[203]....
        /*07a4*/ 	.word	0x0500000f


	//   ....[204]....
        /*07a8*/ 	.word	0x0500000f


	//   ....[205]....
        /*07ac*/ 	.word	0x0500000f


	//   ....[206]....
        /*07b0*/ 	.word	0x0500000f


	//   ....[207]....
        /*07b4*/ 	.word	0x0500000f


	//   ....[208]....
        /*07b8*/ 	.word	0x0500000f


	//   ....[209]....
        /*07bc*/ 	.word	0x0500000f


	//   ....[210]....
        /*07c0*/ 	.word	0x0500000f


	//   ....[211]....
        /*07c4*/ 	.word	0x0500000f


	//   ....[212]....
        /*07c8*/ 	.word	0x0500000f


	//   ....[213]....
        /*07cc*/ 	.word	0x0500000f


	//   ....[214]....
        /*07d0*/ 	.word	0x0500000f


	//   ....[215]....
        /*07d4*/ 	.word	0x0500000f


	//   ....[216]....
        /*07d8*/ 	.word	0x0500000f


	//   ....[217]....
        /*07dc*/ 	.word	0x0500000f


	//   ....[218]....
        /*07e0*/ 	.word	0x0500000f


	//   ....[219]....
        /*07e4*/ 	.word	0x0500000f


	//   ....[220]....
        /*07e8*/ 	.word	0x0500000f


	//   ....[221]....
        /*07ec*/ 	.word	0x0500000f


	//   ....[222]....
        /*07f0*/ 	.word	0x0500000f


	//   ....[223]....
        /*07f4*/ 	.word	0x0500000f


	//   ....[224]....
        /*07f8*/ 	.word	0x0500000f


	//   ....[225]....
        /*07fc*/ 	.word	0x0500000f


	//   ....[226]....
        /*0800*/ 	.word	0x0500000f


	//   ....[227]....
        /*0804*/ 	.word	0x0500000f


	//   ....[228]....
        /*0808*/ 	.word	0x0500000f


	//   ....[229]....
        /*080c*/ 	.word	0x0500000f


	//   ....[230]....
        /*0810*/ 	.word	0x0500000f


	//   ....[231]....
        /*0814*/ 	.word	0x0500000f


	//   ....[232]....
        /*0818*/ 	.word	0x0500000f


	//   ....[233]....
        /*081c*/ 	.word	0x0500000f


	//   ....[234]....
        /*0820*/ 	.word	0x0500000f


	//   ....[235]....
        /*0824*/ 	.word	0x0500000f


	//   ....[236]....
        /*0828*/ 	.word	0x0500000f


	//   ....[237]....
        /*082c*/ 	.word	0x0500000f


	//   ....[238]....
        /*0830*/ 	.word	0x0500000f


	//   ....[239]....
        /*0834*/ 	.word	0x0500000f


	//   ....[240]....
        /*0838*/ 	.word	0x0500000f


	//   ....[241]....
        /*083c*/ 	.word	0x0500000f


	//   ....[242]....
        /*0840*/ 	.word	0x0500000f


	//   ....[243]....
        /*0844*/ 	.word	0x0500000f


	//   ....[244]....
        /*0848*/ 	.word	0x0500000f


	//----- nvinfo : EIATTR_COOP_GROUP_INSTR_OFFSETS
	.align		4
.L_238:
        /*084c*/ 	.byte	0x04, 0x28
        /*084e*/ 	.short	(.L_240 - .L_239)


	//   ....[0]....
.L_239:
        /*0850*/ 	.word	0x00000070


	//   ....[1]....
        /*0854*/ 	.word	0x000001d0


	//   ....[2]....
        /*0858*/ 	.word	0x00000220


	//   ....[3]....
        /*085c*/ 	.word	0x00000450


	//   ....[4]....
        /*0860*/ 	.word	0x000005b0


	//   ....[5]....
        /*0864*/ 	.word	0x000006d0


	//   ....[6]....
        /*0868*/ 	.word	0x00000830


	//   ....[7]....
        /*086c*/ 	.word	0x00007a60


	//   ....[8]....
        /*0870*/ 	.word	0x00012b80


	//   ....[9]....
        /*0874*/ 	.word	0x00012c90


	//   ....[10]....
        /*0878*/ 	.word	0x000130b0


	//   ....[11]....
        /*087c*/ 	.word	0x00013110


	//   ....[12]....
        /*0880*/ 	.word	0x000150f0


	//   ....[13]....
        /*0884*/ 	.word	0x000151f0


	//   ....[14]....
        /*0888*/ 	.word	0x000155c0


	//   ....[15]....
        /*088c*/ 	.word	0x00015630


	//   ....[16]....
        /*0890*/ 	.word	0x000173a0


	//   ....[17]....
        /*0894*/ 	.word	0x000174b0


	//   ....[18]....
        /*0898*/ 	.word	0x000174e0


	//   ....[19]....
        /*089c*/ 	.word	0x00017580


	//   ....[20]....
        /*08a0*/ 	.word	0x00019b70


	//   ....[21]....
        /*08a4*/ 	.word	0x00019c70


	//   ....[22]....
        /*08a8*/ 	.word	0x00019ff0


	//   ....[23]....
        /*08ac*/ 	.word	0x0001a070


	//   ....[24]....
        /*08b0*/ 	.word	0x0001b2a0


	//   ....[25]....
        /*08b4*/ 	.word	0x0001b2b0


	//   ....[26]....
        /*08b8*/ 	.word	0x0001b2e0


	//   ....[27]....
        /*08bc*/ 	.word	0x0001b2f0


	//   ....[28]....
        /*08c0*/ 	.word	0x0001c970


	//   ....[29]....
        /*08c4*/ 	.word	0x0001c9a0


	//   ....[30]....
        /*08c8*/ 	.word	0x0001c9d0


	//   ....[31]....
        /*08cc*/ 	.word	0x0001ca00


	//   ....[32]....
        /*08d0*/ 	.word	0x0001ca30


	//   ....[33]....
        /*08d4*/ 	.word	0x0001ca60


	//   ....[34]....
        /*08d8*/ 	.word	0x0001ca90


	//   ....[35]....
        /*08dc*/ 	.word	0x0001cac0


	//   ....[36]....
        /*08e0*/ 	.word	0x0001caf0


	//   ....[37]....
        /*08e4*/ 	.word	0x0001cb20


	//   ....[38]....
        /*08e8*/ 	.word	0x0001cb50


	//   ....[39]....
        /*08ec*/ 	.word	0x0001cb80


	//   ....[40]....
        /*08f0*/ 	.word	0x0001cbb0


	//   ....[41]....
        /*08f4*/ 	.word	0x0001cbe0


	//   ....[42]....
        /*08f8*/ 	.word	0x0001cc10


	//   ....[43]....
        /*08fc*/ 	.word	0x0001cc40


	//   ....[44]....
        /*0900*/ 	.word	0x0001cc70


	//   ....[45]....
        /*0904*/ 	.word	0x0001cca0


	//   ....[46]....
        /*0908*/ 	.word	0x0001ccd0


	//   ....[47]....
        /*090c*/ 	.word	0x0001cd00


	//   ....[48]....
        /*0910*/ 	.word	0x0001cd30


	//   ....[49]....
        /*0914*/ 	.word	0x0001cd60


	//   ....[50]....
        /*0918*/ 	.word	0x0001cd90


	//   ....[51]....
        /*091c*/ 	.word	0x0001cdc0


	//   ....[52]....
        /*0920*/ 	.word	0x0001cdf0


	//   ....[53]....
        /*0924*/ 	.word	0x0001ce20


	//   ....[54]....
        /*0928*/ 	.word	0x0001ce50


	//   ....[55]....
        /*092c*/ 	.word	0x0001ce80


	//   ....[56]....
        /*0930*/ 	.word	0x0001ceb0


	//   ....[57]....
        /*0934*/ 	.word	0x0001cee0


	//   ....[58]....
        /*0938*/ 	.word	0x0001cf10


	//   ....[59]....
        /*093c*/ 	.word	0x0001cf40


	//   ....[60]....
        /*0940*/ 	.word	0x0001cf70


	//   ....[61]....
        /*0944*/ 	.word	0x0001cfa0


	//   ....[62]....
        /*0948*/ 	.word	0x0001cfd0


	//   ....[63]....
        /*094c*/ 	.word	0x0001d000


	//   ....[64]....
        /*0950*/ 	.word	0x0001d030


	//   ....[65]....
        /*0954*/ 	.word	0x0001d060


	//   ....[66]....
        /*0958*/ 	.word	0x0001d090


	//   ....[67]....
        /*095c*/ 	.word	0x0001d0c0


	//   ....[68]....
        /*0960*/ 	.word	0x0001d0f0


	//   ....[69]....
        /*0964*/ 	.word	0x0001d120


	//   ....[70]....
        /*0968*/ 	.word	0x0001d150


	//   ....[71]....
        /*096c*/ 	.word	0x0001d180


	//   ....[72]....
        /*0970*/ 	.word	0x0001d1b0


	//   ....[73]....
        /*0974*/ 	.word	0x0001d1e0


	//   ....[74]....
        /*0978*/ 	.word	0x0001d1f0


	//   ....[75]....
        /*097c*/ 	.word	0x0001d200


	//   ....[76]....
        /*0980*/ 	.word	0x0001d210


	//   ....[77]....
        /*0984*/ 	.word	0x0001d220


	//   ....[78]....
        /*0988*/ 	.word	0x0001d240


	//   ....[79]....
        /*098c*/ 	.word	0x0001d270


	//   ....[80]....
        /*0990*/ 	.word	0x0001d2a0


	//   ....[81]....
        /*0994*/ 	.word	0x0001d2d0


	//   ....[82]....
        /*0998*/ 	.word	0x0001d300


	//   ....[83]....
        /*099c*/ 	.word	0x0001d330


	//   ....[84]....
        /*09a0*/ 	.word	0x0001d360


	//   ....[85]....
        /*09a4*/ 	.word	0x0001d390


	//   ....[86]....
        /*09a8*/ 	.word	0x0001d3c0


	//   ....[87]....
        /*09ac*/ 	.word	0x0001d3d0


	//   ....[88]....
        /*09b0*/ 	.word	0x0001d3e0


	//   ....[89]....
        /*09b4*/ 	.word	0x0001d3f0


	//   ....[90]....
        /*09b8*/ 	.word	0x0001d400


	//   ....[91]....
        /*09bc*/ 	.word	0x0001d410


	//   ....[92]....
        /*09c0*/ 	.word	0x0001f350


	//   ....[93]....
        /*09c4*/ 	.word	0x0001f540


	//   ....[94]....
        /*09c8*/ 	.word	0x0001f570


	//   ....[95]....
        /*09cc*/ 	.word	0x0001f5a0


	//   ....[96]....
        /*09d0*/ 	.word	0x0001f5d0


	//   ....[97]....
        /*09d4*/ 	.word	0x0001f600


	//   ....[98]....
        /*09d8*/ 	.word	0x0001f640


	//   ....[99]....
        /*09dc*/ 	.word	0x0001f7c0


	//   ....[100]....
        /*09e0*/ 	.word	0x0001f7f0


	//   ....[101]....
        /*09e4*/ 	.word	0x0001f820


	//   ....[102]....
        /*09e8*/ 	.word	0x0001f850


	//   ....[103]....
        /*09ec*/ 	.word	0x0001f880


	//   ....[104]....
        /*09f0*/ 	.word	0x0001f8b0


	//   ....[105]....
        /*09f4*/ 	.word	0x0001f950


	//   ....[106]....
        /*09f8*/ 	.word	0x0001f990


	//   ....[107]....
        /*09fc*/ 	.word	0x0001fa50


	//   ....[108]....
        /*0a00*/ 	.word	0x00020c10


	//   ....[109]....
        /*0a04*/ 	.word	0x00022b30


	//   ....[110]....
        /*0a08*/ 	.word	0x00024e90


	//   ....[111]....
        /*0a0c*/ 	.word	0x00024ec0


	//   ....[112]....
        /*0a10*/ 	.word	0x00024f00


	//   ....[113]....
        /*0a14*/ 	.word	0x00024f30


	//   ....[114]....
        /*0a18*/ 	.word	0x00024f60


	//   ....[115]....
        /*0a1c*/ 	.word	0x00024f90


	//   ....[116]....
        /*0a20*/ 	.word	0x00024fc0


	//   ....[117]....
        /*0a24*/ 	.word	0x00024ff0


	//   ....[118]....
        /*0a28*/ 	.word	0x00025190


	//   ....[119]....
        /*0a2c*/ 	.word	0x000251c0


	//   ....[120]....
        /*0a30*/ 	.word	0x000251f0


	//   ....[121]....
        /*0a34*/ 	.word	0x00025220


	//   ....[122]....
        /*0a38*/ 	.word	0x00025250


	//   ....[123]....
        /*0a3c*/ 	.word	0x00025280


	//   ....[124]....
        /*0a40*/ 	.word	0x00025340


	//   ....[125]....
        /*0a44*/ 	.word	0x00025360


	//   ....[126]....
        /*0a48*/ 	.word	0x000253d0


	//   ....[127]....
        /*0a4c*/ 	.word	0x00025b70


	//   ....[128]....
        /*0a50*/ 	.word	0x00026020


	//   ....[129]....
        /*0a54*/ 	.word	0x000260d0


	//   ....[130]....
        /*0a58*/ 	.word	0x00026170


	//   ....[131]....
        /*0a5c*/ 	.word	0x00026210


	//   ....[132]....
        /*0a60*/ 	.word	0x000262b0


	//   ....[133]....
        /*0a64*/ 	.word	0x00026350


	//   ....[134]....
        /*0a68*/ 	.word	0x000263f0


	//   ....[135]....
        /*0a6c*/ 	.word	0x00026490


	//   ....[136]....
        /*0a70*/ 	.word	0x00026530


	//   ....[137]....
        /*0a74*/ 	.word	0x000265d0


	//   ....[138]....
        /*0a78*/ 	.word	0x00026670


	//   ....[139]....
        /*0a7c*/ 	.word	0x00026710


	//   ....[140]....
        /*0a80*/ 	.word	0x000267b0


	//   ....[141]....
        /*0a84*/ 	.word	0x00026850


	//   ....[142]....
        /*0a88*/ 	.word	0x000268f0


	//   ....[143]....
        /*0a8c*/ 	.word	0x00026990


	//   ....[144]....
        /*0a90*/ 	.word	0x00026a30


	//   ....[145]....
        /*0a94*/ 	.word	0x00026b20


	//   ....[146]....
        /*0a98*/ 	.word	0x00026bc0


	//   ....[147]....
        /*0a9c*/ 	.word	0x00026c60


	//   ....[148]....
        /*0aa0*/ 	.word	0x00026d00


	//   ....[149]....
        /*0aa4*/ 	.word	0x00026da0


	//   ....[150]....
        /*0aa8*/ 	.word	0x00026e40


	//   ....[151]....
        /*0aac*/ 	.word	0x00026ee0


	//   ....[152]....
        /*0ab0*/ 	.word	0x00026f80


	//   ....[153]....
        /*0ab4*/ 	.word	0x00027020


	//   ....[154]....
        /*0ab8*/ 	.word	0x000270c0


	//   ....[155]....
        /*0abc*/ 	.word	0x00027160


	//   ....[156]....
        /*0ac0*/ 	.word	0x00027200


	//   ....[157]....
        /*0ac4*/ 	.word	0x000272a0


	//   ....[158]....
        /*0ac8*/ 	.word	0x00027340


	//   ....[159]....
        /*0acc*/ 	.word	0x000273e0


	//   ....[160]....
        /*0ad0*/ 	.word	0x00027480


	//   ....[161]....
        /*0ad4*/ 	.word	0x00027870


	//   ....[162]....
        /*0ad8*/ 	.word	0x000279a0


	//   ....[163]....
        /*0adc*/ 	.word	0x00027ac0


	//   ....[164]....
        /*0ae0*/ 	.word	0x00027bf0


	//   ....[165]....
        /*0ae4*/ 	.word	0x00027d20


	//   ....[166]....
        /*0ae8*/ 	.word	0x00027db0


	//   ....[167]....
        /*0aec*/ 	.word	0x00027e10


	//   ....[168]....
        /*0af0*/ 	.word	0x00027e70


	//   ....[169]....
        /*0af4*/ 	.word	0x00027ed0


	//   ....[170]....
        /*0af8*/ 	.word	0x00027f40


	//   ....[171]....
        /*0afc*/ 	.word	0x00027fa0


	//   ....[172]....
        /*0b00*/ 	.word	0x00028010


	//   ....[173]....
        /*0b04*/ 	.word	0x00028070


	//   ....[174]....
        /*0b08*/ 	.word	0x000280e0


	//   ....[175]....
        /*0b0c*/ 	.word	0x00028140


	//   ....[176]....
        /*0b10*/ 	.word	0x000281b0


	//   ....[177]....
        /*0b14*/ 	.word	0x00028210


	//   ....[178]....
        /*0b18*/ 	.word	0x00028280


	//   ....[179]....
        /*0b1c*/ 	.word	0x000282e0


	//   ....[180]....
        /*0b20*/ 	.word	0x00028350


	//   ....[181]....
        /*0b24*/ 	.word	0x000283b0


	//   ....[182]....
        /*0b28*/ 	.word	0x00028420


	//   ....[183]....
        /*0b2c*/ 	.word	0x00028480


	//   ....[184]....
        /*0b30*/ 	.word	0x000284f0


	//   ....[185]....
        /*0b34*/ 	.word	0x00028550


	//   ....[186]....
        /*0b38*/ 	.word	0x000285c0


	//   ....[187]....
        /*0b3c*/ 	.word	0x00028620


	//   ....[188]....
        /*0b40*/ 	.word	0x00028690


	//   ....[189]....
        /*0b44*/ 	.word	0x000286f0


	//   ....[190]....
        /*0b48*/ 	.word	0x00028760


	//   ....[191]....
        /*0b4c*/ 	.word	0x000287c0


	//   ....[192]....
        /*0b50*/ 	.word	0x00028830


	//   ....[193]....
        /*0b54*/ 	.word	0x00028890


	//   ....[194]....
        /*0b58*/ 	.word	0x00028900


	//   ....[195]....
        /*0b5c*/ 	.word	0x00028960


	//   ....[196]....
        /*0b60*/ 	.word	0x000289c0


	//   ....[197]....
        /*0b64*/ 	.word	0x00028a20


	//   ....[198]....
        /*0b68*/ 	.word	0x00028a80


	//   ....[199]....
        /*0b6c*/ 	.word	0x00028ae0


	//   ....[200]....
        /*0b70*/ 	.word	0x00028b40


	//   ....[201]....
        /*0b74*/ 	.word	0x00028ba0


	//   ....[202]....
        /*0b78*/ 	.word	0x00028c00


	//   ....[203]....
        /*0b7c*/ 	.word	0x00028c60


	//   ....[204]....
        /*0b80*/ 	.word	0x00028cc0


	//   ....[205]....
        /*0b84*/ 	.word	0x00028d20


	//   ....[206]....
        /*0b88*/ 	.word	0x00028d80


	//   ....[207]....
        /*0b8c*/ 	.word	0x00028de0


	//   ....[208]....
        /*0b90*/ 	.word	0x00028e40


	//   ....[209]....
        /*0b94*/ 	.word	0x00028ea0


	//   ....[210]....
        /*0b98*/ 	.word	0x00028f00


	//   ....[211]....
        /*0b9c*/ 	.word	0x00028f60


	//   ....[212]....
        /*0ba0*/ 	.word	0x00028fc0


	//   ....[213]....
        /*0ba4*/ 	.word	0x00029020


	//   ....[214]....
        /*0ba8*/ 	.word	0x00029080


	//   ....[215]....
        /*0bac*/ 	.word	0x000290e0


	//   ....[216]....
        /*0bb0*/ 	.word	0x00029140


	//   ....[217]....
        /*0bb4*/ 	.word	0x000291a0


	//   ....[218]....
        /*0bb8*/ 	.word	0x00029200


	//   ....[219]....
        /*0bbc*/ 	.word	0x00029260


	//   ....[220]....
        /*0bc0*/ 	.word	0x000292c0


	//   ....[221]....
        /*0bc4*/ 	.word	0x00029320


	//   ....[222]....
        /*0bc8*/ 	.word	0x00029380


	//   ....[223]....
        /*0bcc*/ 	.word	0x00029420


	//   ....[224]....
        /*0bd0*/ 	.word	0x000294b0


	//   ....[225]....
        /*0bd4*/ 	.word	0x00029820


	//   ....[226]....
        /*0bd8*/ 	.word	0x00029b00


	//   ....[227]....
        /*0bdc*/ 	.word	0x00029f50


	//   ....[228]....
        /*0be0*/ 	.word	0x00029ff0


	//   ....[229]....
        /*0be4*/ 	.word	0x0002a120


	//   ....[230]....
        /*0be8*/ 	.word	0x0002a190


	//   ....[231]....
        /*0bec*/ 	.word	0x0002a200


	//   ....[232]....
        /*0bf0*/ 	.word	0x0002a270


	//   ....[233]....
        /*0bf4*/ 	.word	0x0002a2e0


	//   ....[234]....
        /*0bf8*/ 	.word	0x0002a360


	//   ....[235]....
        /*0bfc*/ 	.word	0x0002a3f0


	//   ....[236]....
        /*0c00*/ 	.word	0x0002a490


	//   ....[237]....
        /*0c04*/ 	.word	0x0002a500


	//   ....[238]....
        /*0c08*/ 	.word	0x0002a570


	//   ....[239]....
        /*0c0c*/ 	.word	0x0002a5e0


	//   ....[240]....
        /*0c10*/ 	.word	0x0002a660


	//   ....[241]....
        /*0c14*/ 	.word	0x0002a6d0


	//   ....[242]....
        /*0c18*/ 	.word	0x0002a770


	//   ....[243]....
        /*0c1c*/ 	.word	0x0002a800


	//   ....[244]....
        /*0c20*/ 	.word	0x0002a930


	//----- nvinfo : EIATTR_REG_RECONFIG
	.align		4
.L_240:
        /*0c24*/ 	.byte	0x01, 0x54
	.zero		2


	//----- nvinfo : EIATTR_SYSCALL_OFFSETS
	.align		4
        /*0c28*/ 	.byte	0x04, 0x46
        /*0c2a*/ 	.short	(.L_242 - .L_241)


	//   ....[0]....
.L_241:
        /*0c2c*/ 	.word	0x00001ba0


	//   ....[1]....
        /*0c30*/ 	.word	0x00001cf0


	//   ....[2]....
        /*0c34*/ 	.word	0x00007bf0


	//   ....[3]....
        /*0c38*/ 	.word	0x00008310


	//   ....[4]....
        /*0c3c*/ 	.word	0x00022320


	//   ....[5]....
        /*0c40*/ 	.word	0x00022490


	//   ....[6]....
        /*0c44*/ 	.word	0x000225c0


	//   ....[7]....
        /*0c48*/ 	.word	0x000226e0


	//----- nvinfo : EIATTR_MBARRIER_INSTR_OFFSETS
	.align		4
.L_242:
        /*0c4c*/ 	.byte	0x04, 0x39
        /*0c4e*/ 	.short	(.L_244 - .L_243)


	//   ....[0]....
.L_243:
        /*0c50*/ 	.word	0x00000300
        /*0c54*/ 	.word	0x000000ff
        /*0c58*/ 	.word	0x00028400
        /*0c5c*/ 	.short	0x0100
        /*0c5e*/ 	.byte	0x08
	.zero		1


	//   ....[1]....
        /*0c60*/ 	.word	0x00000310
        /*0c64*/ 	.word	0x000000ff
        /*0c68*/ 	.word	0x00028420
        /*0c6c*/ 	.short	0x0100
        /*0c6e*/ 	.byte	0x08
	.zero		1


	//   ....[2]....
        /*0c70*/ 	.word	0x00000400
        /*0c74*/ 	.word	0x000000ff
        /*0c78*/ 	.word	0x00028430
        /*0c7c*/ 	.short	0x0100
        /*0c7e*/ 	.byte	0x08
	.zero		1


	//   ....[3]....
        /*0c80*/ 	.word	0x00000410
        /*0c84*/ 	.word	0x000000ff
        /*0c88*/ 	.word	0x00028440
        /*0c8c*/ 	.short	0x0100
        /*0c8e*/ 	.byte	0x08
	.zero		1


	//   ....[4]....
        /*0c90*/ 	.word	0x00000420
        /*0c94*/ 	.word	0x000000ff
        /*0c98*/ 	.word	0x00028438
        /*0c9c*/ 	.short	0x0100
        /*0c9e*/ 	.byte	0x08
	.zero		1


	//   ....[5]....
        /*0ca0*/ 	.word	0x00000430
        /*0ca4*/ 	.word	0x000000ff
        /*0ca8*/ 	.word	0x00028448
        /*0cac*/ 	.short	0x0100
        /*0cae*/ 	.byte	0x08
	.zero		1


	//   ....[6]....
        /*0cb0*/ 	.word	0x00000560
        /*0cb4*/ 	.word	0x000000ff
        /*0cb8*/ 	.word	0x00028450
        /*0cbc*/ 	.short	0x0100
        /*0cbe*/ 	.byte	0x08
	.zero		1


	//   ....[7]....
        /*0cc0*/ 	.word	0x00000570
        /*0cc4*/ 	.word	0x000000ff
        /*0cc8*/ 	.word	0x00028460
        /*0ccc*/ 	.short	0x0100
        /*0cce*/ 	.byte	0x08
	.zero		1


	//   ....[8]....
        /*0cd0*/ 	.word	0x00000580
        /*0cd4*/ 	.word	0x000000ff
        /*0cd8*/ 	.word	0x00028458
        /*0cdc*/ 	.short	0x0100
        /*0cde*/ 	.byte	0x08
	.zero		1


	//   ....[9]....
        /*0ce0*/ 	.word	0x00000590
        /*0ce4*/ 	.word	0x000000ff
        /*0ce8*/ 	.word	0x00028468
        /*0cec*/ 	.short	0x0100
        /*0cee*/ 	.byte	0x08
	.zero		1


	//   ....[10]....
        /*0cf0*/ 	.word	0x00000680
        /*0cf4*/ 	.word	0x000000ff
        /*0cf8*/ 	.word	0x00028470
        /*0cfc*/ 	.short	0x0100
        /*0cfe*/ 	.byte	0x06
	.zero		1


	//   ....[11]....
        /*0d00*/ 	.word	0x00000690
        /*0d04*/ 	.word	0x000000ff
        /*0d08*/ 	.word	0x00028480
        /*0d0c*/ 	.short	0x0100
        /*0d0e*/ 	.byte	0x06
	.zero		1


	//   ....[12]....
        /*0d10*/ 	.word	0x000006a0
        /*0d14*/ 	.word	0x000000ff
        /*0d18*/ 	.word	0x00028478
        /*0d1c*/ 	.short	0x0100
        /*0d1e*/ 	.byte	0x06
	.zero		1


	//   ....[13]....
        /*0d20*/ 	.word	0x000006b0
        /*0d24*/ 	.word	0x000000ff
        /*0d28*/ 	.word	0x00028488
        /*0d2c*/ 	.short	0x0100
        /*0d2e*/ 	.byte	0x06
	.zero		1


	//   ....[14]....
        /*0d30*/ 	.word	0x000007e0
        /*0d34*/ 	.word	0x000000ff
        /*0d38*/ 	.word	0x00028490
        /*0d3c*/ 	.short	0x0100
        /*0d3e*/ 	.byte	0x08
	.zero		1


	//   ....[15]....
        /*0d40*/ 	.word	0x000007f0
        /*0d44*/ 	.word	0x000000ff
        /*0d48*/ 	.word	0x000284a0
        /*0d4c*/ 	.short	0x0100
        /*0d4e*/ 	.byte	0x08
	.zero		1


	//   ....[16]....
        /*0d50*/ 	.word	0x00000800
        /*0d54*/ 	.word	0x000000ff
        /*0d58*/ 	.word	0x00028498
        /*0d5c*/ 	.short	0x0100
        /*0d5e*/ 	.byte	0x08
	.zero		1


	//   ....[17]....
        /*0d60*/ 	.word	0x00000810
        /*0d64*/ 	.word	0x000000ff
        /*0d68*/ 	.word	0x000284a8
        /*0d6c*/ 	.short	0x0100
        /*0d6e*/ 	.byte	0x08
	.zero		1


	//   ....[18]....
        /*0d70*/ 	.word	0x00000940
        /*0d74*/ 	.word	0x000000ff
        /*0d78*/ 	.word	0x000284b0
        /*0d7c*/ 	.short	0x0100
        /*0d7e*/ 	.byte	0x08
	.zero		1


	//   ....[19]....
        /*0d80*/ 	.word	0x00000950
        /*0d84*/ 	.word	0x000000ff
        /*0d88*/ 	.word	0x000284c0
        /*0d8c*/ 	.short	0x0100
        /*0d8e*/ 	.byte	0x08
	.zero		1


	//   ....[20]....
        /*0d90*/ 	.word	0x00000960
        /*0d94*/ 	.word	0x000000ff
        /*0d98*/ 	.word	0x000284b8
        /*0d9c*/ 	.short	0x0100
        /*0d9e*/ 	.byte	0x08
	.zero		1


	//   ....[21]....
        /*0da0*/ 	.word	0x00000970
        /*0da4*/ 	.word	0x000000ff
        /*0da8*/ 	.word	0x000284c8
        /*0dac*/ 	.short	0x0100
        /*0dae*/ 	.byte	0x08
	.zero		1


	//   ....[22]....
        /*0db0*/ 	.word	0x00002b40
        /*0db4*/ 	.word	0x00000055
        /*0db8*/ 	.word	0x00028490
        /*0dbc*/ 	.short	0x010a
        /*0dbe*/ 	.byte	0x3f
	.zero		1


	//   ....[23]....
        /*0dc0*/ 	.word	0x00004b00
        /*0dc4*/ 	.word	0x00000055
        /*0dc8*/ 	.word	0x00028490
        /*0dcc*/ 	.short	0x010a
        /*0dce*/ 	.byte	0x3f
	.zero		1


	//   ....[24]....
        /*0dd0*/ 	.word	0x00006b10
        /*0dd4*/ 	.word	0x00000055
        /*0dd8*/ 	.word	0x00028490
        /*0ddc*/ 	.short	0x010a
        /*0dde*/ 	.byte	0x3f
	.zero		1


	//   ....[25]....
        /*0de0*/ 	.word	0x00006d20
        /*0de4*/ 	.word	0x00000004
        /*0de8*/ 	.word	0x00000000
        /*0dec*/ 	.short	0x0101
        /*0dee*/ 	.byte	0x3f
	.zero		1


	//   ....[26]....
        /*0df0*/ 	.word	0x00006d60
        /*0df4*/ 	.word	0x00000055
        /*0df8*/ 	.word	0x000284b0
        /*0dfc*/ 	.short	0x010a
        /*0dfe*/ 	.byte	0x3f
	.zero		1


	//   ....[27]....
        /*0e00*/ 	.word	0x00007110
        /*0e04*/ 	.word	0x00000055
        /*0e08*/ 	.word	0x00000000
        /*0e0c*/ 	.short	0x0101
        /*0e0e*/ 	.byte	0x3f
	.zero		1


	//   ....[28]....
        /*0e10*/ 	.word	0x00007f10
        /*0e14*/ 	.word	0x00000010
        /*0e18*/ 	.word	0x00028400
        /*0e1c*/ 	.short	0x010a
        /*0e1e*/ 	.byte	0x3f
	.zero		1


	//   ....[29]....
        /*0e20*/ 	.word	0x00007f60
        /*0e24*/ 	.word	0x00000010
        /*0e28*/ 	.word	0x00028400
        /*0e2c*/ 	.short	0x010a
        /*0e2e*/ 	.byte	0x3f
	.zero		1


	//   ....[30]....
        /*0e30*/ 	.word	0x00008f60
        /*0e34*/ 	.word	0x00000010
        /*0e38*/ 	.word	0x00028400
        /*0e3c*/ 	.short	0x010a
        /*0e3e*/ 	.byte	0x3f
	.zero		1


	//   ....[31]....
        /*0e40*/ 	.word	0x0000d680
        /*0e44*/ 	.word	0x00000010
        /*0e48*/ 	.word	0x00028400
        /*0e4c*/ 	.short	0x010a
        /*0e4e*/ 	.byte	0x3f
	.zero		1


	//   ....[32]....
        /*0e50*/ 	.word	0x000116c0
        /*0e54*/ 	.word	0x0000000b
        /*0e58*/ 	.word	0x00028430
        /*0e5c*/ 	.short	0x010a
        /*0e5e*/ 	.byte	0x3f
	.zero		1


	//   ....[33]....
        /*0e60*/ 	.word	0x00011730
        /*0e64*/ 	.word	0x0000000b
        /*0e68*/ 	.word	0x00028430
        /*0e6c*/ 	.short	0x010a
        /*0e6e*/ 	.byte	0x3f
	.zero		1


	//   ....[34]....
        /*0e70*/ 	.word	0x00011ee0
        /*0e74*/ 	.word	0x00000000
        /*0e78*/ 	.word	0x00000000
        /*0e7c*/ 	.short	0x0101
        /*0e7e*/ 	.byte	0x3f
	.zero		1


	//   ....[35]....
        /*0e80*/ 	.word	0x00013dc0
        /*0e84*/ 	.word	0x00000009
        /*0e88*/ 	.word	0x00028430
        /*0e8c*/ 	.short	0x010a
        /*0e8e*/ 	.byte	0x3f
	.zero		1


	//   ....[36]....
        /*0e90*/ 	.word	0x00013e10
        /*0e94*/ 	.word	0x00000009
        /*0e98*/ 	.word	0x00028430
        /*0e9c*/ 	.short	0x010a
        /*0e9e*/ 	.byte	0x3f
	.zero		1


	//   ....[37]....
        /*0ea0*/ 	.word	0x00014220
        /*0ea4*/ 	.word	0x00000009
        /*0ea8*/ 	.word	0x00028450
        /*0eac*/ 	.short	0x010a
        /*0eae*/ 	.byte	0x3f
	.zero		1


	//   ....[38]....
        /*0eb0*/ 	.word	0x00014260
        /*0eb4*/ 	.word	0x00000009
        /*0eb8*/ 	.word	0x00028450
        /*0ebc*/ 	.short	0x010a
        /*0ebe*/ 	.byte	0x3f
	.zero		1


	//   ....[39]....
        /*0ec0*/ 	.word	0x00014820
        /*0ec4*/ 	.word	0x00000009
        /*0ec8*/ 	.word	0x00000000
        /*0ecc*/ 	.short	0x0101
        /*0ece*/ 	.byte	0x3f
	.zero		1


	//   ....[40]....
        /*0ed0*/ 	.word	0x00015cb0
        /*0ed4*/ 	.word	0x00000007
        /*0ed8*/ 	.word	0x00000000
        /*0edc*/ 	.short	0x0101
        /*0ede*/ 	.byte	0x3f
	.zero		1


	//   ....[41]....
        /*0ee0*/ 	.word	0x00016860
        /*0ee4*/ 	.word	0x00000007
        /*0ee8*/ 	.word	0x00028430
        /*0eec*/ 	.short	0x010a
        /*0eee*/ 	.byte	0x3f
	.zero		1


	//   ....[42]....
        /*0ef0*/ 	.word	0x000168b0
        /*0ef4*/ 	.word	0x00000007
        /*0ef8*/ 	.word	0x00028430
        /*0efc*/ 	.short	0x010a
        /*0efe*/ 	.byte	0x3f
	.zero		1


	//   ....[43]....
        /*0f00*/ 	.word	0x00016d30
        /*0f04*/ 	.word	0x00000007
        /*0f08*/ 	.word	0x00028450
        /*0f0c*/ 	.short	0x010a
        /*0f0e*/ 	.byte	0x3f
	.zero		1


	//   ....[44]....
        /*0f10*/ 	.word	0x00016d70
        /*0f14*/ 	.word	0x00000007
        /*0f18*/ 	.word	0x00028450
        /*0f1c*/ 	.short	0x010a
        /*0f1e*/ 	.byte	0x3f
	.zero		1


	//   ....[45]....
        /*0f20*/ 	.word	0x00017a40
        /*0f24*/ 	.word	0x000000b4
        /*0f28*/ 	.word	0x00000000
        /*0f2c*/ 	.short	0x0101
        /*0f2e*/ 	.byte	0x3f
	.zero		1


	//   ....[46]....
        /*0f30*/ 	.word	0x00018130
        /*0f34*/ 	.word	0x00000008
        /*0f38*/ 	.word	0x00000000
        /*0f3c*/ 	.short	0x0101
        /*0f3e*/ 	.byte	0x3f
	.zero		1


	//   ....[47]....
        /*0f40*/ 	.word	0x000187b0
        /*0f44*/ 	.word	0x00000007
        /*0f48*/ 	.word	0x00028430
        /*0f4c*/ 	.short	0x010a
        /*0f4e*/ 	.byte	0x3f
	.zero		1


	//   ....[48]....
        /*0f50*/ 	.word	0x00018800
        /*0f54*/ 	.word	0x00000007
        /*0f58*/ 	.word	0x00028430
        /*0f5c*/ 	.short	0x010a
        /*0f5e*/ 	.byte	0x3f
	.zero		1


	//   ....[49]....
        /*0f60*/ 	.word	0x00018c80
        /*0f64*/ 	.word	0x00000008
        /*0f68*/ 	.word	0x00028450
        /*0f6c*/ 	.short	0x010a
        /*0f6e*/ 	.byte	0x3f
	.zero		1


	//   ....[50]....
        /*0f70*/ 	.word	0x00018cc0
        /*0f74*/ 	.word	0x00000008
        /*0f78*/ 	.word	0x00028450
        /*0f7c*/ 	.short	0x010a
        /*0f7e*/ 	.byte	0x3f
	.zero		1


	//   ....[51]....
        /*0f80*/ 	.word	0x000192f0
        /*0f84*/ 	.word	0x00000008
        /*0f88*/ 	.word	0x00000000
        /*0f8c*/ 	.short	0x0101
        /*0f8e*/ 	.byte	0x3f
	.zero		1


	//   ....[52]....
        /*0f90*/ 	.word	0x0001a720
        /*0f94*/ 	.word	0x00000008
        /*0f98*/ 	.word	0x00000000
        /*0f9c*/ 	.short	0x0101
        /*0f9e*/ 	.byte	0x3f
	.zero		1


	//   ....[53]....
        /*0fa0*/ 	.word	0x0001b020
        /*0fa4*/ 	.word	0x00000005
        /*0fa8*/ 	.word	0x00028450
        /*0fac*/ 	.short	0x010a
        /*0fae*/ 	.byte	0x3f
	.zero		1


	//   ....[54]....
        /*0fb0*/ 	.word	0x0001b060
        /*0fb4*/ 	.word	0x00000005
        /*0fb8*/ 	.word	0x00028450
        /*0fbc*/ 	.short	0x010a
        /*0fbe*/ 	.byte	0x3f
	.zero		1


	//   ....[55]....
        /*0fc0*/ 	.word	0x0001bab0
        /*0fc4*/ 	.word	0x0000000f
        /*0fc8*/ 	.word	0x00000000
        /*0fcc*/ 	.short	0x0101
        /*0fce*/ 	.byte	0x3f
	.zero		1


	//   ....[56]....
        /*0fd0*/ 	.word	0x0001e100
        /*0fd4*/ 	.word	0x00000000
        /*0fd8*/ 	.word	0x00000000
        /*0fdc*/ 	.short	0x0101
        /*0fde*/ 	.byte	0x3f
	.zero		1


	//   ....[57]....
        /*0fe0*/ 	.word	0x00020d20
        /*0fe4*/ 	.word	0x0000000c
        /*0fe8*/ 	.word	0x00028420
        /*0fec*/ 	.short	0x010a
        /*0fee*/ 	.byte	0x3f
	.zero		1


	//   ....[58]....
        /*0ff0*/ 	.word	0x00020df0
        /*0ff4*/ 	.word	0x00000008
        /*0ff8*/ 	.word	0x000284a0
        /*0ffc*/ 	.short	0x010a
        /*0ffe*/ 	.byte	0x3f
	.zero		1


	//   ....[59]....
        /*1000*/ 	.word	0x00021130
        /*1004*/ 	.word	0x00000008
        /*1008*/ 	.word	0x000284c0
        /*100c*/ 	.short	0x010a
        /*100e*/ 	.byte	0x3f
	.zero		1


	//   ....[60]....
        /*1010*/ 	.word	0x00021600
        /*1014*/ 	.word	0x00000008
        /*1018*/ 	.word	0x000284a0
        /*101c*/ 	.short	0x010a
        /*101e*/ 	.byte	0x3f
	.zero		1


	//   ....[61]....
        /*1020*/ 	.word	0x00021920
        /*1024*/ 	.word	0x00000008
        /*1028*/ 	.word	0x000284c0
        /*102c*/ 	.short	0x010a
        /*102e*/ 	.byte	0x3f
	.zero		1


	//   ....[62]....
        /*1030*/ 	.word	0x00022db0
        /*1034*/ 	.word	0x00000005
        /*1038*/ 	.word	0x00028480
        /*103c*/ 	.short	0x010a
        /*103e*/ 	.byte	0x3f
	.zero		1


	//   ....[63]....
        /*1040*/ 	.word	0x00022fe0
        /*1044*/ 	.word	0x00000005
        /*1048*/ 	.word	0x00028440
        /*104c*/ 	.short	0x010a
        /*104e*/ 	.byte	0x3f
	.zero		1


	//   ....[64]....
        /*1050*/ 	.word	0x00023450
        /*1054*/ 	.word	0x00000004
        /*1058*/ 	.word	0x00028420
        /*105c*/ 	.short	0x010a
        /*105e*/ 	.byte	0x3f
	.zero		1


	//   ....[65]....
        /*1060*/ 	.word	0x00023780
        /*1064*/ 	.word	0x00000006
        /*1068*/ 	.word	0x00028480
        /*106c*/ 	.short	0x010a
        /*106e*/ 	.byte	0x3f
	.zero		1


	//   ....[66]....
        /*1070*/ 	.word	0x00023b00
        /*1074*/ 	.word	0x00000006
        /*1078*/ 	.word	0x00028440
        /*107c*/ 	.short	0x010a
        /*107e*/ 	.byte	0x3f
	.zero		1


	//   ....[67]....
        /*1080*/ 	.word	0x00023ef0
        /*1084*/ 	.word	0x00000005
        /*1088*/ 	.word	0x00028470
        /*108c*/ 	.short	0x010a
        /*108e*/ 	.byte	0x3f
	.zero		1


	//   ....[68]....
        /*1090*/ 	.word	0x00023f80
        /*1094*/ 	.word	0x00000005
        /*1098*/ 	.word	0x00028460
        /*109c*/ 	.short	0x010a
        /*109e*/ 	.byte	0x3f
	.zero		1


	//   ....[69]....
        /*10a0*/ 	.word	0x00024460
        /*10a4*/ 	.word	0x00000004
        /*10a8*/ 	.word	0x00028450
        /*10ac*/ 	.short	0x0101
        /*10ae*/ 	.byte	0x3f
	.zero		1


	//   ....[70]....
        /*10b0*/ 	.word	0x000244c0
        /*10b4*/ 	.word	0x00000004
        /*10b8*/ 	.word	0x00000000
        /*10bc*/ 	.short	0x0101
        /*10be*/ 	.byte	0x3f
	.zero		1


	//   ....[71]....
        /*10c0*/ 	.word	0x000246b0
        /*10c4*/ 	.word	0x00000014
        /*10c8*/ 	.word	0x00028470
        /*10cc*/ 	.short	0x010a
        /*10ce*/ 	.byte	0x3f
	.zero		1


	//   ....[72]....
        /*10d0*/ 	.word	0x00024740
        /*10d4*/ 	.word	0x00000014
        /*10d8*/ 	.word	0x00028460
        /*10dc*/ 	.short	0x010a
        /*10de*/ 	.byte	0x3f
	.zero		1


	//   ....[73]....
        /*10e0*/ 	.word	0x00024bf0
        /*10e4*/ 	.word	0x00000014
        /*10e8*/ 	.word	0x00028450
        /*10ec*/ 	.short	0x0101
        /*10ee*/ 	.byte	0x3f
	.zero		1


	//   ....[74]....
        /*10f0*/ 	.word	0x00024c40
        /*10f4*/ 	.word	0x00000000
        /*10f8*/ 	.word	0x00000000
        /*10fc*/ 	.short	0x0101
        /*10fe*/ 	.byte	0x3f
	.zero		1


	//   ....[75]....
        /*1100*/ 	.word	0x00025af0
        /*1104*/ 	.word	0x00000000
        /*1108*/ 	.word	0x00028420
        /*110c*/ 	.short	0x010a
        /*110e*/ 	.byte	0x3f
	.zero		1


	//   ....[76]....
        /*1110*/ 	.word	0x00025ca0
        /*1114*/ 	.word	0x00000006
        /*1118*/ 	.word	0x00000000
        /*111c*/ 	.short	0x010a
        /*111e*/ 	.byte	0x3f
	.zero		1


	//   ....[77]....
        /*1120*/ 	.word	0x00025d10
        /*1124*/ 	.word	0x00000007
        /*1128*/ 	.word	0x00000000
        /*112c*/ 	.short	0x010a
        /*112e*/ 	.byte	0x3f
	.zero		1


	//   ....[78]....
        /*1130*/ 	.word	0x00025d70
        /*1134*/ 	.word	0x00000004
        /*1138*/ 	.word	0x00028460
        /*113c*/ 	.short	0x010a
        /*113e*/ 	.byte	0x3f
	.zero		1


	//   ....[79]....
        /*1140*/ 	.word	0x00025dc0
        /*1144*/ 	.word	0x00000003
        /*1148*/ 	.word	0x00028460
        /*114c*/ 	.short	0x010a
        /*114e*/ 	.byte	0x3f
	.zero		1


	//   ....[80]....
        /*1150*/ 	.word	0x00025e00
        /*1154*/ 	.word	0x00000004
        /*1158*/ 	.word	0x00028480
        /*115c*/ 	.short	0x010a
        /*115e*/ 	.byte	0x3f
	.zero		1


	//   ....[81]....
        /*1160*/ 	.word	0x00025e20
        /*1164*/ 	.word	0x00000003
        /*1168*/ 	.word	0x00028480
        /*116c*/ 	.short	0x010a
        /*116e*/ 	.byte	0x3f
	.zero		1


	//   ....[82]....
        /*1170*/ 	.word	0x00025e80
        /*1174*/ 	.word	0x00000055
        /*1178*/ 	.word	0x00028490
        /*117c*/ 	.short	0x010a
        /*117e*/ 	.byte	0x3f
	.zero		1


	//   ....[83]....
        /*1180*/ 	.word	0x00025ed0
        /*1184*/ 	.word	0x00000055
        /*1188*/ 	.word	0x00028490
        /*118c*/ 	.short	0x010a
        /*118e*/ 	.byte	0x3f
	.zero		1


	//   ....[84]....
        /*1190*/ 	.word	0x00025f20
        /*1194*/ 	.word	0x00000055
        /*1198*/ 	.word	0x00028490
        /*119c*/ 	.short	0x010a
        /*119e*/ 	.byte	0x3f
	.zero		1


	//   ....[85]....
        /*11a0*/ 	.word	0x00025f70
        /*11a4*/ 	.word	0x00000055
        /*11a8*/ 	.word	0x000284b0
        /*11ac*/ 	.short	0x010a
        /*11ae*/ 	.byte	0x3f
	.zero		1


	//   ....[86]....
        /*11b0*/ 	.word	0x00026a70
        /*11b4*/ 	.word	0x00000010
        /*11b8*/ 	.word	0x00028400
        /*11bc*/ 	.short	0x010a
        /*11be*/ 	.byte	0x3f
	.zero		1


	//   ....[87]....
        /*11c0*/ 	.word	0x000274c0
        /*11c4*/ 	.word	0x00000010
        /*11c8*/ 	.word	0x00028400
        /*11cc*/ 	.short	0x010a
        /*11ce*/ 	.byte	0x3f
	.zero		1


	//   ....[88]....
        /*11d0*/ 	.word	0x00027510
        /*11d4*/ 	.word	0x0000000b
        /*11d8*/ 	.word	0x00028430
        /*11dc*/ 	.short	0x010a
        /*11de*/ 	.byte	0x3f
	.zero		1


	//   ....[89]....
        /*11e0*/ 	.word	0x00027560
        /*11e4*/ 	.word	0x00000009
        /*11e8*/ 	.word	0x00028430
        /*11ec*/ 	.short	0x010a
        /*11ee*/ 	.byte	0x3f
	.zero		1


	//   ....[90]....
        /*11f0*/ 	.word	0x000275b0
        /*11f4*/ 	.word	0x00000009
        /*11f8*/ 	.word	0x00028450
        /*11fc*/ 	.short	0x010a
        /*11fe*/ 	.byte	0x3f
	.zero		1


	//   ....[91]....
        /*1200*/ 	.word	0x00027600
        /*1204*/ 	.word	0x00000007
        /*1208*/ 	.word	0x00028430
        /*120c*/ 	.short	0x010a
        /*120e*/ 	.byte	0x3f
	.zero		1


	//   ....[92]....
        /*1210*/ 	.word	0x00027650
        /*1214*/ 	.word	0x00000007
        /*1218*/ 	.word	0x00028450
        /*121c*/ 	.short	0x010a
        /*121e*/ 	.byte	0x3f
	.zero		1


	//   ....[93]....
        /*1220*/ 	.word	0x000276a0
        /*1224*/ 	.word	0x00000007
        /*1228*/ 	.word	0x00028430
        /*122c*/ 	.short	0x010a
        /*122e*/ 	.byte	0x3f
	.zero		1


	//   ....[94]....
        /*1230*/ 	.word	0x000276f0
        /*1234*/ 	.word	0x00000008
        /*1238*/ 	.word	0x00028450
        /*123c*/ 	.short	0x010a
        /*123e*/ 	.byte	0x3f
	.zero		1


	//   ....[95]....
        /*1240*/ 	.word	0x00027740
        /*1244*/ 	.word	0x00000005
        /*1248*/ 	.word	0x00028450
        /*124c*/ 	.short	0x010a
        /*124e*/ 	.byte	0x3f
	.zero		1


	//   ....[96]....
        /*1250*/ 	.word	0x000298e0
        /*1254*/ 	.word	0x0000000c
        /*1258*/ 	.word	0x00028420
        /*125c*/ 	.short	0x010a
        /*125e*/ 	.byte	0x3f
	.zero		1


	//   ....[97]....
        /*1260*/ 	.word	0x00029930
        /*1264*/ 	.word	0x00000008
        /*1268*/ 	.word	0x000284a0
        /*126c*/ 	.short	0x010a
        /*126e*/ 	.byte	0x3f
	.zero		1


	//   ....[98]....
        /*1270*/ 	.word	0x00029980
        /*1274*/ 	.word	0x00000008
        /*1278*/ 	.word	0x000284c0
        /*127c*/ 	.short	0x010a
        /*127e*/ 	.byte	0x3f
	.zero		1


	//   ....[99]....
        /*1280*/ 	.word	0x000299d0
        /*1284*/ 	.word	0x00000008
        /*1288*/ 	.word	0x000284a0
        /*128c*/ 	.short	0x010a
        /*128e*/ 	.byte	0x3f
	.zero		1


	//   ....[100]....
        /*1290*/ 	.word	0x00029a20
        /*1294*/ 	.word	0x00000008
        /*1298*/ 	.word	0x000284c0
        /*129c*/ 	.short	0x010a
        /*129e*/ 	.byte	0x3f
	.zero		1


	//   ....[101]....
        /*12a0*/ 	.word	0x00029bc0
        /*12a4*/ 	.word	0x00000005
        /*12a8*/ 	.word	0x00028480
        /*12ac*/ 	.short	0x010a
        /*12ae*/ 	.byte	0x3f
	.zero		1


	//   ....[102]....
        /*12b0*/ 	.word	0x00029c10
        /*12b4*/ 	.word	0x00000005
        /*12b8*/ 	.word	0x00028440
        /*12bc*/ 	.short	0x010a
        /*12be*/ 	.byte	0x3f
	.zero		1


	//   ....[103]....
        /*12c0*/ 	.word	0x00029c90
        /*12c4*/ 	.word	0x00000004
        /*12c8*/ 	.word	0x00028420
        /*12cc*/ 	.short	0x010a
        /*12ce*/ 	.byte	0x3f
	.zero		1


	//   ....[104]....
        /*12d0*/ 	.word	0x00029ce0
        /*12d4*/ 	.word	0x00000006
        /*12d8*/ 	.word	0x00028480
        /*12dc*/ 	.short	0x010a
        /*12de*/ 	.byte	0x3f
	.zero		1


	//   ....[105]....
        /*12e0*/ 	.word	0x00029d30
        /*12e4*/ 	.word	0x00000006
        /*12e8*/ 	.word	0x00028440
        /*12ec*/ 	.short	0x010a
        /*12ee*/ 	.byte	0x3f
	.zero		1


	//   ....[106]....
        /*12f0*/ 	.word	0x00029d90
        /*12f4*/ 	.word	0x00000005
        /*12f8*/ 	.word	0x00028470
        /*12fc*/ 	.short	0x010a
        /*12fe*/ 	.byte	0x3f
	.zero		1


	//   ....[107]....
        /*1300*/ 	.word	0x00029df0
        /*1304*/ 	.word	0x00000005
        /*1308*/ 	.word	0x00028460
        /*130c*/ 	.short	0x010a
        /*130e*/ 	.byte	0x3f
	.zero		1


	//   ....[108]....
        /*1310*/ 	.word	0x00029e40
        /*1314*/ 	.word	0x00000014
        /*1318*/ 	.word	0x00028470
        /*131c*/ 	.short	0x010a
        /*131e*/ 	.byte	0x3f
	.zero		1


	//   ....[109]....
        /*1320*/ 	.word	0x00029e90
        /*1324*/ 	.word	0x00000014
        /*1328*/ 	.word	0x00028460
        /*132c*/ 	.short	0x010a
        /*132e*/ 	.byte	0x3f
	.zero		1


	//   ....[110]....
        /*1330*/ 	.word	0x0002a850
        /*1334*/ 	.word	0x00000000
        /*1338*/ 	.word	0x00028420
        /*133c*/ 	.short	0x010a
        /*133e*/ 	.byte	0x3f
	.zero		1


	//   ....[111]....
        /*1340*/ 	.word	0x0002a9f0
        /*1344*/ 	.word	0x00000006
        /*1348*/ 	.word	0x00000000
        /*134c*/ 	.short	0x010a
        /*134e*/ 	.byte	0x3f
	.zero		1


	//   ....[112]....
        /*1350*/ 	.word	0x0002aa40
        /*1354*/ 	.word	0x00000007
        /*1358*/ 	.word	0x00000000
        /*135c*/ 	.short	0x010a
        /*135e*/ 	.byte	0x3f
	.zero		1


	//   ....[113]....
        /*1360*/ 	.word	0x0002aa90
        /*1364*/ 	.word	0x00000004
        /*1368*/ 	.word	0x00028460
        /*136c*/ 	.short	0x010a
        /*136e*/ 	.byte	0x3f
	.zero		1


	//   ....[114]....
        /*1370*/ 	.word	0x0002aae0
        /*1374*/ 	.word	0x00000003
        /*1378*/ 	.word	0x00028460
        /*137c*/ 	.short	0x010a
        /*137e*/ 	.byte	0x3f
	.zero		1


	//   ....[115]....
        /*1380*/ 	.word	0x0002ab30
        /*1384*/ 	.word	0x00000004
        /*1388*/ 	.word	0x00028480
        /*138c*/ 	.short	0x010a
        /*138e*/ 	.byte	0x3f
	.zero		1


	//----- nvinfo : EIATTR_NUM_MBARRIERS
	.align		4
.L_244:
        /*1390*/ 	.byte	0x03, 0x38
        /*1392*/ 	.short	0x0016


	//----- nvinfo : EIATTR_EXIT_INSTR_OFFSETS
	.align		4
        /*1394*/ 	.byte	0x04, 0x1c
        /*1396*/ 	.short	(.L_246 - .L_245)


	//   ....[0]....
.L_245:
        /*1398*/ 	.word	0x00025e70


	//----- nvinfo : EIATTR_MAX_THREADS
	.align		4
.L_246:
        /*139c*/ 	.byte	0x04, 0x05
        /*139e*/ 	.short	(.L_248 - .L_247)
.L_247:
        /*13a0*/ 	.word	0x00000180
        /*13a4*/ 	.word	0x00000001
        /*13a8*/ 	.word	0x00000001


	//----- nvinfo : EIATTR_CRS_STACK_SIZE
	.align		4
.L_248:
        /*13ac*/ 	.byte	0x04, 0x1e
        /*13ae*/ 	.short	(.L_250 - .L_249)
.L_249:
        /*13b0*/ 	.word	0x00000000


	//----- nvinfo : EIATTR_CBANK_PARAM_SIZE
	.align		4
.L_250:
        /*13b4*/ 	.byte	0x03, 0x19
        /*13b6*/ 	.short	0x0a70


	//----- nvinfo : EIATTR_PARAM_CBANK
	.align		4
        /*13b8*/ 	.byte	0x04, 0x0a
        /*13ba*/ 	.short	(.L_252 - .L_251)
	.align		4
.L_251:
        /*13bc*/ 	.word	index@(.nv.constant0._ZN7cutlass13device_kernelIN5flash11enable_sm90INS1_16FlashAttnFwdSm90INS1_25CollectiveMainloopFwdSm90ILi2EN4cute5tupleIJNS5_1CILi1EEES8_S8_EEENS6_IJNS7_ILi128EEENS7_ILi64EEENS7_ILi256EEEEEELi256ENS_12float_e4m3_tEfNS_4arch4Sm90ELb0ELb1ELb1ELb1ELb0ELb1ELb0ELb1ELb1ELb0ELb0ELb0EEENS1_21CollectiveEpilogueFwdINS6_IJSA_SC_SB_EEES9_NS_10bfloat16_tESG_Li256ELb1ELb0ELb0ELb1EEENS1_36VarlenDynamicPersistentTileSchedulerILi128ELi64ELi256ELi128ELb0ELb0ELb1ELb1ELb0ELb1EEEEEEEEEvNT_6ParamsE)
        /*13c0*/ 	.short	0x0210
        /*13c2*/ 	.short	0x0a70


	//----- nvinfo : EIATTR_SW_WAR
	.align		4
.L_252:
        /*13c4*/ 	.byte	0x04, 0x36
        /*13c6*/ 	.short	(.L_254 - .L_253)
.L_253:
        /*13c8*/ 	.word	0x00000008
.L_254:


//--------------------- .nv.info._ZN7cutlass13device_kernelIN5flash11enable_sm90INS1_16FlashAttnFwdSm90INS1_25CollectiveMainloopFwdSm90ILi2EN4cute5tupleIJNS5_1CILi1EEES8_S8_EEENS6_IJNS7_ILi128EEESA_NS7_ILi256EEEEEELi256ENS_12float_e4m3_tEfNS_4arch4Sm90ELb1ELb0ELb1ELb0ELb0ELb0ELb0ELb1ELb1ELb0ELb0ELb0EEENS1_21CollectiveEpilogueFwdINS6_IJSA_SB_SA_EEES9_NS_10bfloat16_tESF_Li256ELb0ELb0ELb0ELb1EEENS1_30DynamicPersistentTileSchedulerILi256ELi128ELb0ELb0ELb1EEEEEEEEEvNT_6ParamsE --------------------------
	.section	.nv.info._ZN7cutlass13device_kernelIN5flash11enable_sm90INS1_16FlashAttnFwdSm90INS1_25CollectiveMainloopFwdSm90ILi2EN4cute5tupleIJNS5_1CILi1EEES8_S8_EEENS6_IJNS7_ILi128EEESA_NS7_ILi256EEEEEELi256ENS_12float_e4m3_tEfNS_4arch4Sm90ELb1ELb0ELb1ELb0ELb0ELb0ELb0ELb1ELb1ELb0ELb0ELb0EEENS1_21CollectiveEpilogueFwdINS6_IJSA_SB_SA_EEES9_NS_10bfloat16_tESF_Li256ELb0ELb0ELb0ELb1EEENS1_30DynamicPersistentTileSchedulerILi256ELi128ELb0ELb0ELb1EEEEEEEEEvNT_6ParamsE,"",@"SHT_CUDA_INFO"
	.sectionflags	@""
	.align	4


	//----- nvinfo : EIATTR_CUDA_API_VERSION
	.align		4
        /*0000*/ 	.byte	0x04, 0x37
        /*0002*/ 	.short	(.L_256 - .L_255)
.L_255:
        /*0004*/ 	.word	0x00000082


	//----- nvinfo : EIATTR_KPARAM_INFO
	.align		4
.L_256:
        /*0008*/ 	.byte	0x04, 0x17
        /*000a*/ 	.short	(.L_258 - .L_257)
.L_257:
        /*000c*/ 	.word	0x00000000
        /*0010*/ 	.short	0x0000
        /*0012*/ 	.short	0x0070
        /*0014*/ 	.byte	0x00, 0xf0, 0x01, 0x2e


	//----- nvinfo : EIATTR_SPARSE_MMA_MASK
	.align		4
.L_258:
        /*0018*/ 	.byte	0x03, 0x50
        /*001a*/ 	.short	0x0000


	//----- nvinfo : EIATTR_MAXREG_COUNT
	.align		4
        /*001c*/ 	.byte	0x03, 0x1b
        /*001e*/ 	.short	0x00a8


	//----- nvinfo : EIATTR_NUM_BARRIERS
	.align		4
        /*0020*/ 	.byte	0x02, 0x4c
        /*0022*/ 	.byte	0x10
	.zero		1


	//----- nvinfo : EIATTR_EXTERNS
	.align		4
        /*0024*/ 	.byte	0x04, 0x0f
        /*0026*/ 	.short	(.L_260 - .L_259)


	//   ....[0]....
	.align		4
.L_259:
        /*0028*/ 	.word	index@(__assertfail)


	//----- nvinfo : EIATTR_ANNOTATIONS
	.align		4
.L_260:
        /*002c*/ 	.byte	0x04, 0x55
        /*002e*/ 	.short	(.L_262 - .L_261)


	//   ....[0]....
.L_261:
        /* <DEDUP_REMOVED lines=35> */


	//----- nvinfo : EIATTR_MERCURY_ISA_VERSION
	.align		4
.L_262:
        /*0250*/ 	.byte	0x03, 0x5f
        /*0252*/ 	.short	0x0101


	//----- nvinfo : EIATTR_INT_WARP_WIDE_INSTR_OFFSETS
	.align		4
        /*0254*/ 	.byte	0x04, 0x31
        /*0256*/ 	.short	(.L_264 - .L_263)


	//   ....[0]....
.L_263:
        /*0258*/ 	.word	0x00000190


	//   ....[1]....
        /*025c*/ 	.word	0x000001c0


	//   ....[2]....
        /*0260*/ 	.word	0x000001d0


	//   ....[3]....
        /*0264*/ 	.word	0x0000ee40


	//   ....[4]....
        /*0268*/ 	.word	0x0000eed0


	//   ....[5]....
        /*026c*/ 	.word	0x0000f590


	//   ....[6]....
        /*0270*/ 	.word	0x00011210


	//   ....[7]....
        /*0274*/ 	.word	0x000112a0


	//----- nvinfo : EIATTR_COOP_GROUP_MASK_REGIDS
	.align		4
.L_264:
        /*0278*/ 	.byte	0x04, 0x29
        /*027a*/ 	.short	(.L_266 - .L_265)


	//   ....[0]....
.L_265:
        /*027c*/ 	.word	0xffffffff


	//   ....[1]....
        /*0280*/ 	.word	0xffffffff


	//   ....[2]....
        /*0284*/ 	.word	0xffffffff


	//   ....[3]....
        /*0288*/ 	.word	0xffffffff


	//   ....[4]....
        /*028c*/ 	.word	0xffffffff


	//   ....[5]....
        /*0290*/ 	.word	0xffffffff


	//   ....[6]....
        /*0294*/ 	.word	0xffffffff


	//   ....[7]....
        /*0298*/ 	.word	0xffffffff


	//   ....[8]....
        /*029c*/ 	.word	0xffffffff


	//   ....[9]....
        /*02a0*/ 	.word	0xffffffff


	//   ....[10]....
        /*02a4*/ 	.word	0xffffffff


	//   ....[11]....
        /*02a8*/ 	.word	0xffffffff


	//   ....[12]....
        /*02ac*/ 	.word	0xffffffff


	//   ....[13]....
        /*02b0*/ 	.word	0xffffffff


	//   ....[14]....
        /*02b4*/ 	.word	0xffffffff


	//   ....[15]....
        /*02b8*/ 	.word	0xffffffff


	//   ....[16]....
        /*02bc*/ 	.word	0xffffffff


	//   ....[17]....
        /*02c0*/ 	.word	0xffffffff


	//   ....[18]....
        /*02c4*/ 	.word	0xffffffff


	//   ....[19]....
        /*02c8*/ 	.word	0xffffffff


	//   ....[20]....
        /*02cc*/ 	.word	0xffffffff


	//   ....[21]....
        /*02d0*/ 	.word	0xffffffff


	//   ....[22]....
        /*02d4*/ 	.word	0xffffffff


	//   ....[23]....
        /*02d8*/ 	.word	0xffffffff


	//   ....[24]....
        /*02dc*/ 	.word	0xffffffff


	//   ....[25]....
        /*02e0*/ 	.word	0xffffffff


	//   ....[26]....
        /*02e4*/ 	.word	0xffffffff


	//   ....[27]....
        /*02e8*/ 	.word	0xffffffff


	//   ....[28]....
        /*02ec*/ 	.word	0xffffffff


	//   ....[29]....
        /*02f0*/ 	.word	0xffffffff


	//   ....[30]....
        /*02f4*/ 	.word	0xffffffff


	//   ....[31]....
        /*02f8*/ 	.word	0xffffffff


	//   ....[32]....
        /*02fc*/ 	.word	0xffffffff


	//   ....[33]....
        /*0300*/ 	.word	0xffffffff


	//   ....[34]....
        /*0304*/ 	.word	0xffffffff


	//   ....[35]....
        /*0308*/ 	.word	0xffffffff


	//   ....[36]....
        /*030c*/ 	.word	0xffffffff


	//   ....[37]....
        /*0310*/ 	.word	0xffffffff


	//   ....[38]....
        /*0314*/ 	.word	0xffffffff


	//   ....[39]....
        /*0318*/ 	.word	0xffffffff


	//   ....[40]....
        /*031c*/ 	.word	0xffffffff


	//   ....[41]....
        /*0320*/ 	.word	0xffffffff


	//   ....[42]....
        /*0324*/ 	.word	0xffffffff


	//   ....[43]....
        /*0328*/ 	.word	0xffffffff


	//   ....[44]....
        /*032c*/ 	.word	0xffffffff


	//   ....[45]....
        /*0330*/ 	.word	0xffffffff


	//   ....[46]....
        /*0334*/ 	.word	0xffffffff


	//   ....[47]....
        /*0338*/ 	.word	0xffffffff


	//   ....[48]....
        /*033c*/ 	.word	0xffffffff


	//   ....[49]....
        /*0340*/ 	.word	0xffffffff


	//   ....[50]....
        /*0344*/ 	.word	0xffffffff


	//   ....[51]....
        /*0348*/ 	.word	0xffffffff


	//   ....[52]....
        /*034c*/ 	.word	0xffffffff


	//   ....[53]....
        /*0350*/ 	.word	0xffffffff


	//   ....[54]....
        /*0354*/ 	.word	0xffffffff


	//   ....[55]....
        /*0358*/ 	.word	0xffffffff


	//   ....[56]....
        /*035c*/ 	.word	0xffffffff


	//   ....[57]....
        /*0360*/ 	.word	0xffffffff


	//   ....[58]....
        /*0364*/ 	.word	0xffffffff


	//   ....[59]....
        /*0368*/ 	.word	0xffffffff


	//   ....[60]....
        /*036c*/ 	.word	0xffffffff


	//   ....[61]....
        /*0370*/ 	.word	0xffffffff


	//   ....[62]....
        /*0374*/ 	.word	0xffffffff


	//   ....[63]....
        /*0378*/ 	.word	0xffffffff


	//   ....[64]....
        /*037c*/ 	.word	0xffffffff


	//   ....[65]....
        /*0380*/ 	.word	0xffffffff


	//   ....[66]....
        /*0384*/ 	.word	0xffffffff


	//   ....[67]....
        /*0388*/ 	.word	0xffffffff


	//   ....[68]....
        /*038c*/ 	.word	0xffffffff


	//   ....[69]....
        /*0390*/ 	.word	0xffffffff


	//   ....[70]....
        /*0394*/ 	.word	0xffffffff


	//   ....[71]....
        /*0398*/ 	.word	0xffffffff


	//   ....[72]....
        /*039c*/ 	.word	0xffffffff


	//   ....[73]....
        /*03a0*/ 	.word	0xffffffff


	//   ....[74]....
        /*03a4*/ 	.word	0xffffffff


	//   ....[75]....
        /*03a8*/ 	.word	0xffffffff


	//   ....[76]....
        /*03ac*/ 	.word	0xffffffff


	//   ....[77]....
        /*03b0*/ 	.word	0xffffffff


	//   ....[78]....
        /*03b4*/ 	.word	0xffffffff


	//   ....[79]....
        /*03b8*/ 	.word	0xffffffff


	//   ....[80]....
        /*03bc*/ 	.word	0xffffffff


	//   ....[81]....
        /*03c0*/ 	.word	0xffffffff


	//   ....[82]....
        /*03c4*/ 	.word	0xffffffff


	//   ....[83]....
        /*03c8*/ 	.word	0xffffffff


	//   ....[84]....
        /*03cc*/ 	.word	0xffffffff


	//   ....[85]....
        /*03d0*/ 	.word	0xffffffff


	//   ....[86]....
        /*03d4*/ 	.word	0xffffffff


	//   ....[87]....
        /*03d8*/ 	.word	0xffffffff


	//   ....[88]....
        /*03dc*/ 	.word	0xffffffff


	//   ....[89]....
        /*03e0*/ 	.word	0xffffffff


	//   ....[90]....
        /*03e4*/ 	.word	0xffffffff


	//   ....[91]....
        /*03e8*/ 	.word	0xffffffff


	//   ....[92]....
        /*03ec*/ 	.word	0xffffffff


	//   ....[93]....
        /*03f0*/ 	.word	0x0500000f


	//   ....[94]....
        /*03f4*/ 	.word	0x0500000f


	//----- nvinfo : EIATTR_COOP_GROUP_INSTR_OFFSETS
	.align		4
.L_266:
        /*03f8*/ 	.byte	0x04, 0x28
        /*03fa*/ 	.short	(.L_268 - .L_267)


	//   ....[0]....
.L_267:
        /*03fc*/ 	.word	0x00000070


	//   ....[1]....
        /*0400*/ 	.word	0x000001a0


	//   ....[2]....
        /*0404*/ 	.word	0x000001f0


	//   ....[3]....
        /*0408*/ 	.word	0x000003e0


	//   ....[4]....
        /*040c*/ 	.word	0x00000540


	//   ....[5]....
        /*0410*/ 	.word	0x00000660


	//   ....[6]....
        /*0414*/ 	.word	0x000007c0


	//   ....[7]....
        /*0418*/ 	.word	0x000016c0


	//   ....[8]....
        /*041c*/ 	.word	0x00003270


	//   ....[9]....
        /*0420*/ 	.word	0x000032d0


	//   ....[10]....
        /*0424*/ 	.word	0x00003d00


	//   ....[11]....
        /*0428*/ 	.word	0x00003d70


	//   ....[12]....
        /*042c*/ 	.word	0x00006450


	//   ....[13]....
        /*0430*/ 	.word	0x00006550


	//   ....[14]....
        /*0434*/ 	.word	0x00006f30


	//   ....[15]....
        /*0438*/ 	.word	0x00007010


	//   ....[16]....
        /*043c*/ 	.word	0x00009830


	//   ....[17]....
        /*0440*/ 	.word	0x00009850


	//   ....[18]....
        /*0444*/ 	.word	0x00009880


	//   ....[19]....
        /*0448*/ 	.word	0x00009890


	//   ....[20]....
        /*044c*/ 	.word	0x0000b4c0


	//   ....[21]....
        /*0450*/ 	.word	0x0000b4d0


	//   ....[22]....
        /*0454*/ 	.word	0x0000b500


	//   ....[23]....
        /*0458*/ 	.word	0x0000b510


	//   ....[24]....
        /*045c*/ 	.word	0x0000cb60


	//   ....[25]....
        /*0460*/ 	.word	0x0000cb90


	//   ....[26]....
        /*0464*/ 	.word	0x0000cbc0


	//   ....[27]....
        /*0468*/ 	.word	0x0000cbf0


	//   ....[28]....
        /*046c*/ 	.word	0x0000cc20


	//   ....[29]....
        /*0470*/ 	.word	0x0000cc50


	//   ....[30]....
        /*0474*/ 	.word	0x0000cc80


	//   ....[31]....
        /*0478*/ 	.word	0x0000ccb0


	//   ....[32]....
        /*047c*/ 	.word	0x0000cce0


	//   ....[33]....
        /*0480*/ 	.word	0x0000cd10


	//   ....[34]....
        /*0484*/ 	.word	0x0000cd50


	//   ....[35]....
        /*0488*/ 	.word	0x0000cd90


	//   ....[36]....
        /*048c*/ 	.word	0x0000cdd0


	//   ....[37]....
        /*0490*/ 	.word	0x0000ce10


	//   ....[38]....
        /*0494*/ 	.word	0x0000ce40


	//   ....[39]....
        /*0498*/ 	.word	0x0000ce80


	//   ....[40]....
        /*049c*/ 	.word	0x0000ceb0


	//   ....[41]....
        /*04a0*/ 	.word	0x0000cee0


	//   ....[42]....
        /*04a4*/ 	.word	0x0000cf10


	//   ....[43]....
        /*04a8*/ 	.word	0x0000cf90


	//   ....[44]....
        /*04ac*/ 	.word	0x0000cfc0


	//   ....[45]....
        /*04b0*/ 	.word	0x0000cff0


	//   ....[46]....
        /*04b4*/ 	.word	0x0000d020


	//   ....[47]....
        /*04b8*/ 	.word	0x0000d060


	//   ....[48]....
        /*04bc*/ 	.word	0x0000d0a0


	//   ....[49]....
        /*04c0*/ 	.word	0x0000d0e0


	//   ....[50]....
        /*04c4*/ 	.word	0x0000d120


	//   ....[51]....
        /*04c8*/ 	.word	0x0000d150


	//   ....[52]....
        /*04cc*/ 	.word	0x0000d180


	//   ....[53]....
        /*04d0*/ 	.word	0x0000d1b0


	//   ....[54]....
        /*04d4*/ 	.word	0x0000d1f0


	//   ....[55]....
        /*04d8*/ 	.word	0x0000d230


	//   ....[56]....
        /*04dc*/ 	.word	0x0000d250


	//   ....[57]....
        /*04e0*/ 	.word	0x0000d260


	//   ....[58]....
        /*04e4*/ 	.word	0x0000d270


	//   ....[59]....
        /*04e8*/ 	.word	0x0000d280


	//   ....[60]....
        /*04ec*/ 	.word	0x0000d290


	//   ....[61]....
        /*04f0*/ 	.word	0x0000d2a0


	//   ....[62]....
        /*04f4*/ 	.word	0x0000d2b0


	//   ....[63]....
        /*04f8*/ 	.word	0x0000d2c0


	//   ....[64]....
        /*04fc*/ 	.word	0x0000d2e0


	//   ....[65]....
        /*0500*/ 	.word	0x0000d2f0


	//   ....[66]....
        /*0504*/ 	.word	0x0000d300


	//   ....[67]....
        /*0508*/ 	.word	0x0000d320


	//   ....[68]....
        /*050c*/ 	.word	0x0000d350


	//   ....[69]....
        /*0510*/ 	.word	0x0000d370


	//   ....[70]....
        /*0514*/ 	.word	0x0000d380


	//   ....[71]....
        /*0518*/ 	.word	0x0000d3a0


	//   ....[72]....
        /*051c*/ 	.word	0x0000d3d0


	//   ....[73]....
        /*0520*/ 	.word	0x0000d400


	//   ....[74]....
        /*0524*/ 	.word	0x0000d430


	//   ....[75]....
        /*0528*/ 	.word	0x0000d460


	//   ....[76]....
        /*052c*/ 	.word	0x0000d490


	//   ....[77]....
        /*0530*/ 	.word	0x0000d4c0


	//   ....[78]....
        /*0534*/ 	.word	0x0000d4f0


	//   ....[79]....
        /*0538*/ 	.word	0x0000d530


	//   ....[80]....
        /*053c*/ 	.word	0x0000d560


	//   ....[81]....
        /*0540*/ 	.word	0x0000d590


	//   ....[82]....
        /*0544*/ 	.word	0x0000d5b0


	//   ....[83]....
        /*0548*/ 	.word	0x0000d5d0


	//   ....[84]....
        /*054c*/ 	.word	0x0000d5f0


	//   ....[85]....
        /*0550*/ 	.word	0x0000d610


	//   ....[86]....
        /*0554*/ 	.word	0x0000d630


	//   ....[87]....
        /*0558*/ 	.word	0x0000d660


	//   ....[88]....
        /*055c*/ 	.word	0x0000d9d0


	//   ....[89]....
        /*0560*/ 	.word	0x0000e6e0


	//   ....[90]....
        /*0564*/ 	.word	0x0000f6a0


	//   ....[91]....
        /*0568*/ 	.word	0x00011e20


	//   ....[92]....
        /*056c*/ 	.word	0x00011fc0


	//   ....[93]....
        /*0570*/ 	.word	0x000125c0


	//   ....[94]....
        /*0574*/ 	.word	0x00012a50


	//----- nvinfo : EIATTR_REG_RECONFIG
	.align		4
.L_268:
        /*0578*/ 	.byte	0x01, 0x54
	.zero		2


	//----- nvinfo : EIATTR_SYSCALL_OFFSETS
	.align		4
        /*057c*/ 	.byte	0x04, 0x46
        /*057e*/ 	.short	(.L_270 - .L_269)


	//   ....[0]....
.L_269:
        /*0580*/ 	.word	0x00001840


	//   ....[1]....
        /*0584*/ 	.word	0x0000f070


	//   ....[2]....
        /*0588*/ 	.word	0x0000f1b0


	//   ....[3]....
        /*058c*/ 	.word	0x0000f2f0


	//   ....[4]....
        /*0590*/ 	.word	0x0000f410


	//----- nvinfo : EIATTR_MBARRIER_INSTR_OFFSETS
	.align		4
.L_270:
        /*0594*/ 	.byte	0x04, 0x39
        /*0596*/ 	.short	(.L_272 - .L_271)


	//   ....[0]....
.L_271:
        /*0598*/ 	.word	0x00000290
        /*059c*/ 	.word	0x000000ff
        /*05a0*/ 	.word	0x00038800
        /*05a4*/ 	.short	0x0100
        /*05a6*/ 	.byte	0x06
	.zero		1


	//   ....[1]....
        /*05a8*/ 	.word	0x000002a0
        /*05ac*/ 	.word	0x000000ff
        /*05b0*/ 	.word	0x00038820
        /*05b4*/ 	.short	0x0100
        /*05b6*/ 	.byte	0x06
	.zero		1


	//   ....[2]....
        /*05b8*/ 	.word	0x00000390
        /*05bc*/ 	.word	0x000000ff
        /*05c0*/ 	.word	0x00038830
        /*05c4*/ 	.short	0x0100
        /*05c6*/ 	.byte	0x08
	.zero		1


	//   ....[3]....
        /*05c8*/ 	.word	0x000003a0
        /*05cc*/ 	.word	0x000000ff
        /*05d0*/ 	.word	0x00038840
        /*05d4*/ 	.short	0x0100
        /*05d6*/ 	.byte	0x08
	.zero		1


	//   ....[4]....
        /*05d8*/ 	.word	0x000003b0
        /*05dc*/ 	.word	0x000000ff
        /*05e0*/ 	.word	0x00038838
        /*05e4*/ 	.short	0x0100
        /*05e6*/ 	.byte	0x08
	.zero		1


	//   ....[5]....
        /*05e8*/ 	.word	0x000003c0
        /*05ec*/ 	.word	0x000000ff
        /*05f0*/ 	.word	0x00038848
        /*05f4*/ 	.short	0x0100
        /*05f6*/ 	.byte	0x08
	.zero		1


	//   ....[6]....
        /*05f8*/ 	.word	0x000004f0
        /*05fc*/ 	.word	0x000000ff
        /*0600*/ 	.word	0x00038850
        /*0604*/ 	.short	0x0100
        /*0606*/ 	.byte	0x08
	.zero		1


	//   ....[7]....
        /*0608*/ 	.word	0x00000500
        /*060c*/ 	.word	0x000000ff
        /*0610*/ 	.word	0x00038860
        /*0614*/ 	.short	0x0100
        /*0616*/ 	.byte	0x08
	.zero		1


	//   ....[8]....
        /*0618*/ 	.word	0x00000510
        /*061c*/ 	.word	0x000000ff
        /*0620*/ 	.word	0x00038858
        /*0624*/ 	.short	0x0100
        /*0626*/ 	.byte	0x08
	.zero		1


	//   ....[9]....
        /*0628*/ 	.word	0x00000520
        /*062c*/ 	.word	0x000000ff
        /*0630*/ 	.word	0x00038868
        /*0634*/ 	.short	0x0100
        /*0636*/ 	.byte	0x08
	.zero		1


	//   ....[10]....
        /*0638*/ 	.word	0x00000610
        /*063c*/ 	.word	0x000000ff
        /*0640*/ 	.word	0x00038870
        /*0644*/ 	.short	0x0100
        /*0646*/ 	.byte	0x06
	.zero		1


	//   ....[11]....
        /*0648*/ 	.word	0x00000620
        /*064c*/ 	.word	0x000000ff
        /*0650*/ 	.word	0x00038880
        /*0654*/ 	.short	0x0100
        /*0656*/ 	.byte	0x06
	.zero		1


	//   ....[12]....
        /*0658*/ 	.word	0x00000630
        /*065c*/ 	.word	0x000000ff
        /*0660*/ 	.word	0x00038878
        /*0664*/ 	.short	0x0100
        /*0666*/ 	.byte	0x06
	.zero		1


	//   ....[13]....
        /*0668*/ 	.word	0x00000640
        /*066c*/ 	.word	0x000000ff
        /*0670*/ 	.word	0x00038888
        /*0674*/ 	.short	0x0100
        /*0676*/ 	.byte	0x06
	.zero		1


	//   ....[14]....
        /*0678*/ 	.word	0x00000770
        /*067c*/ 	.word	0x000000ff
        /*0680*/ 	.word	0x00038890
        /*0684*/ 	.short	0x0100
        /*0686*/ 	.byte	0x08
	.zero		1


	//   ....[15]....
        /*0688*/ 	.word	0x00000780
        /*068c*/ 	.word	0x000000ff
        /*0690*/ 	.word	0x000388a0
        /*0694*/ 	.short	0x0100
        /*0696*/ 	.byte	0x08
	.zero		1


	//   ....[16]....
        /*0698*/ 	.word	0x00000790
        /*069c*/ 	.word	0x000000ff
        /*06a0*/ 	.word	0x00038898
        /*06a4*/ 	.short	0x0100
        /*06a6*/ 	.byte	0x08
	.zero		1


	//   ....[17]....
        /*06a8*/ 	.word	0x000007a0
        /*06ac*/ 	.word	0x000000ff
        /*06b0*/ 	.word	0x000388a8
        /*06b4*/ 	.short	0x0100
        /*06b6*/ 	.byte	0x08
	.zero		1


	//   ....[18]....
        /*06b8*/ 	.word	0x000008d0
        /*06bc*/ 	.word	0x000000ff
        /*06c0*/ 	.word	0x000388b0
        /*06c4*/ 	.short	0x0100
        /*06c6*/ 	.byte	0x08
	.zero		1


	//   ....[19]....
        /*06c8*/ 	.word	0x000008e0
        /*06cc*/ 	.word	0x000000ff
        /*06d0*/ 	.word	0x000388c0
        /*06d4*/ 	.short	0x0100
        /*06d6*/ 	.byte	0x08
	.zero		1


	//   ....[20]....
        /*06d8*/ 	.word	0x000008f0
        /*06dc*/ 	.word	0x000000ff
        /*06e0*/ 	.word	0x000388b8
        /*06e4*/ 	.short	0x0100
        /*06e6*/ 	.byte	0x08
	.zero		1


	//   ....[21]....
        /*06e8*/ 	.word	0x00000900
        /*06ec*/ 	.word	0x000000ff
        /*06f0*/ 	.word	0x000388c8
        /*06f4*/ 	.short	0x0100
        /*06f6*/ 	.byte	0x08
	.zero		1


	//   ....[22]....
        /*06f8*/ 	.word	0x00001b90
        /*06fc*/ 	.word	0x000000ff
        /*0700*/ 	.word	0x00038800
        /*0704*/ 	.short	0x010a
        /*0706*/ 	.byte	0x26
	.zero		1


	//   ....[23]....
        /*0708*/ 	.word	0x00001c30
        /*070c*/ 	.word	0x00000002
        /*0710*/ 	.word	0x00038830
        /*0714*/ 	.short	0x010a
        /*0716*/ 	.byte	0x3f
	.zero		1


	//   ....[24]....
        /*0718*/ 	.word	0x00001ca0
        /*071c*/ 	.word	0x00000002
        /*0720*/ 	.word	0x00038830
        /*0724*/ 	.short	0x010a
        /*0726*/ 	.byte	0x3f
	.zero		1


	//   ....[25]....
        /*0728*/ 	.word	0x00002b90
        /*072c*/ 	.word	0x00000002
        /*0730*/ 	.word	0x00000000
        /*0734*/ 	.short	0x0101
        /*0736*/ 	.byte	0x3f
	.zero		1


	//   ....[26]....
        /*0738*/ 	.word	0x00005260
        /*073c*/ 	.word	0x000000ff
        /*0740*/ 	.word	0x00038830
        /*0744*/ 	.short	0x010a
        /*0746*/ 	.byte	0x06
	.zero		1


	//   ....[27]....
        /*0748*/ 	.word	0x000052a0
        /*074c*/ 	.word	0x000000ff
        /*0750*/ 	.word	0x00038830
        /*0754*/ 	.short	0x010a
        /*0756*/ 	.byte	0x06
	.zero		1


	//   ....[28]....
        /*0758*/ 	.word	0x00005620
        /*075c*/ 	.word	0x000000ff
        /*0760*/ 	.word	0x00038850
        /*0764*/ 	.short	0x010a
        /*0766*/ 	.byte	0x0a
	.zero		1


	//   ....[29]....
        /*0768*/ 	.word	0x00005660
        /*076c*/ 	.word	0x000000ff
        /*0770*/ 	.word	0x00038850
        /*0774*/ 	.short	0x010a
        /*0776*/ 	.byte	0x0a
	.zero		1


	//   ....[30]....
        /*0778*/ 	.word	0x00007a90
        /*077c*/ 	.word	0x00000002
        /*0780*/ 	.word	0x00000000
        /*0784*/ 	.short	0x0101
        /*0786*/ 	.byte	0x3f
	.zero		1


	//   ....[31]....
        /*0788*/ 	.word	0x00007c50
        /*078c*/ 	.word	0x000000ff
        /*0790*/ 	.word	0x00000000
        /*0794*/ 	.short	0x0101
        /*0796*/ 	.byte	0x0a
	.zero		1


	//   ....[32]....
        /*0798*/ 	.word	0x00008710
        /*079c*/ 	.word	0x000000ff
        /*07a0*/ 	.word	0x00038830
        /*07a4*/ 	.short	0x010a
        /*07a6*/ 	.byte	0x0a
	.zero		1


	//   ....[33]....
        /*07a8*/ 	.word	0x00008750
        /*07ac*/ 	.word	0x000000ff
        /*07b0*/ 	.word	0x00038830
        /*07b4*/ 	.short	0x010a
        /*07b6*/ 	.byte	0x0a
	.zero		1


	//   ....[34]....
        /*07b8*/ 	.word	0x00008aa0
        /*07bc*/ 	.word	0x000000ff
        /*07c0*/ 	.word	0x00038850
        /*07c4*/ 	.short	0x010a
        /*07c6*/ 	.byte	0x0a
	.zero		1


	//   ....[35]....
        /*07c8*/ 	.word	0x00008ae0
        /*07cc*/ 	.word	0x000000ff
        /*07d0*/ 	.word	0x00038850
        /*07d4*/ 	.short	0x010a
        /*07d6*/ 	.byte	0x0a
	.zero		1


	//   ....[36]....
        /*07d8*/ 	.word	0x0000a570
        /*07dc*/ 	.word	0x00000002
        /*07e0*/ 	.word	0x00000000
        /*07e4*/ 	.short	0x0101
        /*07e6*/ 	.byte	0x3f
	.zero		1


	//   ....[37]....
        /*07e8*/ 	.word	0x0000a790
        /*07ec*/ 	.word	0x000000ff
        /*07f0*/ 	.word	0x00000000
        /*07f4*/ 	.short	0x0101
        /*07f6*/ 	.byte	0x06
	.zero		1


	//   ....[38]....
        /*07f8*/ 	.word	0x0000b190
        /*07fc*/ 	.word	0x000000ff
        /*0800*/ 	.word	0x00038850
        /*0804*/ 	.short	0x010a
        /*0806*/ 	.byte	0x0f
	.zero		1


	//   ....[39]....
        /*0808*/ 	.word	0x0000b1d0
        /*080c*/ 	.word	0x000000ff
        /*0810*/ 	.word	0x00038850
        /*0814*/ 	.short	0x010a
        /*0816*/ 	.byte	0x0f
	.zero		1


	//   ....[40]....
        /*0818*/ 	.word	0x0000bd50
        /*081c*/ 	.word	0x000000ff
        /*0820*/ 	.word	0x00000000
        /*0824*/ 	.short	0x0101
        /*0826*/ 	.byte	0x04
	.zero		1


	//   ....[41]....
        /*0828*/ 	.word	0x0000dc10
        /*082c*/ 	.word	0x000000ff
        /*0830*/ 	.word	0x00000000
        /*0834*/ 	.short	0x0101
        /*0836*/ 	.byte	0x05
	.zero		1


	//   ....[42]....
        /*0838*/ 	.word	0x0000f8c0
        /*083c*/ 	.word	0x00000003
        /*0840*/ 	.word	0x00038880
        /*0844*/ 	.short	0x010a
        /*0846*/ 	.byte	0x3f
	.zero		1


	//   ....[43]....
        /*0848*/ 	.word	0x0000fac0
        /*084c*/ 	.word	0x00000003
        /*0850*/ 	.word	0x00038840
        /*0854*/ 	.short	0x010a
        /*0856*/ 	.byte	0x3f
	.zero		1


	//   ....[44]....
        /*0858*/ 	.word	0x0000fea0
        /*085c*/ 	.word	0x000000ff
        /*0860*/ 	.word	0x00038820
        /*0864*/ 	.short	0x010a
        /*0866*/ 	.byte	0x24
	.zero		1


	//   ....[45]....
        /*0868*/ 	.word	0x000101a0
        /*086c*/ 	.word	0x00000004
        /*0870*/ 	.word	0x00038880
        /*0874*/ 	.short	0x010a
        /*0876*/ 	.byte	0x3f
	.zero		1


	//   ....[46]....
        /*0878*/ 	.word	0x000104f0
        /*087c*/ 	.word	0x00000004
        /*0880*/ 	.word	0x00038840
        /*0884*/ 	.short	0x010a
        /*0886*/ 	.byte	0x3f
	.zero		1


	//   ....[47]....
        /*0888*/ 	.word	0x000108e0
        /*088c*/ 	.word	0x00000003
        /*0890*/ 	.word	0x00038870
        /*0894*/ 	.short	0x010a
        /*0896*/ 	.byte	0x3f
	.zero		1


	//   ....[48]....
        /*0898*/ 	.word	0x00010960
        /*089c*/ 	.word	0x00000003
        /*08a0*/ 	.word	0x00038860
        /*08a4*/ 	.short	0x010a
        /*08a6*/ 	.byte	0x3f
	.zero		1


	//   ....[49]....
        /*08a8*/ 	.word	0x00011180
        /*08ac*/ 	.word	0x00000003
        /*08b0*/ 	.word	0x00038850
        /*08b4*/ 	.short	0x0101
        /*08b6*/ 	.byte	0x3f
	.zero		1


	//   ....[50]....
        /*08b8*/ 	.word	0x000111c0
        /*08bc*/ 	.word	0x00000002
        /*08c0*/ 	.word	0x00000000
        /*08c4*/ 	.short	0x0101
        /*08c6*/ 	.byte	0x3f
	.zero		1


	//   ....[51]....
        /*08c8*/ 	.word	0x00011380
        /*08cc*/ 	.word	0x00000015
        /*08d0*/ 	.word	0x00038870
        /*08d4*/ 	.short	0x010a
        /*08d6*/ 	.byte	0x3f
	.zero		1


	//   ....[52]....
        /*08d8*/ 	.word	0x00011410
        /*08dc*/ 	.word	0x00000015
        /*08e0*/ 	.word	0x00038860
        /*08e4*/ 	.short	0x010a
        /*08e6*/ 	.byte	0x3f
	.zero		1


	//   ....[53]....
        /*08e8*/ 	.word	0x00011c10
        /*08ec*/ 	.word	0x00000015
        /*08f0*/ 	.word	0x00038850
        /*08f4*/ 	.short	0x0101
        /*08f6*/ 	.byte	0x3f
	.zero		1


	//   ....[54]....
        /*08f8*/ 	.word	0x00011c60
        /*08fc*/ 	.word	0x00000000
        /*0900*/ 	.word	0x00000000
        /*0904*/ 	.short	0x0101
        /*0906*/ 	.byte	0x3f
	.zero		1


	//   ....[55]....
        /*0908*/ 	.word	0x00011f40
        /*090c*/ 	.word	0x00000000
        /*0910*/ 	.word	0x00038820
        /*0914*/ 	.short	0x010a
        /*0916*/ 	.byte	0x3f
	.zero		1


	//   ....[56]....
        /*0918*/ 	.word	0x00012100
        /*091c*/ 	.word	0x00000006
        /*0920*/ 	.word	0x00000000
        /*0924*/ 	.short	0x010a
        /*0926*/ 	.byte	0x3f
	.zero		1


	//   ....[57]....
        /*0928*/ 	.word	0x00012170
        /*092c*/ 	.word	0x00000007
        /*0930*/ 	.word	0x00000000
        /*0934*/ 	.short	0x010a
        /*0936*/ 	.byte	0x3f
	.zero		1


	//   ....[58]....
        /*0938*/ 	.word	0x000121d0
        /*093c*/ 	.word	0x00000004
        /*0940*/ 	.word	0x00038860
        /*0944*/ 	.short	0x010a
        /*0946*/ 	.byte	0x3f
	.zero		1


	//   ....[59]....
        /*0948*/ 	.word	0x00012220
        /*094c*/ 	.word	0x00000003
        /*0950*/ 	.word	0x00038860
        /*0954*/ 	.short	0x010a
        /*0956*/ 	.byte	0x3f
	.zero		1


	//   ....[60]....
        /*0958*/ 	.word	0x00012260
        /*095c*/ 	.word	0x00000004
        /*0960*/ 	.word	0x00038880
        /*0964*/ 	.short	0x010a
        /*0966*/ 	.byte	0x3f
	.zero		1


	//   ....[61]....
        /*0968*/ 	.word	0x00012280
        /*096c*/ 	.word	0x00000003
        /*0970*/ 	.word	0x00038880
        /*0974*/ 	.short	0x010a
        /*0976*/ 	.byte	0x3f
	.zero		1


	//   ....[62]....
        /*0978*/ 	.word	0x000122f0
        /*097c*/ 	.word	0x00000003
        /*0980*/ 	.word	0x00038800
        /*0984*/ 	.short	0x010a
        /*0986*/ 	.byte	0x3f
	.zero		1


	//   ....[63]....
        /*0988*/ 	.word	0x00012340
        /*098c*/ 	.word	0x00000002
        /*0990*/ 	.word	0x00038830
        /*0994*/ 	.short	0x010a
        /*0996*/ 	.byte	0x3f
	.zero		1


	//   ....[64]....
        /*0998*/ 	.word	0x000123a0
        /*099c*/ 	.word	0x00000007
        /*09a0*/ 	.word	0x00038830
        /*09a4*/ 	.short	0x010a
        /*09a6*/ 	.byte	0x3f
	.zero		1


	//   ....[65]....
        /*09a8*/ 	.word	0x00012400
        /*09ac*/ 	.word	0x00000007
        /*09b0*/ 	.word	0x00038850
        /*09b4*/ 	.short	0x010a
        /*09b6*/ 	.byte	0x3f
	.zero		1


	//   ....[66]....
        /*09b8*/ 	.word	0x00012460
        /*09bc*/ 	.word	0x00000007
        /*09c0*/ 	.word	0x00038830
        /*09c4*/ 	.short	0x010a
        /*09c6*/ 	.byte	0x3f
	.zero		1


	//   ....[67]....
        /*09c8*/ 	.word	0x000124c0
        /*09cc*/ 	.word	0x00000007
        /*09d0*/ 	.word	0x00038850
        /*09d4*/ 	.short	0x010a
        /*09d6*/ 	.byte	0x3f
	.zero		1


	//   ....[68]....
        /*09d8*/ 	.word	0x00012520
        /*09dc*/ 	.word	0x00000005
        /*09e0*/ 	.word	0x00038850
        /*09e4*/ 	.short	0x010a
        /*09e6*/ 	.byte	0x3f
	.zero		1


	//   ....[69]....
        /*09e8*/ 	.word	0x00012670
        /*09ec*/ 	.word	0x00000003
        /*09f0*/ 	.word	0x00038880
        /*09f4*/ 	.short	0x010a
        /*09f6*/ 	.byte	0x3f
	.zero		1


	//   ....[70]....
        /*09f8*/ 	.word	0x000126c0
        /*09fc*/ 	.word	0x00000003
        /*0a00*/ 	.word	0x00038840
        /*0a04*/ 	.short	0x010a
        /*0a06*/ 	.byte	0x3f
	.zero		1


	//   ....[71]....
        /*0a08*/ 	.word	0x00012720
        /*0a0c*/ 	.word	0x00000003
        /*0a10*/ 	.word	0x00038820
        /*0a14*/ 	.short	0x010a
        /*0a16*/ 	.byte	0x3f
	.zero		1


	//   ....[72]....
        /*0a18*/ 	.word	0x00012770
        /*0a1c*/ 	.word	0x00000004
        /*0a20*/ 	.word	0x00038880
        /*0a24*/ 	.short	0x010a
        /*0a26*/ 	.byte	0x3f
	.zero		1


	//   ....[73]....
        /*0a28*/ 	.word	0x000127c0
        /*0a2c*/ 	.word	0x00000004
        /*0a30*/ 	.word	0x00038840
        /*0a34*/ 	.short	0x010a
        /*0a36*/ 	.byte	0x3f
	.zero		1


	//   ....[74]....
        /*0a38*/ 	.word	0x00012820
        /*0a3c*/ 	.word	0x00000003
        /*0a40*/ 	.word	0x00038870
        /*0a44*/ 	.short	0x010a
        /*0a46*/ 	.byte	0x3f
	.zero		1


	//   ....[75]....
        /*0a48*/ 	.word	0x00012880
        /*0a4c*/ 	.word	0x00000003
        /*0a50*/ 	.word	0x00038860
        /*0a54*/ 	.short	0x010a
        /*0a56*/ 	.byte	0x3f
	.zero		1


	//   ....[76]....
        /*0a58*/ 	.word	0x000128d0
        /*0a5c*/ 	.word	0x00000015
        /*0a60*/ 	.word	0x00038870
        /*0a64*/ 	.short	0x010a
        /*0a66*/ 	.byte	0x3f
	.zero		1


	//   ....[77]....
        /*0a68*/ 	.word	0x00012920
        /*0a6c*/ 	.word	0x00000015
        /*0a70*/ 	.word	0x00038860
        /*0a74*/ 	.short	0x010a
        /*0a76*/ 	.byte	0x3f
	.zero		1


	//   ....[78]....
        /*0a78*/ 	.word	0x00012970
        /*0a7c*/ 	.word	0x00000000
        /*0a80*/ 	.word	0x00038820
        /*0a84*/ 	.short	0x010a
        /*0a86*/ 	.byte	0x3f
	.zero		1


	//   ....[79]....
        /*0a88*/ 	.word	0x00012b10
        /*0a8c*/ 	.word	0x00000006
        /*0a90*/ 	.word	0x00000000
        /*0a94*/ 	.short	0x010a
        /*0a96*/ 	.byte	0x3f
	.zero		1


	//   ....[80]....
        /*0a98*/ 	.word	0x00012b60
        /*0a9c*/ 	.word	0x00000007
        /*0aa0*/ 	.word	0x00000000
        /*0aa4*/ 	.short	0x010a
        /*0aa6*/ 	.byte	0x3f
	.zero		1


	//   ....[81]....
        /*0aa8*/ 	.word	0x00012bb0
        /*0aac*/ 	.word	0x00000004
        /*0ab0*/ 	.word	0x00038860
        /*0ab4*/ 	.short	0x010a
        /*0ab6*/ 	.byte	0x3f
	.zero		1


	//   ....[82]....
        /*0ab8*/ 	.word	0x00012c00
        /*0abc*/ 	.word	0x00000003
        /*0ac0*/ 	.word	0x00038860
        /*0ac4*/ 	.short	0x010a
        /*0ac6*/ 	.byte	0x3f
	.zero		1


	//   ....[83]....
        /*0ac8*/ 	.word	0x00012c50
        /*0acc*/ 	.word	0x00000004
        /*0ad0*/ 	.word	0x00038880
        /*0ad4*/ 	.short	0x010a
        /*0ad6*/ 	.byte	0x3f
	.zero		1


	//----- nvinfo : EIATTR_NUM_MBARRIERS
	.align		4
.L_272:
        /*0ad8*/ 	.byte	0x03, 0x38
        /*0ada*/ 	.short	0x0016


	//----- nvinfo : EIATTR_EXIT_INSTR_OFFSETS
	.align		4
        /*0adc*/ 	.byte	0x04, 0x1c
        /*0ade*/ 	.short	(.L_274 - .L_273)


	//   ....[0]....
.L_273:
        /*0ae0*/ 	.word	0x00000a60


	//   ....[1]....
        /*0ae4*/ 	.word	0x0000e690


	//   ....[2]....
        /*0ae8*/ 	.word	0x000122d0


	//----- nvinfo : EIATTR_MAX_THREADS
	.align		4
.L_274:
        /*0aec*/ 	.byte	0x04, 0x05
        /*0aee*/ 	.short	(.L_276 - .L_275)
.L_275:
        /*0af0*/ 	.word	0x00000180
        /*0af4*/ 	.word	0x00000001
        /*0af8*/ 	.word	0x00000001


	//----- nvinfo : EIATTR_CRS_STACK_SIZE
	.align		4
.L_276:
        /*0afc*/ 	.byte	0x04, 0x1e
        /*0afe*/ 	.short	(.L_278 - .L_277)
.L_277:
        /*0b00*/ 	.word	0x00000000


	//----- nvinfo : EIATTR_CBANK_PARAM_SIZE
	.align		4
.L_278:
        /*0b04*/ 	.byte	0x03, 0x19
        /*0b06*/ 	.short	0x0bf0


	//----- nvinfo : EIATTR_PARAM_CBANK
	.align		4
        /*0b08*/ 	.byte	0x04, 0x0a
        /*0b0a*/ 	.short	(.L_280 - .L_279)
	.align		4
.L_279:
        /*0b0c*/ 	.word	index@(.nv.constant0._ZN7cutlass13device_kernelIN5flash11enable_sm90INS1_16FlashAttnFwdSm90INS1_25CollectiveMainloopFwdSm90ILi2EN4cute5tupleIJNS5_1CILi1EEES8_S8_EEENS6_IJNS7_ILi128EEESA_NS7_ILi256EEEEEELi256ENS_12float_e4m3_tEfNS_4arch4Sm90ELb1ELb0ELb1ELb0ELb0ELb0ELb0ELb1ELb1ELb0ELb0ELb0EEENS1_21CollectiveEpilogueFwdINS6_IJSA_SB_SA_EEES9_NS_10bfloat16_tESF_Li256ELb0ELb0ELb0ELb1EEENS1_30DynamicPersistentTileSchedulerILi256ELi128ELb0ELb0ELb1EEEEEEEEEvNT_6ParamsE)
        /*0b10*/ 	.short	0x0210
        /*0b12*/ 	.short	0x0bf0


	//----- nvinfo : EIATTR_SW_WAR
	.align		4
.L_280:
        /*0b14*/ 	.byte	0x04, 0x36
        /*0b16*/ 	.short	(.L_282 - .L_281)
.L_281:
        /*0b18*/ 	.word	0x00000008
.L_282:


//--------------------- .nv.info._ZN7cutlass13device_kernelIN5flash11enable_sm90INS1_16FlashAttnFwdSm90INS1_25CollectiveMainloopFwdSm90ILi2EN4cute5tupleIJNS5_1CILi1EEES8_S8_EEENS6_IJNS7_ILi128EEESA_NS7_ILi256EEEEEELi256ENS_12float_e4m3_tEfNS_4arch4Sm90ELb1ELb0ELb1ELb1ELb0ELb0ELb0ELb1ELb1ELb0ELb0ELb0EEENS1_21CollectiveEpilogueFwdINS6_IJSA_SB_SA_EEES9_NS_10bfloat16_tESF_Li256ELb1ELb0ELb0ELb1EEENS1_36VarlenDynamicPersistentTileSchedulerILi128ELi128ELi256ELi128ELb0ELb0ELb1ELb1ELb1ELb1EEEEEEEEEvNT_6ParamsE --------------------------
	.section	.nv.info._ZN7cutlass13device_kernelIN5flash11enable_sm90INS1_16FlashAttnFwdSm90INS1_25CollectiveMainloopFwdSm90ILi2EN4cute5tupleIJNS5_1CILi1EEES8_S8_EEENS6_IJNS7_ILi128EEESA_NS7_ILi256EEEEEELi256ENS_12float_e4m3_tEfNS_4arch4Sm90ELb1ELb0ELb1ELb1ELb0ELb0ELb0ELb1ELb1ELb0ELb0ELb0EEENS1_21CollectiveEpilogueFwdINS6_IJSA_SB_SA_EEES9_NS_10bfloat16_tESF_Li256ELb1ELb0ELb0ELb1EEENS1_36VarlenDynamicPersistentTileSchedulerILi128ELi128ELi256ELi128ELb0ELb0ELb1ELb1ELb1ELb1EEEEEEEEEvNT_6ParamsE,"",@"SHT_CUDA_INFO"
	.sectionflags	@""
	.align	4


	//----- nvinfo : EIATTR_CUDA_API_VERSION
	.align		4
        /*0000*/ 	.byte	0x04, 0x37
        /*0002*/ 	.short	(.L_284 - .L_283)
.L_283:
        /*0004*/ 	.word	0x00000082


	//----- nvinfo : EIATTR_KPARAM_INFO
	.align		4
.L_284:
        /*0008*/ 	.byte	0x04, 0x17
        /*000a*/ 	.short	(.L_286 - .L_285)
.L_285:
        /*000c*/ 	.word	0x00000000
        /*0010*/ 	.short	0x0000
        /*0012*/ 	.short	0x0070
        /*0014*/ 	.byte	0x00, 0xf0, 0x01, 0x28


	//----- nvinfo : EIATTR_SPARSE_MMA_MASK
	.align		4
.L_286:
        /*0018*/ 	.byte	0x03, 0x50
        /*001a*/ 	.short	0x0000


	//----- nvinfo : EIATTR_MAXREG_COUNT
	.align		4
        /*001c*/ 	.byte	0x03, 0x1b
        /*001e*/ 	.short	0x00a8


	//----- nvinfo : EIATTR_NUM_BARRIERS
	.align		4
        /*0020*/ 	.byte	0x02, 0x4c
        /*0022*/ 	.byte	0x10
	.zero		1


	//----- nvinfo : EIATTR_EXTERNS
	.align		4
        /*0024*/ 	.byte	0x04, 0x0f
        /*0026*/ 	.short	(.L_288 - .L_287)


	//   ....[0]....
	.align		4
.L_287:
        /*0028*/ 	.word	index@(__assertfail)


	//----- nvinfo : EIATTR_ANNOTATIONS
	.align		4
.L_288:
        /*002c*/ 	.byte	0x04, 0x55
        /*002e*/ 	.short	(.L_290 - .L_289)


	//   ....[0]....
.L_289:
        /* <DEDUP_REMOVED lines=42> */


	//----- nvinfo : EIATTR_MERCURY_ISA_VERSION
	.align		4
.L_290:
        /*02c0*/ 	.byte	0x03, 0x5f
        /*02c2*/ 	.short	0x0101


	//----- nvinfo : EIATTR_UNUSED_LOAD_BYTE_OFFSET
	.align		4
        /*02c4*/ 	.byte	0x04, 0x44
        /*02c6*/ 	.short	(.L_292 - .L_291)


	//   ....[0]....
.L_291:
        /*02c8*/ 	.word	0x00000a70
        /*02cc*/ 	.word	0x0000fff0


	//   ....[1]....
        /*02d0*/ 	.word	0x0000c070
        /*02d4*/ 	.word	0x0000fff0


	//----- nvinfo : EIATTR_INT_WARP_WIDE_INSTR_OFFSETS
	.align		4
.L_292:
        /*02d8*/ 	.byte	0x04, 0x31
        /*02da*/ 	.short	(.L_294 - .L_293)


	//   ....[0]....
.L_293:
        /*02dc*/ 	.word	0x00000160


	//   ....[1]....
        /*02e0*/ 	.word	0x000001a0


	//   ....[2]....
        /*02e4*/ 	.word	0x00000210


	//   ....[3]....
        /*02e8*/ 	.word	0x00010cd0


	//   ....[4]....
        /*02ec*/ 	.word	0x00010d60


	//   ....[5]....
        /*02f0*/ 	.word	0x000114d0


	//   ....[6]....
        /*02f4*/ 	.word	0x00013170


	//   ....[7]....
        /*02f8*/ 	.word	0x00013200


	//----- nvinfo : EIATTR_COOP_GROUP_MASK_REGIDS
	.align		4
.L_294:
        /*02fc*/ 	.byte	0x04, 0x29
        /*02fe*/ 	.short	(.L_296 - .L_295)


	//   ....[0]....
.L_295:
        /*0300*/ 	.word	0xffffffff


	//   ....[1]....
        /*0304*/ 	.word	0xffffffff


	//   ....[2]....
        /*0308*/ 	.word	0xffffffff


	//   ....[3]....
        /*030c*/ 	.word	0xffffffff


	//   ....[4]....
        /*0310*/ 	.word	0xffffffff


	//   ....[5]....
        /*0314*/ 	.word	0xffffffff


	//   ....[6]....
        /*0318*/ 	.word	0xffffffff


	//   ....[7]....
        /*031c*/ 	.word	0xffffffff


	//   ....[8]....
        /*0320*/ 	.word	0xffffffff


	//   ....[9]....
        /*0324*/ 	.word	0xffffffff


	//   ....[10]....
        /*0328*/ 	.word	0xffffffff


	//   ....[11]....
        /*032c*/ 	.word	0xffffffff


	//   ....[12]....
        /*0330*/ 	.word	0xffffffff


	//   ....[13]....
        /*0334*/ 	.word	0xffffffff


	//   ....[14]....
        /*0338*/ 	.word	0xffffffff


	//   ....[15]....
        /*033c*/ 	.word	0xffffffff


	//   ....[16]....
        /*0340*/ 	.word	0xffffffff


	//   ....[17]....
        /*0344*/ 	.word	0xffffffff


	//   ....[18]....
        /*0348*/ 	.word	0xffffffff


	//   ....[19]....
        /*034c*/ 	.word	0xffffffff


	//   ....[20]....
        /*0350*/ 	.word	0xffffffff


	//   ....[21]....
        /*0354*/ 	.word	0xffffffff


	//   ....[22]....
        /*0358*/ 	.word	0xffffffff


	//   ....[23]....
        /*035c*/ 	.word	0xffffffff


	//   ....[24]....
        /*0360*/ 	.word	0xffffffff


	//   ....[25]....
        /*0364*/ 	.word	0xffffffff


	//   ....[26]....
        /*0368*/ 	.word	0xffffffff


	//   ....[27]....
        /*036c*/ 	.word	0xffffffff


	//   ....[28]....
        /*0370*/ 	.word	0xffffffff


	//   ....[29]....
        /*0374*/ 	.word	0xffffffff


	//   ....[30]....
        /*0378*/ 	.word	0xffffffff


	//   ....[31]....
        /*037c*/ 	.word	0xffffffff


	//   ....[32]....
        /*0380*/ 	.word	0xffffffff


	//   ....[33]....
        /*0384*/ 	.word	0xffffffff


	//   ....[34]....
        /*0388*/ 	.word	0xffffffff


	//   ....[35]....
        /*038c*/ 	.word	0xffffffff


	//   ....[36]....
        /*0390*/ 	.word	0xffffffff


	//   ....[37]....
        /*0394*/ 	.word	0xffffffff


	//   ....[38]....
        /*0398*/ 	.word	0xffffffff


	//   ....[39]....
        /*039c*/ 	.word	0xffffffff


	//   ....[40]....
        /*03a0*/ 	.word	0xffffffff


	//   ....[41]....
        /*03a4*/ 	.word	0xffffffff


	//   ....[42]....
        /*03a8*/ 	.word	0xffffffff


	//   ....[43]....
        /*03ac*/ 	.word	0xffffffff


	//   ....[44]....
        /*03b0*/ 	.word	0xffffffff


	//   ....[45]....
        /*03b4*/ 	.word	0xffffffff


	//   ....[46]....
        /*03b8*/ 	.word	0xffffffff


	//   ....[47]....
        /*03bc*/ 	.word	0xffffffff


	//   ....[48]....
        /*03c0*/ 	.word	0xffffffff


	//   ....[49]....
        /*03c4*/ 	.word	0xffffffff


	//   ....[50]....
        /*03c8*/ 	.word	0xffffffff


	//   ....[51]....
        /*03cc*/ 	.word	0xffffffff


	//   ....[52]....
        /*03d0*/ 	.word	0xffffffff


	//   ....[53]....
        /*03d4*/ 	.word	0xffffffff


	//   ....[54]....
        /*03d8*/ 	.word	0xffffffff


	//   ....[55]....
        /*03dc*/ 	.word	0xffffffff


	//   ....[56]....
        /*03e0*/ 	.word	0xffffffff


	//   ....[57]....
        /*03e4*/ 	.word	0xffffffff


	//   ....[58]....
        /*03e8*/ 	.word	0xffffffff


	//   ....[59]....
        /*03ec*/ 	.word	0xffffffff


	//   ....[60]....
        /*03f0*/ 	.word	0xffffffff


	//   ....[61]....
        /*03f4*/ 	.word	0xffffffff


	//   ....[62]....
        /*03f8*/ 	.word	0xffffffff


	//   ....[63]....
        /*03fc*/ 	.word	0xffffffff


	//   ....[64]....
        /*0400*/ 	.word	0xffffffff


	//   ....[65]....
        /*0404*/ 	.word	0xffffffff


	//   ....[66]....
        /*0408*/ 	.word	0xffffffff


	//   ....[67]....
        /*040c*/ 	.word	0xffffffff


	//   ....[68]....
        /*0410*/ 	.word	0xffffffff


	//   ....[69]....
        /*0414*/ 	.word	0xffffffff


	//   ....[70]....
        /*0418*/ 	.word	0xffffffff


	//   ....[71]....
        /*041c*/ 	.word	0xffffffff


	//   ....[72]....
        /*0420*/ 	.word	0xffffffff


	//   ....[73]....
        /*0424*/ 	.word	0xffffffff


	//   ....[74]....
        /*0428*/ 	.word	0xffffffff


	//   ....[75]....
        /*042c*/ 	.word	0xffffffff


	//   ....[76]....
        /*0430*/ 	.word	0xffffffff


	//   ....[77]....
        /*0434*/ 	.word	0xffffffff


	//   ....[78]....
        /*0438*/ 	.word	0xffffffff


	//   ....[79]....
        /*043c*/ 	.word	0xffffffff


	//   ....[80]....
        /*0440*/ 	.word	0xffffffff


	//   ....[81]....
        /*0444*/ 	.word	0xffffffff


	//   ....[82]....
        /*0448*/ 	.word	0xffffffff


	//   ....[83]....
        /*044c*/ 	.word	0xffffffff


	//   ....[84]....
        /*0450*/ 	.word	0xffffffff


	//   ....[85]....
        /*0454*/ 	.word	0xffffffff


	//   ....[86]....
        /*0458*/ 	.word	0xffffffff


	//   ....[87]....
        /*045c*/ 	.word	0xffffffff


	//   ....[88]....
        /*0460*/ 	.word	0xffffffff


	//   ....[89]....
        /*0464*/ 	.word	0xffffffff


	//   ....[90]....
        /*0468*/ 	.word	0xffffffff


	//   ....[91]....
        /*046c*/ 	.word	0xffffffff


	//   ....[92]....
        /*0470*/ 	.word	0xffffffff


	//   ....[93]....
        /*0474*/ 	.word	0xffffffff


	//   ....[94]....
        /*0478*/ 	.word	0xffffffff


	//   ....[95]....
        /*047c*/ 	.word	0xffffffff


	//   ....[96]....
        /*0480*/ 	.word	0xffffffff


	//   ....[97]....
        /*0484*/ 	.word	0xffffffff


	//   ....[98]....
        /*0488*/ 	.word	0xffffffff


	//   ....[99]....
        /*048c*/ 	.word	0xffffffff


	//   ....[100]....
        /*0490*/ 	.word	0xffffffff


	//   ....[101]....
        /*0494*/ 	.word	0xffffffff


	//   ....[102]....
        /*0498*/ 	.word	0xffffffff


	//   ....[103]....
        /*049c*/ 	.word	0xffffffff


	//   ....[104]....
        /*04a0*/ 	.word	0xffffffff


	//   ....[105]....
        /*04a4*/ 	.word	0xffffffff


	//   ....[106]....
        /*04a8*/ 	.word	0xffffffff


	//   ....[107]....
        /*04ac*/ 	.word	0xffffffff


	//   ....[108]....
        /*04b0*/ 	.word	0xffffffff


	//   ....[109]....
        /*04b4*/ 	.word	0xffffffff


	//   ....[110]....
        /*04b8*/ 	.word	0xffffffff


	//   ....[111]....
        /*04bc*/ 	.word	0xffffffff


	//   ....[112]....
        /*04c0*/ 	.word	0xffffffff


	//   ....[113]....
        /*04c4*/ 	.word	0xffffffff


	//   ....[114]....
        /*04c8*/ 	.word	0xffffffff


	//   ....[115]....
        /*04cc*/ 	.word	0xffffffff


	//   ....[116]....
        /*04d0*/ 	.word	0xffffffff


	//   ....[117]....
        /*04d4*/ 	.word	0xffffffff


	//   ....[118]....
        /*04d8*/ 	.word	0xffffffff


	//   ....[119]....
        /*04dc*/ 	.word	0xffffffff


	//   ....[120]....
        /*04e0*/ 	.word	0xffffffff


	//   ....[121]....
        /*04e4*/ 	.word	0xffffffff


	//   ....[122]....
        /*04e8*/ 	.word	0xffffffff


	//   ....[123]....
        /*04ec*/ 	.word	0x0500000f


	//   ....[124]....
        /*04f0*/ 	.word	0x0500000f


	//----- nvinfo : EIATTR_COOP_GROUP_INSTR_OFFSETS
	.align		4
.L_296:
        /*04f4*/ 	.byte	0x04, 0x28
        /*04f6*/ 	.short	(.L_298 - .L_297)


	//   ....[0]....
.L_297:
        /*04f8*/ 	.word	0x00000070


	//   ....[1]....
        /*04fc*/ 	.word	0x00000170


	//   ....[2]....
        /*0500*/ 	.word	0x000001c0


	//   ....[3]....
        /*0504*/ 	.word	0x000003f0


	//   ....[4]....
        /*0508*/ 	.word	0x00000550


	//   ....[5]....
        /*050c*/ 	.word	0x00000670


	//   ....[6]....
        /*0510*/ 	.word	0x000007d0


	//   ....[7]....
        /*0514*/ 	.word	0x000017c0


	//   ....[8]....
        /*0518*/ 	.word	0x00003390


	//   ....[9]....
        /*051c*/ 	.word	0x00003400


	//   ....[10]....
        /*0520*/ 	.word	0x00003e20


	//   ....[11]....
        /*0524*/ 	.word	0x00003e80


	//   ....[12]....
        /*0528*/ 	.word	0x000064f0


	//   ....[13]....
        /*052c*/ 	.word	0x00006630


	//   ....[14]....
        /*0530*/ 	.word	0x00006ff0


	//   ....[15]....
        /*0534*/ 	.word	0x000070a0


	//   ....[16]....
        /*0538*/ 	.word	0x00009890


	//   ....[17]....
        /*053c*/ 	.word	0x000098b0


	//   ....[18]....
        /*0540*/ 	.word	0x000098e0


	//   ....[19]....
        /*0544*/ 	.word	0x000098f0


	//   ....[20]....
        /*0548*/ 	.word	0x0000b520


	//   ....[21]....
        /*054c*/ 	.word	0x0000b530


	//   ....[22]....
        /*0550*/ 	.word	0x0000b560


	//   ....[23]....
        /*0554*/ 	.word	0x0000b570


	//   ....[24]....
        /*0558*/ 	.word	0x0000cc20


	//   ....[25]....
        /*055c*/ 	.word	0x0000cc50


	//   ....[26]....
        /*0560*/ 	.word	0x0000cc80


	//   ....[27]....
        /*0564*/ 	.word	0x0000ccb0


	//   ....[28]....
        /*0568*/ 	.word	0x0000cce0


	//   ....[29]....
        /*056c*/ 	.word	0x0000cd10


	//   ....[30]....
        /*0570*/ 	.word	0x0000cd40


	//   ....[31]....
        /*0574*/ 	.word	0x0000cd70


	//   ....[32]....
        /*0578*/ 	.word	0x0000cda0


	//   ....[33]....
        /*057c*/ 	.word	0x0000cdd0


	//   ....[34]....
        /*0580*/ 	.word	0x0000ce00


	//   ....[35]....
        /*0584*/ 	.word	0x0000ce30


	//   ....[36]....
        /*0588*/ 	.word	0x0000ce60


	//   ....[37]....
        /*058c*/ 	.word	0x0000ceb0


	//   ....[38]....
        /*0590*/ 	.word	0x0000cf00


	//   ....[39]....
        /*0594*/ 	.word	0x0000cf50


	//   ....[40]....
        /*0598*/ 	.word	0x0000cf80


	//   ....[41]....
        /*059c*/ 	.word	0x0000cfb0


	//   ....[42]....
        /*05a0*/ 	.word	0x0000cff0


	//   ....[43]....
        /*05a4*/ 	.word	0x0000d030


	//   ....[44]....
        /*05a8*/ 	.word	0x0000d060


	//   ....[45]....
        /*05ac*/ 	.word	0x0000d090


	//   ....[46]....
        /*05b0*/ 	.word	0x0000d0c0


	//   ....[47]....
        /*05b4*/ 	.word	0x0000d0f0


	//   ....[48]....
        /*05b8*/ 	.word	0x0000d120


	//   ....[49]....
        /*05bc*/ 	.word	0x0000d150


	//   ....[50]....
        /*05c0*/ 	.word	0x0000d180


	//   ....[51]....
        /*05c4*/ 	.word	0x0000d1b0


	//   ....[52]....
        /*05c8*/ 	.word	0x0000d1e0


	//   ....[53]....
        /*05cc*/ 	.word	0x0000d260


	//   ....[54]....
        /*05d0*/ 	.word	0x0000d290


	//   ....[55]....
        /*05d4*/ 	.word	0x0000d2c0


	//   ....[56]....
        /*05d8*/ 	.word	0x0000d2f0


	//   ....[57]....
        /*05dc*/ 	.word	0x0000d320


	//   ....[58]....
        /*05e0*/ 	.word	0x0000d350


	//   ....[59]....
        /*05e4*/ 	.word	0x0000d380


	//   ....[60]....
        /*05e8*/ 	.word	0x0000d3b0


	//   ....[61]....
        /*05ec*/ 	.word	0x0000d3e0


	//   ....[62]....
        /*05f0*/ 	.word	0x0000d410


	//   ....[63]....
        /*05f4*/ 	.word	0x0000d440


	//   ....[64]....
        /*05f8*/ 	.word	0x0000d460


	//   ....[65]....
        /*05fc*/ 	.word	0x0000d470


	//   ....[66]....
        /*0600*/ 	.word	0x0000d480


	//   ....[67]....
        /*0604*/ 	.word	0x0000d490


	//   ....[68]....
        /*0608*/ 	.word	0x0000d4a0


	//   ....[69]....
        /*060c*/ 	.word	0x0000d4b0


	//   ....[70]....
        /*0610*/ 	.word	0x0000d4c0


	//   ....[71]....
        /*0614*/ 	.word	0x0000d4d0


	//   ....[72]....
        /*0618*/ 	.word	0x0000d4e0


	//   ....[73]....
        /*061c*/ 	.word	0x0000d4f0


	//   ....[74]....
        /*0620*/ 	.word	0x0000d500


	//   ....[75]....
        /*0624*/ 	.word	0x0000d510


	//   ....[76]....
        /*0628*/ 	.word	0x0000d520


	//   ....[77]....
        /*062c*/ 	.word	0x0000d530


	//   ....[78]....
        /*0630*/ 	.word	0x0000d550


	//   ....[79]....
        /*0634*/ 	.word	0x0000d560


	//   ....[80]....
        /*0638*/ 	.word	0x0000d570


	//   ....[81]....
        /*063c*/ 	.word	0x0000d580


	//   ....[82]....
        /*0640*/ 	.word	0x0000d590


	//   ....[83]....
        /*0644*/ 	.word	0x0000d5a0


	//   ....[84]....
        /*0648*/ 	.word	0x0000d5b0


	//   ....[85]....
        /*064c*/ 	.word	0x0000d5c0


	//   ....[86]....
        /*0650*/ 	.word	0x0000d5d0


	//   ....[87]....
        /*0654*/ 	.word	0x0000d5e0


	//   ....[88]....
        /*0658*/ 	.word	0x0000f840


	//   ....[89]....
        /*065c*/ 	.word	0x0000fa20


	//   ....[90]....
        /*0660*/ 	.word	0x0000fa50


	//   ....[91]....
        /*0664*/ 	.word	0x0000fa80


	//   ....[92]....
        /*0668*/ 	.word	0x0000fac0


	//   ....[93]....
        /*066c*/ 	.word	0x0000faf0


	//   ....[94]....
        /*0670*/ 	.word	0x0000fb30


	//   ....[95]....
        /*0674*/ 	.word	0x0000fcc0


	//   ....[96]....
        /*0678*/ 	.word	0x0000fcf0


	//   ....[97]....
        /*067c*/ 	.word	0x0000fd20


	//   ....[98]....
        /*0680*/ 	.word	0x0000fd50


	//   ....[99]....
        /*0684*/ 	.word	0x0000fd80


	//   ....[100]....
        /*0688*/ 	.word	0x0000fdc0


	//   ....[101]....
        /*068c*/ 	.word	0x0000fe60


	//   ....[102]....
        /*0690*/ 	.word	0x0000fef0


	//   ....[103]....
        /*0694*/ 	.word	0x0000ffa0


	//   ....[104]....
        /*0698*/ 	.word	0x000115d0


	//   ....[105]....
        /*069c*/ 	.word	0x00013e60


	//   ....[106]....
        /*06a0*/ 	.word	0x00013e90


	//   ....[107]....
        /*06a4*/ 	.word	0x00013ec0


	//   ....[108]....
        /*06a8*/ 	.word	0x00013f00


	//   ....[109]....
        /*06ac*/ 	.word	0x00013f30


	//   ....[110]....
        /*06b0*/ 	.word	0x00013f40


	//   ....[111]....
        /*06b4*/ 	.word	0x00013f70


	//   ....[112]....
        /*06b8*/ 	.word	0x00013f80


	//   ....[113]....
        /*06bc*/ 	.word	0x000140c0


	//   ....[114]....
        /*06c0*/ 	.word	0x000140f0


	//   ....[115]....
        /*06c4*/ 	.word	0x00014120


	//   ....[116]....
        /*06c8*/ 	.word	0x00014150


	//   ....[117]....
        /*06cc*/ 	.word	0x00014180


	//   ....[118]....
        /*06d0*/ 	.word	0x000141c0


	//   ....[119]....
        /*06d4*/ 	.word	0x00014250


	//   ....[120]....
        /*06d8*/ 	.word	0x000142e0


	//   ....[121]....
        /*06dc*/ 	.word	0x00014350


	//   ....[122]....
        /*06e0*/ 	.word	0x000149e0


	//   ....[123]....
        /*06e4*/ 	.word	0x00014fe0


	//   ....[124]....
        /*06e8*/ 	.word	0x00015470


	//----- nvinfo : EIATTR_REG_RECONFIG
	.align		4
.L_298:
        /*06ec*/ 	.byte	0x01, 0x54
	.zero		2


	//----- nvinfo : EIATTR_SYSCALL_OFFSETS
	.align		4
        /*06f0*/ 	.byte	0x04, 0x46
        /*06f2*/ 	.short	(.L_300 - .L_299)


	//   ....[0]....
.L_299:
        /*06f4*/ 	.word	0x000019a0


	//   ....[1]....
        /*06f8*/ 	.word	0x00010f00


	//   ....[2]....
        /*06fc*/ 	.word	0x00011040


	//   ....[3]....
        /*0700*/ 	.word	0x00011180


	//   ....[4]....
        /*0704*/ 	.word	0x000112a0


	//----- nvinfo : EIATTR_MBARRIER_INSTR_OFFSETS
	.align		4
.L_300:
        /*0708*/ 	.byte	0x04, 0x39
        /*070a*/ 	.short	(.L_302 - .L_301)


	//   ....[0]....
.L_301:
        /*070c*/ 	.word	0x000002a0
        /*0710*/ 	.word	0x000000ff
        /*0714*/ 	.word	0x00038800
        /*0718*/ 	.short	0x0100
        /*071a*/ 	.byte	0x08
	.zero		1


	//   ....[1]....
        /*071c*/ 	.word	0x000002b0
        /*0720*/ 	.word	0x000000ff
        /*0724*/ 	.word	0x00038820
        /*0728*/ 	.short	0x0100
        /*072a*/ 	.byte	0x08
	.zero		1


	//   ....[2]....
        /*072c*/ 	.word	0x000003a0
        /*0730*/ 	.word	0x000000ff
        /*0734*/ 	.word	0x00038830
        /*0738*/ 	.short	0x0100
        /*073a*/ 	.byte	0x08
	.zero		1


	//   ....[3]....
        /*073c*/ 	.word	0x000003b0
        /*0740*/ 	.word	0x000000ff
        /*0744*/ 	.word	0x00038840
        /*0748*/ 	.short	0x0100
        /*074a*/ 	.byte	0x08
	.zero		1


	//   ....[4]....
        /*074c*/ 	.word	0x000003c0
        /*0750*/ 	.word	0x000000ff
        /*0754*/ 	.word	0x00038838
        /*0758*/ 	.short	0x0100
        /*075a*/ 	.byte	0x08
	.zero		1


	//   ....[5]....
        /*075c*/ 	.word	0x000003d0
        /*0760*/ 	.word	0x000000ff
        /*0764*/ 	.word	0x00038848
        /*0768*/ 	.short	0x0100
        /*076a*/ 	.byte	0x08
	.zero		1


	//   ....[6]....
        /*076c*/ 	.word	0x00000500
        /*0770*/ 	.word	0x000000ff
        /*0774*/ 	.word	0x00038850
        /*0778*/ 	.short	0x0100
        /*077a*/ 	.byte	0x08
	.zero		1


	//   ....[7]....
        /*077c*/ 	.word	0x00000510
        /*0780*/ 	.word	0x000000ff
        /*0784*/ 	.word	0x00038860
        /*0788*/ 	.short	0x0100
        /*078a*/ 	.byte	0x08
	.zero		1


	//   ....[8]....
        /*078c*/ 	.word	0x00000520
        /*0790*/ 	.word	0x000000ff
        /*0794*/ 	.word	0x00038858
        /*0798*/ 	.short	0x0100
        /*079a*/ 	.byte	0x08
	.zero		1


	//   ....[9]....
        /*079c*/ 	.word	0x00000530
        /*07a0*/ 	.word	0x000000ff
        /*07a4*/ 	.word	0x00038868
        /*07a8*/ 	.short	0x0100
        /*07aa*/ 	.byte	0x08
	.zero		1


	//   ....[10]....
        /*07ac*/ 	.word	0x00000620
        /*07b0*/ 	.word	0x000000ff
        /*07b4*/ 	.word	0x00038870
        /*07b8*/ 	.short	0x0100
        /*07ba*/ 	.byte	0x06
	.zero		1


	//   ....[11]....
        /*07bc*/ 	.word	0x00000630
        /*07c0*/ 	.word	0x000000ff
        /*07c4*/ 	.word	0x00038880
        /*07c8*/ 	.short	0x0100
        /*07ca*/ 	.byte	0x06
	.zero		1


	//   ....[12]....
        /*07cc*/ 	.word	0x00000640
        /*07d0*/ 	.word	0x000000ff
        /*07d4*/ 	.word	0x00038878
        /*07d8*/ 	.short	0x0100
        /*07da*/ 	.byte	0x06
	.zero		1


	//   ....[13]....
        /*07dc*/ 	.word	0x00000650
        /*07e0*/ 	.word	0x000000ff
        /*07e4*/ 	.word	0x00038888
        /*07e8*/ 	.short	0x0100
        /*07ea*/ 	.byte	0x06
	.zero		1


	//   ....[14]....
        /*07ec*/ 	.word	0x00000780
        /*07f0*/ 	.word	0x000000ff
        /*07f4*/ 	.word	0x00038890
        /*07f8*/ 	.short	0x0100
        /*07fa*/ 	.byte	0x08
	.zero		1


	//   ....[15]....
        /*07fc*/ 	.word	0x00000790
        /*0800*/ 	.word	0x000000ff
        /*0804*/ 	.word	0x000388a0
        /*0808*/ 	.short	0x0100
        /*080a*/ 	.byte	0x08
	.zero		1


	//   ....[16]....
        /*080c*/ 	.word	0x000007a0
        /*0810*/ 	.word	0x000000ff
        /*0814*/ 	.word	0x00038898
        /*0818*/ 	.short	0x0100
        /*081a*/ 	.byte	0x08
	.zero		1


	//   ....[17]....
        /*081c*/ 	.word	0x000007b0
        /*0820*/ 	.word	0x000000ff
        /*0824*/ 	.word	0x000388a8
        /*0828*/ 	.short	0x0100
        /*082a*/ 	.byte	0x08
	.zero		1


	//   ....[18]....
        /*082c*/ 	.word	0x000008e0
        /*0830*/ 	.word	0x000000ff
        /*0834*/ 	.word	0x000388b0
        /*0838*/ 	.short	0x0100
        /*083a*/ 	.byte	0x08
	.zero		1


	//   ....[19]....
        /*083c*/ 	.word	0x000008f0
        /*0840*/ 	.word	0x000000ff
        /*0844*/ 	.word	0x000388c0
        /*0848*/ 	.short	0x0100
        /*084a*/ 	.byte	0x08
	.zero		1


	//   ....[20]....
        /*084c*/ 	.word	0x00000900
        /*0850*/ 	.word	0x000000ff
        /*0854*/ 	.word	0x000388b8
        /*0858*/ 	.short	0x0100
        /*085a*/ 	.byte	0x08
	.zero		1


	//   ....[21]....
        /*085c*/ 	.word	0x00000910
        /*0860*/ 	.word	0x000000ff
        /*0864*/ 	.word	0x000388c8
        /*0868*/ 	.short	0x0100
        /*086a*/ 	.byte	0x08
	.zero		1


	//   ....[22]....
        /*086c*/ 	.word	0x00001cd0
        /*0870*/ 	.word	0x000000ff
        /*0874*/ 	.word	0x00038800
        /*0878*/ 	.short	0x010a
        /*087a*/ 	.byte	0x29
	.zero		1


	//   ....[23]....
        /*087c*/ 	.word	0x00001d70
        /*0880*/ 	.word	0x00000002
        /*0884*/ 	.word	0x00038830
        /*0888*/ 	.short	0x010a
        /*088a*/ 	.byte	0x3f
	.zero		1


	//   ....[24]....
        /*088c*/ 	.word	0x00001de0
        /*0890*/ 	.word	0x00000002
        /*0894*/ 	.word	0x00038830
        /*0898*/ 	.short	0x010a
        /*089a*/ 	.byte	0x3f
	.zero		1


	//   ....[25]....
        /*089c*/ 	.word	0x00002c20
        /*08a0*/ 	.word	0x00000002
        /*08a4*/ 	.word	0x00000000
        /*08a8*/ 	.short	0x0101
        /*08aa*/ 	.byte	0x3f
	.zero		1


	//   ....[26]....
        /*08ac*/ 	.word	0x00005360
        /*08b0*/ 	.word	0x000000ff
        /*08b4*/ 	.word	0x00038830
        /*08b8*/ 	.short	0x010a
        /*08ba*/ 	.byte	0x06
	.zero		1


	//   ....[27]....
        /*08bc*/ 	.word	0x000053a0
        /*08c0*/ 	.word	0x000000ff
        /*08c4*/ 	.word	0x00038830
        /*08c8*/ 	.short	0x010a
        /*08ca*/ 	.byte	0x06
	.zero		1


	//   ....[28]....
        /*08cc*/ 	.word	0x000056f0
        /*08d0*/ 	.word	0x000000ff
        /*08d4*/ 	.word	0x00038850
        /*08d8*/ 	.short	0x010a
        /*08da*/ 	.byte	0x06
	.zero		1


	//   ....[29]....
        /*08dc*/ 	.word	0x00005730
        /*08e0*/ 	.word	0x000000ff
        /*08e4*/ 	.word	0x00038850
        /*08e8*/ 	.short	0x010a
        /*08ea*/ 	.byte	0x06
	.zero		1


	//   ....[30]....
        /*08ec*/ 	.word	0x00007af0
        /*08f0*/ 	.word	0x00000002
        /*08f4*/ 	.word	0x00000000
        /*08f8*/ 	.short	0x0101
        /*08fa*/ 	.byte	0x3f
	.zero		1


	//   ....[31]....
        /*08fc*/ 	.word	0x00007cc0
        /*0900*/ 	.word	0x000000ff
        /*0904*/ 	.word	0x00000000
        /*0908*/ 	.short	0x0101
        /*090a*/ 	.byte	0x06
	.zero		1


	//   ....[32]....
        /*090c*/ 	.word	0x00008790
        /*0910*/ 	.word	0x000000ff
        /*0914*/ 	.word	0x00038830
        /*0918*/ 	.short	0x010a
        /*091a*/ 	.byte	0x06
	.zero		1


	//   ....[33]....
        /*091c*/ 	.word	0x000087d0
        /*0920*/ 	.word	0x000000ff
        /*0924*/ 	.word	0x00038830
        /*0928*/ 	.short	0x010a
        /*092a*/ 	.byte	0x06
	.zero		1


	//   ....[34]....
        /*092c*/ 	.word	0x00008b20
        /*0930*/ 	.word	0x000000ff
        /*0934*/ 	.word	0x00038850
        /*0938*/ 	.short	0x010a
        /*093a*/ 	.byte	0x06
	.zero		1


	//   ....[35]....
        /*093c*/ 	.word	0x00008b60
        /*0940*/ 	.word	0x000000ff
        /*0944*/ 	.word	0x00038850
        /*0948*/ 	.short	0x010a
        /*094a*/ 	.byte	0x06
	.zero		1


	//   ....[36]....
        /*094c*/ 	.word	0x0000a5d0
        /*0950*/ 	.word	0x00000002
        /*0954*/ 	.word	0x00000000
        /*0958*/ 	.short	0x0101
        /*095a*/ 	.byte	0x3f
	.zero		1


	//   ....[37]....
        /*095c*/ 	.word	0x0000a7f0
        /*0960*/ 	.word	0x000000ff
        /*0964*/ 	.word	0x00000000
        /*0968*/ 	.short	0x0101
        /*096a*/ 	.byte	0x06
	.zero		1


	//   ....[38]....
        /*096c*/ 	.word	0x0000b1f0
        /*0970*/ 	.word	0x000000ff
        /*0974*/ 	.word	0x00038850
        /*0978*/ 	.short	0x010a
        /*097a*/ 	.byte	0x10
	.zero		1


	//   ....[39]....
        /*097c*/ 	.word	0x0000b230
        /*0980*/ 	.word	0x000000ff
        /*0984*/ 	.word	0x00038850
        /*0988*/ 	.short	0x010a
        /*098a*/ 	.byte	0x10
	.zero		1


	//   ....[40]....
        /*098c*/ 	.word	0x0000bbd0
        /*0990*/ 	.word	0x000000ff
        /*0994*/ 	.word	0x00000000
        /*0998*/ 	.short	0x0101
        /*099a*/ 	.byte	0x04
	.zero		1


	//   ....[41]....
        /*099c*/ 	.word	0x0000e480
        /*09a0*/ 	.word	0x00000003
        /*09a4*/ 	.word	0x00000000
        /*09a8*/ 	.short	0x0101
        /*09aa*/ 	.byte	0x3f
	.zero		1


	//   ....[42]....
        /*09ac*/ 	.word	0x00011800
        /*09b0*/ 	.word	0x00000004
        /*09b4*/ 	.word	0x00038880
        /*09b8*/ 	.short	0x010a
        /*09ba*/ 	.byte	0x3f
	.zero		1


	//   ....[43]....
        /*09bc*/ 	.word	0x00011a10
        /*09c0*/ 	.word	0x00000004
        /*09c4*/ 	.word	0x00038840
        /*09c8*/ 	.short	0x010a
        /*09ca*/ 	.byte	0x3f
	.zero		1


	//   ....[44]....
        /*09cc*/ 	.word	0x00011e00
        /*09d0*/ 	.word	0x000000ff
        /*09d4*/ 	.word	0x00038820
        /*09d8*/ 	.short	0x010a
        /*09da*/ 	.byte	0x29
	.zero		1


	//   ....[45]....
        /*09dc*/ 	.word	0x000120d0
        /*09e0*/ 	.word	0x00000004
        /*09e4*/ 	.word	0x00038880
        /*09e8*/ 	.short	0x010a
        /*09ea*/ 	.byte	0x3f
	.zero		1


	//   ....[46]....
        /*09ec*/ 	.word	0x00012450
        /*09f0*/ 	.word	0x00000004
        /*09f4*/ 	.word	0x00038840
        /*09f8*/ 	.short	0x010a
        /*09fa*/ 	.byte	0x3f
	.zero		1


	//   ....[47]....
        /*09fc*/ 	.word	0x00012840
        /*0a00*/ 	.word	0x00000003
        /*0a04*/ 	.word	0x00038870
        /*0a08*/ 	.short	0x010a
        /*0a0a*/ 	.byte	0x3f
	.zero		1


	//   ....[48]....
        /*0a0c*/ 	.word	0x000128c0
        /*0a10*/ 	.word	0x00000003
        /*0a14*/ 	.word	0x00038860
        /*0a18*/ 	.short	0x010a
        /*0a1a*/ 	.byte	0x3f
	.zero		1


	//   ....[49]....
        /*0a1c*/ 	.word	0x000130e0
        /*0a20*/ 	.word	0x00000002
        /*0a24*/ 	.word	0x00038850
        /*0a28*/ 	.short	0x0101
        /*0a2a*/ 	.byte	0x3f
	.zero		1


	//   ....[50]....
        /*0a2c*/ 	.word	0x00013120
        /*0a30*/ 	.word	0x00000002
        /*0a34*/ 	.word	0x00000000
        /*0a38*/ 	.short	0x0101
        /*0a3a*/ 	.byte	0x3f
	.zero		1


	//   ....[51]....
        /*0a3c*/ 	.word	0x000132e0
        /*0a40*/ 	.word	0x00000015
        /*0a44*/ 	.word	0x00038870
        /*0a48*/ 	.short	0x010a
        /*0a4a*/ 	.byte	0x3f
	.zero		1


	//   ....[52]....
        /*0a4c*/ 	.word	0x00013370
        /*0a50*/ 	.word	0x00000015
        /*0a54*/ 	.word	0x00038860
        /*0a58*/ 	.short	0x010a
        /*0a5a*/ 	.byte	0x3f
	.zero		1


	//   ....[53]....
        /*0a5c*/ 	.word	0x00013b70
        /*0a60*/ 	.word	0x00000015
        /*0a64*/ 	.word	0x00038850
        /*0a68*/ 	.short	0x0101
        /*0a6a*/ 	.byte	0x3f
	.zero		1


	//   ....[54]....
        /*0a6c*/ 	.word	0x00013bc0
        /*0a70*/ 	.word	0x00000000
        /*0a74*/ 	.word	0x00000000
        /*0a78*/ 	.short	0x0101
        /*0a7a*/ 	.byte	0x3f
	.zero		1


	//   ....[55]....
        /*0a7c*/ 	.word	0x00014960
        /*0a80*/ 	.word	0x00000000
        /*0a84*/ 	.word	0x00038820
        /*0a88*/ 	.short	0x010a
        /*0a8a*/ 	.byte	0x3f
	.zero		1


	//   ....[56]....
        /*0a8c*/ 	.word	0x00014b20
        /*0a90*/ 	.word	0x00000006
        /*0a94*/ 	.word	0x00000000
        /*0a98*/ 	.short	0x010a
        /*0a9a*/ 	.byte	0x3f
	.zero		1


	//   ....[57]....
        /*0a9c*/ 	.word	0x00014b90
        /*0aa0*/ 	.word	0x00000007
        /*0aa4*/ 	.word	0x00000000
        /*0aa8*/ 	.short	0x010a
        /*0aaa*/ 	.byte	0x3f
	.zero		1


	//   ....[58]....
        /*0aac*/ 	.word	0x00014bf0
        /*0ab0*/ 	.word	0x00000004
        /*0ab4*/ 	.word	0x00038860
        /*0ab8*/ 	.short	0x010a
        /*0aba*/ 	.byte	0x3f
	.zero		1


	//   ....[59]....
        /*0abc*/ 	.word	0x00014c40
        /*0ac0*/ 	.word	0x00000003
        /*0ac4*/ 	.word	0x00038860
        /*0ac8*/ 	.short	0x010a
        /*0aca*/ 	.byte	0x3f
	.zero		1


	//   ....[60]....
        /*0acc*/ 	.word	0x00014c80
        /*0ad0*/ 	.word	0x00000004
        /*0ad4*/ 	.word	0x00038880
        /*0ad8*/ 	.short	0x010a
        /*0ada*/ 	.byte	0x3f
	.zero		1


	//   ....[61]....
        /*0adc*/ 	.word	0x00014ca0
        /*0ae0*/ 	.word	0x00000003
        /*0ae4*/ 	.word	0x00038880
        /*0ae8*/ 	.short	0x010a
        /*0aea*/ 	.byte	0x3f
	.zero		1


	//   ....[62]....
        /*0aec*/ 	.word	0x00014d10
        /*0af0*/ 	.word	0x00000003
        /*0af4*/ 	.word	0x00038800
        /*0af8*/ 	.short	0x010a
        /*0afa*/ 	.byte	0x3f
	.zero		1


	//   ....[63]....
        /*0afc*/ 	.word	0x00014d60
        /*0b00*/ 	.word	0x00000002
        /*0b04*/ 	.word	0x00038830
        /*0b08*/ 	.short	0x010a
        /*0b0a*/ 	.byte	0x3f
	.zero		1


	//   ....[64]....
        /*0b0c*/ 	.word	0x00014dc0
        /*0b10*/ 	.word	0x00000007
        /*0b14*/ 	.word	0x00038830
        /*0b18*/ 	.short	0x010a
        /*0b1a*/ 	.byte	0x3f
	.zero		1


	//   ....[65]....
        /*0b1c*/ 	.word	0x00014e20
        /*0b20*/ 	.word	0x00000007
        /*0b24*/ 	.word	0x00038850
        /*0b28*/ 	.short	0x010a
        /*0b2a*/ 	.byte	0x3f
	.zero		1


	//   ....[66]....
        /*0b2c*/ 	.word	0x00014e80
        /*0b30*/ 	.word	0x00000007
        /*0b34*/ 	.word	0x00038830
        /*0b38*/ 	.short	0x010a
        /*0b3a*/ 	.byte	0x3f
	.zero		1


	//   ....[67]....
        /*0b3c*/ 	.word	0x00014ee0
        /*0b40*/ 	.word	0x00000007
        /*0b44*/ 	.word	0x00038850
        /*0b48*/ 	.short	0x010a
        /*0b4a*/ 	.byte	0x3f
	.zero		1


	//   ....[68]....
        /*0b4c*/ 	.word	0x00014f40
        /*0b50*/ 	.word	0x00000005
        /*0b54*/ 	.word	0x00038850
        /*0b58*/ 	.short	0x010a
        /*0b5a*/ 	.byte	0x3f
	.zero		1


	//   ....[69]....
        /*0b5c*/ 	.word	0x00015090
        /*0b60*/ 	.word	0x00000004
        /*0b64*/ 	.word	0x00038880
        /*0b68*/ 	.short	0x010a
        /*0b6a*/ 	.byte	0x3f
	.zero		1


	//   ....[70]....
        /*0b6c*/ 	.word	0x000150e0
        /*0b70*/ 	.word	0x00000004
        /*0b74*/ 	.word	0x00038840
        /*0b78*/ 	.short	0x010a
        /*0b7a*/ 	.byte	0x3f
	.zero		1


	//   ....[71]....
        /*0b7c*/ 	.word	0x00015140
        /*0b80*/ 	.word	0x00000003
        /*0b84*/ 	.word	0x00038820
        /*0b88*/ 	.short	0x010a
        /*0b8a*/ 	.byte	0x3f
	.zero		1


	//   ....[72]....
        /*0b8c*/ 	.word	0x00015190
        /*0b90*/ 	.word	0x00000004
        /*0b94*/ 	.word	0x00038880
        /*0b98*/ 	.short	0x010a
        /*0b9a*/ 	.byte	0x3f
	.zero		1


	//   ....[73]....
        /*0b9c*/ 	.word	0x000151e0
        /*0ba0*/ 	.word	0x00000004
        /*0ba4*/ 	.word	0x00038840
        /*0ba8*/ 	.short	0x010a
        /*0baa*/ 	.byte	0x3f
	.zero		1


	//   ....[74]....
        /*0bac*/ 	.word	0x00015240
        /*0bb0*/ 	.word	0x00000003
        /*0bb4*/ 	.word	0x00038870
        /*0bb8*/ 	.short	0x010a
        /*0bba*/ 	.byte	0x3f
	.zero		1


	//   ....[75]....
        /*0bbc*/ 	.word	0x000152a0
        /*0bc0*/ 	.word	0x00000003
        /*0bc4*/ 	.word	0x00038860
        /*0bc8*/ 	.short	0x010a
        /*0bca*/ 	.byte	0x3f
	.zero		1


	//   ....[76]....
        /*0bcc*/ 	.word	0x000152f0
        /*0bd0*/ 	.word	0x00000015
        /*0bd4*/ 	.word	0x00038870
        /*0bd8*/ 	.short	0x010a
        /*0bda*/ 	.byte	0x3f
	.zero		1


	//   ....[77]....
        /*0bdc*/ 	.word	0x00015340
        /*0be0*/ 	.word	0x00000015
        /*0be4*/ 	.word	0x00038860
        /*0be8*/ 	.short	0x010a
        /*0bea*/ 	.byte	0x3f
	.zero		1


	//   ....[78]....
        /*0bec*/ 	.word	0x00015390
        /*0bf0*/ 	.word	0x00000000
        /*0bf4*/ 	.word	0x00038820
        /*0bf8*/ 	.short	0x010a
        /*0bfa*/ 	.byte	0x3f
	.zero		1


	//   ....[79]....
        /*0bfc*/ 	.word	0x00015530
        /*0c00*/ 	.word	0x00000006
        /*0c04*/ 	.word	0x00000000
        /*0c08*/ 	.short	0x010a
        /*0c0a*/ 	.byte	0x3f
	.zero		1


	//   ....[80]....
        /*0c0c*/ 	.word	0x00015580
        /*0c10*/ 	.word	0x00000007
        /*0c14*/ 	.word	0x00000000
        /*0c18*/ 	.short	0x010a
        /*0c1a*/ 	.byte	0x3f
	.zero		1


	//   ....[81]....
        /*0c1c*/ 	.word	0x000155d0
        /*0c20*/ 	.word	0x00000004
        /*0c24*/ 	.word	0x00038860
        /*0c28*/ 	.short	0x010a
        /*0c2a*/ 	.byte	0x3f
	.zero		1


	//   ....[82]....
        /*0c2c*/ 	.word	0x00015620
        /*0c30*/ 	.word	0x00000003
        /*0c34*/ 	.word	0x00038860
        /*0c38*/ 	.short	0x010a
        /*0c3a*/ 	.byte	0x3f
	.zero		1


	//   ....[83]....
        /*0c3c*/ 	.word	0x00015670
        /*0c40*/ 	.word	0x00000004
        /*0c44*/ 	.word	0x00038880
        /*0c48*/ 	.short	0x010a
        /*0c4a*/ 	.byte	0x3f
	.zero		1


	//----- nvinfo : EIATTR_NUM_MBARRIERS
	.align		4
.L_302:
        /*0c4c*/ 	.byte	0x03, 0x38
        /*0c4e*/ 	.short	0x0016


	//----- nvinfo : EIATTR_EXIT_INSTR_OFFSETS
	.align		4
        /*0c50*/ 	.byte	0x04, 0x1c
        /*0c52*/ 	.short	(.L_304 - .L_303)


	//   ....[0]....
.L_303:
        /*0c54*/ 	.word	0x00000ab0


	//   ....[1]....
        /*0c58*/ 	.word	0x0000f7f0


	//   ....[2]....
        /*0c5c*/ 	.word	0x00014cf0


	//----- nvinfo : EIATTR_MAX_THREADS
	.align		4
.L_304:
        /*0c60*/ 	.byte	0x04, 0x05
        /*0c62*/ 	.short	(.L_306 - .L_305)
.L_305:
        /*0c64*/ 	.word	0x00000180
        /*0c68*/ 	.word	0x00000001
        /*0c6c*/ 	.word	0x00000001


	//----- nvinfo : EIATTR_CRS_STACK_SIZE
	.align		4
.L_306:
        /*0c70*/ 	.byte	0x04, 0x1e
        /*0c72*/ 	.short	(.L_308 - .L_307)
.L_307:
        /*0c74*/ 	.word	0x00000000


	//----- nvinfo : EIATTR_CBANK_PARAM_SIZE
	.align		4
.L_308:
        /*0c78*/ 	.byte	0x03, 0x19
        /*0c7a*/ 	.short	0x0a70


	//----- nvinfo : EIATTR_PARAM_CBANK
	.align		4
        /*0c7c*/ 	.byte	0x04, 0x0a
        /*0c7e*/ 	.short	(.L_310 - .L_309)
	.align		4
.L_309:
        /*0c80*/ 	.word	index@(.nv.constant0._ZN7cutlass13device_kernelIN5flash11enable_sm90INS1_16FlashAttnFwdSm90INS1_25CollectiveMainloopFwdSm90ILi2EN4cute5tupleIJNS5_1CILi1EEES8_S8_EEENS6_IJNS7_ILi128EEESA_NS7_ILi256EEEEEELi256ENS_12float_e4m3_tEfNS_4arch4Sm90ELb1ELb0ELb1ELb1ELb0ELb0ELb0ELb1ELb1ELb0ELb0ELb0EEENS1_21CollectiveEpilogueFwdINS6_IJSA_SB_SA_EEES9_NS_10bfloat16_tESF_Li256ELb1ELb0ELb0ELb1EEENS1_36VarlenDynamicPersistentTileSchedulerILi128ELi128ELi256ELi128ELb0ELb0ELb1ELb1ELb1ELb1EEEEEEEEEvNT_6ParamsE)
        /*0c84*/ 	.short	0x0210
        /*0c86*/ 	.short	0x0a70


	//----- nvinfo : EIATTR_SW_WAR
	.align		4
.L_310:
        /*0c88*/ 	.byte	0x04, 0x36
        /*0c8a*/ 	.short	(.L_312 - .L_311)
.L_311:
        /*0c8c*/ 	.word	0x00000008
.L_312:


//--------------------- .nv.info._ZN7cutlass13device_kernelIN5flash11enable_sm90INS1_16FlashAttnFwdSm90INS1_25CollectiveMainloopFwdSm90ILi2EN4cute5tupleIJNS5_1CILi1EEES8_S8_EEENS6_IJNS7_ILi128EEESA_NS7_ILi256EEEEEELi256ENS_12float_e4m3_tEfNS_4arch4Sm90ELb1ELb0ELb1ELb1ELb0ELb1ELb0ELb1ELb1ELb0ELb0ELb0EEENS1_21CollectiveEpilogueFwdINS6_IJSA_SB_SA_EEES9_NS_10bfloat16_tESF_Li256ELb1ELb0ELb0ELb1EEENS1_36VarlenDynamicPersistentTileSchedulerILi128ELi128ELi256ELi128ELb0ELb0ELb1ELb1ELb1ELb1EEEEEEEEEvNT_6ParamsE --------------------------
	.section	.nv.info._ZN7cutlass13device_kernelIN5flash11enable_sm90INS1_16FlashAttnFwdSm90INS1_25CollectiveMainloopFwdSm90ILi2EN4cute5tupleIJNS5_1CILi1EEES8_S8_EEENS6_IJNS7_ILi128EEESA_NS7_ILi256EEEEEELi256ENS_12float_e4m3_tEfNS_4arch4Sm90ELb1ELb0ELb1ELb1ELb0ELb1ELb0ELb1ELb1ELb0ELb0ELb0EEENS1_21CollectiveEpilogueFwdINS6_IJSA_SB_SA_EEES9_NS_10bfloat16_tESF_Li256ELb1ELb0ELb0ELb1EEENS1_36VarlenDynamicPersistentTileSchedulerILi128ELi128ELi256ELi128ELb0ELb0ELb1ELb1ELb1ELb1EEEEEEEEEvNT_6ParamsE,"",@"SHT_CUDA_INFO"
	.sectionflags	@""
	.align	4


	//----- nvinfo : EIATTR_CUDA_API_VERSION
	.align		4
        /*0000*/ 	.byte	0x04, 0x37
        /*0002*/ 	.short	(.L_314 - .L_313)
.L_313:
        /*0004*/ 	.word	0x00000082


	//----- nvinfo : EIATTR_KPARAM_INFO
	.align		4
.L_314:
        /*0008*/ 	.byte	0x04, 0x17
        /*000a*/ 	.short	(.L_316 - .L_315)
.L_315:
        /*000c*/ 	.word	0x00000000
        /*0010*/ 	.short	0x0000
        /*0012*/ 	.short	0x0070
        /*0014*/ 	.byte	0x00, 0xf0, 0x01, 0x28


	//----- nvinfo : EIATTR_SPARSE_MMA_MASK
	.align		4
.L_316:
        /*0018*/ 	.byte	0x03, 0x50
        /*001a*/ 	.short	0x0000


	//----- nvinfo : EIATTR_MAXREG_COUNT
	.align		4
        /*001c*/ 	.byte	0x03, 0x1b
        /*001e*/ 	.short	0x00a8


	//----- nvinfo : EIATTR_NUM_BARRIERS
	.align		4
        /*0020*/ 	.byte	0x02, 0x4c
        /*0022*/ 	.byte	0x10
	.zero		1


	//----- nvinfo : EIATTR_EXTERNS
	.align		4
        /*0024*/ 	.byte	0x04, 0x0f
        /*0026*/ 	.short	(.L_318 - .L_317)


	//   ....[0]....
	.align		4
.L_317:
        /*0028*/ 	.word	index@(__assertfail)


	//----- nvinfo : EIATTR_ANNOTATIONS
	.align		4
.L_318:
        /*002c*/ 	.byte	0x04, 0x55
        /*002e*/ 	.short	(.L_320 - .L_319)


	//   ....[0]....
.L_319:
        /* <DEDUP_REMOVED lines=117> */


	//----- nvinfo : EIATTR_MERCURY_ISA_VERSION
	.align		4
.L_320:
        /*0770*/ 	.byte	0x03, 0x5f
        /*0772*/ 	.short	0x0101


	//----- nvinfo : EIATTR_UNUSED_LOAD_BYTE_OFFSET
	.align		4
        /*0774*/ 	.byte	0x04, 0x44
        /*0776*/ 	.short	(.L_322 - .L_321)


	//   ....[0]....
.L_321:
        /*0778*/ 	.word	0x00000b00
        /*077c*/ 	.word	0x0000fff0


	//   ....[1]....
        /*0780*/ 	.word	0x00020c80
        /*0784*/ 	.word	0x0000fff0


	//----- nvinfo : EIATTR_INT_WARP_WIDE_INSTR_OFFSETS
	.align		4
.L_322:
        /*0788*/ 	.byte	0x04, 0x31
        /*078a*/ 	.short	(.L_324 - .L_323)


	//   ....[0]....
.L_323:
        /*078c*/ 	.word	0x000001c0


	//   ....[1]....
        /*0790*/ 	.word	0x00000200


	//   ....[2]....
        /*0794*/ 	.word	0x00000270


	//   ....[3]....
        /*0798*/ 	.word	0x00026aa0


	//   ....[4]....
        /*079c*/ 	.word	0x00026b30


	//   ....[5]....
        /*07a0*/ 	.word	0x000272b0


	//   ....[6]....
        /*07a4*/ 	.word	0x000272e0


	//   ....[7]....
        /*07a8*/ 	.word	0x000273b0


	//   ....[8]....
        /*07ac*/ 	.word	0x000292e0


	//   ....[9]....
        /*07b0*/ 	.word	0x00029370


	//----- nvinfo : EIATTR_COOP_GROUP_MASK_REGIDS
	.align		4
.L_324:
        /*07b4*/ 	.byte	0x04, 0x29
        /*07b6*/ 	.short	(.L_326 - .L_325)


	//   ....[0]....
.L_325:
        /*07b8*/ 	.word	0xffffffff


	//   ....[1]....
        /*07bc*/ 	.word	0xffffffff


	//   ....[2]....
        /*07c0*/ 	.word	0xffffffff


	//   ....[3]....
        /*07c4*/ 	.word	0xffffffff


	//   ....[4]....
        /*07c8*/ 	.word	0xffffffff


	//   ....[5]....
        /*07cc*/ 	.word	0xffffffff


	//   ....[6]....
        /*07d0*/ 	.word	0xffffffff


	//   ....[7]....
        /*07d4*/ 	.word	0xffffffff


	//   ....[8]....
        /*07d8*/ 	.word	0xffffffff


	//   ....[9]....
        /*07dc*/ 	.word	0xffffffff


	//   ....[10]....
        /*07e0*/ 	.word	0xffffffff


	//   ....[11]....
        /*07e4*/ 	.word	0xffffffff


	//   ....[12]....
        /*07e8*/ 	.word	0xffffffff


	//   ....[13]....
        /*07ec*/ 	.word	0xffffffff


	//   ....[14]....
        /*07f0*/ 	.word	0xffffffff


	//   ....[15]....
        /*07f4*/ 	.word	0xffffffff


	//   ....[16]....
        /*07f8*/ 	.word	0xffffffff


	//   ....[17]....
        /*07fc*/ 	.word	0xffffffff


	//   ....[18]....
        /*0800*/ 	.word	0xffffffff


	//   ....[19]....
        /*0804*/ 	.word	0xffffffff


	//   ....[20]....
        /*0808*/ 	.word	0xffffffff


	//   ....[21]....
        /*080c*/ 	.word	0xffffffff


	//   ....[22]....
        /*0810*/ 	.word	0xffffffff


	//   ....[23]....
        /*0814*/ 	.word	0xffffffff


	//   ....[24]....
        /*0818*/ 	.word	0xffffffff


	//   ....[25]....
        /*081c*/ 	.word	0xffffffff


	//   ....[26]....
        /*0820*/ 	.word	0xffffffff


	//   ....[27]....
        /*0824*/ 	.word	0xffffffff


	//   ....[28]....
        /*0828*/ 	.word	0xffffffff


	//   ....[29]....
        /*082c*/ 	.word	0xffffffff


	//   ....[30]....
        /*0830*/ 	.word	0xffffffff


	//   ....[31]....
        /*0834*/ 	.word	0xffffffff


	//   ....[32]....
        /*0838*/ 	.word	0xffffffff


	//   ....[33]....
        /*083c*/ 	.word	0xffffffff


	//   ....[34]....
        /*0840*/ 	.word	0xffffffff


	//   ....[35]....
        /*0844*/ 	.word	0xffffffff


	//   ....[36]....
        /*0848*/ 	.word	0xffffffff


	//   ....[37]....
        /*084c*/ 	.word	0xffffffff


	//   ....[38]....
        /*0850*/ 	.word	0xffffffff


	//   ....[39]....
        /*0854*/ 	.word	0xffffffff


	//   ....[40]....
        /*0858*/ 	.word	0xffffffff


	//   ....[41]....
        /*085c*/ 	.word	0xffffffff


	//   ....[42]....
        /*0860*/ 	.word	0xffffffff


	//   ....[43]....
        /*0864*/ 	.word	0xffffffff


	//   ....[44]....
        /*0868*/ 	.word	0xffffffff


	//   ....[45]....
        /*086c*/ 	.word	0xffffffff


	//   ....[46]....
        /*0870*/ 	.word	0xffffffff


	//   ....[47]....
        /*0874*/ 	.word	0xffffffff


	//   ....[48]....
        /*0878*/ 	.word	0xffffffff


	//   ....[49]....
        /*087c*/ 	.word	0xffffffff


	//   ....[50]....
        /*0880*/ 	.word	0xffffffff


	//   ....[51]....
        /*0884*/ 	.word	0xffffffff


	//   ....[52]....
        /*0888*/ 	.word	0xffffffff


	//   ....[53]....
        /*088c*/ 	.word	0xffffffff


	//   ....[54]....
        /*0890*/ 	.word	0xffffffff


	//   ....[55]....
        /*0894*/ 	.word	0xffffffff


	//   ....[56]....
        /*0898*/ 	.word	0xffffffff


	//   ....[57]....
        /*089c*/ 	.word	0xffffffff


	//   ....[58]....
        /*08a0*/ 	.word	0xffffffff


	//   ....[59]....
        /*08a4*/ 	.word	0xffffffff


	//   ....[60]....
        /*08a8*/ 	.word	0xffffffff


	//   ....[61]....
        /*08ac*/ 	.word	0xffffffff


	//   ....[62]....
        /*08b0*/ 	.word	0xffffffff


	//   ....[63]....
        /*08b4*/ 	.word	0xffffffff


	//   ....[64]....
        /*08b8*/ 	.word	0xffffffff


	//   ....[65]....
        /*08bc*/ 	.word	0xffffffff


	//   ....[66]....
        /*08c0*/ 	.word	0xffffffff


	//   ....[67]....
        /*08c4*/ 	.word	0xffffffff


	//   ....[68]....
        /*08c8*/ 	.word	0xffffffff


	//   ....[69]....
        /*08cc*/ 	.word	0xffffffff


	//   ....[70]....
        /*08d0*/ 	.word	0xffffffff


	//   ....[71]....
        /*08d4*/ 	.word	0xffffffff


	//   ....[72]....
        /*08d8*/ 	.word	0xffffffff


	//   ....[73]....
        /*08dc*/ 	.word	0xffffffff


	//   ....[74]....
        /*08e0*/ 	.word	0xffffffff


	//   ....[75]....
        /*08e4*/ 	.word	0xffffffff


	//   ....[76]....
        /*08e8*/ 	.word	0xffffffff


	//   ....[77]....
        /*08ec*/ 	.word	0xffffffff


	//   ....[78]....
        /*08f0*/ 	.word	0xffffffff


	//   ....[79]....
        /*08f4*/ 	.word	0xffffffff


	//   ....[80]....
        /*08f8*/ 	.word	0xffffffff


	//   ....[81]....
        /*08fc*/ 	.word	0xffffffff


	//   ....[82]....
        /*0900*/ 	.word	0xffffffff


	//   ....[83]....
        /*0904*/ 	.word	0xffffffff


	//   ....[84]....
        /*0908*/ 	.word	0xffffffff


	//   ....[85]....
        /*090c*/ 	.word	0xffffffff


	//   ....[86]....
        /*0910*/ 	.word	0xffffffff


	//   ....[87]....
        /*0914*/ 	.word	0xffffffff


	//   ....[88]....
        /*0918*/ 	.word	0xffffffff


	//   ....[89]....
        /*091c*/ 	.word	0xffffffff


	//   ....[90]....
        /*0920*/ 	.word	0xffffffff


	//   ....[91]....
        /*0924*/ 	.word	0xffffffff


	//   ....[92]....
        /*0928*/ 	.word	0xffffffff


	//   ....[93]....
        /*092c*/ 	.word	0xffffffff


	//   ....[94]....
        /*0930*/ 	.word	0xffffffff


	//   ....[95]....
        /*0934*/ 	.word	0xffffffff


	//   ....[96]....
        /*0938*/ 	.word	0xffffffff


	//   ....[97]....
        /*093c*/ 	.word	0xffffffff


	//   ....[98]....
        /*0940*/ 	.word	0xffffffff


	//   ....[99]....
        /*0944*/ 	.word	0xffffffff


	//   ....[100]....
        /*0948*/ 	.word	0xffffffff


	//   ....[101]....
        /*094c*/ 	.word	0xffffffff


	//   ....[102]....
        /*0950*/ 	.word	0xffffffff


	//   ....[103]....
        /*0954*/ 	.word	0xffffffff


	//   ....[104]....
        /*0958*/ 	.word	0xffffffff


	//   ....[105]....
        /*095c*/ 	.word	0xffffffff


	//   ....[106]....
        /*0960*/ 	.word	0xffffffff


	//   ....[107]....
        /*0964*/ 	.word	0xffffffff


	//   ....[108]....
        /*0968*/ 	.word	0xffffffff


	//   ....[109]....
        /*096c*/ 	.word	0xffffffff


	//   ....[110]....
        /*0970*/ 	.word	0xffffffff


	//   ....[111]....
        /*0974*/ 	.word	0xffffffff


	//   ....[112]....
        /*0978*/ 	.word	0xffffffff


	//   ....[113]....
        /*097c*/ 	.word	0xffffffff


	//   ....[114]....
        /*0980*/ 	.word	0xffffffff


	//   ....[115]....
        /*0984*/ 	.word	0xffffffff


	//   ....[116]....
        /*0988*/ 	.word	0xffffffff


	//   ....[117]....
        /*098c*/ 	.word	0xffffffff


	//   ....[118]....
        /*0990*/ 	.word	0xffffffff


	//   ....[119]....
        /*0994*/ 	.word	0xffffffff


	//   ....[120]....
        /*0998*/ 	.word	0xffffffff


	//   ....[121]....
        /*099c*/ 	.word	0xffffffff


	//   ....[122]....
        /*09a0*/ 	.word	0xffffffff


	//   ....[123]....
        /*09a4*/ 	.word	0xffffffff


	//   ....[124]....
        /*09a8*/ 	.word	0x0500000f


	//   ....[125]....
        /*09ac*/ 	.word	0x0500000f


	//   ....[126]....
        /*09b0*/ 	.word	0x0500000f


	//   ....[127]....
        /*09b4*/ 	.word	0x0500000f


	//   ....[128]....
        /*09b8*/ 	.word	0x0500000f


	//   ....[129]....
        /*09bc*/ 	.word	0x0500000f


	//   ....[130]....
        /*09c0*/ 	.word	0x0500000f


	//   ....[131]....
        /*09c4*/ 	.word	0x0500000f


	//   ....[132]....
        /*09c8*/ 	.word	0x0500000f


	//   ....[133]....
        /*09cc*/ 	.word	0x0500000f


	//   ....[134]....
        /*09d0*/ 	.word	0x0500000f


	//   ....[135]....
        /*09d4*/ 	.word	0x0500000f


	//   ....[136]....
        /*09d8*/ 	.word	0x0500000f


	//   ....[137]....
        /*09dc*/ 	.word	0x0500000f


	//   ....[138]....
        /*09e0*/ 	.word	0x0500000f


	//   ....[139]....
        /*09e4*/ 	.word	0x0500000f


	//   ....[140]....
        /*09e8*/ 	.word	0x0500000f


	//   ....[141]....
        /*09ec*/ 	.word	0x0500000f


	//   ....[142]....
        /*09f0*/ 	.word	0x0500000f


	//   ....[143]....
        /*09f4*/ 	.word	0x0500000f


	//   ....[144]....
        /*09f8*/ 	.word	0x0500000f


	//   ....[145]....
        /*09fc*/ 	.word	0x0500000f


	//   ....[146]....
        /*0a00*/ 	.word	0x0500000f


	//   ....[147]....
        /*0a04*/ 	.word	0x0500000f


	//   ....[148]....
        /*0a08*/ 	.word	0x0500000f


	//   ....[149]....
        /*0a0c*/ 	.word	0x0500000f


	//   ....[150]....
        /*0a10*/ 	.word	0x0500000f


	//   ....[151]....
        /*0a14*/ 	.word	0x0500000f


	//   ....[152]....
        /*0a18*/ 	.word	0x0500000f


	//   ....[153]....
        /*0a1c*/ 	.word	0x0500000f


	//   ....[154]....
        /*0a20*/ 	.word	0x0500000f


	//   ....[155]....
        /*0a24*/ 	.word	0x0500000f


	//   ....[156]....
        /*0a28*/ 	.word	0x0500000f


	//   ....[157]....
        /*0a2c*/ 	.word	0x0500000f


	//   ....[158]....
        /*0a30*/ 	.word	0x0500000f


	//   ....[159]....
        /*0a34*/ 	.word	0x0500000f


	//   ....[160]....
        /*0a38*/ 	.word	0x0500000f


	//   ....[161]....
        /*0a3c*/ 	.word	0x0500000f


	//   ....[162]....
        /*0a40*/ 	.word	0x0500000f


	//   ....[163]....
        /*0a44*/ 	.word	0x0500000f


	//   ....[164]....
        /*0a48*/ 	.word	0x0500000f


	//   ....[165]....
        /*0a4c*/ 	.word	0x0500000f


	//   ....[166]....
        /*0a50*/ 	.word	0x0500000f


	//   ....[167]....
        /*0a54*/ 	.word	0x0500000f


	//   ....[168]....
        /*0a58*/ 	.word	0x0500000f


	//   ....[169]....
        /*0a5c*/ 	.word	0x0500000f


	//   ....[170]....
        /*0a60*/ 	.word	0x0500000f


	//   ....[171]....
        /*0a64*/ 	.word	0x0500000f


	//   ....[172]....
        /*0a68*/ 	.word	0x0500000f


	//   ....[173]....
        /*0a6c*/ 	.word	0x0500000f


	//   ....[174]....
        /*0a70*/ 	.word	0x0500000f


	//   ....[175]....
        /*0a74*/ 	.word	0x0500000f


	//   ....[176]....
        /*0a78*/ 	.word	0x0500000f


	//   ....[177]....
        /*0a7c*/ 	.word	0x0500000f


	//   ....[178]....
        /*0a80*/ 	.word	0x0500000f


	//   ....[179]....
        /*0a84*/ 	.word	0x0500000f


	//   ....[180]....
        /*0a88*/ 	.word	0x0500000f


	//   ....[181]....
        /*0a8c*/ 	.word	0x0500000f


	//   ....[182]....
        /*0a90*/ 	.word	0x0500000f


	//   ....[183]....
        /*0a94*/ 	.word	0x0500000f


	//   ....[184]....
        /*0a98*/ 	.word	0x0500000f


	//   ....[185]....
        /*0a9c*/ 	.word	0x0500000f


	//   ....[186]....
        /*0aa0*/ 	.word	0x0500000f


	//   ....[187]....
        /*0aa4*/ 	.word	0x0500000f


	//   ....[188]....
        /*0aa8*/ 	.word	0x0500000f


	//   ....[189]....
        /*0aac*/ 	.word	0x0500000f


	//   ....[190]....
        /*0ab0*/ 	.word	0x0500000f


	//   ....[191]....
        /*0ab4*/ 	.word	0x0500000f


	//   ....[192]....
        /*0ab8*/ 	.word	0x0500000f


	//   ....[193]....
        /*0abc*/ 	.word	0x0500000f


	//   ....[194]....
        /*0ac0*/ 	.word	0x0500000f


	//   ....[195]....
        /*0ac4*/ 	.word	0x0500000f


	//   ....[196]....
        /*0ac8*/ 	.word	0x0500000f


	//   ....[197]....
        /*0acc*/ 	.word	0x0500000f


	//   ....[198]....
        /*0ad0*/ 	.word	0x0500000f


	//   ....[199]....
        /*0ad4*/ 	.word	0x0500000f


	//   ....[200]....
        /*0ad8*/ 	.word	0x0500000f


	//   ....[201]....
        /*0adc*/ 	.word	0x0500000f


	//   ....[202]....
        /*0ae0*/ 	.word	0x0500000f


	//   ....[203]....
        /*0ae4*/ 	.word	0x0500000f


	//   ....[204]....
        /*0ae8*/ 	.word	0x0500000f


	//   ....[205]....
        /*0aec*/ 	.word	0x0500000f


	//   ....[206]....
        /*0af0*/ 	.word	0x0500000f


	//   ....[207]....
        /*0af4*/ 	.word	0x0500000f


	//   ....[208]....
        /*0af8*/ 	.word	0x0500000f


	//   ....[209]....
        /*0afc*/ 	.word	0x0500000f


	//   ....[210]....
        /*0b00*/ 	.word	0x0500000f


	//   ....[211]....
        /*0b04*/ 	.word	0x0500000f


	//   ....[212]....
        /*0b08*/ 	.word	0x0500000f


	//   ....[213]....
        /*0b0c*/ 	.word	0x0500000f


	//   ....[214]....
        /*0b10*/ 	.word	0x0500000f


	//   ....[215]....
        /*0b14*/ 	.word	0x0500000f


	//   ....[216]....
        /*0b18*/ 	.word	0x0500000f


	//   ....[217]....
        /*0b1c*/ 	.word	0x0500000f


	//   ....[218]....
        /*0b20*/ 	.word	0x0500000f


	//   ....[219]....
        /*0b24*/ 	.word	0x0500000f


	//   ....[220]....
        /*0b28*/ 	.word	0x0500000f


	//   ....[221]....
        /*0b2c*/ 	.word	0x0500000f


	//   ....[222]....
        /*0b30*/ 	.word	0x0500000f


	//   ....[223]....
        /*0b34*/ 	.word	0x0500000f


	//   ....[224]....
        /*0b38*/ 	.word	0x0500000f


	//   ....[225]....
        /*0b3c*/ 	.word	0x0500000f


	//   ....[226]....
        /*0b40*/ 	.word	0x0500000f


	//   ....[227]....
        /*0b44*/ 	.word	0x0500000f


	//   ....[228]....
        /*0b48*/ 	.word	0x0500000f


	//   ....[229]....
        /*0b4c*/ 	.word	0x0500000f


	//   ....[230]....
        /*0b50*/ 	.word	0x0500000f


	//   ....[231]....
        /*0b54*/ 	.word	0x0500000f


	//   ....[232]....
        /*0b58*/ 	.word	0x0500000f


	//   ....[233]....
        /*0b5c*/ 	.word	0x0500000f


	//   ....[234]....
        /*0b60*/ 	.word	0x0500000f


	//   ....[235]....
        /*0b64*/ 	.word	0x0500000f


	//   ....[236]....
        /*0b68*/ 	.word	0x0500000f


	//   ....[237]....
        /*0b6c*/ 	.word	0x0500000f


	//   ....[238]....
        /*0b70*/ 	.word	0x0500000f


	//   ....[239]....
        /*0b74*/ 	.word	0x0500000f


	//   ....[240]....
        /*0b78*/ 	.word	0x0500000f


	//----- nvinfo : EIATTR_COOP_GROUP_INSTR_OFFSETS
	.align		4
.L_326:
        /*0b7c*/ 	.byte	0x04, 0x28
        /*0b7e*/ 	.short	(.L_328 - .L_327)


	//   ....[0]....
.L_327:
        /*0b80*/ 	.word	0x00000070


	//   ....[1]....
        /*0b84*/ 	.word	0x000001d0


	//   ....[2]....
        /*0b88*/ 	.word	0x00000220


	//   ....[3]....
        /*0b8c*/ 	.word	0x00000450


	//   ....[4]....
        /*0b90*/ 	.word	0x000005b0


	//   ....[5]....
        /*0b94*/ 	.word	0x000006d0


	//   ....[6]....
        /*0b98*/ 	.word	0x00000830


	//   ....[7]....
        /*0b9c*/ 	.word	0x0000c600


	//   ....[8]....
        /*0ba0*/ 	.word	0x000175b0


	//   ....[9]....
        /*0ba4*/ 	.word	0x000175f0


	//   ....[10]....
        /*0ba8*/ 	.word	0x00018030


	//   ....[11]....
        /*0bac*/ 	.word	0x00018060


	//   ....[12]....
        /*0bb0*/ 	.word	0x0001b0d0


	//   ....[13]....
        /*0bb4*/ 	.word	0x0001b200


	//   ....[14]....
        /*0bb8*/ 	.word	0x0001b9f0


	//   ....[15]....
        /*0bbc*/ 	.word	0x0001bb00


	//   ....[16]....
        /*0bc0*/ 	.word	0x0001e410


	//   ....[17]....
        /*0bc4*/ 	.word	0x0001e450


	//   ....[18]....
        /*0bc8*/ 	.word	0x0001e490


	//   ....[19]....
        /*0bcc*/ 	.word	0x0001e4e0


	//   ....[20]....
        /*0bd0*/ 	.word	0x00020120


	//   ....[21]....
        /*0bd4*/ 	.word	0x00020130


	//   ....[22]....
        /*0bd8*/ 	.word	0x00020160


	//   ....[23]....
        /*0bdc*/ 	.word	0x00020170


	//   ....[24]....
        /*0be0*/ 	.word	0x000218a0


	//   ....[25]....
        /*0be4*/ 	.word	0x000218f0


	//   ....[26]....
        /*0be8*/ 	.word	0x00021920


	//   ....[27]....
        /*0bec*/ 	.word	0x00021960


	//   ....[28]....
        /*0bf0*/ 	.word	0x00021990


	//   ....[29]....
        /*0bf4*/ 	.word	0x000219c0


	//   ....[30]....
        /*0bf8*/ 	.word	0x000219f0


	//   ....[31]....
        /*0bfc*/ 	.word	0x00021a20


	//   ....[32]....
        /*0c00*/ 	.word	0x00021a50


	//   ....[33]....
        /*0c04*/ 	.word	0x00021a80


	//   ....[34]....
        /*0c08*/ 	.word	0x00021ab0


	//   ....[35]....
        /*0c0c*/ 	.word	0x00021ae0


	//   ....[36]....
        /*0c10*/ 	.word	0x00021b10


	//   ....[37]....
        /*0c14*/ 	.word	0x00021b40


	//   ....[38]....
        /*0c18*/ 	.word	0x00021b70


	//   ....[39]....
        /*0c1c*/ 	.word	0x00021ba0


	//   ....[40]....
        /*0c20*/ 	.word	0x00021bd0


	//   ....[41]....
        /*0c24*/ 	.word	0x00021c00


	//   ....[42]....
        /*0c28*/ 	.word	0x00021c30


	//   ....[43]....
        /*0c2c*/ 	.word	0x00021c60


	//   ....[44]....
        /*0c30*/ 	.word	0x00021c90


	//   ....[45]....
        /*0c34*/ 	.word	0x00021cc0


	//   ....[46]....
        /*0c38*/ 	.word	0x00021cf0


	//   ....[47]....
        /*0c3c*/ 	.word	0x00021d20


	//   ....[48]....
        /*0c40*/ 	.word	0x00021d50


	//   ....[49]....
        /*0c44*/ 	.word	0x00021d80


	//   ....[50]....
        /*0c48*/ 	.word	0x00021db0


	//   ....[51]....
        /*0c4c*/ 	.word	0x00021de0


	//   ....[52]....
        /*0c50*/ 	.word	0x00021e10


	//   ....[53]....
        /*0c54*/ 	.word	0x00021e30


	//   ....[54]....
        /*0c58*/ 	.word	0x00021e60


	//   ....[55]....
        /*0c5c*/ 	.word	0x00021e70


	//   ....[56]....
        /*0c60*/ 	.word	0x00021ea0


	//   ....[57]....
        /*0c64*/ 	.word	0x00021eb0


	//   ....[58]....
        /*0c68*/ 	.word	0x00021ee0


	//   ....[59]....
        /*0c6c*/ 	.word	0x00021f10


	//   ....[60]....
        /*0c70*/ 	.word	0x00021f40


	//   ....[61]....
        /*0c74*/ 	.word	0x00021f50


	//   ....[62]....
        /*0c78*/ 	.word	0x00021f70


	//   ....[63]....
        /*0c7c*/ 	.word	0x00021f90


	//   ....[64]....
        /*0c80*/ 	.word	0x00021fa0


	//   ....[65]....
        /*0c84*/ 	.word	0x00021fc0


	//   ....[66]....
        /*0c88*/ 	.word	0x00021ff0


	//   ....[67]....
        /*0c8c*/ 	.word	0x00022020


	//   ....[68]....
        /*0c90*/ 	.word	0x00022030


	//   ....[69]....
        /*0c94*/ 	.word	0x00022060


	//   ....[70]....
        /*0c98*/ 	.word	0x00022070


	//   ....[71]....
        /*0c9c*/ 	.word	0x000220a0


	//   ....[72]....
        /*0ca0*/ 	.word	0x000220b0


	//   ....[73]....
        /*0ca4*/ 	.word	0x000220d0


	//   ....[74]....
        /*0ca8*/ 	.word	0x00022100


	//   ....[75]....
        /*0cac*/ 	.word	0x00022130


	//   ....[76]....
        /*0cb0*/ 	.word	0x00022160


	//   ....[77]....
        /*0cb4*/ 	.word	0x00022180


	//   ....[78]....
        /*0cb8*/ 	.word	0x000221b0


	//   ....[79]....
        /*0cbc*/ 	.word	0x000221e0


	//   ....[80]....
        /*0cc0*/ 	.word	0x00022210


	//   ....[81]....
        /*0cc4*/ 	.word	0x00022240


	//   ....[82]....
        /*0cc8*/ 	.word	0x00022260


	//   ....[83]....
        /*0ccc*/ 	.word	0x00022270


	//   ....[84]....
        /*0cd0*/ 	.word	0x00022290


	//   ....[85]....
        /*0cd4*/ 	.word	0x000222c0


	//   ....[86]....
        /*0cd8*/ 	.word	0x000222f0


	//   ....[87]....
        /*0cdc*/ 	.word	0x00022310


	//   ....[88]....
        /*0ce0*/ 	.word	0x00024320


	//   ....[89]....
        /*0ce4*/ 	.word	0x00024510


	//   ....[90]....
        /*0ce8*/ 	.word	0x00024540


	//   ....[91]....
        /*0cec*/ 	.word	0x00024570


	//   ....[92]....
        /*0cf0*/ 	.word	0x000245a0


	//   ....[93]....
        /*0cf4*/ 	.word	0x000245d0


	//   ....[94]....
        /*0cf8*/ 	.word	0x00024610


	//   ....[95]....
        /*0cfc*/ 	.word	0x00024790


	//   ....[96]....
        /*0d00*/ 	.word	0x000247c0


	//   ....[97]....
        /*0d04*/ 	.word	0x000247f0


	//   ....[98]....
        /*0d08*/ 	.word	0x00024820


	//   ....[99]....
        /*0d0c*/ 	.word	0x00024850


	//   ....[100]....
        /*0d10*/ 	.word	0x00024880


	//   ....[101]....
        /*0d14*/ 	.word	0x00024920


	//   ....[102]....
        /*0d18*/ 	.word	0x00024960


	//   ....[103]....
        /*0d1c*/ 	.word	0x00024a20


	//   ....[104]....
        /*0d20*/ 	.word	0x000258f0


	//   ....[105]....
        /*0d24*/ 	.word	0x00027540


	//   ....[106]....
        /*0d28*/ 	.word	0x00029ff0


	//   ....[107]....
        /*0d2c*/ 	.word	0x0002a020


	//   ....[108]....
        /*0d30*/ 	.word	0x0002a060


	//   ....[109]....
        /*0d34*/ 	.word	0x0002a090


	//   ....[110]....
        /*0d38*/ 	.word	0x0002a0c0


	//   ....[111]....
        /*0d3c*/ 	.word	0x0002a0f0


	//   ....[112]....
        /*0d40*/ 	.word	0x0002a120


	//   ....[113]....
        /*0d44*/ 	.word	0x0002a150


	//   ....[114]....
        /*0d48*/ 	.word	0x0002a2f0


	//   ....[115]....
        /*0d4c*/ 	.word	0x0002a320


	//   ....[116]....
        /*0d50*/ 	.word	0x0002a350


	//   ....[117]....
        /*0d54*/ 	.word	0x0002a380


	//   ....[118]....
        /*0d58*/ 	.word	0x0002a3b0


	//   ....[119]....
        /*0d5c*/ 	.word	0x0002a3e0


	//   ....[120]....
        /*0d60*/ 	.word	0x0002a4a0


	//   ....[121]....
        /*0d64*/ 	.word	0x0002a4c0


	//   ....[122]....
        /*0d68*/ 	.word	0x0002a530


	//   ....[123]....
        /*0d6c*/ 	.word	0x0002acd0


	//   ....[124]....
        /*0d70*/ 	.word	0x0002b170


	//   ....[125]....
        /*0d74*/ 	.word	0x0002b220


	//   ....[126]....
        /*0d78*/ 	.word	0x0002b2c0


	//   ....[127]....
        /*0d7c*/ 	.word	0x0002b360


	//   ....[128]....
        /*0d80*/ 	.word	0x0002b400


	//   ....[129]....
        /*0d84*/ 	.word	0x0002b4a0


	//   ....[130]....
        /*0d88*/ 	.word	0x0002b540


	//   ....[131]....
        /*0d8c*/ 	.word	0x0002b5e0


	//   ....[132]....
        /*0d90*/ 	.word	0x0002b680


	//   ....[133]....
        /*0d94*/ 	.word	0x0002b720


	//   ....[134]....
        /*0d98*/ 	.word	0x0002b7c0


	//   ....[135]....
        /*0d9c*/ 	.word	0x0002b860


	//   ....[136]....
        /*0da0*/ 	.word	0x0002b900


	//   ....[137]....
        /*0da4*/ 	.word	0x0002b9a0


	//   ....[138]....
        /*0da8*/ 	.word	0x0002ba40


	//   ....[139]....
        /*0dac*/ 	.word	0x0002bae0


	//   ....[140]....
        /*0db0*/ 	.word	0x0002bb80


	//   ....[141]....
        /*0db4*/ 	.word	0x0002bc70


	//   ....[142]....
        /*0db8*/ 	.word	0x0002bd10


	//   ....[143]....
        /*0dbc*/ 	.word	0x0002bdb0


	//   ....[144]....
        /*0dc0*/ 	.word	0x0002be50


	//   ....[145]....
        /*0dc4*/ 	.word	0x0002bef0


	//   ....[146]....
        /*0dc8*/ 	.word	0x0002bf90


	//   ....[147]....
        /*0dcc*/ 	.word	0x0002c030


	//   ....[148]....
        /*0dd0*/ 	.word	0x0002c0d0


	//   ....[149]....
        /*0dd4*/ 	.word	0x0002c170


	//   ....[150]....
        /*0dd8*/ 	.word	0x0002c210


	//   ....[151]....
        /*0ddc*/ 	.word	0x0002c2b0


	//   ....[152]....
        /*0de0*/ 	.word	0x0002c350


	//   ....[153]....
        /*0de4*/ 	.word	0x0002c3f0


	//   ....[154]....
        /*0de8*/ 	.word	0x0002c490


	//   ....[155]....
        /*0dec*/ 	.word	0x0002c530


	//   ....[156]....
        /*0df0*/ 	.word	0x0002c5d0


	//   ....[157]....
        /*0df4*/ 	.word	0x0002c980


	//   ....[158]....
        /*0df8*/ 	.word	0x0002caa0


	//   ....[159]....
        /*0dfc*/ 	.word	0x0002cbc0


	//   ....[160]....
        /*0e00*/ 	.word	0x0002ccf0


	//   ....[161]....
        /*0e04*/ 	.word	0x0002ce10


	//   ....[162]....
        /*0e08*/ 	.word	0x0002ce90


	//   ....[163]....
        /*0e0c*/ 	.word	0x0002cef0


	//   ....[164]....
        /*0e10*/ 	.word	0x0002cf70


	//   ....[165]....
        /*0e14*/ 	.word	0x0002cfd0


	//   ....[166]....
        /*0e18*/ 	.word	0x0002d050


	//   ....[167]....
        /*0e1c*/ 	.word	0x0002d0b0


	//   ....[168]....
        /*0e20*/ 	.word	0x0002d130


	//   ....[169]....
        /*0e24*/ 	.word	0x0002d190


	//   ....[170]....
        /*0e28*/ 	.word	0x0002d210


	//   ....[171]....
        /*0e2c*/ 	.word	0x0002d270


	//   ....[172]....
        /*0e30*/ 	.word	0x0002d2d0


	//   ....[173]....
        /*0e34*/ 	.word	0x0002d330


	//   ....[174]....
        /*0e38*/ 	.word	0x0002d390


	//   ....[175]....
        /*0e3c*/ 	.word	0x0002d3f0


	//   ....[176]....
        /*0e40*/ 	.word	0x0002d450


	//   ....[177]....
        /*0e44*/ 	.word	0x0002d4b0


	//   ....[178]....
        /*0e48*/ 	.word	0x0002d510


	//   ....[179]....
        /*0e4c*/ 	.word	0x0002d570


	//   ....[180]....
        /*0e50*/ 	.word	0x0002d5d0


	//   ....[181]....
        /*0e54*/ 	.word	0x0002d630


	//   ....[182]....
        /*0e58*/ 	.word	0x0002d690


	//   ....[183]....
        /*0e5c*/ 	.word	0x0002d6f0


	//   ....[184]....
        /*0e60*/ 	.word	0x0002d750


	//   ....[185]....
        /*0e64*/ 	.word	0x0002d7b0


	//   ....[186]....
        /*0e68*/ 	.word	0x0002d810


	//   ....[187]....
        /*0e6c*/ 	.word	0x0002d870


	//   ....[188]....
        /*0e70*/ 	.word	0x0002d8e0


	//   ....[189]....
        /*0e74*/ 	.word	0x0002d940


	//   ....[190]....
        /*0e78*/ 	.word	0x0002d9d0


	//   ....[191]....
        /*0e7c*/ 	.word	0x0002da30


	//   ....[192]....
        /*0e80*/ 	.word	0x0002daa0


	//   ....[193]....
        /*0e84*/ 	.word	0x0002db00


	//   ....[194]....
        /*0e88*/ 	.word	0x0002dba0


	//   ....[195]....
        /*0e8c*/ 	.word	0x0002dc00


	//   ....[196]....
        /*0e90*/ 	.word	0x0002dc90


	//   ....[197]....
        /*0e94*/ 	.word	0x0002dcf0


	//   ....[198]....
        /*0e98*/ 	.word	0x0002dda0


	//   ....[199]....
        /*0e9c*/ 	.word	0x0002de00


	//   ....[200]....
        /*0ea0*/ 	.word	0x0002de70


	//   ....[201]....
        /*0ea4*/ 	.word	0x0002ded0


	//   ....[202]....
        /*0ea8*/ 	.word	0x0002df60


	//   ....[203]....
        /*0eac*/ 	.word	0x0002dfc0


	//   ....[204]....
        /*0eb0*/ 	.word	0x0002e030


	//   ....[205]....
        /*0eb4*/ 	.word	0x0002e090


	//   ....[206]....
        /*0eb8*/ 	.word	0x0002e120


	//   ....[207]....
        /*0ebc*/ 	.word	0x0002e180


	//   ....[208]....
        /*0ec0*/ 	.word	0x0002e1f0


	//   ....[209]....
        /*0ec4*/ 	.word	0x0002e250


	//   ....[210]....
        /*0ec8*/ 	.word	0x0002e2d0


	//   ....[211]....
        /*0ecc*/ 	.word	0x0002e330


	//   ....[212]....
        /*0ed0*/ 	.word	0x0002e3a0


	//   ....[213]....
        /*0ed4*/ 	.word	0x0002e400


	//   ....[214]....
        /*0ed8*/ 	.word	0x0002e480


	//   ....[215]....
        /*0edc*/ 	.word	0x0002e4e0


	//   ....[216]....
        /*0ee0*/ 	.word	0x0002e550


	//   ....[217]....
        /*0ee4*/ 	.word	0x0002e5b0


	//   ....[218]....
        /*0ee8*/ 	.word	0x0002e610


	//   ....[219]....
        /*0eec*/ 	.word	0x0002e690


	//   ....[220]....
        /*0ef0*/ 	.word	0x0002e720


	//   ....[221]....
        /*0ef4*/ 	.word	0x0002e8d0


	//   ....[222]....
        /*0ef8*/ 	.word	0x0002ebb0


	//   ....[223]....
        /*0efc*/ 	.word	0x0002f000


	//   ....[224]....
        /*0f00*/ 	.word	0x0002f0a0


	//   ....[225]....
        /*0f04*/ 	.word	0x0002f1d0


	//   ....[226]....
        /*0f08*/ 	.word	0x0002f240


	//   ....[227]....
        /*0f0c*/ 	.word	0x0002f2b0


	//   ....[228]....
        /*0f10*/ 	.word	0x0002f320


	//   ....[229]....
        /*0f14*/ 	.word	0x0002f390


	//   ....[230]....
        /*0f18*/ 	.word	0x0002f410


	//   ....[231]....
        /*0f1c*/ 	.word	0x0002f4a0


	//   ....[232]....
        /*0f20*/ 	.word	0x0002f540


	//   ....[233]....
        /*0f24*/ 	.word	0x0002f5b0


	//   ....[234]....
        /*0f28*/ 	.word	0x0002f620


	//   ....[235]....
        /*0f2c*/ 	.word	0x0002f690


	//   ....[236]....
        /*0f30*/ 	.word	0x0002f710


	//   ....[237]....
        /*0f34*/ 	.word	0x0002f780


	//   ....[238]....
        /*0f38*/ 	.word	0x0002f820


	//   ....[239]....
        /*0f3c*/ 	.word	0x0002f8b0


	//   ....[240]....
        /*0f40*/ 	.word	0x0002f9e0


	//----- nvinfo : EIATTR_REG_RECONFIG
	.align		4
.L_328:
        /*0f44*/ 	.byte	0x01, 0x54
	.zero		2


	//----- nvinfo : EIATTR_SYSCALL_OFFSETS
	.align		4
        /*0f48*/ 	.byte	0x04, 0x46
        /*0f4a*/ 	.short	(.L_330 - .L_329)


	//   ....[0]....
.L_329:
        /*0f4c*/ 	.word	0x00001a60


	//   ....[1]....
        /*0f50*/ 	.word	0x00001bb0


	//   ....[2]....
        /*0f54*/ 	.word	0x0000c7c0


	//   ....[3]....
        /*0f58*/ 	.word	0x0000ced0


	//   ....[4]....
        /*0f5c*/ 	.word	0x00026cd0


	//   ....[5]....
        /*0f60*/ 	.word	0x00026e80


	//   ....[6]....
        /*0f64*/ 	.word	0x00026fc0


	//   ....[7]....
        /*0f68*/ 	.word	0x000270f0


	//----- nvinfo : EIATTR_MBARRIER_INSTR_OFFSETS
	.align		4
.L_330:
        /*0f6c*/ 	.byte	0x04, 0x39
        /*0f6e*/ 	.short	(.L_332 - .L_331)


	//   ....[0]....
.L_331:
        /*0f70*/ 	.word	0x00000300
        /*0f74*/ 	.word	0x000000ff
        /*0f78*/ 	.word	0x00038800
        /*0f7c*/ 	.short	0x0100
        /*0f7e*/ 	.byte	0x08
	.zero		1


	//   ....[1]....
        /*0f80*/ 	.word	0x00000310
        /*0f84*/ 	.word	0x000000ff
        /*0f88*/ 	.word	0x00038820
        /*0f8c*/ 	.short	0x0100
        /*0f8e*/ 	.byte	0x08
	.zero		1


	//   ....[2]....
        /*0f90*/ 	.word	0x00000400
        /*0f94*/ 	.word	0x000000ff
        /*0f98*/ 	.word	0x00038830
        /*0f9c*/ 	.short	0x0100
        /*0f9e*/ 	.byte	0x08
	.zero		1


	//   ....[3]....
        /*0fa0*/ 	.word	0x00000410
        /*0fa4*/ 	.word	0x000000ff
        /*0fa8*/ 	.word	0x00038840
        /*0fac*/ 	.short	0x0100
        /*0fae*/ 	.byte	0x08
	.zero		1


	//   ....[4]....
        /*0fb0*/ 	.word	0x00000420
        /*0fb4*/ 	.word	0x000000ff
        /*0fb8*/ 	.word	0x00038838
        /*0fbc*/ 	.short	0x0100
        /*0fbe*/ 	.byte	0x08
	.zero		1


	//   ....[5]....
        /*0fc0*/ 	.word	0x00000430
        /*0fc4*/ 	.word	0x000000ff
        /*0fc8*/ 	.word	0x00038848
        /*0fcc*/ 	.short	0x0100
        /*0fce*/ 	.byte	0x08
	.zero		1


	//   ....[6]....
        /*0fd0*/ 	.word	0x00000560
        /*0fd4*/ 	.word	0x000000ff
        /*0fd8*/ 	.word	0x00038850
        /*0fdc*/ 	.short	0x0100
        /*0fde*/ 	.byte	0x08
	.zero		1


	//   ....[7]....
        /*0fe0*/ 	.word	0x00000570
        /*0fe4*/ 	.word	0x000000ff
        /*0fe8*/ 	.word	0x00038860
        /*0fec*/ 	.short	0x0100
        /*0fee*/ 	.byte	0x08
	.zero		1


	//   ....[8]....
        /*0ff0*/ 	.word	0x00000580
        /*0ff4*/ 	.word	0x000000ff
        /*0ff8*/ 	.word	0x00038858
        /*0ffc*/ 	.short	0x0100
        /*0ffe*/ 	.byte	0x08
	.zero		1


	//   ....[9]....
        /*1000*/ 	.word	0x00000590
        /*1004*/ 	.word	0x000000ff
        /*1008*/ 	.word	0x00038868
        /*100c*/ 	.short	0x0100
        /*100e*/ 	.byte	0x08
	.zero		1


	//   ....[10]....
        /*1010*/ 	.word	0x00000680
        /*1014*/ 	.word	0x000000ff
        /*1018*/ 	.word	0x00038870
        /*101c*/ 	.short	0x0100
        /*101e*/ 	.byte	0x06
	.zero		1


	//   ....[11]....
        /*1020*/ 	.word	0x00000690
        /*1024*/ 	.word	0x000000ff
        /*1028*/ 	.word	0x00038880
        /*102c*/ 	.short	0x0100
        /*102e*/ 	.byte	0x06
	.zero		1


	//   ....[12]....
        /*1030*/ 	.word	0x000006a0
        /*1034*/ 	.word	0x000000ff
        /*1038*/ 	.word	0x00038878
        /*103c*/ 	.short	0x0100
        /*103e*/ 	.byte	0x06
	.zero		1


	//   ....[13]....
        /*1040*/ 	.word	0x000006b0
        /*1044*/ 	.word	0x000000ff
        /*1048*/ 	.word	0x00038888
        /*104c*/ 	.short	0x0100
        /*104e*/ 	.byte	0x06
	.zero		1


	//   ....[14]....
        /*1050*/ 	.word	0x000007e0
        /*1054*/ 	.word	0x000000ff
        /*1058*/ 	.word	0x00038890
        /*105c*/ 	.short	0x0100
        /*105e*/ 	.byte	0x08
	.zero		1


	//   ....[15]....
        /*1060*/ 	.word	0x000007f0
        /*1064*/ 	.word	0x000000ff
        /*1068*/ 	.word	0x000388a0
        /*106c*/ 	.short	0x0100
        /*106e*/ 	.byte	0x08
	.zero		1


	//   ....[16]....
        /*1070*/ 	.word	0x00000800
        /*1074*/ 	.word	0x000000ff
        /*1078*/ 	.word	0x00038898
        /*107c*/ 	.short	0x0100
        /*107e*/ 	.byte	0x08
	.zero		1


	//   ....[17]....
        /*1080*/ 	.word	0x00000810
        /*1084*/ 	.word	0x000000ff
        /*1088*/ 	.word	0x000388a8
        /*108c*/ 	.short	0x0100
        /*108e*/ 	.byte	0x08
	.zero		1


	//   ....[18]....
        /*1090*/ 	.word	0x00000940
        /*1094*/ 	.word	0x000000ff
        /*1098*/ 	.word	0x000388b0
        /*109c*/ 	.short	0x0100
        /*109e*/ 	.byte	0x08
	.zero		1


	//   ....[19]....
        /*10a0*/ 	.word	0x00000950
        /*10a4*/ 	.word	0x000000ff
        /*10a8*/ 	.word	0x000388c0
        /*10ac*/ 	.short	0x0100
        /*10ae*/ 	.byte	0x08
	.zero		1


	//   ....[20]....
        /*10b0*/ 	.word	0x00000960
        /*10b4*/ 	.word	0x000000ff
        /*10b8*/ 	.word	0x000388b8
        /*10bc*/ 	.short	0x0100
        /*10be*/ 	.byte	0x08
	.zero		1


	//   ....[21]....
        /*10c0*/ 	.word	0x00000970
        /*10c4*/ 	.word	0x000000ff
        /*10c8*/ 	.word	0x000388c8
        /*10cc*/ 	.short	0x0100
        /*10ce*/ 	.byte	0x08
	.zero		1


	//   ....[22]....
        /*10d0*/ 	.word	0x000030e0
        /*10d4*/ 	.word	0x0000006b
        /*10d8*/ 	.word	0x00038890
        /*10dc*/ 	.short	0x010a
        /*10de*/ 	.byte	0x3f
	.zero		1


	//   ....[23]....
        /*10e0*/ 	.word	0x00007280
        /*10e4*/ 	.word	0x0000006b
        /*10e8*/ 	.word	0x00038890
        /*10ec*/ 	.short	0x010a
        /*10ee*/ 	.byte	0x3f
	.zero		1


	//   ....[24]....
        /*10f0*/ 	.word	0x0000b330
        /*10f4*/ 	.word	0x0000006b
        /*10f8*/ 	.word	0x00038890
        /*10fc*/ 	.short	0x010a
        /*10fe*/ 	.byte	0x3f
	.zero		1


	//   ....[25]....
        /*1100*/ 	.word	0x0000b870
        /*1104*/ 	.word	0x00000030
        /*1108*/ 	.word	0x00000000
        /*110c*/ 	.short	0x0101
        /*110e*/ 	.byte	0x3f
	.zero		1


	//   ....[26]....
        /*1110*/ 	.word	0x0000b8b0
        /*1114*/ 	.word	0x0000006b
        /*1118*/ 	.word	0x000388b0
        /*111c*/ 	.short	0x010a
        /*111e*/ 	.byte	0x3f
	.zero		1


	//   ....[27]....
        /*1120*/ 	.word	0x0000be90
        /*1124*/ 	.word	0x0000006b
        /*1128*/ 	.word	0x00000000
        /*112c*/ 	.short	0x0101
        /*112e*/ 	.byte	0x3f
	.zero		1


	//   ....[28]....
        /*1130*/ 	.word	0x0000cae0
        /*1134*/ 	.word	0x00000012
        /*1138*/ 	.word	0x00038800
        /*113c*/ 	.short	0x010a
        /*113e*/ 	.byte	0x3f
	.zero		1


	//   ....[29]....
        /*1140*/ 	.word	0x0000cb30
        /*1144*/ 	.word	0x00000012
        /*1148*/ 	.word	0x00038800
        /*114c*/ 	.short	0x010a
        /*114e*/ 	.byte	0x3f
	.zero		1


	//   ....[30]....
        /*1150*/ 	.word	0x0000db70
        /*1154*/ 	.word	0x00000012
        /*1158*/ 	.word	0x00038800
        /*115c*/ 	.short	0x010a
        /*115e*/ 	.byte	0x3f
	.zero		1


	//   ....[31]....
        /*1160*/ 	.word	0x000122e0
        /*1164*/ 	.word	0x00000012
        /*1168*/ 	.word	0x00038800
        /*116c*/ 	.short	0x010a
        /*116e*/ 	.byte	0x3f
	.zero		1


	//   ....[32]....
        /*1170*/ 	.word	0x00016450
        /*1174*/ 	.word	0x00000000
        /*1178*/ 	.word	0x00038830
        /*117c*/ 	.short	0x010a
        /*117e*/ 	.byte	0x3f
	.zero		1


	//   ....[33]....
        /*1180*/ 	.word	0x000164d0
        /*1184*/ 	.word	0x00000000
        /*1188*/ 	.word	0x00038830
        /*118c*/ 	.short	0x010a
        /*118e*/ 	.byte	0x3f
	.zero		1


	//   ....[34]....
        /*1190*/ 	.word	0x00018730
        /*1194*/ 	.word	0x00000000
        /*1198*/ 	.word	0x00000000
        /*119c*/ 	.short	0x0101
        /*119e*/ 	.byte	0x3f
	.zero		1


	//   ....[35]....
        /*11a0*/ 	.word	0x00019b70
        /*11a4*/ 	.word	0x00000005
        /*11a8*/ 	.word	0x00038830
        /*11ac*/ 	.short	0x010a
        /*11ae*/ 	.byte	0x3f
	.zero		1


	//   ....[36]....
        /*11b0*/ 	.word	0x00019bc0
        /*11b4*/ 	.word	0x00000005
        /*11b8*/ 	.word	0x00038830
        /*11bc*/ 	.short	0x010a
        /*11be*/ 	.byte	0x3f
	.zero		1


	//   ....[37]....
        /*11c0*/ 	.word	0x0001a000
        /*11c4*/ 	.word	0x00000005
        /*11c8*/ 	.word	0x00038850
        /*11cc*/ 	.short	0x010a
        /*11ce*/ 	.byte	0x3f
	.zero		1


	//   ....[38]....
        /*11d0*/ 	.word	0x0001a040
        /*11d4*/ 	.word	0x00000005
        /*11d8*/ 	.word	0x00038850
        /*11dc*/ 	.short	0x010a
        /*11de*/ 	.byte	0x3f
	.zero		1


	//   ....[39]....
        /*11e0*/ 	.word	0x0001bd10
        /*11e4*/ 	.word	0x000000d4
        /*11e8*/ 	.word	0x00000000
        /*11ec*/ 	.short	0x0101
        /*11ee*/ 	.byte	0x3f
	.zero		1


	//   ....[40]....
        /*11f0*/ 	.word	0x0001c650
        /*11f4*/ 	.word	0x0000000b
        /*11f8*/ 	.word	0x00000000
        /*11fc*/ 	.short	0x0101
        /*11fe*/ 	.byte	0x3f
	.zero		1


	//   ....[41]....
        /*1200*/ 	.word	0x0001d190
        /*1204*/ 	.word	0x00000005
        /*1208*/ 	.word	0x00038830
        /*120c*/ 	.short	0x010a
        /*120e*/ 	.byte	0x3f
	.zero		1


	//   ....[42]....
        /*1210*/ 	.word	0x0001d1e0
        /*1214*/ 	.word	0x00000005
        /*1218*/ 	.word	0x00038830
        /*121c*/ 	.short	0x010a
        /*121e*/ 	.byte	0x3f
	.zero		1


	//   ....[43]....
        /*1220*/ 	.word	0x0001d620
        /*1224*/ 	.word	0x00000005
        /*1228*/ 	.word	0x00038850
        /*122c*/ 	.short	0x010a
        /*122e*/ 	.byte	0x3f
	.zero		1


	//   ....[44]....
        /*1230*/ 	.word	0x0001d660
        /*1234*/ 	.word	0x00000005
        /*1238*/ 	.word	0x00038850
        /*123c*/ 	.short	0x010a
        /*123e*/ 	.byte	0x3f
	.zero		1


	//   ....[45]....
        /*1240*/ 	.word	0x0001f180
        /*1244*/ 	.word	0x000000d4
        /*1248*/ 	.word	0x00000000
        /*124c*/ 	.short	0x0101
        /*124e*/ 	.byte	0x3f
	.zero		1


	//   ....[46]....
        /*1250*/ 	.word	0x0001f350
        /*1254*/ 	.word	0x0000000b
        /*1258*/ 	.word	0x00000000
        /*125c*/ 	.short	0x0101
        /*125e*/ 	.byte	0x3f
	.zero		1


	//   ....[47]....
        /*1260*/ 	.word	0x0001fda0
        /*1264*/ 	.word	0x00000006
        /*1268*/ 	.word	0x00038850
        /*126c*/ 	.short	0x010a
        /*126e*/ 	.byte	0x3f
	.zero		1


	//   ....[48]....
        /*1270*/ 	.word	0x0001fe20
        /*1274*/ 	.word	0x00000006
        /*1278*/ 	.word	0x00038850
        /*127c*/ 	.short	0x010a
        /*127e*/ 	.byte	0x3f
	.zero		1


	//   ....[49]....
        /*1280*/ 	.word	0x00020670
        /*1284*/ 	.word	0x00000012
        /*1288*/ 	.word	0x00000000
        /*128c*/ 	.short	0x0101
        /*128e*/ 	.byte	0x3f
	.zero		1


	//   ....[50]....
        /*1290*/ 	.word	0x00023080
        /*1294*/ 	.word	0x00000000
        /*1298*/ 	.word	0x00000000
        /*129c*/ 	.short	0x0101
        /*129e*/ 	.byte	0x3f
	.zero		1


	//   ....[51]....
        /*12a0*/ 	.word	0x00025a00
        /*12a4*/ 	.word	0x0000000b
        /*12a8*/ 	.word	0x00038820
        /*12ac*/ 	.short	0x010a
        /*12ae*/ 	.byte	0x3f
	.zero		1


	//   ....[52]....
        /*12b0*/ 	.word	0x00025ad0
        /*12b4*/ 	.word	0x00000008
        /*12b8*/ 	.word	0x000388a0
        /*12bc*/ 	.short	0x010a
        /*12be*/ 	.byte	0x3f
	.zero		1


	//   ....[53]....
        /*12c0*/ 	.word	0x00025e10
        /*12c4*/ 	.word	0x00000008
        /*12c8*/ 	.word	0x000388c0
        /*12cc*/ 	.short	0x010a
        /*12ce*/ 	.byte	0x3f
	.zero		1


	//   ....[54]....
        /*12d0*/ 	.word	0x000262e0
        /*12d4*/ 	.word	0x00000007
        /*12d8*/ 	.word	0x000388a0
        /*12dc*/ 	.short	0x010a
        /*12de*/ 	.byte	0x3f
	.zero		1


	//   ....[55]....
        /*12e0*/ 	.word	0x00026600
        /*12e4*/ 	.word	0x00000007
        /*12e8*/ 	.word	0x000388c0
        /*12ec*/ 	.short	0x010a
        /*12ee*/ 	.byte	0x3f
	.zero		1


	//   ....[56]....
        /*12f0*/ 	.word	0x000277c0
        /*12f4*/ 	.word	0x00000006
        /*12f8*/ 	.word	0x00038880
        /*12fc*/ 	.short	0x010a
        /*12fe*/ 	.byte	0x3f
	.zero		1


	//   ....[57]....
        /*1300*/ 	.word	0x000279f0
        /*1304*/ 	.word	0x00000006
        /*1308*/ 	.word	0x00038840
        /*130c*/ 	.short	0x010a
        /*130e*/ 	.byte	0x3f
	.zero		1


	//   ....[58]....
        /*1310*/ 	.word	0x00027e60
        /*1314*/ 	.word	0x00000004
        /*1318*/ 	.word	0x00038820
        /*131c*/ 	.short	0x010a
        /*131e*/ 	.byte	0x3f
	.zero		1


	//   ....[59]....
        /*1320*/ 	.word	0x00028190
        /*1324*/ 	.word	0x00000005
        /*1328*/ 	.word	0x00038880
        /*132c*/ 	.short	0x010a
        /*132e*/ 	.byte	0x3f
	.zero		1


	//   ....[60]....
        /*1330*/ 	.word	0x00028500
        /*1334*/ 	.word	0x00000005
        /*1338*/ 	.word	0x00038840
        /*133c*/ 	.short	0x010a
        /*133e*/ 	.byte	0x3f
	.zero		1


	//   ....[61]....
        /*1340*/ 	.word	0x000288f0
        /*1344*/ 	.word	0x00000004
        /*1348*/ 	.word	0x00038870
        /*134c*/ 	.short	0x010a
        /*134e*/ 	.byte	0x3f
	.zero		1


	//   ....[62]....
        /*1350*/ 	.word	0x00028980
        /*1354*/ 	.word	0x00000004
        /*1358*/ 	.word	0x00038860
        /*135c*/ 	.short	0x010a
        /*135e*/ 	.byte	0x3f
	.zero		1


	//   ....[63]....
        /*1360*/ 	.word	0x00029250
        /*1364*/ 	.word	0x00000003
        /*1368*/ 	.word	0x00038850
        /*136c*/ 	.short	0x0101
        /*136e*/ 	.byte	0x3f
	.zero		1


	//   ....[64]....
        /*1370*/ 	.word	0x00029290
        /*1374*/ 	.word	0x00000003
        /*1378*/ 	.word	0x00000000
        /*137c*/ 	.short	0x0101
        /*137e*/ 	.byte	0x3f
	.zero		1


	//   ....[65]....
        /*1380*/ 	.word	0x00029480
        /*1384*/ 	.word	0x00000015
        /*1388*/ 	.word	0x00038870
        /*138c*/ 	.short	0x010a
        /*138e*/ 	.byte	0x3f
	.zero		1


	//   ....[66]....
        /*1390*/ 	.word	0x00029510
        /*1394*/ 	.word	0x00000015
        /*1398*/ 	.word	0x00038860
        /*139c*/ 	.short	0x010a
        /*139e*/ 	.byte	0x3f
	.zero		1


	//   ....[67]....
        /*13a0*/ 	.word	0x00029d50
        /*13a4*/ 	.word	0x00000015
        /*13a8*/ 	.word	0x00038850
        /*13ac*/ 	.short	0x0101
        /*13ae*/ 	.byte	0x3f
	.zero		1


	//   ....[68]....
        /*13b0*/ 	.word	0x00029da0
        /*13b4*/ 	.word	0x00000000
        /*13b8*/ 	.word	0x00000000
        /*13bc*/ 	.short	0x0101
        /*13be*/ 	.byte	0x3f
	.zero		1


	//   ....[69]....
        /*13c0*/ 	.word	0x0002ac50
        /*13c4*/ 	.word	0x00000000
        /*13c8*/ 	.word	0x00038820
        /*13cc*/ 	.short	0x010a
        /*13ce*/ 	.byte	0x3f
	.zero		1


	//   ....[70]....
        /*13d0*/ 	.word	0x0002ae00
        /*13d4*/ 	.word	0x00000006
        /*13d8*/ 	.word	0x00000000
        /*13dc*/ 	.short	0x010a
        /*13de*/ 	.byte	0x3f
	.zero		1


	//   ....[71]....
        /*13e0*/ 	.word	0x0002ae70
        /*13e4*/ 	.word	0x00000007
        /*13e8*/ 	.word	0x00000000
        /*13ec*/ 	.short	0x010a
        /*13ee*/ 	.byte	0x3f
	.zero		1


	//   ....[72]....
        /*13f0*/ 	.word	0x0002aed0
        /*13f4*/ 	.word	0x00000004
        /*13f8*/ 	.word	0x00038860
        /*13fc*/ 	.short	0x010a
        /*13fe*/ 	.byte	0x3f
	.zero		1


	//   ....[73]....
        /*1400*/ 	.word	0x0002af20
        /*1404*/ 	.word	0x00000003
        /*1408*/ 	.word	0x00038860
        /*140c*/ 	.short	0x010a
        /*140e*/ 	.byte	0x3f
	.zero		1


	//   ....[74]....
        /*1410*/ 	.word	0x0002af60
        /*1414*/ 	.word	0x00000004
        /*1418*/ 	.word	0x00038880
        /*141c*/ 	.short	0x010a
        /*141e*/ 	.byte	0x3f
	.zero		1


	//   ....[75]....
        /*1420*/ 	.word	0x0002af80
        /*1424*/ 	.word	0x00000003
        /*1428*/ 	.word	0x00038880
        /*142c*/ 	.short	0x010a
        /*142e*/ 	.byte	0x3f
	.zero		1


	//   ....[76]....
        /*1430*/ 	.word	0x0002afe0
        /*1434*/ 	.word	0x0000006b
        /*1438*/ 	.word	0x00038890
        /*143c*/ 	.short	0x010a
        /*143e*/ 	.byte	0x3f
	.zero		1


	//   ....[77]....
        /*1440*/ 	.word	0x0002b030
        /*1444*/ 	.word	0x0000006b
        /*1448*/ 	.word	0x00038890
        /*144c*/ 	.short	0x010a
        /*144e*/ 	.byte	0x3f
	.zero		1


	//   ....[78]....
        /*1450*/ 	.word	0x0002b080
        /*1454*/ 	.word	0x0000006b
        /*1458*/ 	.word	0x00038890
        /*145c*/ 	.short	0x010a
        /*145e*/ 	.byte	0x3f
	.zero		1


	//   ....[79]....
        /*1460*/ 	.word	0x0002b0d0
        /*1464*/ 	.word	0x0000006b
        /*1468*/ 	.word	0x000388b0
        /*146c*/ 	.short	0x010a
        /*146e*/ 	.byte	0x3f
	.zero		1


	//   ....[80]....
        /*1470*/ 	.word	0x0002bbc0
        /*1474*/ 	.word	0x00000012
        /*1478*/ 	.word	0x00038800
        /*147c*/ 	.short	0x010a
        /*147e*/ 	.byte	0x3f
	.zero		1


	//   ....[81]....
        /*1480*/ 	.word	0x0002c610
        /*1484*/ 	.word	0x00000012
        /*1488*/ 	.word	0x00038800
        /*148c*/ 	.short	0x010a
        /*148e*/ 	.byte	0x3f
	.zero		1


	//   ....[82]....
        /*1490*/ 	.word	0x0002c660
        /*1494*/ 	.word	0x00000000
        /*1498*/ 	.word	0x00038830
        /*149c*/ 	.short	0x010a
        /*149e*/ 	.byte	0x3f
	.zero		1


	//   ....[83]....
        /*14a0*/ 	.word	0x0002c6b0
        /*14a4*/ 	.word	0x00000005
        /*14a8*/ 	.word	0x00038830
        /*14ac*/ 	.short	0x010a
        /*14ae*/ 	.byte	0x3f
	.zero		1


	//   ....[84]....
        /*14b0*/ 	.word	0x0002c700
        /*14b4*/ 	.word	0x00000005
        /*14b8*/ 	.word	0x00038850
        /*14bc*/ 	.short	0x010a
        /*14be*/ 	.byte	0x3f
	.zero		1


	//   ....[85]....
        /*14c0*/ 	.word	0x0002c750
        /*14c4*/ 	.word	0x00000005
        /*14c8*/ 	.word	0x00038830
        /*14cc*/ 	.short	0x010a
        /*14ce*/ 	.byte	0x3f
	.zero		1


	//   ....[86]....
        /*14d0*/ 	.word	0x0002c7a0
        /*14d4*/ 	.word	0x00000005
        /*14d8*/ 	.word	0x00038850
        /*14dc*/ 	.short	0x010a
        /*14de*/ 	.byte	0x3f
	.zero		1


	//   ....[87]....
        /*14e0*/ 	.word	0x0002c7f0
        /*14e4*/ 	.word	0x00000006
        /*14e8*/ 	.word	0x00038850
        /*14ec*/ 	.short	0x010a
        /*14ee*/ 	.byte	0x3f
	.zero		1


	//   ....[88]....
        /*14f0*/ 	.word	0x0002e990
        /*14f4*/ 	.word	0x0000000b
        /*14f8*/ 	.word	0x00038820
        /*14fc*/ 	.short	0x010a
        /*14fe*/ 	.byte	0x3f
	.zero		1


	//   ....[89]....
        /*1500*/ 	.word	0x0002e9e0
        /*1504*/ 	.word	0x00000008
        /*1508*/ 	.word	0x000388a0
        /*150c*/ 	.short	0x010a
        /*150e*/ 	.byte	0x3f
	.zero		1


	//   ....[90]....
        /*1510*/ 	.word	0x0002ea30
        /*1514*/ 	.word	0x00000008
        /*1518*/ 	.word	0x000388c0
        /*151c*/ 	.short	0x010a
        /*151e*/ 	.byte	0x3f
	.zero		1


	//   ....[91]....
        /*1520*/ 	.word	0x0002ea80
        /*1524*/ 	.word	0x00000007
        /*1528*/ 	.word	0x000388a0
        /*152c*/ 	.short	0x010a
        /*152e*/ 	.byte	0x3f
	.zero		1


	//   ....[92]....
        /*1530*/ 	.word	0x0002ead0
        /*1534*/ 	.word	0x00000007
        /*1538*/ 	.word	0x000388c0
        /*153c*/ 	.short	0x010a
        /*153e*/ 	.byte	0x3f
	.zero		1


	//   ....[93]....
        /*1540*/ 	.word	0x0002ec70
        /*1544*/ 	.word	0x00000006
        /*1548*/ 	.word	0x00038880
        /*154c*/ 	.short	0x010a
        /*154e*/ 	.byte	0x3f
	.zero		1


	//   ....[94]....
        /*1550*/ 	.word	0x0002ecc0
        /*1554*/ 	.word	0x00000006
        /*1558*/ 	.word	0x00038840
        /*155c*/ 	.short	0x010a
        /*155e*/ 	.byte	0x3f
	.zero		1


	//   ....[95]....
        /*1560*/ 	.word	0x0002ed40
        /*1564*/ 	.word	0x00000004
        /*1568*/ 	.word	0x00038820
        /*156c*/ 	.short	0x010a
        /*156e*/ 	.byte	0x3f
	.zero		1


	//   ....[96]....
        /*1570*/ 	.word	0x0002ed90
        /*1574*/ 	.word	0x00000005
        /*1578*/ 	.word	0x00038880
        /*157c*/ 	.short	0x010a
        /*157e*/ 	.byte	0x3f
	.zero		1


	//   ....[97]....
        /*1580*/ 	.word	0x0002ede0
        /*1584*/ 	.word	0x00000005
        /*1588*/ 	.word	0x00038840
        /*158c*/ 	.short	0x010a
        /*158e*/ 	.byte	0x3f
	.zero		1


	//   ....[98]....
        /*1590*/ 	.word	0x0002ee40
        /*1594*/ 	.word	0x00000004
        /*1598*/ 	.word	0x00038870
        /*159c*/ 	.short	0x010a
        /*159e*/ 	.byte	0x3f
	.zero		1


	//   ....[99]....
        /*15a0*/ 	.word	0x0002eea0
        /*15a4*/ 	.word	0x00000004
        /*15a8*/ 	.word	0x00038860
        /*15ac*/ 	.short	0x010a
        /*15ae*/ 	.byte	0x3f
	.zero		1


	//   ....[100]....
        /*15b0*/ 	.word	0x0002eef0
        /*15b4*/ 	.word	0x00000015
        /*15b8*/ 	.word	0x00038870
        /*15bc*/ 	.short	0x010a
        /*15be*/ 	.byte	0x3f
	.zero		1


	//   ....[101]....
        /*15c0*/ 	.word	0x0002ef40
        /*15c4*/ 	.word	0x00000015
        /*15c8*/ 	.word	0x00038860
        /*15cc*/ 	.short	0x010a
        /*15ce*/ 	.byte	0x3f
	.zero		1


	//   ....[102]....
        /*15d0*/ 	.word	0x0002f900
        /*15d4*/ 	.word	0x00000000
        /*15d8*/ 	.word	0x00038820
        /*15dc*/ 	.short	0x010a
        /*15de*/ 	.byte	0x3f
	.zero		1


	//   ....[103]....
        /*15e0*/ 	.word	0x0002faa0
        /*15e4*/ 	.word	0x00000006
        /*15e8*/ 	.word	0x00000000
        /*15ec*/ 	.short	0x010a
        /*15ee*/ 	.byte	0x3f
	.zero		1


	//   ....[104]....
        /*15f0*/ 	.word	0x0002faf0
        /*15f4*/ 	.word	0x00000007
        /*15f8*/ 	.word	0x00000000
        /*15fc*/ 	.short	0x010a
        /*15fe*/ 	.byte	0x3f
	.zero		1


	//   ....[105]....
        /*1600*/ 	.word	0x0002fb40
        /*1604*/ 	.word	0x00000004
        /*1608*/ 	.word	0x00038860
        /*160c*/ 	.short	0x010a
        /*160e*/ 	.byte	0x3f
	.zero		1


	//   ....[106]....
        /*1610*/ 	.word	0x0002fb90
        /*1614*/ 	.word	0x00000003
        /*1618*/ 	.word	0x00038860
        /*161c*/ 	.short	0x010a
        /*161e*/ 	.byte	0x3f
	.zero		1


	//   ....[107]....
        /*1620*/ 	.word	0x0002fbe0
        /*1624*/ 	.word	0x00000004
        /*1628*/ 	.word	0x00038880
        /*162c*/ 	.short	0x010a
        /*162e*/ 	.byte	0x3f
	.zero		1


	//----- nvinfo : EIATTR_NUM_MBARRIERS
	.align		4
.L_332:
        /*1630*/ 	.byte	0x03, 0x38
        /*1632*/ 	.short	0x0016


	//----- nvinfo : EIATTR_EXIT_INSTR_OFFSETS
	.align		4
        /*1634*/ 	.byte	0x04, 0x1c
        /*1636*/ 	.short	(.L_334 - .L_333)


	//   ....[0]....
.L_333:
        /*1638*/ 	.word	0x0002afd0


	//----- nvinfo : EIATTR_MAX_THREADS
	.align		4
.L_334:
        /*163c*/ 	.byte	0x04, 0x05
        /*163e*/ 	.short	(.L_336 - .L_335)
.L_335:
        /*1640*/ 	.word	0x00000180
        /*1644*/ 	.word	0x00000001
        /*1648*/ 	.word	0x00000001


	//----- nvinfo : EIATTR_CRS_STACK_SIZE
	.align		4
.L_336:
        /*164c*/ 	.byte	0x04, 0x1e
        /*164e*/ 	.short	(.L_338 - .L_337)
.L_337:
        /*1650*/ 	.word	0x00000000


	//----- nvinfo : EIATTR_CBANK_PARAM_SIZE
	.align		4
.L_338:
        /*1654*/ 	.byte	0x03, 0x19
        /*1656*/ 	.short	0x0a70


	//----- nvinfo : EIATTR_PARAM_CBANK
	.align		4
        /*1658*/ 	.byte	0x04, 0x0a
        /*165a*/ 	.short	(.L_340 - .L_339)
	.align		4
.L_339:
        /*165c*/ 	.word	index@(.nv.constant0._ZN7cutlass13device_kernelIN5flash11enable_sm90INS1_16FlashAttnFwdSm90INS1_25CollectiveMainloopFwdSm90ILi2EN4cute5tupleIJNS5_1CILi1EEES8_S8_EEENS6_IJNS7_ILi128EEESA_NS7_ILi256EEEEEELi256ENS_12float_e4m3_tEfNS_4arch4Sm90ELb1ELb0ELb1ELb1ELb0ELb1ELb0ELb1ELb1ELb0ELb0ELb0EEENS1_21CollectiveEpilogueFwdINS6_IJSA_SB_SA_EEES9_NS_10bfloat16_tESF_Li256ELb1ELb0ELb0ELb1EEENS1_36VarlenDynamicPersistentTileSchedulerILi128ELi128ELi256ELi128ELb0ELb0ELb1ELb1ELb1ELb1EEEEEEEEEvNT_6ParamsE)
        /*1660*/ 	.short	0x0210
        /*1662*/ 	.short	0x0a70


	//----- nvinfo : EIATTR_SW_WAR
	.align		4
.L_340:
        /*1664*/ 	.byte	0x04, 0x36
        /*1666*/ 	.short	(.L_342 - .L_341)
.L_341:
        /*1668*/ 	.word	0x00000008
.L_342:


//--------------------- .nv.callgraph             --------------------------
	.section	.nv.callgraph,"",@"SHT_CUDA_CALLGRAPH"
	.align	4
	.sectionentsize	8
	.align		4
        /*0000*/ 	.word	0x00000000
	.align		4
        /*0004*/ 	.word	0xffffffff
	.align		4
        /*0008*/ 	.word	index@(_ZN7cutlass13device_kernelIN5flash11enable_sm90INS1_16FlashAttnFwdSm90INS1_25CollectiveMainloopFwdSm90ILi2EN4cute5tupleIJNS5_1CILi1EEES8_S8_EEENS6_IJNS7_ILi128EEESA_NS7_ILi256EEEEEELi256ENS_12float_e4m3_tEfNS_4arch4Sm90ELb0ELb0ELb1ELb0ELb0ELb0ELb0ELb1ELb1ELb0ELb0ELb0EEENS1_21CollectiveEpilogueFwdINS6_IJSA_SB_SA_EEES9_NS_10bfloat16_tESF_Li256ELb0ELb0ELb0ELb1EEENS1_29StaticPersistentTileSchedulerILb0EEEEEEEEEvNT_6ParamsE)
	.align		4
        /*000c*/ 	.word	index@(__assertfail)
	.align		4
        /*0010*/ 	.word	index@(_ZN7cutlass13device_kernelIN5flash11enable_sm90INS1_16FlashAttnFwdSm90INS1_25CollectiveMainloopFwdSm90ILi2EN4cute5tupleIJNS5_1CILi1EEES8_S8_EEENS6_IJNS7_ILi128EEESA_NS7_ILi256EEEEEELi256ENS_12float_e4m3_tEfNS_4arch4Sm90ELb0ELb0ELb1ELb1ELb0ELb0ELb0ELb1ELb1ELb0ELb0ELb0EEENS1_21CollectiveEpilogueFwdINS6_IJSA_SB_SA_EEES9_NS_10bfloat16_tESF_Li256ELb1ELb0ELb0ELb1EEENS1_36VarlenDynamicPersistentTileSchedulerILi128ELi128ELi256ELi128ELb0ELb0ELb1ELb0ELb1ELb1EEEEEEEEEvNT_6ParamsE)
	.align		4
        /*0014*/ 	.word	index@(__assertfail)
	.align		4
        /*0018*/ 	.word	index@(_ZN7cutlass13device_kernelIN5flash11enable_sm90INS1_16FlashAttnFwdSm90INS1_25CollectiveMainloopFwdSm90ILi2EN4cute5tupleIJNS5_1CILi1EEES8_S8_EEENS6_IJNS7_ILi128EEESA_NS7_ILi256EEEEEELi256ENS_12float_e4m3_tEfNS_4arch4Sm90ELb0ELb0ELb1ELb1ELb0ELb1ELb0ELb1ELb1ELb0ELb0ELb0EEENS1_21CollectiveEpilogueFwdINS6_IJSA_SB_SA_EEES9_NS_10bfloat16_tESF_Li256ELb1ELb0ELb0ELb1EEENS1_36VarlenDynamicPersistentTileSchedulerILi128ELi128ELi256ELi128ELb0ELb0ELb1ELb0ELb1ELb1EEEEEEEEEvNT_6ParamsE)
	.align		4
        /*001c*/ 	.word	index@(__assertfail)
	.align		4
        /*0020*/ 	.word	index@(_ZN7cutlass13device_kernelIN5flash11enable_sm90INS1_16FlashAttnFwdSm90INS1_25CollectiveMainloopFwdSm90ILi2EN4cute5tupleIJNS5_1CILi1EEES8_S8_EEENS6_IJNS7_ILi128EEENS7_ILi64EEENS7_ILi256EEEEEELi256ENS_12float_e4m3_tEfNS_4arch4Sm90ELb0ELb1ELb1ELb0ELb0ELb0ELb0ELb1ELb1ELb0ELb0ELb0EEENS1_21CollectiveEpilogueFwdINS6_IJSA_SC_SB_EEES9_NS_10bfloat16_tESG_Li256ELb0ELb0ELb0ELb1EEENS1_30DynamicPersistentTileSchedulerILi256ELi128ELb0ELb0ELb1EEEEEEEEEvNT_6ParamsE)
	.align		4
        /*0024*/ 	.word	index@(__assertfail)
	.align		4
        /*0028*/ 	.word	index@(_ZN7cutlass13device_kernelIN5flash11enable_sm90INS1_16FlashAttnFwdSm90INS1_25CollectiveMainloopFwdSm90ILi2EN4cute5tupleIJNS5_1CILi1EEES8_S8_EEENS6_IJNS7_ILi128EEENS7_ILi64EEENS7_ILi256EEEEEELi256ENS_12float_e4m3_tEfNS_4arch4Sm90ELb0ELb1ELb1ELb1ELb0ELb0ELb0ELb1ELb1ELb0ELb0ELb0EEENS1_21CollectiveEpilogueFwdINS6_IJSA_SC_SB_EEES9_NS_10bfloat16_tESG_Li256ELb1ELb0ELb0ELb1EEENS1_36VarlenDynamicPersistentTileSchedulerILi128ELi64ELi256ELi128ELb0ELb0ELb1ELb1ELb0ELb1EEEEEEEEEvNT_6ParamsE)
	.align		4
        /*002c*/ 	.word	index@(__assertfail)
	.align		4
        /*0030*/ 	.word	index@(_ZN7cutlass13device_kernelIN5flash11enable_sm90INS1_16FlashAttnFwdSm90INS1_25CollectiveMainloopFwdSm90ILi2EN4cute5tupleIJNS5_1CILi1EEES8_S8_EEENS6_IJNS7_ILi128EEENS7_ILi64EEENS7_ILi256EEEEEELi256ENS_12float_e4m3_tEfNS_4arch4Sm90ELb0ELb1ELb1ELb1ELb0ELb1ELb0ELb1ELb1ELb0ELb0ELb0EEENS1_21CollectiveEpilogueFwdINS6_IJSA_SC_SB_EEES9_NS_10bfloat16_tESG_Li256ELb1ELb0ELb0ELb1EEENS1_36VarlenDynamicPersistentTileSchedulerILi128ELi64ELi256ELi128ELb0ELb0ELb1ELb1ELb0ELb1EEEEEEEEEvNT_6ParamsE)
	.align		4
        /*0034*/ 	.word	index@(__assertfail)
	.align		4
        /*0038*/ 	.word	index@(_ZN7cutlass13device_kernelIN5flash11enable_sm90INS1_16FlashAttnFwdSm90INS1_25CollectiveMainloopFwdSm90ILi2EN4cute5tupleIJNS5_1CILi1EEES8_S8_EEENS6_IJNS7_ILi128EEESA_NS7_ILi256EEEEEELi256ENS_12float_e4m3_tEfNS_4arch4Sm90ELb1ELb0ELb1ELb0ELb0ELb0ELb0ELb1ELb1ELb0ELb0ELb0EEENS1_21CollectiveEpilogueFwdINS6_IJSA_SB_SA_EEES9_NS_10bfloat16_tESF_Li256ELb0ELb0ELb0ELb1EEENS1_30DynamicPersistentTileSchedulerILi256ELi128ELb0ELb0ELb1EEEEEEEEEvNT_6ParamsE)
	.align		4
        /*003c*/ 	.word	index@(__assertfail)
	.align		4
        /*0040*/ 	.word	index@(_ZN7cutlass13device_kernelIN5flash11enable_sm90INS1_16FlashAttnFwdSm90INS1_25CollectiveMainloopFwdSm90ILi2EN4cute5tupleIJNS5_1CILi1EEES8_S8_EEENS6_IJNS7_ILi128EEESA_NS7_ILi256EEEEEELi256ENS_12float_e4m3_tEfNS_4arch4Sm90ELb1ELb0ELb1ELb1ELb0ELb0ELb0ELb1ELb1ELb0ELb0ELb0EEENS1_21CollectiveEpilogueFwdINS6_IJSA_SB_SA_EEES9_NS_10bfloat16_tESF_Li256ELb1ELb0ELb0ELb1EEENS1_36VarlenDynamicPersistentTileSchedulerILi128ELi128ELi256ELi128ELb0ELb0ELb1ELb1ELb1ELb1EEEEEEEEEvNT_6ParamsE)
	.align		4
        /*0044*/ 	.word	index@(__assertfail)
	.align		4
        /*0048*/ 	.word	index@(_ZN7cutlass13device_kernelIN5flash11enable_sm90INS1_16FlashAttnFwdSm90INS1_25CollectiveMainloopFwdSm90ILi2EN4cute5tupleIJNS5_1CILi1EEES8_S8_EEENS6_IJNS7_ILi128EEESA_NS7_ILi256EEEEEELi256ENS_12float_e4m3_tEfNS_4arch4Sm90ELb1ELb0ELb1ELb1ELb0ELb1ELb0ELb1ELb1ELb0ELb0ELb0EEENS1_21CollectiveEpilogueFwdINS6_IJSA_SB_SA_EEES9_NS_10bfloat16_tESF_Li256ELb1ELb0ELb0ELb1EEENS1_36VarlenDynamicPersistentTileSchedulerILi128ELi128ELi256ELi128ELb0ELb0ELb1ELb1ELb1ELb1EEEEEEEEEvNT_6ParamsE)
	.align		4
        /*004c*/ 	.word	index@(__assertfail)
	.align		4
        /*0050*/ 	.word	0x00000000
	.align		4
        /*0054*/ 	.word	0xfffffffe
	.align		4
        /*0058*/ 	.word	0x00000000
	.align		4
        /*005c*/ 	.word	0xfffffffd
	.align		4
        /*0060*/ 	.word	0x00000000
	.align		4
        /*0064*/ 	.word	0xfffffffc


//--------------------- .nv.constant4             --------------------------
	.section	.nv.constant4,"a",@progbits
	.align	8
	.align		8
.nv.constant4:
        /*0000*/ 	.dword	__assertfail
	.align		8
        /*0008*/ 	.dword	__unnamed_1
	.align		8
        /*0010*/ 	.dword	__unnamed_2
	.align		8
        /*0018*/ 	.dword	__unnamed_3
	.align		8
        /*0020*/ 	.dword	__unnamed_4
	.align		8
        /*0028*/ 	.dword	__unnamed_5
	.align		8
        /*0030*/ 	.dword	__unnamed_6
	.align		8
        /*0038*/ 	.dword	_ZZN5flash28permute_output_fp8_VcolmajorIN4cute6TensorINS1_11ArrayEngineIN7cutlass10bfloat16_tELm128EEENS1_6LayoutINS1_5tupleIJNS8_IJNS1_1CILi2EEESA_NS9_ILi32EEEEEENS9_ILi1EEESD_EEENS8_IJNS8_IJSD_SA_NS9_ILi4EEEEEENS9_ILi0EEESH_EEEEEEEEEvRT_E9upper_map
	.align		8
        /*0040*/ 	.dword	__unnamed_7
	.align		8
        /*0048*/ 	.dword	__unnamed_8
	.align		8
        /*0050*/ 	.dword	__unnamed_9
	.align		8
        /*0058*/ 	.dword	__unnamed_10
	.align		8
        /*0060*/ 	.dword	__unnamed_11
	.align		8
        /*0068*/ 	.dword	_ZN74_INTERNAL_7c8d3e2a_38_flash_fwd_hdim256_e4m3_softcap_sm90_cu_9949e2e8_50574cuda3std3__45__cpo5beginE
	.align		8
        /*0070*/ 	.dword	_ZN74_INTERNAL_7c8d3e2a_38_flash_fwd_hdim256_e4m3_softcap_sm90_cu_9949e2e8_50574cuda3std3__45__cpo3endE
	.align		8
        /*0078*/ 	.dword	_ZN74_INTERNAL_7c8d3e2a_38_flash_fwd_hdim256_e4m3_softcap_sm90_cu_9949e2e8_50574cuda3std3__45__cpo6cbeginE
	.align		8
        /*0080*/ 	.dword	_ZN74_INTERNAL_7c8d3e2a_38_flash_fwd_hdim256_e4m3_softcap_sm90_cu_9949e2e8_50574cuda3std3__45__cpo4cendE
	.align		8
        /*0088*/ 	.dword	_ZN74_INTERNAL_7c8d3e2a_38_flash_fwd_hdim256_e4m3_softcap_sm90_cu_9949e2e8_50574cuda3std3__476_GLOBAL__N__7c8d3e2a_38_flash_fwd_hdim256_e4m3_softcap_sm90_cu_9949e2e8_50576ignoreE
	.align		8
        /*0090*/ 	.dword	_ZN74_INTERNAL_7c8d3e2a_38_flash_fwd_hdim256_e4m3_softcap_sm90_cu_9949e2e8_50574cuda3std3__419piecewise_constructE
	.align		8
        /*0098*/ 	.dword	_ZN74_INTERNAL_7c8d3e2a_38_flash_fwd_hdim256_e4m3_softcap_sm90_cu_9949e2e8_50574cuda3std3__48in_placeE
	.align		8
        /*00a0*/ 	.dword	_ZN74_INTERNAL_7c8d3e2a_38_flash_fwd_hdim256_e4m3_softcap_sm90_cu_9949e2e8_50574cuda3std6ranges3__45__cpo4swapE
	.align		8
        /*00a8*/ 	.dword	_ZN74_INTERNAL_7c8d3e2a_38_flash_fwd_hdim256_e4m3_softcap_sm90_cu_9949e2e8_50574cuda3std6ranges3__45__cpo9iter_moveE
	.align		8
        /*00b0*/ 	.dword	_ZN74_INTERNAL_7c8d3e2a_38_flash_fwd_hdim256_e4m3_softcap_sm90_cu_9949e2e8_50574cute7productE
	.align		8
        /*00b8*/ 	.dword	_ZN74_INTERNAL_7c8d3e2a_38_flash_fwd_hdim256_e4m3_softcap_sm90_cu_9949e2e8_50574cute1_E
	.align		8
        /*00c0*/ 	.dword	$str$23
	.align		8
        /*00c8*/ 	.dword	$str$24


//--------------------- .text._ZN7cutlass13device_kernelIN5flash11enable_sm90INS1_16FlashAttnFwdSm90INS1_25CollectiveMainloopFwdSm90ILi2EN4cute5tupleIJNS5_1CILi1EEES8_S8_EEENS6_IJNS7_ILi128EEESA_NS7_ILi256EEEEEELi256ENS_12float_e4m3_tEfNS_4arch4Sm90ELb0ELb0ELb1ELb0ELb0ELb0ELb0ELb1ELb1ELb0ELb0ELb0EEENS1_21CollectiveEpilogueFwdINS6_IJSA_SB_SA_EEES9_NS_10bfloat16_tESF_Li256ELb0ELb0ELb0ELb1EEENS1_29StaticPersistentTileSchedulerILb0EEEEEEEEEvNT_6ParamsE --------------------------
	.section	.text._ZN7cutlass13device_kernelIN5flash11enable_sm90INS1_16FlashAttnFwdSm90INS1_25CollectiveMainloopFwdSm90ILi2EN4cute5tupleIJNS5_1CILi1EEES8_S8_EEENS6_IJNS7_ILi128EEESA_NS7_ILi256EEEEEELi256ENS_12float_e4m3_tEfNS_4arch4Sm90ELb0ELb0ELb1ELb0ELb0ELb0ELb0ELb1ELb1ELb0ELb0ELb0EEENS1_21CollectiveEpilogueFwdINS6_IJSA_SB_SA_EEES9_NS_10bfloat16_tESF_Li256ELb0ELb0ELb0ELb1EEENS1_29StaticPersistentTileSchedulerILb0EEEEEEEEEvNT_6ParamsE,"ax",@progbits
	.align	128
.text._ZN7cutlass13device_kernelIN5flash11enable_sm90INS1_16FlashAttnFwdSm90INS1_25CollectiveMainloopFwdSm90ILi2EN4cute5tupleIJNS5_1CILi1EEES8_S8_EEENS6_IJNS7_ILi128EEESA_NS7_ILi256EEEEEELi256ENS_12float_e4m3_tEfNS_4arch4Sm90ELb0ELb0ELb1ELb0ELb0ELb0ELb0ELb1ELb1ELb0ELb0ELb0EEENS1_21CollectiveEpilogueFwdINS6_IJSA_SB_SA_EEES9_NS_10bfloat16_tESF_Li256ELb0ELb0ELb0ELb1EEENS1_29StaticPersistentTileSchedulerILb0EEEEEEEEEvNT_6ParamsE:
        .type           _ZN7cutlass13device_kernelIN5flash11enable_sm90INS1_16FlashAttnFwdSm90INS1_25CollectiveMainloopFwdSm90ILi2EN4cute5tupleIJNS5_1CILi1EEES8_S8_EEENS6_IJNS7_ILi128EEESA_NS7_ILi256EEEEEELi256ENS_12float_e4m3_tEfNS_4arch4Sm90ELb0ELb0ELb1ELb0ELb0ELb0ELb0ELb1ELb1ELb0ELb0ELb0EEENS1_21CollectiveEpilogueFwdINS6_IJSA_SB_SA_EEES9_NS_10bfloat16_tESF_Li256ELb0ELb0ELb0ELb1EEENS1_29StaticPersistentTileSchedulerILb0EEEEEEEEEvNT_6ParamsE,@function
        .size           _ZN7cutlass13device_kernelIN5flash11enable_sm90INS1_16FlashAttnFwdSm90INS1_25CollectiveMainloopFwdSm90ILi2EN4cute5tupleIJNS5_1CILi1EEES8_S8_EEENS6_IJNS7_ILi128EEESA_NS7_ILi256EEEEEELi256ENS_12float_e4m3_tEfNS_4arch4Sm90ELb0ELb0ELb1ELb0ELb0ELb0ELb0ELb1ELb1ELb0ELb0ELb0EEENS1_21CollectiveEpilogueFwdINS6_IJSA_SB_SA_EEES9_NS_10bfloat16_tESF_Li256ELb0ELb0ELb0ELb1EEENS1_29StaticPersistentTileSchedulerILb0EEEEEEEEEvNT_6ParamsE,(.L_x_2764 - _ZN7cutlass13device_kernelIN5flash11enable_sm90INS1_16FlashAttnFwdSm90INS1_25CollectiveMainloopFwdSm90ILi2EN4cute5tupleIJNS5_1CILi1EEES8_S8_EEENS6_IJNS7_ILi128EEESA_NS7_ILi256EEEEEELi256ENS_12float_e4m3_tEfNS_4arch4Sm90ELb0ELb0ELb1ELb0ELb0ELb0ELb0ELb1ELb1ELb0ELb0ELb0EEENS1_21CollectiveEpilogueFwdINS6_IJSA_SB_SA_EEES9_NS_10bfloat16_tESF_Li256ELb0ELb0ELb0ELb1EEENS1_29StaticPersistentTileSchedulerILb0EEEEEEEEEvNT_6ParamsE)
        .other          _ZN7cutlass13device_kernelIN5flash11enable_sm90INS1_16FlashAttnFwdSm90INS1_25CollectiveMainloopFwdSm90ILi2EN4cute5tupleIJNS5_1CILi1EEES8_S8_EEENS6_IJNS7_ILi128EEESA_NS7_ILi256EEEEEELi256ENS_12float_e4m3_tEfNS_4arch4Sm90ELb0ELb0ELb1ELb0ELb0ELb0ELb0ELb1ELb1ELb0ELb0ELb0EEENS1_21CollectiveEpilogueFwdINS6_IJSA_SB_SA_EEES9_NS_10bfloat16_tESF_Li256ELb0ELb0ELb0ELb1EEENS1_29StaticPersistentTileSchedulerILb0EEEEEEEEEvNT_6ParamsE,@"STO_CUDA_ENTRY STV_DEFAULT"
_ZN7cutlass13device_kernelIN5flash11enable_sm90INS1_16FlashAttnFwdSm90INS1_25CollectiveMainloopFwdSm90ILi2EN4cute5tupleIJNS5_1CILi1EEES8_S8_EEENS6_IJNS7_ILi128EEESA_NS7_ILi256EEEEEELi256ENS_12float_e4m3_tEfNS_4arch4Sm90ELb0ELb0ELb1ELb0ELb0ELb0ELb0ELb1ELb1ELb0ELb0ELb0EEENS1_21CollectiveEpilogueFwdINS6_IJSA_SB_SA_EEES9_NS_10bfloat16_tESF_Li256ELb0ELb0ELb0ELb1EEENS1_29StaticPersistentTileSchedulerILb0EEEEEEEEEvNT_6ParamsE:
[----:B------:R-:W1:Y:S02]  /*0000*/  LDC R1, c[0x0][0x28] ;  /* 0x00000a00ff017b82 */ /* 0x000e640000000800 */
[----:B-1----:R-:W-:Y:S01]  /*0010*/  VIADD R1, R1, 0xffffffd8 ;  /* 0xffffffd801017836 */ /* 0x002fe20000000000 */
[----:B------:R-:W1:Y:S01]  /*0020*/  S2R R3, SR_TID.X ;  /* 0x0000000000037919 */ /* 0x000e620000002100 */
[----:B------:R-:W-:Y:S01]  /*0030*/  ELECT P0, URZ, PT ;  /* 0x00000000003f782f */ /* 0x000fe20003800000 */
[----:B------:R-:W-:Y:S01]  /*0040*/  BSSY B0, `(.L_x_0) ;  /* 0x0000014000007945 */ /* 0x000fe20003800000 */
[--C-:B-1----:R-:W-:Y:S02]  /*0050*/  SHF.R.U32.HI R0, RZ, 0x5, R3.reuse ;  /* 0x00000005ff007819 */ /* 0x102fe40000011603 */
[----:B------:R-:W-:-:S03]  /*0060*/  SHF.R.U32.HI R18, RZ, 0x7, R3 ;  /* 0x00000007ff127819 */ /* 0x000fc60000011603 */
[----:B------:R-:W1:Y:S02]  /*0070*/  SHFL.IDX PT, R2, R0, RZ, 0x1f ;  /* 0x00001fff00027589 */ /* 0x000e6400000e0000 */
[----:B-1----:R-:W-:-:S13]  /*0080*/  ISETP.EQ.AND P0, PT, R2, RZ, P0 ;  /* 0x000000ff0200720c */ /* 0x002fda0000702270 */
[----:B------:R-:W-:Y:S05]  /*0090*/  @!P0 BRA `(.L_x_1) ;  /* 0x0000000000388947 */ /* 0x000fea0003800000 */
[----:B------:R-:W-:Y:S02]  /*00a0*/  ULDC.64 UR4, c[0x0][0x198] ;  /* 0x0000660000047ab9 */ /* 0x000fe40000000a00 */
[----:B------:R-:W-:Y:S02]  /*00b0*/  UIADD3 UR6, UP0, UR4, 0x270, URZ ;  /* 0x0000027004067890 */ /* 0x000fe4000ff1e03f */
[----:B------:R-:W-:Y:S02]  /*00c0*/  UIADD3 UR8, UP1, UR4, 0x370, URZ ;  /* 0x0000037004087890 */ /* 0x000fe4000ff3e03f */
[----:B------:R-:W-:Y:S02]  /*00d0*/  UIADD3 UR10, UP2, UR4, 0x470, URZ ;  /* 0x00000470040a7890 */ /* 0x000fe4000ff5e03f */
[----:B------:R-:W-:Y:S02]  /*00e0*/  UIADD3 UR4, UP3, UR4, 0x9f0, URZ ;  /* 0x000009f004047890 */ /* 0x000fe4000ff7e03f */
[----:B------:R-:W-:-:S02]  /*00f0*/  UIADD3.X UR7, URZ, UR5, URZ, UP0, !UPT ;  /* 0x000000053f077290 */ /* 0x000fc400087fe43f */
[----:B------:R-:W-:Y:S02]  /*0100*/  UIADD3.X UR9, URZ, UR5, URZ, UP1, !UPT ;  /* 0x000000053f097290 */ /* 0x000fe40008ffe43f */
[----:B------:R-:W-:Y:S02]  /*0110*/  UIADD3.X UR11, URZ, UR5, URZ, UP2, !UPT ;  /* 0x000000053f0b7290 */ /* 0x000fe400097fe43f */
[----:B------:R-:W-:-:S03]  /*0120*/  UIADD3.X UR5, URZ, UR5, URZ, UP3, !UPT ;  /* 0x000000053f057290 */ /* 0x000fc60009ffe43f */
[----:B------:R1:W-:Y:S02]  /*0130*/  UTMACCTL.PF [UR6] ;  /* 0x00000000060079b9 */ /* 0x0003e40008040000 */
[----:B------:R1:W-:Y:S02]  /*0140*/  UTMACCTL.PF [UR8] ;  /* 0x00000000080079b9 */ /* 0x0003e40008040000 */
[----:B------:R1:W-:Y:S02]  /*0150*/  UTMACCTL.PF [UR10] ;  /* 0x000000000a0079b9 */ /* 0x0003e40008040000 */
[----:B------:R1:W-:Y:S02]  /*0160*/  UTMACCTL.PF [UR4] ;  /* 0x00000000040079b9 */ /* 0x0003e40008040000 */
[----:B-1----:R-:W-:Y:S01]  /*0170*/  NOP ;  /* 0x0000000000007918 */ /* 0x002fe20000000000 */
.L_x_1:
[----:B------:R-:W-:Y:S05]  /*0180*/  BSYNC B0 ;  /* 0x0000000000007941 */ /* 0x000fea0003800000 */
.L_x_0:
[----:B------:R-:W-:Y:S01]  /*0190*/  VOTEU.ANY UP0, P0 ;  /* 0x00000000003f7886 */ /* 0x000fe20000000100 */
[----:B------:R-:W1:Y:S01]  /*01a0*/  SHFL.IDX PT, R3, R18, RZ, 0x1f ;  /* 0x00001fff12037589 */ /* 0x000e6200000e0000 */
[----:B------:R-:W-:Y:S01]  /*01b0*/  UMOV UR4, 0x1 ;  /* 0x0000000100047882 */ /* 0x000fe20000000000 */
[----:B------:R-:W-:Y:S01]  /*01c0*/  VOTEU.ANY UP1, P0 ;  /* 0x00000000003f7886 */ /* 0x000fe20000020100 */
[----:B------:R-:W-:Y:S01]  /*01d0*/  VOTEU.ANY UP2, P0 ;  /* 0x00000000003f7886 */ /* 0x000fe20000040100 */
[----:B------:R-:W2:Y:S01]  /*01e0*/  @UP0 S2UR UR7, SR_CgaCtaId ;  /* 0x00000000000709c3 */ /* 0x000ea20000008800 */
[----:B------:R-:W3:Y:S01]  /*01f0*/  SHFL.IDX PT, R2, R0, RZ, 0x1f ;  /* 0x00001fff00027589 */ /* 0x000ee200000e0000 */
[----:B------:R-:W-:Y:S01]  /*0200*/  @UP0 UMOV UR6, 0x400 ;  /* 0x0000040000060882 */ /* 0x000fe20000000000 */
[----:B------:R-:W-:-:S04]  /*0210*/  @UP0 UIADD3 UR4, -UR4, 0x100000, URZ ;  /* 0x0010000004040890 */ /* 0x000fc8000fffe13f */
[----:B------:R-:W-:Y:S02]  /*0220*/  @UP0 USHF.L.U32 UR5, UR4, 0xb, URZ ;  /* 0x0000000b04050899 */ /* 0x000fe4000800063f */
[----:B------:R-:W-:Y:S01]  /*0230*/  @UP0 USHF.L.U32 UR4, UR4, 0x1, URZ ;  /* 0x0000000104040899 */ /* 0x000fe2000800063f */
[----:B-1----:R-:W-:Y:S01]  /*0240*/  R2UR UR8, R3 ;  /* 0x00000000030872ca */ /* 0x002fe200000e0000 */
[----:B--2---:R-:W-:Y:S01]  /*0250*/  @UP0 ULEA UR6, UR7, UR6, 0x18 ;  /* 0x0000000607060291 */ /* 0x004fe2000f8ec03f */
[----:B---3--:R-:W-:-:S11]  /*0260*/  ISETP.NE.AND P1, PT, R2, RZ, PT ;  /* 0x000000ff0200720c */ /* 0x008fd60003f25270 */
[----:B------:R-:W-:Y:S01]  /*0270*/  UISETP.NE.AND UP0, UPT, UR8, URZ, UPT ;  /* 0x0000003f0800728c */ /* 0x000fe2000bf05270 */
[----:B------:R-:W1:Y:S02]  /*0280*/  FENCE.VIEW.ASYNC.S ;  /* 0x00000000000073c6 */ /* 0x000e640000000000 */
[----:B-1----:R1:W2:Y:S01]  /*0290*/  @UP1 SYNCS.EXCH.64 URZ, [UR6+0x38800], UR4 ;  /* 0x03880004063f15b2 */ /* 0x0022a20008000100 */
[----:B------:R1:W3:Y:S01]  /*02a0*/  @UP2 SYNCS.EXCH.64 URZ, [UR6+0x38820], UR4 ;  /* 0x03882004063f25b2 */ /* 0x0002e20008000100 */
[----:B------:R-:W-:Y:S06]  /*02b0*/  @P1 BRA `(.L_x_2) ;  /* 0x0000000000481947 */ /* 0x000fec0003800000 */
[----:B-1----:R-:W1:Y:S01]  /*02c0*/  S2UR UR5, SR_CgaCtaId ;  /* 0x00000000000579c3 */ /* 0x002e620000008800 */
[----:B------:R-:W-:Y:S01]  /*02d0*/  UMOV UR4, 0x400 ;  /* 0x0000040000047882 */ /* 0x000fe20000000000 */
[----:B------:R-:W-:Y:S01]  /*02e0*/  UMOV UR6, 0x1 ;  /* 0x0000000100067882 */ /* 0x000fe20000000000 */
[----:B------:R-:W-:Y:S01]  /*02f0*/  UMOV UR9, 0x2 ;  /* 0x0000000200097882 */ /* 0x000fe20000000000 */
[----:B------:R-:W-:-:S04]  /*0300*/  UIADD3 UR6, -UR6, 0x100000, URZ ;  /* 0x0010000006067890 */ /* 0x000fc8000fffe13f */
[----:B------:R-:W-:Y:S02]  /*0310*/  USHF.L.U32 UR7, UR6, 0xb, URZ ;  /* 0x0000000b06077899 */ /* 0x000fe4000800063f */
[----:B------:R-:W-:Y:S01]  /*0320*/  USHF.L.U32 UR6, UR6, 0x1, URZ ;  /* 0x0000000106067899 */ /* 0x000fe2000800063f */
[----:B------:R-:W-:Y:S01]  /*0330*/  ELECT P0, URZ, PT ;  /* 0x00000000003f782f */ /* 0x000fe20003800000 */
[----:B-1----:R-:W-:Y:S02]  /*0340*/  ULEA UR8, UR5, UR4, 0x18 ;  /* 0x0000000405087291 */ /* 0x002fe4000f8ec03f */
[----:B------:R-:W-:-:S04]  /*0350*/  UIADD3 UR4, -UR9, 0x100000, URZ ;  /* 0x0010000009047890 */ /* 0x000fc8000fffe13f */
[----:B------:R-:W-:Y:S02]  /*0360*/  USHF.L.U32 UR5, UR4, 0xb, URZ ;  /* 0x0000000b04057899 */ /* 0x000fe4000800063f */
[----:B------:R-:W-:Y:S01]  /*0370*/  USHF.L.U32 UR4, UR4, 0x1, URZ ;  /* 0x0000000104047899 */ /* 0x000fe2000800063f */
[----:B------:R-:W1:Y:S03]  /*0380*/  FENCE.VIEW.ASYNC.S ;  /* 0x00000000000073c6 */ /* 0x000e660000000000 */
[----:B-1----:R4:W1:Y:S08]  /*0390*/  SYNCS.EXCH.64 URZ, [UR8+0x38830], UR6 ;  /* 0x03883006083f75b2 */ /* 0x0028700008000100 */
[----:B------:R4:W1:Y:S01]  /*03a0*/  SYNCS.EXCH.64 URZ, [UR8+0x38840], UR4 ;  /* 0x03884004083f75b2 */ /* 0x0008620008000100 */
[----:B------:R4:W1:Y:S01]  /*03b0*/  SYNCS.EXCH.64 URZ, [UR8+0x38838], UR6 ;  /* 0x03883806083f75b2 */ /* 0x0008620008000100 */
[----:B------:R4:W1:Y:S02]  /*03c0*/  SYNCS.EXCH.64 URZ, [UR8+0x38848], UR4 ;  /* 0x03884804083f75b2 */ /* 0x0008640008000100 */
[----:B----4-:R-:W-:Y:S01]  /*03d0*/  NOP ;  /* 0x0000000000007918 */ /* 0x010fe20000000000 */
.L_x_2:
[----:B------:R-:W4:Y:S01]  /*03e0*/  SHFL.IDX PT, R2, R0, RZ, 0x1f ;  /* 0x00001fff00027589 */ /* 0x000f2200000e0000 */
[----:B------:R-:W-:Y:S01]  /*03f0*/  NOP ;  /* 0x0000000000007918 */ /* 0x000fe20000000000 */
[----:B----4-:R-:W-:-:S13]  /*0400*/  ISETP.NE.AND P0, PT, R2, RZ, PT ;  /* 0x000000ff0200720c */ /* 0x010fda0003f05270 */
[----:B------:R-:W-:Y:S05]  /*0410*/  @P0 BRA `(.L_x_3) ;  /* 0x0000000000480947 */ /* 0x000fea0003800000 */
[----:B-1----:R-:W1:Y:S01]  /*0420*/  S2UR UR5, SR_CgaCtaId ;  /* 0x00000000000579c3 */ /* 0x002e620000008800 */
[----:B------:R-:W-:Y:S01]  /*0430*/  UMOV UR4, 0x400 ;  /* 0x0000040000047882 */ /* 0x000fe20000000000 */
[----:B------:R-:W-:Y:S01]  /*0440*/  UMOV UR6, 0x80 ;  /* 0x0000008000067882 */ /* 0x000fe20000000000 */
[----:B------:R-:W-:Y:S01]  /*0450*/  UMOV UR7, 0x100 ;  /* 0x0000010000077882 */ /* 0x000fe20000000000 */
[----:B------:R-:W-:Y:S01]  /*0460*/  ELECT P0, URZ, PT ;  /* 0x00000000003f782f */ /* 0x000fe20003800000 */
[----:B-1----:R-:W-:Y:S02]  /*0470*/  ULEA UR8, UR5, UR4, 0x18 ;  /* 0x0000000405087291 */ /* 0x002fe4000f8ec03f */
[----:B------:R-:W-:-:S04]  /*0480*/  UIADD3 UR4, -UR6, 0x100000, URZ ;  /* 0x0010000006047890 */ /* 0x000fc8000fffe13f */
[----:B------:R-:W-:Y:S02]  /*0490*/  USHF.L.U32 UR5, UR4, 0xb, URZ ;  /* 0x0000000b04057899 */ /* 0x000fe4000800063f */
[----:B------:R-:W-:Y:S02]  /*04a0*/  USHF.L.U32 UR4, UR4, 0x1, URZ ;  /* 0x0000000104047899 */ /* 0x000fe4000800063f */
        /* <DEDUP_REMOVED lines=9> */
.L_x_3:
[----:B------:R-:W4:Y:S01]  /*0540*/  SHFL.IDX PT, R2, R0, RZ, 0x1f ;  /* 0x00001fff00027589 */ /* 0x000f2200000e0000 */
[----:B------:R-:W-:Y:S01]  /*0550*/  NOP ;  /* 0x0000000000007918 */ /* 0x000fe20000000000 */
[----:B----4-:R-:W-:-:S13]  /*0560*/  ISETP.NE.AND P0, PT, R2, RZ, PT ;  /* 0x000000ff0200720c */ /* 0x010fda0003f05270 */
[----:B------:R-:W-:Y:S05]  /*0570*/  @P0 BRA `(.L_x_4) ;  /* 0x0000000000380947 */ /* 0x000fea0003800000 */
[----:B-1----:R-:W1:Y:S01]  /*0580*/  S2UR UR5, SR_CgaCtaId ;  /* 0x00000000000579c3 */ /* 0x002e620000008800 */
[----:B------:R-:W-:Y:S01]  /*0590*/  UMOV UR4, 0x400 ;  /* 0x0000040000047882 */ /* 0x000fe20000000000 */
[----:B------:R-:W-:Y:S01]  /*05a0*/  UMOV UR7, 0x1 ;  /* 0x0000000100077882 */ /* 0x000fe20000000000 */
[----:B------:R-:W-:Y:S01]  /*05b0*/  ELECT P0, URZ, PT ;  /* 0x00000000003f782f */ /* 0x000fe20003800000 */
[----:B-1----:R-:W-:Y:S02]  /*05c0*/  ULEA UR6, UR5, UR4, 0x18 ;  /* 0x0000000405067291 */ /* 0x002fe4000f8ec03f */
[----:B------:R-:W-:-:S04]  /*05d0*/  UIADD3 UR4, -UR7, 0x100000, URZ ;  /* 0x0010000007047890 */ /* 0x000fc8000fffe13f */
[----:B------:R-:W-:Y:S02]  /*05e0*/  USHF.L.U32 UR5, UR4, 0xb, URZ ;  /* 0x0000000b04057899 */ /* 0x000fe4000800063f */
[----:B------:R-:W-:Y:S01]  /*05f0*/  USHF.L.U32 UR4, UR4, 0x1, URZ ;  /* 0x0000000104047899 */ /* 0x000fe2000800063f */
[----:B------:R-:W1:Y:S11]  /*0600*/  FENCE.VIEW.ASYNC.S ;  /* 0x00000000000073c6 */ /* 0x000e760000000000 */
[----:B-1----:R4:W1:Y:S01]  /*0610*/  SYNCS.EXCH.64 URZ, [UR6+0x38870], UR4 ;  /* 0x03887004063f75b2 */ /* 0x0028620008000100 */
[----:B------:R4:W1:Y:S01]  /*0620*/  SYNCS.EXCH.64 URZ, [UR6+0x38880], UR4 ;  /* 0x03888004063f75b2 */ /* 0x0008620008000100 */
[----:B------:R4:W1:Y:S01]  /*0630*/  SYNCS.EXCH.64 URZ, [UR6+0x38878], UR4 ;  /* 0x03887804063f75b2 */ /* 0x0008620008000100 */
[----:B------:R4:W1:Y:S02]  /*0640*/  SYNCS.EXCH.64 URZ, [UR6+0x38888], UR4 ;  /* 0x03888804063f75b2 */ /* 0x0008640008000100 */
[----:B----4-:R-:W-:Y:S01]  /*0650*/  NOP ;  /* 0x0000000000007918 */ /* 0x010fe20000000000 */
.L_x_4:
        /* <DEDUP_REMOVED lines=22> */
.L_x_5:
        /* <DEDUP_REMOVED lines=22> */
.L_x_6:
[----:B------:R-:W-:Y:S01]  /*0920*/  PLOP3.LUT P0, PT, PT, PT, UP0, 0x80, 0x0 ;  /* 0x000000000000781c */ /* 0x000fe20003f0f008 */
[----:B------:R-:W-:Y:S01]  /*0930*/  UMOV UR46, 0x1 ;  /* 0x00000001002e7882 */ /* 0x000fe20000000000 */
[----:B------:R-:W-:Y:S01]  /*0940*/  NOP ;  /* 0x0000000000007918 */ /* 0x000fe20000000000 */
[----:B------:R-:W-:Y:S01]  /*0950*/  USEL UR46, UR46, 0x2, !UP0 ;  /* 0x000000022e2e7887 */ /* 0x000fe2000c000000 */
[----:B------:R-:W-:Y:S01]  /*0960*/  ULDC.64 UR50, c[0x0][0x208] ;  /* 0x0000820000327ab9 */ /* 0x000fe20000000a00 */
[----:B-123--:R-:W-:Y:S08]  /*0970*/  BAR.SYNC.DEFER_BLOCKING 0x0 ;  /* 0x0000000000007b1d */ /* 0x00eff00000010000 */
[----:B------:R-:W-:Y:S05]  /*0980*/  @!P0 BRA `(.L_x_7) ;  /* 0x0000009000dc8947 */ /* 0x000fea0003800000 */
.L_x_8:
[----:B------:R-:W-:-:S08]  /*0990*/  NOP ;  /* 0x0000000000007918 */ /* 0x000fd00000000000 */
[----:B------:R-:W1:Y:S02]  /*09a0*/  USETMAXREG.TRY_ALLOC.CTAPOOL UP0, 0xf0 ;  /* 0x000000f0000079c8 */ /* 0x000e640008000600 */
[----:B-1----:R-:W-:-:S13]  /*09b0*/  PLOP3.LUT P0, PT, PT, PT, UP0, 0x80, 0x0 ;  /* 0x000000000000781c */ /* 0x002fda0003f0f008 */
[----:B------:R-:W-:Y:S05]  /*09c0*/  @!P0 BRA `(.L_x_8) ;  /* 0xfffffffc00f08947 */ /* 0x000fea000383ffff */
[----:B------:R-:W1:Y:S01]  /*09d0*/  S2R R2, SR_TID.X ;  /* 0x0000000000027919 */ /* 0x000e620000002100 */
[----:B------:R-:W2:Y:S08]  /*09e0*/  S2UR UR48, SR_CTAID.X ;  /* 0x00000000003079c3 */ /* 0x000eb00000002500 */
[----:B------:R-:W-:Y:S06]  /*09f0*/  BAR.ARV 0x8, 0x120 ;  /* 0x0204800000007b1d */ /* 0x000fec0000002000 */
[----:B-1----:R-:W-:-:S04]  /*0a00*/  LOP3.LUT R0, R2, 0xffffff80, RZ, 0xc0, !PT ;  /* 0xffffff8002007812 */ /* 0x002fc800078ec0ff */
[----:B------:R-:W-:Y:S02]  /*0a10*/  ISETP.NE.AND P0, PT, R0, 0x80, PT ;  /* 0x000000800000780c */ /* 0x000fe40003f05270 */
[----:B------:R-:W2:Y:S11]  /*0a20*/  LDC R0, c[0x0][0xda4] ;  /* 0x00036900ff007b82 */ /* 0x000eb60000000800 */
[----:B------:R-:W-:Y:S06]  /*0a30*/  @!P0 BAR.ARV 0x9, 0x100 ;  /* 0x0244000000008b1d */ /* 0x000fec0000002000 */
[----:B--2---:R-:W-:-:S13]  /*0a40*/  ISETP.LE.AND P0, PT, R0, UR48, PT ;  /* 0x0000003000007c0c */ /* 0x004fda000bf03270 */
[----:B------:R-:W-:Y:S05]  /*0a50*/  @P0 EXIT ;  /* 0x000000000000094d */ /* 0x000fea0003800000 */
[----:B------:R-:W-:Y:S01]  /*0a60*/  VIADD R0, R2, 0xffffff80 ;  /* 0xffffff8002007836 */ /* 0x000fe20000000000 */
[----:B------:R-:W1:Y:S01]  /*0a70*/  S2UR UR37, SR_CgaCtaId ;  /* 0x00000000002579c3 */ /* 0x000e620000008800 */
[----:B------:R-:W-:Y:S01]  /*0a80*/  UMOV UR38, 0x400 ;  /* 0x0000040000267882 */ /* 0x000fe20000000000 */
[----:B------:R-:W-:Y:S01]  /*0a90*/  IMAD.MOV.U32 R232, RZ, RZ, -0x2 ;  /* 0xfffffffeffe87424 */ /* 0x000fe200078e00ff */
[----:B------:R-:W-:Y:S01]  /*0aa0*/  ULOP3.LUT UR47, UR46, 0x1, URZ, 0xfc, !UPT ;  /* 0x000000012e2f7892 */ /* 0x000fe2000f8efc3f */
[----:B------:R-:W-:Y:S01]  /*0ab0*/  SHF.R.S32.HI R3, RZ, 0x1f, R0 ;  /* 0x0000001fff037819 */ /* 0x000fe20000011400 */
[----:B------:R-:W-:Y:S01]  /*0ac0*/  ULDC.64 UR52, c[0x0][0x198] ;  /* 0x0000660000347ab9 */ /* 0x000fe20000000a00 */
[----:B------:R-:W-:Y:S01]  /*0ad0*/  UMOV UR39, URZ ;  /* 0x0000003f00277c82 */ /* 0x000fe20008000000 */
[----:B------:R-:W-:Y:S01]  /*0ae0*/  UMOV UR36, URZ ;  /* 0x0000003f00247c82 */ /* 0x000fe20008000000 */
[CC--:B------:R-:W-:Y:S01]  /*0af0*/  LEA.HI R4, R3.reuse, R0.reuse, RZ, 0x7 ;  /* 0x0000000003047211 */ /* 0x0c0fe200078f38ff */
[----:B------:R-:W2:Y:S01]  /*0b00*/  S2UR UR6, SR_SWINHI ;  /* 0x00000000000679c3 */ /* 0x000ea20000002f00 */
[----:B------:R-:W-:Y:S01]  /*0b10*/  LEA.HI R7, R3, R0, RZ, 0x4 ;  /* 0x0000000003077211 */ /* 0x000fe200078f20ff */
[----:B------:R-:W-:Y:S01]  /*0b20*/  UMOV UR49, URZ ;  /* 0x0000003f00317c82 */ /* 0x000fe20008000000 */
[----:B------:R-:W-:-:S02]  /*0b30*/  LOP3.LUT R5, R4, 0xffffff80, RZ, 0xc0, !PT ;  /* 0xffffff8004057812 */ /* 0x000fc400078ec0ff */
[----:B------:R-:W-:Y:S02]  /*0b40*/  SHF.R.S32.HI R8, RZ, 0x4, R7 ;  /* 0x00000004ff087819 */ /* 0x000fe40000011407 */
[----:B------:R-:W-:Y:S01]  /*0b50*/  LEA.HI R22, R3, R0, RZ, 0x5 ;  /* 0x0000000003167211 */ /* 0x000fe200078f28ff */
[C---:B------:R-:W-:Y:S01]  /*0b60*/  IMAD.IADD R2, R0.reuse, 0x1, -R5 ;  /* 0x0000000100027824 */ /* 0x040fe200078e0a05 */
[C---:B------:R-:W-:Y:S02]  /*0b70*/  LEA.HI R3, R7.reuse, R8, RZ, 0x1 ;  /* 0x0000000807037211 */ /* 0x040fe400078f08ff */
[----:B------:R-:W-:Y:S02]  /*0b80*/  LOP3.LUT R7, R7, 0x3fffff0, RZ, 0xc0, !PT ;  /* 0x03fffff007077812 */ /* 0x000fe400078ec0ff */
[----:B------:R-:W-:Y:S02]  /*0b90*/  SHF.R.S32.HI R5, RZ, 0x1f, R2 ;  /* 0x0000001fff057819 */ /* 0x000fe40000011402 */
[----:B------:R-:W-:Y:S01]  /*0ba0*/  LOP3.LUT R3, R3, 0x1ffffffe, RZ, 0xc0, !PT ;  /* 0x1ffffffe03037812 */ /* 0x000fe200078ec0ff */
[----:B------:R-:W-:Y:S01]  /*0bb0*/  IMAD.IADD R7, R0, 0x1, -R7 ;  /* 0x0000000100077824 */ /* 0x000fe200078e0a07 */
[----:B------:R-:W-:Y:S01]  /*0bc0*/  LEA.HI R6, R5, R2, RZ, 0x2 ;  /* 0x0000000205067211 */ /* 0x000fe200078f10ff */
[----:B-1----:R-:W-:Y:S01]  /*0bd0*/  ULEA UR38, UR37, UR38, 0x18 ;  /* 0x0000002625267291 */ /* 0x002fe2000f8ec03f */
[----:B------:R-:W-:Y:S01]  /*0be0*/  SHF.R.S32.HI R22, RZ, 0x5, R22 ;  /* 0x00000005ff167819 */ /* 0x000fe20000011416 */
[----:B------:R-:W-:Y:S01]  /*0bf0*/  IMAD.IADD R3, R8, 0x1, -R3 ;  /* 0x0000000108037824 */ /* 0x000fe200078e0a03 */
[----:B------:R-:W-:-:S02]  /*0c00*/  SHF.R.S32.HI R9, RZ, 0x2, R6 ;  /* 0x00000002ff097819 */ /* 0x000fc40000011406 */
[----:B------:R-:W-:Y:S01]  /*0c10*/  SHF.R.S32.HI R10, RZ, 0x1f, R6 ;  /* 0x0000001fff0a7819 */ /* 0x000fe20000011406 */
[----:B------:R-:W-:Y:S01]  /*0c20*/  IMAD R0, R22, 0x10, R7 ;  /* 0x0000001016007824 */ /* 0x000fe200078e0207 */
[----:B------:R-:W-:Y:S01]  /*0c30*/  SHF.R.S32.HI R19, RZ, 0x7, R4 ;  /* 0x00000007ff137819 */ /* 0x000fe20000011404 */
[----:B------:R-:W-:Y:S01]  /*0c40*/  UMOV UR4, UR38 ;  /* 0x0000002600047c82 */ /* 0x000fe20008000000 */
[----:B--2---:R-:W-:Y:S01]  /*0c50*/  UMOV UR5, UR6 ;  /* 0x0000000600057c82 */ /* 0x004fe20008000000 */
[----:B------:R-:W-:Y:S01]  /*0c60*/  LEA.HI R10, R10, R9, RZ, 0x3 ;  /* 0x000000090a0a7211 */ /* 0x000fe200078f18ff */
[----:B------:R-:W-:Y:S01]  /*0c70*/  IMAD R7, R0, 0x8, R3 ;  /* 0x0000000800077824 */ /* 0x000fe200078e0203 */
[----:B------:R-:W-:Y:S01]  /*0c80*/  LEA.HI R4, R4, R19, RZ, 0x1 ;  /* 0x0000001304047211 */ /* 0x000fe200078f08ff */
[----:B------:R-:W-:Y:S01]  /*0c90*/  IMAD.U32 R16, RZ, RZ, UR4 ;  /* 0x00000004ff107e24 */ /* 0x000fe2000f8e00ff */
[----:B------:R-:W-:Y:S01]  /*0ca0*/  LOP3.LUT R10, R10, 0xfffffff8, RZ, 0xc0, !PT ;  /* 0xfffffff80a0a7812 */ /* 0x000fe200078ec0ff */
[----:B------:R-:W-:Y:S01]  /*0cb0*/  IMAD.U32 R17, RZ, RZ, UR5 ;  /* 0x00000005ff117e24 */ /* 0x000fe2000f8e00ff */
[----:B------:R-:W-:-:S02]  /*0cc0*/  LEA.HI R5, R5, R2, RZ, 0x5 ;  /* 0x0000000205057211 */ /* 0x000fc400078f28ff */
[----:B------:R-:W-:Y:S01]  /*0cd0*/  LOP3.LUT R3, R6, 0x7ffffffc, RZ, 0xc0, !PT ;  /* 0x7ffffffc06037812 */ /* 0x000fe200078ec0ff */
[----:B------:R-:W-:Y:S01]  /*0ce0*/  IMAD.IADD R9, R9, 0x1, -R10 ;  /* 0x0000000109097824 */ /* 0x000fe200078e0a0a */
[----:B------:R-:W-:Y:S02]  /*0cf0*/  LOP3.LUT R4, R4, 0x3fffffe, RZ, 0xc0, !PT ;  /* 0x03fffffe04047812 */ /* 0x000fe400078ec0ff */
[----:B------:R-:W-:Y:S01]  /*0d00*/  SHF.R.S32.HI R0, RZ, 0x5, R5 ;  /* 0x00000005ff007819 */ /* 0x000fe20000011405 */
[----:B------:R-:W-:Y:S02]  /*0d10*/  IMAD.IADD R3, R2, 0x1, -R3 ;  /* 0x0000000102037824 */ /* 0x000fe400078e0a03 */
[----:B------:R-:W-:Y:S02]  /*0d20*/  IMAD.SHL.U32 R5, R7, 0x8, RZ ;  /* 0x0000000807057824 */ /* 0x000fe400078e00ff */
[----:B------:R-:W-:Y:S02]  /*0d30*/  IMAD R9, R0, 0x10, R9 ;  /* 0x0000001000097824 */ /* 0x000fe400078e0209 */
[----:B------:R-:W-:-:S02]  /*0d40*/  IMAD.IADD R4, R19, 0x1, -R4 ;  /* 0x0000000113047824 */ /* 0x000fc400078e0a04 */
[----:B------:R-:W-:Y:S02]  /*0d50*/  IMAD R232, R3, R232, 0x80 ;  /* 0x0000008003e87424 */ /* 0x000fe400078e02e8 */
[----:B------:R-:W-:-:S04]  /*0d60*/  IMAD.WIDE R16, R5, 0x2, R16 ;  /* 0x0000000205107825 */ /* 0x000fc800078e0210 */
[----:B------:R-:W-:-:S07]  /*0d70*/  IMAD R23, R4, 0x40, R9 ;  /* 0x0000004004177824 */ /* 0x000fce00078e0209 */
.L_x_33:
[----:B------:R-:W1:Y:S01]  /*0d80*/  SHFL.IDX PT, R0, R19, RZ, 0x1f ;  /* 0x00001fff13007589 */ /* 0x000e6200000e0000 */
[----:B------:R-:W-:Y:S01]  /*0d90*/  ULDC UR4, c[0x0][0xda8] ;  /* 0x00036a0000047ab9 */ /* 0x000fe20000000800 */
[----:B------:R-:W-:Y:S01]  /*0da0*/  ULDC UR43, c[0x0][0xdb4] ;  /* 0x00036d00002b7ab9 */ /* 0x000fe20000000800 */
[----:B------:R-:W-:Y:S02]  /*0db0*/  UISETP.NE.AND UP1, UPT, UR4, 0x1, UPT ;  /* 0x000000010400788c */ /* 0x000fe4000bf25270 */
[----:B------:R-:W-:Y:S01]  /*0dc0*/  UISETP.NE.AND UP2, UPT, UR43, 0x1, UPT ;  /* 0x000000012b00788c */ /* 0x000fe2000bf45270 */
[----:B------:R-:W-:Y:S01]  /*0dd0*/  ULDC.64 UR6, c[0x0][0x3f8] ;  /* 0x0000fe0000067ab9 */ /* 0x000fe20000000a00 */
[----:B------:R-:W-:Y:S01]  /*0de0*/  UMOV UR42, UR48 ;  /* 0x00000030002a7c82 */ /* 0x000fe20008000000 */
[----:B------:R-:W-:Y:S01]  /*0df0*/  UISETP.NE.U32.AND UP0, UPT, UR6, URZ, UPT ;  /* 0x0000003f0600728c */ /* 0x000fe2000bf05070 */
[----:B------:R-:W-:Y:S02]  /*0e00*/  ULDC UR55, c[0x0][0x404] ;  /* 0x0001010000377ab9 */ /* 0x000fe40000000800 */
[----:B------:R-:W-:Y:S01]  /*0e10*/  ULDC UR6, c[0x0][0x428] ;  /* 0x00010a0000067ab9 */ /* 0x000fe20000000800 */
[----:B------:R-:W-:-:S02]  /*0e20*/  UISETP.NE.AND.EX UP0, UPT, UR7, URZ, UPT, UP0 ;  /* 0x0000003f0700728c */ /* 0x000fc4000bf05300 */
[----:B------:R-:W-:Y:S01]  /*0e30*/  @UP1 ULDC UR4, c[0x0][0xdac] ;  /* 0x00036b0000041ab9 */ /* 0x000fe20000000800 */
[----:B------:R-:W-:Y:S02]  /*0e40*/  UISETP.NE.AND UP3, UPT, UR6, 0x1, UPT ;  /* 0x000000010600788c */ /* 0x000fe4000bf65270 */
[----:B------:R-:W-:Y:S01]  /*0e50*/  UIMAD.WIDE.U32 UR4, UR48, UR4, URZ ;  /* 0x00000004300472a5 */ /* 0x000fe2000f8e003f */
[----:B------:R-:W-:Y:S01]  /*0e60*/  @UP1 ULDC UR6, c[0x0][0xdb0] ;  /* 0x00036c0000061ab9 */ /* 0x000fe20000000800 */
[----:B------:R-:W-:Y:S02]  /*0e70*/  UIADD3 UR7, UR38, 0x20400, URZ ;  /* 0x0002040026077890 */ /* 0x000fe4000fffe03f */
[----:B------:R-:W-:Y:S01]  /*0e80*/  @UP1 USHF.R.U32.HI UR42, URZ, UR6, UR5 ;  /* 0x000000063f2a1299 */ /* 0x000fe20008011605 */
[----:B-1----:R-:W-:Y:S01]  /*0e90*/  R2UR UR40, R0 ;  /* 0x00000000002872ca */ /* 0x002fe200000e0000 */
[----:B------:R-:W-:Y:S01]  /*0ea0*/  @UP2 ULDC.64 UR8, c[0x0][0xdb8] ;  /* 0x00036e0000082ab9 */ /* 0x000fe20000000a00 */
[----:B------:R-:W-:-:S02]  /*0eb0*/  USEL UR55, UR55, 0x1, UP0 ;  /* 0x0000000137377887 */ /* 0x000fc40008000000 */
[----:B------:R-:W-:Y:S01]  /*0ec0*/  UIMAD.WIDE.U32 UR4, UR42, UR8, URZ ;  /* 0x000000082a0472a5 */ /* 0x000fe2000f8e003f */
[----:B------:R-:W-:Y:S01]  /*0ed0*/  ULDC UR10, c[0x0][0x2e0] ;  /* 0x0000b800000a7ab9 */ /* 0x000fe20000000800 */
[----:B------:R-:W-:Y:S02]  /*0ee0*/  ULOP3.LUT UP4, URZ, UR7, 0x3ff, URZ, 0xc0, !UPT ;  /* 0x000003ff073f7892 */ /* 0x000fe4000f88c03f */
[----:B------:R-:W-:Y:S01]  /*0ef0*/  UIMAD UR55, UR55, UR10, URZ ;  /* 0x0000000a373772a4 */ /* 0x000fe2000f8e023f */
[----:B------:R-:W-:Y:S01]  /*0f00*/  UMOV UR44, UR42 ;  /* 0x0000002a002c7c82 */ /* 0x000fe20008000000 */
[----:B------:R-:W-:Y:S02]  /*0f10*/  @UP2 USHF.R.U32.HI UR44, URZ, UR9, UR5 ;  /* 0x000000093f2c2299 */ /* 0x000fe40008011605 */
[----:B------:R-:W-:Y:S01]  /*0f20*/  PLOP3.LUT P0, PT, PT, PT, UP4, 0x80, 0x0 ;  /* 0x000000000000781c */ /* 0x000fe20003f0f048 */
[----:B------:R-:W-:Y:S02]  /*0f30*/  ULEA.HI UR6, UR40, UR40, URZ, 0x1 ;  /* 0x0000002828067291 */ /* 0x000fe4000f8f083f */
[----:B------:R-:W-:-:S02]  /*0f40*/  UIADD3 UR4, UR55, 0x7f, URZ ;  /* 0x0000007f37047890 */ /* 0x000fc4000fffe03f */
[----:B------:R-:W-:Y:S02]  /*0f50*/  ULOP3.LUT UR6, UR6, 0x1e, URZ, 0xc0, !UPT ;  /* 0x0000001e06067892 */ /* 0x000fe4000f8ec03f */
[----:B------:R-:W-:Y:S02]  /*0f60*/  UIADD3 UR8, -UR44, URZ, URZ ;  /* 0x0000003f2c087290 */ /* 0x000fe4000fffe13f */
[----:B------:R-:W-:Y:S02]  /*0f70*/  UIADD3 UR6, UR40, -UR6, URZ ;  /* 0x8000000628067290 */ /* 0x000fe4000fffe03f */
[----:B------:R-:W-:Y:S02]  /*0f80*/  USHF.R.S32.HI UR5, URZ, 0x1f, UR4 ;  /* 0x0000001f3f057899 */ /* 0x000fe40008011404 */
[----:B------:R-:W-:Y:S02]  /*0f90*/  ULEA UR6, UR6, UR7, 0xd ;  /* 0x0000000706067291 */ /* 0x000fe4000f8e683f */
[----:B------:R-:W-:Y:S01]  /*0fa0*/  UIMAD UR43, UR43, UR8, UR42 ;  /* 0x000000082b2b72a4 */ /* 0x000fe2000f8e022a */
[----:B------:R-:W-:Y:S01]  /*0fb0*/  @UP3 ULDC UR11, c[0x0][0x42c] ;  /* 0x00010b00000b3ab9 */ /* 0x000fe20000000800 */
[----:B------:R-:W-:-:S02]  /*0fc0*/  ULEA.HI UR54, UR5, UR4, URZ, 0x7 ;  /* 0x0000000405367291 */ /* 0x000fc4000f8f383f */
[----:B------:R-:W-:Y:S02]  /*0fd0*/  USHF.R.U32.HI UR6, URZ, 0x4, UR6 ;  /* 0x000000043f067899 */ /* 0x000fe40008011606 */
[----:B------:R-:W-:Y:S01]  /*0fe0*/  UIMAD.WIDE.U32 UR4, UR43, UR11, URZ ;  /* 0x0000000b2b0472a5 */ /* 0x000fe2000f8e003f */
[----:B------:R-:W-:Y:S01]  /*0ff0*/  @UP3 ULDC UR12, c[0x0][0x430] ;  /* 0x00010c00000c3ab9 */ /* 0x000fe20000000800 */
[----:B------:R-:W-:Y:S01]  /*1000*/  UMOV UR41, UR43 ;  /* 0x0000002b00297c82 */ /* 0x000fe20008000000 */
[----:B------:R-:W-:Y:S02]  /*1010*/  ULOP3.LUT UR56, UR6, 0x3fff, URZ, 0xc0, !UPT ;  /* 0x00003fff06387892 */ /* 0x000fe4000f8ec03f */
[----:B------:R-:W-:Y:S02]  /*1020*/  USHF.R.S32.HI UR54, URZ, 0x7, UR54 ;  /* 0x000000073f367899 */ /* 0x000fe40008011436 */
[----:B------:R-:W-:Y:S01]  /*1030*/  @UP3 USHF.R.U32.HI UR41, URZ, UR12, UR5 ;  /* 0x0000000c3f293299 */ /* 0x000fe20008011605 */
[----:B------:R-:W-:Y:S11]  /*1040*/  @!P0 BRA `(.L_x_9) ;  /* 0x0000000000408947 */ /* 0x000ff60003800000 */
[----:B------:R-:W-:Y:S01]  /*1050*/  MOV R0, 0x0 ;  /* 0x0000000000007802 */ /* 0x000fe20000000f00 */
[----:B------:R-:W-:Y:S01]  /*1060*/  ULDC.64 UR4, c[0x4][0xc0] ;  /* 0x0100300000047ab9 */ /* 0x000fe20000000a00 */
[----:B------:R-:W-:Y:S01]  /*1070*/  ULDC.64 UR6, c[0x4][0x28] ;  /* 0x01000a0000067ab9 */ /* 0x000fe20000000a00 */
[----:B------:R-:W-:Y:S01]  /*1080*/  IMAD.U32 R4, RZ, RZ, UR4 ;  /* 0x00000004ff047e24 */ /* 0x000fe2000f8e00ff */
[----:B------:R1:W2:Y:S01]  /*1090*/  LDC.64 R14, c[0x4][R0] ;  /* 0x01000000000e7b82 */ /* 0x0002a20000000a00 */
[----:B------:R-:W-:Y:S01]  /*10a0*/  IMAD.U32 R5, RZ, RZ, UR5 ;  /* 0x00000005ff057e24 */ /* 0x000fe2000f8e00ff */
[----:B------:R-:W-:Y:S01]  /*10b0*/  ULDC.64 UR4, c[0x4][0xc8] ;  /* 0x0100320000047ab9 */ /* 0x000fe20000000a00 */
[----:B------:R-:W-:Y:S02]  /*10c0*/  IMAD.U32 R10, RZ, RZ, UR6 ;  /* 0x00000006ff0a7e24 */ /* 0x000fe4000f8e00ff */
[----:B------:R-:W-:Y:S02]  /*10d0*/  IMAD.U32 R6, RZ, RZ, UR4 ;  /* 0x00000004ff067e24 */ /* 0x000fe4000f8e00ff */
[----:B------:R-:W-:-:S02]  /*10e0*/  IMAD.U32 R7, RZ, RZ, UR5 ;  /* 0x00000005ff077e24 */ /* 0x000fc4000f8e00ff */
[----:B------:R-:W-:Y:S02]  /*10f0*/  IMAD.U32 R11, RZ, RZ, UR7 ;  /* 0x00000007ff0b7e24 */ /* 0x000fe4000f8e00ff */
[----:B------:R-:W-:Y:S02]  /*1100*/  IMAD.MOV.U32 R8, RZ, RZ, 0x70 ;  /* 0x00000070ff087424 */ /* 0x000fe400078e00ff */
[----:B------:R-:W-:Y:S02]  /*1110*/  IMAD.MOV.U32 R12, RZ, RZ, 0x1 ;  /* 0x00000001ff0c7424 */ /* 0x000fe400078e00ff */
[----:B-1----:R-:W-:-:S07]  /*1120*/  IMAD.MOV.U32 R13, RZ, RZ, RZ ;  /* 0x000000ffff0d7224 */ /* 0x002fce00078e00ff */
[----:B------:R-:W-:-:S07]  /*1130*/  LEPC R20, `(.L_x_9) ;  /* 0x000000001014794e */ /* 0x000fce0000000000 */
[----:B--2---:R-:W-:Y:S05]  /*1140*/  CALL.ABS.NOINC R14 ;  /* 0x000000000e007343 */ /* 0x004fea0003c00000 */
.L_x_9:
[----:B------:R-:W-:Y:S01]  /*1150*/  ULDC.64 UR4, c[0x0][0x998] ;  /* 0x0002660000047ab9 */ /* 0x000fe20000000a00 */
[----:B------:R-:W-:Y:S01]  /*1160*/  ULDC.64 UR6, c[0x0][0x990] ;  /* 0x0002640000067ab9 */ /* 0x000fe20000000a00 */
[----:B------:R-:W-:Y:S01]  /*1170*/  UISETP.NE.U32.AND UP1, UPT, UR4, URZ, UPT ;  /* 0x0000003f0400728c */ /* 0x000fe2000bf25070 */
[----:B------:R-:W-:Y:S01]  /*1180*/  IMAD.MOV.U32 R3, RZ, RZ, 0x3f800000 ;  /* 0x3f800000ff037424 */ /* 0x000fe200078e00ff */
[----:B------:R-:W-:Y:S01]  /*1190*/  UISETP.NE.U32.AND UP0, UPT, UR6, URZ, UPT ;  /* 0x0000003f0600728c */ /* 0x000fe2000bf05070 */
[----:B------:R-:W-:Y:S01]  /*11a0*/  IMAD.MOV.U32 R0, RZ, RZ, 0x3f800000 ;  /* 0x3f800000ff007424 */ /* 0x000fe200078e00ff */
[----:B------:R-:W-:Y:S02]  /*11b0*/  UISETP.NE.AND.EX UP1, UPT, UR5, URZ, UPT, UP1 ;  /* 0x0000003f0500728c */ /* 0x000fe4000bf25310 */
[----:B------:R-:W-:-:S04]  /*11c0*/  UISETP.NE.AND.EX UP0, UPT, UR7, URZ, UPT, UP0 ;  /* 0x0000003f0700728c */ /* 0x000fc8000bf05300 */
[----:B------:R-:W-:Y:S02]  /*11d0*/  PLOP3.LUT P1, PT, PT, PT, UP1, 0x80, 0x0 ;  /* 0x000000000000781c */ /* 0x000fe40003f2f018 */
[----:B------:R-:W-:-:S03]  /*11e0*/  PLOP3.LUT P0, PT, PT, PT, UP0, 0x80, 0x0 ;  /* 0x000000000000781c */ /* 0x000fc60003f0f008 */
[----:B------:R-:W-:Y:S02]  /*11f0*/  @UP1 USHF.R.S32.HI UR14, URZ, 0x1f, UR44 ;  /* 0x0000001f3f0e1899 */ /* 0x000fe4000801142c */
[----:B------:R-:W-:Y:S01]  /*1200*/  @UP0 USHF.R.S32.HI UR10, URZ, 0x1f, UR44 ;  /* 0x0000001f3f0a0899 */ /* 0x000fe2000801142c */
[----:B------:R-:W-:Y:S01]  /*1210*/  @UP1 ULDC.64 UR12, c[0x0][0x9b8] ;  /* 0x00026e00000c1ab9 */ /* 0x000fe20000000a00 */
[----:B------:R-:W-:Y:S01]  /*1220*/  @UP0 ULDC.64 UR16, c[0x0][0x9a8] ;  /* 0x00026a0000100ab9 */ /* 0x000fe20000000a00 */
[----:B------:R-:W-:Y:S02]  /*1230*/  @UP1 UIMAD UR14, UR14, UR12, URZ ;  /* 0x0000000c0e0e12a4 */ /* 0x000fe4000f8e023f */
[----:B------:R-:W-:Y:S02]  /*1240*/  @UP0 UIMAD UR10, UR10, UR16, URZ ;  /* 0x000000100a0a02a4 */ /* 0x000fe4000f8e023f */
[----:B------:R-:W-:Y:S02]  /*1250*/  @UP0 UIMAD.WIDE.U32 UR8, UR44, UR16, URZ ;  /* 0x000000102c0802a5 */ /* 0x000fe4000f8e003f */
[----:B------:R-:W-:-:S02]  /*1260*/  @UP0 UIMAD UR17, UR44, UR17, UR10 ;  /* 0x000000112c1102a4 */ /* 0x000fc4000f8e020a */
[----:B------:R-:W-:Y:S02]  /*1270*/  @UP0 USHF.R.S32.HI UR16, URZ, 0x1f, UR41 ;  /* 0x0000001f3f100899 */ /* 0x000fe40008011429 */
[----:B------:R-:W-:Y:S02]  /*1280*/  @UP1 UIMAD.WIDE.U32 UR10, UR44, UR12, URZ ;  /* 0x0000000c2c0a12a5 */ /* 0x000fe4000f8e003f */
[----:B------:R-:W-:Y:S02]  /*1290*/  @UP1 UIMAD UR18, UR44, UR13, UR14 ;  /* 0x0000000d2c1212a4 */ /* 0x000fe4000f8e020e */
[----:B------:R-:W-:Y:S01]  /*12a0*/  @UP1 USHF.R.S32.HI UR19, URZ, 0x1f, UR41 ;  /* 0x0000001f3f131899 */ /* 0x000fe20008011429 */
[----:B------:R-:W-:Y:S01]  /*12b0*/  @UP0 ULDC.64 UR14, c[0x0][0x9b0] ;  /* 0x00026c00000e0ab9 */ /* 0x000fe20000000a00 */
[----:B------:R-:W-:Y:S01]  /*12c0*/  @UP1 ULDC.64 UR12, c[0x0][0x9c0] ;  /* 0x00027000000c1ab9 */ /* 0x000fe20000000a00 */
[----:B------:R-:W-:Y:S02]  /*12d0*/  @UP0 UIMAD UR16, UR16, UR14, URZ ;  /* 0x0000000e101002a4 */ /* 0x000fe4000f8e023f */
[----:B------:R-:W-:-:S02]  /*12e0*/  @UP0 UIADD3 UR9, UR9, UR17, URZ ;  /* 0x0000001109090290 */ /* 0x000fc4000fffe03f */
[----:B------:R-:W-:Y:S02]  /*12f0*/  @UP1 UIMAD UR17, UR19, UR12, URZ ;  /* 0x0000000c131112a4 */ /* 0x000fe4000f8e023f */
[----:B------:R-:W-:Y:S02]  /*1300*/  @UP1 UIADD3 UR11, UR11, UR18, URZ ;  /* 0x000000120b0b1290 */ /* 0x000fe4000fffe03f */
[----:B------:R-:W-:Y:S02]  /*1310*/  @UP0 UIMAD UR15, UR41, UR15, UR16 ;  /* 0x0000000f290f02a4 */ /* 0x000fe4000f8e0210 */
[----:B------:R-:W-:Y:S02]  /*1320*/  @UP0 UIMAD.WIDE.U32 UR8, UR41, UR14, UR8 ;  /* 0x0000000e290802a5 */ /* 0x000fe4000f8e0008 */
[----:B------:R-:W-:Y:S02]  /*1330*/  @UP1 UIMAD UR13, UR41, UR13, UR17 ;  /* 0x0000000d290d12a4 */ /* 0x000fe4000f8e0211 */
[----:B------:R-:W-:-:S02]  /*1340*/  @UP1 UIMAD.WIDE.U32 UR10, UR41, UR12, UR10 ;  /* 0x0000000c290a12a5 */ /* 0x000fc4000f8e000a */
[----:B------:R-:W-:Y:S02]  /*1350*/  @UP0 UIADD3 UR12, UR9, UR15, URZ ;  /* 0x0000000f090c0290 */ /* 0x000fe4000fffe03f */
[----:B------:R-:W-:Y:S02]  /*1360*/  @UP0 ULEA UR6, UP2, UR8, UR6, 0x2 ;  /* 0x0000000608060291 */ /* 0x000fe4000f84103f */
[----:B------:R-:W-:Y:S02]  /*1370*/  @UP1 UIADD3 UR9, UR11, UR13, URZ ;  /* 0x0000000d0b091290 */ /* 0x000fe4000fffe03f */
[----:B------:R-:W-:Y:S02]  /*1380*/  @UP1 ULEA UR4, UP3, UR10, UR4, 0x2 ;  /* 0x000000040a041291 */ /* 0x000fe4000f86103f */
[----:B------:R-:W-:Y:S01]  /*1390*/  @UP0 ULEA.HI.X UR7, UR8, UR7, UR12, 0x2, UP2 ;  /* 0x0000000708070291 */ /* 0x000fe200090f140c */
[----:B------:R-:W-:Y:S01]  /*13a0*/  IMAD.U32 R4, RZ, RZ, UR6 ;  /* 0x00000006ff047e24 */ /* 0x000fe2000f8e00ff */
[----:B------:R-:W-:-:S02]  /*13b0*/  @UP1 ULEA.HI.X UR5, UR10, UR5, UR9, 0x2, UP3 ;  /* 0x000000050a051291 */ /* 0x000fc400098f1409 */
[----:B------:R-:W-:Y:S02]  /*13c0*/  IMAD.U32 R6, RZ, RZ, UR4 ;  /* 0x00000004ff067e24 */ /* 0x000fe4000f8e00ff */
[----:B------:R-:W-:Y:S02]  /*13d0*/  IMAD.U32 R5, RZ, RZ, UR7 ;  /* 0x00000007ff057e24 */ /* 0x000fe4000f8e00ff */
[----:B------:R-:W-:-:S03]  /*13e0*/  IMAD.U32 R7, RZ, RZ, UR5 ;  /* 0x00000005ff077e24 */ /* 0x000fc6000f8e00ff */
[----:B------:R-:W2:Y:S04]  /*13f0*/  @P0 LDG.E R3, desc[UR50][R4.64] ;  /* 0x0000003204030981 */ /* 0x000ea8000c1e1900 */
[----:B------:R-:W2:Y:S01]  /*1400*/  @P1 LDG.E R0, desc[UR50][R6.64] ;  /* 0x0000003206001981 */ /* 0x000ea2000c1e1900 */
[----:B------:R-:W-:Y:S01]  /*1410*/  ULOP3.LUT UR4, UR39, 0x1, URZ, 0xc0, !UPT ;  /* 0x0000000127047892 */ /* 0x000fe2000f8ec03f */
[----:B------:R-:W-:-:S05]  /*1420*/  IMAD.U32 R9, RZ, RZ, UR47 ;  /* 0x0000002fff097e24 */ /* 0x000fca000f8e00ff */
[----:B------:R-:W-:Y:S01]  /*1430*/  IMAD.U32 R8, RZ, RZ, UR4 ;  /* 0x00000004ff087e24 */ /* 0x000fe2000f8e00ff */
[----:B------:R-:W-:Y:S01]  /*1440*/  ULDC UR4, c[0x0][0x9d8] ;  /* 0x0002760000047ab9 */ /* 0x000fe20000000800 */
[----:B------:R-:W-:-:S03]  /*1450*/  ISETP.NE.AND P0, PT, R9, 0x3, PT ;  /* 0x000000030900780c */ /* 0x000fc60003f05270 */
[----:B------:R-:W-:-:S04]  /*1460*/  SHF.L.U32 R8, R8, 0x1f, RZ ;  /* 0x0000001f08087819 */ /* 0x000fc800000006ff */
[----:B------:R-:W1:Y:S01]  /*1470*/  SYNCS.PHASECHK.TRANS64.TRYWAIT P1, [UR38+0x38800], R8 ;  /* 0x03880008ff0075a7 */ /* 0x000e620008020166 */
[----:B--2---:R-:W-:-:S04]  /*1480*/  FMUL.FTZ R0, R3, R0 ;  /* 0x0000000003007220 */ /* 0x004fc80000410000 */
[----:B------:R-:W-:Y:S01]  /*1490*/  FMUL.FTZ R0, R0, UR4 ;  /* 0x0000000400007c20 */ /* 0x000fe20008410000 */
[----:B-1----:R-:W-:Y:S06]  /*14a0*/  @!P1 BRA `(.L_x_10) ;  /* 0x000000bc00509947 */ /* 0x002fec0003800000 */
.L_x_92:
[----:B------:R-:W-:Y:S05]  /*14b0*/  @!P0 BRA `(.L_x_11) ;  /* 0x0000000000048947 */ /* 0x000fea0003800000 */
[----:B------:R-:W-:Y:S01]  /*14c0*/  BPT.TRAP 0x1 ;  /* 0x000000040000795c */ /* 0x000fe20000300000 */
.L_x_11:
[----:B-1----:R-:W-:Y:S02]  /*14d0*/  IMAD.U32 R3, RZ, RZ, UR49 ;  /* 0x00000031ff037e24 */ /* 0x002fe4000f8e00ff */
[----:B------:R-:W-:-:S03]  /*14e0*/  IMAD.U32 R4, RZ, RZ, UR36 ;  /* 0x00000024ff047e24 */ /* 0x000fc6000f8e00ff */
[----:B------:R-:W-:Y:S02]  /*14f0*/  LEA R3, R3, UR38, 0x3 ;  /* 0x0000002603037c11 */ /* 0x000fe4000f8e18ff */
[----:B------:R-:W-:-:S04]  /*1500*/  SHF.L.U32 R4, R4, 0x1f, RZ ;  /* 0x0000001f04047819 */ /* 0x000fc800000006ff */
[----:B------:R1:W2:Y:S01]  /*1510*/  SYNCS.PHASECHK.TRANS64.TRYWAIT P1, [R3+URZ+0x38830], R4 ;  /* 0x03883004030075a7 */ /* 0x0002a2000802017f */
[----:B------:R-:W-:Y:S05]  /*1520*/  @!P0 BRA `(.L_x_12) ;  /* 0x0000000000048947 */ /* 0x000fea0003800000 */
[----:B------:R-:W-:Y:S01]  /*1530*/  BPT.TRAP 0x1 ;  /* 0x000000040000795c */ /* 0x000fe20000300000 */
.L_x_12:
[----:B------:R-:W3:Y:S01]  /*1540*/  S2R R5, SR_TID.X ;  /* 0x0000000000057919 */ /* 0x000ee20000002100 */
[----:B------:R-:W-:Y:S01]  /*1550*/  IMAD.MOV.U32 R151, RZ, RZ, RZ ;  /* 0x000000ffff977224 */ /* 0x000fe200078e00ff */
[----:B---3--:R-:W-:Y:S01]  /*1560*/  LOP3.LUT P2, RZ, R5, 0x7f, RZ, 0xc0, !PT ;  /* 0x0000007f05ff7812 */ /* 0x008fe2000784c0ff */
[----:B--2---:R-:W-:-:S12]  /*1570*/  @P1 BRA `(.L_x_13) ;  /* 0x0000000000081947 */ /* 0x004fd80003800000 */
[----:B------:R-:W2:Y:S02]  /*1580*/  SYNCS.PHASECHK.TRANS64.TRYWAIT P1, [R3+URZ+0x38830], R4 ;  /* 0x03883004030075a7 */ /* 0x000ea4000802017f */
[----:B--2---:R-:W-:Y:S05]  /*1590*/  @!P1 BRA `(.L_x_14) ;  /* 0x000000bc002c9947 */ /* 0x004fea0003800000 */
.L_x_13:
[----:B------:R-:W-:Y:S05]  /*15a0*/  WARPSYNC.ALL ;  /* 0x0000000000007948 */ /* 0x000fea0003800000 */
[----:B------:R-:W-:Y:S01]  /*15b0*/  UIADD3 UR4, UR38, 0x28400, URZ ;  /* 0x0002840026047890 */ /* 0x000fe2000fffe03f */
[----:B------:R-:W-:Y:S01]  /*15c0*/  WARPGROUP.ARRIVE ;  /* 0x00000000000079c5 */ /* 0x000fe20000000000 */
[----:B------:R-:W-:-:S05]  /*15d0*/  ULOP3.LUT UR32, UR56, 0x10000, URZ, 0xfc, !UPT ;  /* 0x0001000038207892 */ /* 0x000fca000f8efc3f */
[----:B------:R-:W3:Y:S01]  /*15e0*/  S2R R89, SR_TID.X ;  /* 0x0000000000597919 */ /* 0x000ee20000002100 */
[----:B------:R-:W-:Y:S01]  /*15f0*/  USHF.R.U32.HI UR4, URZ, 0x4, UR4 ;  /* 0x000000043f047899 */ /* 0x000fe20008011604 */
[--C-:B------:R-:W-:Y:S01]  /*1600*/  IMAD.MOV.U32 R150, RZ, RZ, R151.reuse ;  /* 0x000000ffff967224 */ /* 0x100fe200078e0097 */
[----:B------:R-:W-:Y:S01]  /*1610*/  UMOV UR33, 0x40000040 ;  /* 0x4000004000217882 */ /* 0x000fe20000000000 */
[----:B------:R-:W-:Y:S01]  /*1620*/  UMOV UR35, 0x40000040 ;  /* 0x4000004000237882 */ /* 0x000fe20000000000 */
[----:B------:R-:W-:Y:S01]  /*1630*/  ULOP3.LUT UR4, UR4, 0x3fff, URZ, 0xc0, !UPT ;  /* 0x00003fff04047892 */ /* 0x000fe2000f8ec03f */
[--C-:B------:R-:W-:Y:S01]  /*1640*/  IMAD.MOV.U32 R149, RZ, RZ, R151.reuse ;  /* 0x000000ffff957224 */ /* 0x100fe200078e0097 */
[----:B------:R-:W-:Y:S01]  /*1650*/  UMOV UR5, 0x40000040 ;  /* 0x4000004000057882 */ /* 0x000fe20000000000 */
[----:B------:R-:W-:Y:S01]  /*1660*/  UMOV UR7, 0x40000040 ;  /* 0x4000004000077882 */ /* 0x000fe20000000000 */
[----:B------:R-:W-:Y:S01]  /*1670*/  ULOP3.LUT UR45, UR4, 0x10000, URZ, 0xfc, !UPT ;  /* 0x00010000042d7892 */ /* 0x000fe2000f8efc3f */
[--C-:B------:R-:W-:Y:S01]  /*1680*/  IMAD.MOV.U32 R148, RZ, RZ, R151.reuse ;  /* 0x000000ffff947224 */ /* 0x100fe200078e0097 */
[----:B------:R-:W-:Y:S01]  /*1690*/  UIADD3 UR4, UR32, 0x2, URZ ;  /* 0x0000000220047890 */ /* 0x000fe2000fffe03f */
[--C-:B------:R-:W-:Y:S01]  /*16a0*/  IMAD.MOV.U32 R147, RZ, RZ, R151.reuse ;  /* 0x000000ffff937224 */ /* 0x100fe200078e0097 */
[----:B------:R-:W-:Y:S01]  /*16b0*/  ULEA UR34, UR49, UR45, 0xb ;  /* 0x0000002d31227291 */ /* 0x000fe2000f8e583f */
[--C-:B------:R-:W-:Y:S01]  /*16c0*/  IMAD.MOV.U32 R146, RZ, RZ, R151.reuse ;  /* 0x000000ffff927224 */ /* 0x100fe200078e0097 */
[----:B------:R-:W-:Y:S01]  /*16d0*/  UIADD3 UR8, UR32, 0x4, URZ ;  /* 0x0000000420087890 */ /* 0x000fe2000fffe03f */
[--C-:B------:R-:W-:Y:S01]  /*16e0*/  IMAD.MOV.U32 R145, RZ, RZ, R151.reuse ;  /* 0x000000ffff917224 */ /* 0x100fe200078e0097 */
[----:B------:R-:W-:Y:S01]  /*16f0*/  UIADD3 UR6, UR34, 0x2, URZ ;  /* 0x0000000222067890 */ /* 0x000fe2000fffe03f */
[--C-:B------:R-:W-:Y:S01]  /*1700*/  IMAD.MOV.U32 R144, RZ, RZ, R151.reuse ;  /* 0x000000ffff907224 */ /* 0x100fe200078e0097 */
[----:B------:R-:W-:Y:S01]  /*1710*/  UIADD3 UR10, UR34, 0x4, URZ ;  /* 0x00000004220a7890 */ /* 0x000fe2000fffe03f */
[--C-:B------:R-:W-:Y:S01]  /*1720*/  IMAD.MOV.U32 R143, RZ, RZ, R151.reuse ;  /* 0x000000ffff8f7224 */ /* 0x100fe200078e0097 */
[----:B------:R-:W-:Y:S01]  /*1730*/  UMOV UR9, 0x40000040 ;  /* 0x4000004000097882 */ /* 0x000fe20000000000 */
[----:B------:R-:W-:Y:S01]  /*1740*/  QGMMA.64x128x32.F32.E4M3.E4M3 R24, gdesc[UR32], RZ, !UPT, gsb0 ;  /* 0x01e00000201879f3 */ /* 0x000fe2000c0008ff */
[----:B------:R-:W-:Y:S01]  /*1750*/  UMOV UR11, 0x40000040 ;  /* 0x40000040000b7882 */ /* 0x000fe20000000000 */
[----:B------:R-:W-:Y:S01]  /*1760*/  UIADD3 UR12, UR32, 0x6, URZ ;  /* 0x00000006200c7890 */ /* 0x000fe2000fffe03f */
[--C-:B------:R-:W-:Y:S01]  /*1770*/  IMAD.MOV.U32 R142, RZ, RZ, R151.reuse ;  /* 0x000000ffff8e7224 */ /* 0x100fe200078e0097 */
[----:B------:R-:W-:Y:S01]  /*1780*/  UIADD3 UR14, UR34, 0x6, URZ ;  /* 0x00000006220e7890 */ /* 0x000fe2000fffe03f */
[--C-:B------:R-:W-:Y:S01]  /*1790*/  IMAD.MOV.U32 R141, RZ, RZ, R151.reuse ;  /* 0x000000ffff8d7224 */ /* 0x100fe200078e0097 */
[----:B------:R-:W-:Y:S01]  /*17a0*/  UMOV UR13, 0x40000040 ;  /* 0x40000040000d7882 */ /* 0x000fe20000000000 */
        /* <DEDUP_REMOVED lines=25> */
[----:B------:R-:W-:Y:S01]  /*1940*/  UISETP.GE.AND UP0, UPT, UR55, 0x81, UPT ;  /* 0x000000813700788c */ /* 0x000fe2000bf06270 */
[----:B------:R-:W-:-:S02]  /*1950*/  IMAD.MOV.U32 R132, RZ, RZ, R151 ;  /* 0x000000ffff847224 */ /* 0x000fc400078e0097 */
[--C-:B------:R-:W-:Y:S02]  /*1960*/  IMAD.MOV.U32 R131, RZ, RZ, R151.reuse ;  /* 0x000000ffff837224 */ /* 0x100fe400078e0097 */
[--C-:B------:R-:W-:Y:S02]  /*1970*/  IMAD.MOV.U32 R130, RZ, RZ, R151.reuse ;  /* 0x000000ffff827224 */ /* 0x100fe400078e0097 */
[--C-:B------:R-:W-:Y:S02]  /*1980*/  IMAD.MOV.U32 R129, RZ, RZ, R151.reuse ;  /* 0x000000ffff817224 */ /* 0x100fe400078e0097 */
[--C-:B------:R-:W-:Y:S02]  /*1990*/  IMAD.MOV.U32 R128, RZ, RZ, R151.reuse ;  /* 0x000000ffff807224 */ /* 0x100fe400078e0097 */
[--C-:B------:R-:W-:Y:S02]  /*19a0*/  IMAD.MOV.U32 R127, RZ, RZ, R151.reuse ;  /* 0x000000ffff7f7224 */ /* 0x100fe400078e0097 */
        /* <DEDUP_REMOVED lines=36> */
[----:B------:R-:W-:Y:S01]  /*1bf0*/  IMAD.MOV.U32 R90, RZ, RZ, R151 ;  /* 0x000000ffff5a7224 */ /* 0x000fe200078e0097 */
[----:B------:R-:W-:-:S02]  /*1c00*/  WARPGROUP.DEPBAR.LE gsb0, 0x0 ;  /* 0x00008000000079c5 */ /* 0x000fc40000010000 */
[----:B------:R-:W-:-:S06]  /*1c10*/  WARPGROUP.ARRIVE ;  /* 0x00000000000079c5 */ /* 0x000fcc0000000000 */
[----:B------:R-:W-:Y:S03]  /*1c20*/  QGMMA.64x128x32.F32.E4M3.E4M3 R24, gdesc[UR4], R24, gsb0 ;  /* 0x01e00000041879f3 */ /* 0x000fe60008000818 */
[----:B------:R-:W-:Y:S02]  /*1c30*/  WARPGROUP.DEPBAR.LE gsb0, 0x0 ;  /* 0x00008000000079c5 */ /* 0x000fe40000010000 */
[----:B------:R-:W-:-:S07]  /*1c40*/  WARPGROUP.ARRIVE ;  /* 0x00000000000079c5 */ /* 0x000fce0000000000 */
[----:B------:R-:W-:Y:S01]  /*1c50*/  QGMMA.64x128x32.F32.E4M3.E4M3 R24, gdesc[UR8], R24, gsb0 ;  /* 0x01e00000081879f3 */ /* 0x000fe20008000818 */
[----:B------:R-:W-:Y:S02]  /*1c60*/  ULDC UR10, c[0x0][0x988] ;  /* 0x00026200000a7ab9 */ /* 0x000fe40000000800 */
[----:B------:R-:W-:Y:S02]  /*1c70*/  WARPGROUP.DEPBAR.LE gsb0, 0x0 ;  /* 0x00008000000079c5 */ /* 0x000fe40000010000 */
[----:B------:R-:W-:-:S07]  /*1c80*/  WARPGROUP.ARRIVE ;  /* 0x00000000000079c5 */ /* 0x000fce0000000000 */
[----:B------:R-:W-:Y:S03]  /*1c90*/  QGMMA.64x128x32.F32.E4M3.E4M3 R24, gdesc[UR12], R24, gsb0 ;  /* 0x01e000000c1879f3 */ /* 0x000fe60008000818 */
        /* <DEDUP_REMOVED lines=13> */
[C---:B------:R-:W-:Y:S01]  /*1d70*/  FMUL.FTZ R24, R0.reuse, R24 ;  /* 0x0000001800187220 */ /* 0x040fe20000410000 */
[C---:B------:R-:W-:Y:S01]  /*1d80*/  FMUL.FTZ R25, R0.reuse, R25 ;  /* 0x0000001900197220 */ /* 0x040fe20000410000 */
[C---:B------:R-:W-:Y:S01]  /*1d90*/  FMUL.FTZ R28, R0.reuse, R28 ;  /* 0x0000001c001c7220 */ /* 0x040fe20000410000 */
[C---:B------:R-:W-:Y:S01]  /*1da0*/  FMUL.FTZ R34, R0.reuse, R34 ;  /* 0x0000002200227220 */ /* 0x040fe20000410000 */
[C---:B------:R-:W-:Y:S01]  /*1db0*/  FMUL.FTZ R35, R0.reuse, R35 ;  /* 0x0000002300237220 */ /* 0x040fe20000410000 */
[C---:B------:R-:W-:Y:S01]  /*1dc0*/  FMUL.FTZ R29, R0.reuse, R29 ;  /* 0x0000001d001d7220 */ /* 0x040fe20000410000 */
[----:B------:R-:W-:Y:S01]  /*1dd0*/  MUFU.TANH R24, R24 ;  /* 0x0000001800187308 */ /* 0x000fe20000002400 */
[C---:B------:R-:W-:Y:S01]  /*1de0*/  FMUL.FTZ R38, R0.reuse, R38 ;  /* 0x0000002600267220 */ /* 0x040fe20000410000 */
        /* <DEDUP_REMOVED lines=14> */
[----:B------:R4:W5:Y:S01]  /*1ed0*/  MUFU.TANH R8, R34 ;  /* 0x0000002200087308 */ /* 0x0009620000002400 */
[C---:B------:R-:W-:Y:S01]  /*1ee0*/  FMUL.FTZ R47, R0.reuse, R47 ;  /* 0x0000002f002f7220 */ /* 0x040fe20000410000 */
[C---:B------:R-:W-:Y:S01]  /*1ef0*/  FMUL.FTZ R41, R0.reuse, R41 ;  /* 0x0000002900297220 */ /* 0x040fe20000410000 */
[C---:B------:R-:W-:Y:S01]  /*1f00*/  FMUL.FTZ R50, R0.reuse, R50 ;  /* 0x0000003200327220 */ /* 0x040fe20000410000 */
[C---:B------:R-:W-:Y:S01]  /*1f10*/  FMUL.FTZ R44, R0.reuse, R44 ;  /* 0x0000002c002c7220 */ /* 0x040fe20000410000 */
[C---:B------:R-:W-:Y:S01]  /*1f20*/  FMUL.FTZ R51, R0.reuse, R51 ;  /* 0x0000003300337220 */ /* 0x040fe20000410000 */
[C---:B------:R-:W-:Y:S01]  /*1f30*/  FMUL.FTZ R45, R0.reuse, R45 ;  /* 0x0000002d002d7220 */ /* 0x040fe20000410000 */
[----:B------:R-:W-:Y:S01]  /*1f40*/  FMUL.FTZ R58, R0, R58 ;  /* 0x0000003a003a7220 */ /* 0x000fe20000410000 */
[----:B------:R1:W-:Y:S01]  /*1f50*/  MUFU.TANH R9, R35 ;  /* 0x0000002300097308 */ /* 0x0003e20000002400 */
[----:B----4-:R-:W-:-:S02]  /*1f60*/  VIADD R34, R232, UR55 ;  /* 0x00000037e8227c36 */ /* 0x010fc40008000000 */
[C---:B------:R-:W-:Y:S01]  /*1f70*/  FMUL.FTZ R48, R0.reuse, R48 ;  /* 0x0000003000307220 */ /* 0x040fe20000410000 */
[C---:B------:R-:W-:Y:S01]  /*1f80*/  FMUL.FTZ R59, R0.reuse, R59 ;  /* 0x0000003b003b7220 */ /* 0x040fe20000410000 */
[C---:B------:R-:W-:Y:S01]  /*1f90*/  FMUL.FTZ R49, R0.reuse, R49 ;  /* 0x0000003100317220 */ /* 0x040fe20000410000 */
[C---:B------:R-:W-:Y:S01]  /*1fa0*/  FMUL.FTZ R66, R0.reuse, R66 ;  /* 0x0000004200427220 */ /* 0x040fe20000410000 */
[C---:B------:R-:W-:Y:S01]  /*1fb0*/  FMUL.FTZ R52, R0.reuse, R52 ;  /* 0x0000003400347220 */ /* 0x040fe20000410000 */
[C---:B------:R-:W-:Y:S01]  /*1fc0*/  FMUL.FTZ R67, R0.reuse, R67 ;  /* 0x0000004300437220 */ /* 0x040fe20000410000 */
[----:B------:R-:W-:Y:S01]  /*1fd0*/  MUFU.TANH R28, R28 ;  /* 0x0000001c001c7308 */ /* 0x000fe20000002400 */
[----:B-1----:R-:W-:Y:S02]  /*1fe0*/  IMAD.U32 R35, RZ, RZ, UR54 ;  /* 0x00000036ff237e24 */ /* 0x002fe4000f8e00ff */
[C---:B------:R-:W-:Y:S01]  /*1ff0*/  FMUL.FTZ R53, R0.reuse, R53 ;  /* 0x0000003500357220 */ /* 0x040fe20000410000 */
[C---:B------:R-:W-:Y:S01]  /*2000*/  FMUL.FTZ R56, R0.reuse, R56 ;  /* 0x0000003800387220 */ /* 0x040fe20000410000 */
[C---:B------:R-:W-:Y:S01]  /*2010*/  FMUL.FTZ R57, R0.reuse, R57 ;  /* 0x0000003900397220 */ /* 0x040fe20000410000 */
[C---:B------:R-:W-:Y:S01]  /*2020*/  FMUL.FTZ R54, R0.reuse, R54 ;  /* 0x0000003600367220 */ /* 0x040fe20000410000 */
[C---:B------:R-:W-:Y:S01]  /*2030*/  FMUL.FTZ R60, R0.reuse, R60 ;  /* 0x0000003c003c7220 */ /* 0x040fe20000410000 */
[C---:B------:R-:W-:Y:S01]  /*2040*/  FMUL.FTZ R55, R0.reuse, R55 ;  /* 0x0000003700377220 */ /* 0x040fe20000410000 */
[----:B------:R1:W-:Y:S01]  /*2050*/  MUFU.TANH R10, R38 ;  /* 0x00000026000a7308 */ /* 0x0003e20000002400 */
[C---:B------:R-:W-:Y:S01]  /*2060*/  FMUL.FTZ R61, R0.reuse, R61 ;  /* 0x0000003d003d7220 */ /* 0x040fe20000410000 */
[C---:B------:R-:W-:Y:S01]  /*2070*/  FMUL.FTZ R64, R0.reuse, R64 ;  /* 0x0000004000407220 */ /* 0x040fe20000410000 */
[C---:B------:R-:W-:Y:S01]  /*2080*/  FMUL.FTZ R65, R0.reuse, R65 ;  /* 0x0000004100417220 */ /* 0x040fe20000410000 */
[C---:B------:R-:W-:Y:S01]  /*2090*/  FMUL.FTZ R62, R0.reuse, R62 ;  /* 0x0000003e003e7220 */ /* 0x040fe20000410000 */
[C---:B------:R-:W-:Y:S01]  /*20a0*/  FMUL.FTZ R68, R0.reuse, R68 ;  /* 0x0000004400447220 */ /* 0x040fe20000410000 */
[C---:B------:R-:W-:Y:S01]  /*20b0*/  FMUL.FTZ R63, R0.reuse, R63 ;  /* 0x0000003f003f7220 */ /* 0x040fe20000410000 */
[----:B------:R-:W-:Y:S01]  /*20c0*/  FMUL.FTZ R69, R0, R69 ;  /* 0x0000004500457220 */ /* 0x000fe20000410000 */
[----:B------:R-:W-:Y:S01]  /*20d0*/  MUFU.TANH R29, R29 ;  /* 0x0000001d001d7308 */ /* 0x000fe20000002400 */
[----:B-1----:R-:W-:-:S02]  /*20e0*/  IMAD R38, R35, -0x80, R34 ;  /* 0xffffff8023267824 */ /* 0x002fc400078e0222 */
[C---:B------:R-:W-:Y:S01]  /*20f0*/  FMUL.FTZ R72, R0.reuse, R72 ;  /* 0x0000004800487220 */ /* 0x040fe20000410000 */
[C---:B------:R-:W-:Y:S01]  /*2100*/  FMUL.FTZ R73, R0.reuse, R73 ;  /* 0x0000004900497220 */ /* 0x040fe20000410000 */
[C---:B------:R-:W-:Y:S01]  /*2110*/  FMUL.FTZ R70, R0.reuse, R70 ;  /* 0x0000004600467220 */ /* 0x040fe20000410000 */
[----:B------:R-:W-:Y:S01]  /*2120*/  FMUL.FTZ R76, R0, R76 ;  /* 0x0000004c004c7220 */ /* 0x000fe20000410000 */
[----:B------:R-:W-:Y:S01]  /*2130*/  ISETP.GT.AND P4, PT, R38, RZ, PT ;  /* 0x000000ff2600720c */ /* 0x000fe20003f84270 */
[----:B------:R-:W-:Y:S01]  /*2140*/  FMUL.FTZ R71, R0, R71 ;  /* 0x0000004700477220 */ /* 0x000fe20000410000 */
[----:B--2---:R-:W1:Y:S01]  /*2150*/  MUFU.TANH R4, R26 ;  /* 0x0000001a00047308 */ /* 0x004e620000002400 */
[----:B------:R-:W-:Y:S01]  /*2160*/  ISETP.GT.AND P5, PT, R38, 0x1, PT ;  /* 0x000000012600780c */ /* 0x000fe20003fa4270 */
[----:B------:R-:W-:Y:S01]  /*2170*/  FMUL.FTZ R77, R0, R77 ;  /* 0x0000004d004d7220 */ /* 0x000fe20000410000 */
[----:B------:R-:W-:Y:S01]  /*2180*/  ISETP.GT.AND P1, PT, R38, 0x8, PT ;  /* 0x000000082600780c */ /* 0x000fe20003f24270 */
[----:B------:R-:W-:Y:S01]  /*2190*/  FMUL.FTZ R80, R0, R80 ;  /* 0x0000005000507220 */ /* 0x000fe20000410000 */
[----:B------:R-:W-:Y:S01]  /*21a0*/  ISETP.GT.AND P2, PT, R38, 0x9, PT ;  /* 0x000000092600780c */ /* 0x000fe20003f44270 */
[----:B------:R-:W-:Y:S01]  /*21b0*/  FMUL.FTZ R74, R0, R74 ;  /* 0x0000004a004a7220 */ /* 0x000fe20000410000 */
[----:B------:R-:W-:Y:S01]  /*21c0*/  ISETP.GT.AND P3, PT, R38, 0x10, PT ;  /* 0x000000102600780c */ /* 0x000fe20003f64270 */
[----:B------:R-:W-:Y:S01]  /*21d0*/  MUFU.TANH R32, R32 ;  /* 0x0000002000207308 */ /* 0x000fe20000002400 */
[C---:B------:R-:W-:Y:S01]  /*21e0*/  FMUL.FTZ R81, R0.reuse, R81 ;  /* 0x0000005100517220 */ /* 0x040fe20000410000 */
[----:B------:R-:W-:Y:S01]  /*21f0*/  FMUL.FTZ R75, R0, R75 ;  /* 0x0000004b004b7220 */ /* 0x000fe20000410000 */
[----:B-----5:R-:W-:Y:S01]  /*2200*/  FSEL R8, R8, -INF , P3 ;  /* 0xff80000008087808 */ /* 0x020fe20001800000 */
[C---:B------:R-:W-:Y:S01]  /*2210*/  FMUL.FTZ R84, R0.reuse, R84 ;  /* 0x0000005400547220 */ /* 0x040fe20000410000 */
[C---:B------:R-:W-:Y:S01]  /*2220*/  FMUL.FTZ R78, R0.reuse, R78 ;  /* 0x0000004e004e7220 */ /* 0x040fe20000410000 */
[C---:B------:R-:W-:Y:S01]  /*2230*/  FMUL.FTZ R85, R0.reuse, R85 ;  /* 0x0000005500557220 */ /* 0x040fe20000410000 */
[----:B------:R-:W-:Y:S01]  /*2240*/  FMUL.FTZ R79, R0, R79 ;  /* 0x0000004f004f7220 */ /* 0x000fe20000410000 */
[----:B------:R-:W2:Y:S01]  /*2250*/  MUFU.TANH R5, R27 ;  /* 0x0000001b00057308 */ /* 0x000ea20000002400 */
[----:B-1----:R-:W-:Y:S01]  /*2260*/  FSEL R4, R4, -INF , P4 ;  /* 0xff80000004047808 */ /* 0x002fe20002000000 */
[C---:B------:R-:W-:Y:S01]  /*2270*/  FMUL.FTZ R82, R0.reuse, R82 ;  /* 0x0000005200527220 */ /* 0x040fe20000410000 */
[C---:B------:R-:W-:Y:S01]  /*2280*/  FMUL.FTZ R83, R0.reuse, R83 ;  /* 0x0000005300537220 */ /* 0x040fe20000410000 */
[C---:B------:R-:W-:Y:S01]  /*2290*/  FMUL.FTZ R86, R0.reuse, R86 ;  /* 0x0000005600567220 */ /* 0x040fe20000410000 */
[----:B------:R-:W-:-:S03]  /*22a0*/  FMUL.FTZ R87, R0, R87 ;  /* 0x0000005700577220 */ /* 0x000fc60000410000 */
[----:B------:R-:W-:Y:S08]  /*22b0*/  MUFU.TANH R33, R33 ;  /* 0x0000002100217308 */ /* 0x000ff00000002400 */
[----:B------:R1:W-:Y:S01]  /*22c0*/  MUFU.TANH R11, R39 ;  /* 0x00000027000b7308 */ /* 0x0003e20000002400 */
[----:B--2---:R-:W-:-:S07]  /*22d0*/  FSEL R5, R5, -INF , P5 ;  /* 0xff80000005057808 */ /* 0x004fce0002800000 */
[----:B------:R2:W-:Y:S01]  /*22e0*/  MUFU.TANH R12, R42 ;  /* 0x0000002a000c7308 */ /* 0x0005e20000002400 */
[----:B-1----:R-:W-:Y:S02]  /*22f0*/  FSEL R39, R24, -INF , P4 ;  /* 0xff80000018277808 */ /* 0x002fe40002000000 */
[----:B------:R-:W-:-:S04]  /*2300*/  ISETP.GT.AND P4, PT, R38, 0x11, PT ;  /* 0x000000112600780c */ /* 0x000fc80003f84270 */
[----:B------:R-:W-:Y:S01]  /*2310*/  FSEL R9, R9, -INF , P4 ;  /* 0xff80000009097808 */ /* 0x000fe20002000000 */
[----:B------:R-:W1:Y:S01]  /*2320*/  MUFU.TANH R6, R30 ;  /* 0x0000001e00067308 */ /* 0x000e620000002400 */
[----:B--2---:R-:W-:Y:S02]  /*2330*/  FSEL R42, R25, -INF , P5 ;  /* 0xff800000192a7808 */ /* 0x004fe40002800000 */
[----:B------:R-:W-:Y:S02]  /*2340*/  ISETP.GT.AND P5, PT, R38, 0x18, PT ;  /* 0x000000182600780c */ /* 0x000fe40003fa4270 */
[----:B------:R-:W-:Y:S02]  /*2350*/  FMNMX.FTZ R24, R39, R42, !PT ;  /* 0x0000002a27187209 */ /* 0x000fe40007810000 */
[----:B------:R-:W-:Y:S01]  /*2360*/  FSEL R10, R10, -INF , P5 ;  /* 0xff8000000a0a7808 */ /* 0x000fe20002800000 */
[----:B------:R-:W-:Y:S08]  /*2370*/  MUFU.TANH R36, R36 ;  /* 0x0000002400247308 */ /* 0x000ff00000002400 */
[----:B------:R2:W-:Y:S01]  /*2380*/  MUFU.TANH R13, R43 ;  /* 0x0000002b000d7308 */ /* 0x0005e20000002400 */
[----:B-1----:R-:W-:-:S07]  /*2390*/  FSEL R6, R6, -INF , P1 ;  /* 0xff80000006067808 */ /* 0x002fce0000800000 */
[----:B------:R-:W1:Y:S01]  /*23a0*/  MUFU.TANH R7, R31 ;  /* 0x0000001f00077308 */ /* 0x000e620000002400 */
[----:B--2---:R-:W-:Y:S02]  /*23b0*/  FSEL R43, R28, -INF , P1 ;  /* 0xff8000001c2b7808 */ /* 0x004fe40000800000 */
[----:B------:R-:W-:Y:S02]  /*23c0*/  ISETP.GT.AND P1, PT, R38, 0x19, PT ;  /* 0x000000192600780c */ /* 0x000fe40003f24270 */
[----:B------:R-:W-:Y:S02]  /*23d0*/  FMNMX.FTZ R25, R43, R24, !PT ;  /* 0x000000182b197209 */ /* 0x000fe40007810000 */
[----:B------:R-:W-:Y:S01]  /*23e0*/  FSEL R11, R11, -INF , P1 ;  /* 0xff8000000b0b7808 */ /* 0x000fe20000800000 */
[----:B------:R-:W-:Y:S08]  /*23f0*/  MUFU.TANH R37, R37 ;  /* 0x0000002500257308 */ /* 0x000ff00000002400 */
[----:B------:R2:W4:Y:S01]  /*2400*/  MUFU.TANH R14, R46 ;  /* 0x0000002e000e7308 */ /* 0x0005220000002400 */
[----:B-1----:R-:W-:-:S07]  /*2410*/  FSEL R7, R7, -INF , P2 ;  /* 0xff80000007077808 */ /* 0x002fce0001000000 */
[----:B------:R-:W-:Y:S01]  /*2420*/  MUFU.TANH R40, R40 ;  /* 0x0000002800287308 */ /* 0x000fe20000002400 */
[----:B--2---:R-:W-:Y:S02]  /*2430*/  FSEL R46, R29, -INF , P2 ;  /* 0xff8000001d2e7808 */ /* 0x004fe40001000000 */
[----:B------:R-:W-:Y:S02]  /*2440*/  ISETP.GT.AND P2, PT, R38, 0x20, PT ;  /* 0x000000202600780c */ /* 0x000fe40003f44270 */
[----:B------:R-:W-:Y:S02]  /*2450*/  FMNMX.FTZ R24, R46, R25, !PT ;  /* 0x000000192e187209 */ /* 0x000fe40007810000 */
[----:B------:R-:W-:Y:S01]  /*2460*/  FSEL R12, R12, -INF , P2 ;  /* 0xff8000000c0c7808 */ /* 0x000fe20001000000 */
[----:B------:R1:W2:Y:S08]  /*2470*/  MUFU.TANH R15, R47 ;  /* 0x0000002f000f7308 */ /* 0x0002b00000002400 */
[----:B------:R-:W-:Y:S01]  /*2480*/  MUFU.TANH R41, R41 ;  /* 0x0000002900297308 */ /* 0x000fe20000002400 */
[----:B-1----:R-:W-:-:S02]  /*2490*/  FSEL R47, R32, -INF , P3 ;  /* 0xff800000202f7808 */ /* 0x002fc40001800000 */
[----:B------:R-:W-:Y:S02]  /*24a0*/  ISETP.GT.AND P3, PT, R38, 0x21, PT ;  /* 0x000000212600780c */ /* 0x000fe40003f64270 */
[----:B------:R-:W-:Y:S02]  /*24b0*/  FMNMX.FTZ R25, R47, R24, !PT ;  /* 0x000000182f197209 */ /* 0x000fe40007810000 */
[----:B------:R-:W-:Y:S01]  /*24c0*/  FSEL R13, R13, -INF , P3 ;  /* 0xff8000000d0d7808 */ /* 0x000fe20001800000 */
[----:B------:R1:W-:Y:S08]  /*24d0*/  MUFU.TANH R20, R50 ;  /* 0x0000003200147308 */ /* 0x0003f00000002400 */
[----:B------:R-:W-:Y:S01]  /*24e0*/  MUFU.TANH R44, R44 ;  /* 0x0000002c002c7308 */ /* 0x000fe20000002400 */
[----:B-1----:R-:W-:-:S02]  /*24f0*/  FSEL R50, R33, -INF , P4 ;  /* 0xff80000021327808 */ /* 0x002fc40002000000 */
[----:B------:R-:W-:Y:S02]  /*2500*/  ISETP.GT.AND P4, PT, R38, 0x28, PT ;  /* 0x000000282600780c */ /* 0x000fe40003f84270 */
[----:B------:R-:W-:Y:S02]  /*2510*/  FMNMX.FTZ R24, R50, R25, !PT ;  /* 0x0000001932187209 */ /* 0x000fe40007810000 */
[----:B----4-:R-:W-:Y:S01]  /*2520*/  FSEL R14, R14, -INF , P4 ;  /* 0xff8000000e0e7808 */ /* 0x010fe20002000000 */
[----:B------:R1:W-:Y:S08]  /*2530*/  MUFU.TANH R21, R51 ;  /* 0x0000003300157308 */ /* 0x0003f00000002400 */
[----:B------:R-:W4:Y:S01]  /*2540*/  MUFU.TANH R45, R45 ;  /* 0x0000002d002d7308 */ /* 0x000f220000002400 */
[----:B-1----:R-:W-:-:S02]  /*2550*/  FSEL R51, R36, -INF , P5 ;  /* 0xff80000024337808 */ /* 0x002fc40002800000 */
[----:B------:R-:W-:Y:S02]  /*2560*/  ISETP.GT.AND P5, PT, R38, 0x29, PT ;  /* 0x000000292600780c */ /* 0x000fe40003fa4270 */
[----:B------:R-:W-:Y:S02]  /*2570*/  FMNMX.FTZ R25, R51, R24, !PT ;  /* 0x0000001833197209 */ /* 0x000fe40007810000 */
[----:B--2---:R-:W-:Y:S01]  /*2580*/  FSEL R15, R15, -INF , P5 ;  /* 0xff8000000f0f7808 */ /* 0x004fe20002800000 */
[----:B------:R1:W2:Y:S08]  /*2590*/  MUFU.TANH R26, R58 ;  /* 0x0000003a001a7308 */ /* 0x0002b00000002400 */
[----:B------:R-:W5:Y:S01]  /*25a0*/  MUFU.TANH R48, R48 ;  /* 0x0000003000307308 */ /* 0x000f620000002400 */
[----:B-1----:R-:W-:-:S02]  /*25b0*/  FSEL R58, R37, -INF , P1 ;  /* 0xff800000253a7808 */ /* 0x002fc40000800000 */
[----:B------:R-:W-:Y:S02]  /*25c0*/  ISETP.GT.AND P1, PT, R38, 0x30, PT ;  /* 0x000000302600780c */ /* 0x000fe40003f24270 */
[----:B------:R-:W-:Y:S02]  /*25d0*/  FMNMX.FTZ R24, R58, R25, !PT ;  /* 0x000000193a187209 */ /* 0x000fe40007810000 */
[----:B----4-:R-:W-:Y:S01]  /*25e0*/  FSEL R88, R45, -INF , P5 ;  /* 0xff8000002d587808 */ /* 0x010fe20002800000 */
[----:B------:R1:W4:Y:S01]  /*25f0*/  MUFU.TANH R27, R59 ;  /* 0x0000003b001b7308 */ /* 0x0003220000002400 */
[----:B------:R-:W-:Y:S02]  /*2600*/  ISETP.GT.AND P5, PT, R38, 0x40, PT ;  /* 0x000000402600780c */ /* 0x000fe40003fa4270 */
[----:B------:R-:W-:Y:S02]  /*2610*/  FSEL R20, R20, -INF , P1 ;  /* 0xff80000014147808 */ /* 0x000fe40000800000 */
[----:B--2---:R-:W-:-:S03]  /*2620*/  FSEL R26, R26, -INF , P5 ;  /* 0xff8000001a1a7808 */ /* 0x004fc60002800000 */
[----:B------:R-:W2:Y:S01]  /*2630*/  MUFU.TANH R49, R49 ;  /* 0x0000003100317308 */ /* 0x000ea20000002400 */
[----:B-1----:R-:W-:Y:S02]  /*2640*/  FSEL R59, R40, -INF , P2 ;  /* 0xff800000283b7808 */ /* 0x002fe40001000000 */
[----:B------:R-:W-:Y:S02]  /*2650*/  ISETP.GT.AND P2, PT, R38, 0x31, PT ;  /* 0x000000312600780c */ /* 0x000fe40003f44270 */
[----:B------:R-:W-:Y:S02]  /*2660*/  FMNMX.FTZ R25, R59, R24, !PT ;  /* 0x000000183b197209 */ /* 0x000fe40007810000 */
[----:B-----5:R-:W-:Y:S01]  /*2670*/  FSEL R48, R48, -INF , P1 ;  /* 0xff80000030307808 */ /* 0x020fe20000800000 */
[----:B------:R1:W-:Y:S01]  /*2680*/  MUFU.TANH R30, R66 ;  /* 0x00000042001e7308 */ /* 0x0003e20000002400 */
[----:B------:R-:W-:Y:S02]  /*2690*/  ISETP.GT.AND P1, PT, R38, 0x41, PT ;  /* 0x000000412600780c */ /* 0x000fe40003f24270 */
[----:B------:R-:W-:-:S02]  /*26a0*/  FSEL R21, R21, -INF , P2 ;  /* 0xff80000015157808 */ /* 0x000fc40001000000 */
[----:B----4-:R-:W-:-:S03]  /*26b0*/  FSEL R27, R27, -INF , P1 ;  /* 0xff8000001b1b7808 */ /* 0x010fc60000800000 */
[----:B------:R-:W4:Y:S01]  /*26c0*/  MUFU.TANH R52, R52 ;  /* 0x0000003400347308 */ /* 0x000f220000002400 */
[----:B-1----:R-:W-:Y:S01]  /*26d0*/  FSEL R66, R41, -INF , P3 ;  /* 0xff80000029427808 */ /* 0x002fe20001800000 */
[----:B------:R-:W-:Y:S01]  /*26e0*/  IMAD.U32 R41, RZ, RZ, UR10 ;  /* 0x0000000aff297e24 */ /* 0x000fe2000f8e00ff */
[----:B------:R-:W-:Y:S02]  /*26f0*/  ISETP.GT.AND P3, PT, R38, 0x38, PT ;  /* 0x000000382600780c */ /* 0x000fe40003f64270 */
[----:B------:R-:W-:Y:S02]  /*2700*/  FMNMX.FTZ R24, R66, R25, !PT ;  /* 0x0000001942187209 */ /* 0x000fe40007810000 */
[----:B--2---:R-:W-:Y:S01]  /*2710*/  FSEL R49, R49, -INF , P2 ;  /* 0xff80000031317808 */ /* 0x004fe20001000000 */
[----:B------:R1:W-:Y:S01]  /*2720*/  MUFU.TANH R31, R67 ;  /* 0x00000043001f7308 */ /* 0x0003e20000002400 */
[----:B------:R-:W-:-:S07]  /*2730*/  ISETP.GT.AND P2, PT, R38, 0x48, PT ;  /* 0x000000482600780c */ /* 0x000fce0003f44270 */
[----:B------:R-:W2:Y:S01]  /*2740*/  MUFU.TANH R53, R53 ;  /* 0x0000003500357308 */ /* 0x000ea20000002400 */
[----:B-1----:R-:W-:Y:S02]  /*2750*/  FSEL R67, R44, -INF , P4 ;  /* 0xff8000002c437808 */ /* 0x002fe40002000000 */
[----:B------:R-:W-:Y:S02]  /*2760*/  ISETP.GT.AND P4, PT, R38, 0x39, PT ;  /* 0x000000392600780c */ /* 0x000fe40003f84270 */
[----:B------:R-:W-:Y:S02]  /*2770*/  FMNMX.FTZ R25, R67, R24, !PT ;  /* 0x0000001843197209 */ /* 0x000fe40007810000 */
[----:B----4-:R-:W-:Y:S01]  /*2780*/  FSEL R52, R52, -INF , P3 ;  /* 0xff80000034347808 */ /* 0x010fe20001800000 */
[----:B------:R-:W1:Y:S01]  /*2790*/  MUFU.TANH R56, R56 ;  /* 0x0000003800387308 */ /* 0x000e620000002400 */
[----:B------:R-:W-:-:S04]  /*27a0*/  FMNMX.FTZ R29, R88, R25, !PT ;  /* 0x00000019581d7209 */ /* 0x000fc80007810000 */
[----:B------:R-:W-:-:S03]  /*27b0*/  FMNMX.FTZ R28, R48, R29, !PT ;  /* 0x0000001d301c7209 */ /* 0x000fc60007810000 */
[----:B------:R-:W4:Y:S01]  /*27c0*/  MUFU.TANH R57, R57 ;  /* 0x0000003900397308 */ /* 0x000f220000002400 */
[----:B------:R-:W-:Y:S02]  /*27d0*/  FMNMX.FTZ R29, R49, R28, !PT ;  /* 0x0000001c311d7209 */ /* 0x000fe40007810000 */
[----:B--2---:R-:W-:Y:S02]  /*27e0*/  FSEL R53, R53, -INF , P4 ;  /* 0xff80000035357808 */ /* 0x004fe40002000000 */
[----:B------:R-:W-:-:S03]  /*27f0*/  FMNMX.FTZ R28, R52, R29, !PT ;  /* 0x0000001d341c7209 */ /* 0x000fc60007810000 */
[----:B------:R-:W2:Y:S01]  /*2800*/  MUFU.TANH R54, R54 ;  /* 0x0000003600367308 */ /* 0x000ea20000002400 */
[----:B-1----:R-:W-:Y:S02]  /*2810*/  FSEL R56, R56, -INF , P5 ;  /* 0xff80000038387808 */ /* 0x002fe40002800000 */
[----:B------:R-:W-:Y:S02]  /*2820*/  FMNMX.FTZ R29, R53, R28, !PT ;  /* 0x0000001c351d7209 */ /* 0x000fe40007810000 */
[----:B------:R-:W-:Y:S02]  /*2830*/  ISETP.GT.AND P5, PT, R38, 0x51, PT ;  /* 0x000000512600780c */ /* 0x000fe40003fa4270 */
[----:B------:R-:W-:Y:S01]  /*2840*/  FMNMX.FTZ R32, R56, R29, !PT ;  /* 0x0000001d38207209 */ /* 0x000fe20007810000 */
[----:B------:R-:W1:Y:S01]  /*2850*/  MUFU.TANH R60, R60 ;  /* 0x0000003c003c7308 */ /* 0x000e620000002400 */
[----:B----4-:R-:W-:Y:S02]  /*2860*/  FSEL R57, R57, -INF , P1 ;  /* 0xff80000039397808 */ /* 0x010fe40000800000 */
[----:B------:R-:W-:-:S02]  /*2870*/  ISETP.GT.AND P1, PT, R38, 0x58, PT ;  /* 0x000000582600780c */ /* 0x000fc40003f24270 */
[----:B------:R-:W-:Y:S02]  /*2880*/  FMNMX.FTZ R33, R57, R32, !PT ;  /* 0x0000002039217209 */ /* 0x000fe40007810000 */
[----:B------:R-:W-:Y:S01]  /*2890*/  FSEL R31, R31, -INF , P5 ;  /* 0xff8000001f1f7808 */ /* 0x000fe20002800000 */
[----:B------:R-:W4:Y:S01]  /*28a0*/  MUFU.TANH R55, R55 ;  /* 0x0000003700377308 */ /* 0x000f220000002400 */
[----:B--2---:R-:W-:Y:S02]  /*28b0*/  FSEL R24, R54, -INF , P3 ;  /* 0xff80000036187808 */ /* 0x004fe40001800000 */
[----:B------:R-:W-:-:S05]  /*28c0*/  ISETP.GT.AND P3, PT, R38, 0x49, PT ;  /* 0x000000492600780c */ /* 0x000fca0003f64270 */
[----:B------:R-:W2:Y:S01]  /*28d0*/  MUFU.TANH R61, R61 ;  /* 0x0000003d003d7308 */ /* 0x000ea20000002400 */
[----:B-1----:R-:W-:-:S04]  /*28e0*/  FSEL R60, R60, -INF , P2 ;  /* 0xff8000003c3c7808 */ /* 0x002fc80001000000 */
[----:B------:R-:W-:-:S03]  /*28f0*/  FMNMX.FTZ R32, R60, R33, !PT ;  /* 0x000000213c207209 */ /* 0x000fc60007810000 */
[----:B------:R-:W1:Y:S01]  /*2900*/  MUFU.TANH R64, R64 ;  /* 0x0000004000407308 */ /* 0x000e620000002400 */
[----:B----4-:R-:W-:Y:S02]  /*2910*/  FSEL R25, R55, -INF , P4 ;  /* 0xff80000037197808 */ /* 0x010fe40002000000 */
[----:B------:R-:W-:-:S04]  /*2920*/  ISETP.GT.AND P4, PT, R38, 0x50, PT ;  /* 0x000000502600780c */ /* 0x000fc80003f84270 */
[----:B------:R-:W-:Y:S01]  /*2930*/  FSEL R30, R30, -INF , P4 ;  /* 0xff8000001e1e7808 */ /* 0x000fe20002000000 */
[----:B------:R-:W4:Y:S01]  /*2940*/  MUFU.TANH R65, R65 ;  /* 0x0000004100417308 */ /* 0x000f220000002400 */
[----:B--2---:R-:W-:-:S04]  /*2950*/  FSEL R61, R61, -INF , P3 ;  /* 0xff8000003d3d7808 */ /* 0x004fc80001800000 */
[----:B------:R-:W-:-:S03]  /*2960*/  FMNMX.FTZ R33, R61, R32, !PT ;  /* 0x000000203d217209 */ /* 0x000fc60007810000 */
[----:B------:R-:W2:Y:S01]  /*2970*/  MUFU.TANH R62, R62 ;  /* 0x0000003e003e7308 */ /* 0x000ea20000002400 */
[----:B-1----:R-:W-:Y:S02]  /*2980*/  FSEL R64, R64, -INF , P4 ;  /* 0xff80000040407808 */ /* 0x002fe40002000000 */
[----:B------:R-:W-:Y:S02]  /*2990*/  ISETP.GT.AND P4, PT, R38, 0x61, PT ;  /* 0x000000612600780c */ /* 0x000fe40003f84270 */
[----:B------:R-:W-:-:S03]  /*29a0*/  FMNMX.FTZ R32, R64, R33, !PT ;  /* 0x0000002140207209 */ /* 0x000fc60007810000 */
[----:B------:R-:W1:Y:S01]  /*29b0*/  MUFU.TANH R68, R68 ;  /* 0x0000004400447308 */ /* 0x000e620000002400 */
[----:B----4-:R-:W-:Y:S02]  /*29c0*/  FSEL R65, R65, -INF , P5 ;  /* 0xff80000041417808 */ /* 0x010fe40002800000 */
[----:B------:R-:W-:Y:S02]  /*29d0*/  ISETP.GT.AND P5, PT, R38, 0x68, PT ;  /* 0x000000682600780c */ /* 0x000fe40003fa4270 */
[----:B------:R-:W-:-:S03]  /*29e0*/  FMNMX.FTZ R33, R65, R32, !PT ;  /* 0x0000002041217209 */ /* 0x000fc60007810000 */
[----:B------:R-:W4:Y:S01]  /*29f0*/  MUFU.TANH R63, R63 ;  /* 0x0000003f003f7308 */ /* 0x000f220000002400 */
[----:B--2---:R-:W-:Y:S02]  /*2a00*/  FSEL R28, R62, -INF , P2 ;  /* 0xff8000003e1c7808 */ /* 0x004fe40001000000 */
[----:B------:R-:W-:-:S05]  /*2a10*/  ISETP.GT.AND P2, PT, R38, 0x59, PT ;  /* 0x000000592600780c */ /* 0x000fca0003f44270 */
[----:B------:R-:W2:Y:S01]  /*2a20*/  MUFU.TANH R69, R69 ;  /* 0x0000004500457308 */ /* 0x000ea20000002400 */
[----:B-1----:R-:W-:-:S04]  /*2a30*/  FSEL R68, R68, -INF , P1 ;  /* 0xff80000044447808 */ /* 0x002fc80000800000 */
[----:B------:R-:W-:-:S03]  /*2a40*/  FMNMX.FTZ R40, R68, R33, !PT ;  /* 0x0000002144287209 */ /* 0x000fc60007810000 */
[----:B------:R-:W1:Y:S01]  /*2a50*/  MUFU.TANH R72, R72 ;  /* 0x0000004800487308 */ /* 0x000e620000002400 */
[----:B----4-:R-:W-:Y:S01]  /*2a60*/  FSEL R29, R63, -INF , P3 ;  /* 0xff8000003f1d7808 */ /* 0x010fe20001800000 */
[----:B------:R-:W-:Y:S01]  /*2a70*/  IMAD.MOV.U32 R63, RZ, RZ, R151 ;  /* 0x000000ffff3f7224 */ /* 0x000fe200078e0097 */
[----:B------:R-:W-:-:S05]  /*2a80*/  ISETP.GT.AND P3, PT, R38, 0x60, PT ;  /* 0x000000602600780c */ /* 0x000fca0003f64270 */
[----:B------:R-:W4:Y:S01]  /*2a90*/  MUFU.TANH R73, R73 ;  /* 0x0000004900497308 */ /* 0x000f220000002400 */
[----:B--2---:R-:W-:-:S04]  /*2aa0*/  FSEL R69, R69, -INF , P2 ;  /* 0xff80000045457808 */ /* 0x004fc80001000000 */
[----:B------:R-:W-:-:S03]  /*2ab0*/  FMNMX.FTZ R33, R69, R40, !PT ;  /* 0x0000002845217209 */ /* 0x000fc60007810000 */
[----:B------:R-:W2:Y:S01]  /*2ac0*/  MUFU.TANH R70, R70 ;  /* 0x0000004600467308 */ /* 0x000ea20000002400 */
[----:B-1----:R-:W-:-:S04]  /*2ad0*/  FSEL R72, R72, -INF , P3 ;  /* 0xff80000048487808 */ /* 0x002fc80001800000 */
[----:B------:R-:W-:-:S03]  /*2ae0*/  FMNMX.FTZ R40, R72, R33, !PT ;  /* 0x0000002148287209 */ /* 0x000fc60007810000 */
[----:B------:R-:W1:Y:S01]  /*2af0*/  MUFU.TANH R76, R76 ;  /* 0x0000004c004c7308 */ /* 0x000e620000002400 */
[----:B----4-:R-:W-:-:S04]  /*2b00*/  FSEL R73, R73, -INF , P4 ;  /* 0xff80000049497808 */ /* 0x010fc80002000000 */
[----:B------:R-:W-:-:S03]  /*2b10*/  FMNMX.FTZ R37, R73, R40, !PT ;  /* 0x0000002849257209 */ /* 0x000fc60007810000 */
[----:B------:R-:W4:Y:S01]  /*2b20*/  MUFU.TANH R71, R71 ;  /* 0x0000004700477308 */ /* 0x000f220000002400 */
[----:B--2---:R-:W-:Y:S01]  /*2b30*/  FSEL R32, R70, -INF , P1 ;  /* 0xff80000046207808 */ /* 0x004fe20000800000 */
[----:B------:R-:W-:Y:S01]  /*2b40*/  IMAD.MOV.U32 R70, RZ, RZ, R151 ;  /* 0x000000ffff467224 */ /* 0x000fe200078e0097 */
[----:B------:R-:W-:-:S05]  /*2b50*/  ISETP.GT.AND P1, PT, R38, 0x69, PT ;  /* 0x000000692600780c */ /* 0x000fca0003f24270 */
[----:B------:R-:W2:Y:S01]  /*2b60*/  MUFU.TANH R77, R77 ;  /* 0x0000004d004d7308 */ /* 0x000ea20000002400 */
[----:B-1----:R-:W-:-:S04]  /*2b70*/  FSEL R76, R76, -INF , P5 ;  /* 0xff8000004c4c7808 */ /* 0x002fc80002800000 */
[----:B------:R-:W-:-:S03]  /*2b80*/  FMNMX.FTZ R40, R76, R37, !PT ;  /* 0x000000254c287209 */ /* 0x000fc60007810000 */
[----:B------:R1:W5:Y:S01]  /*2b90*/  MUFU.TANH R34, R74 ;  /* 0x0000004a00227308 */ /* 0x0003620000002400 */
[----:B----4-:R-:W-:Y:S01]  /*2ba0*/  FSEL R33, R71, -INF , P2 ;  /* 0xff80000047217808 */ /* 0x010fe20001000000 */
[----:B------:R-:W-:Y:S01]  /*2bb0*/  IMAD.MOV.U32 R71, RZ, RZ, R151 ;  /* 0x000000ffff477224 */ /* 0x000fe200078e0097 */
[----:B------:R-:W-:-:S05]  /*2bc0*/  ISETP.GT.AND P2, PT, R38, 0x70, PT ;  /* 0x000000702600780c */ /* 0x000fca0003f44270 */
[----:B------:R-:W4:Y:S01]  /*2bd0*/  MUFU.TANH R80, R80 ;  /* 0x0000005000507308 */ /* 0x000f220000002400 */
[----:B--2---:R-:W-:Y:S01]  /*2be0*/  FSEL R77, R77, -INF , P1 ;  /* 0xff8000004d4d7808 */ /* 0x004fe20000800000 */
[----:B-1----:R-:W-:-:S03]  /*2bf0*/  IMAD.MOV.U32 R74, RZ, RZ, R151 ;  /* 0x000000ffff4a7224 */ /* 0x002fc600078e0097 */
[----:B------:R-:W-:-:S03]  /*2c00*/  FMNMX.FTZ R37, R77, R40, !PT ;  /* 0x000000284d257209 */ /* 0x000fc60007810000 */
[----:B------:R1:W2:Y:S01]  /*2c10*/  MUFU.TANH R35, R75 ;  /* 0x0000004b00237308 */ /* 0x0002a20000002400 */
[----:B-----5:R-:W-:Y:S02]  /*2c20*/  FSEL R34, R34, -INF , P3 ;  /* 0xff80000022227808 */ /* 0x020fe40001800000 */
[----:B------:R-:W-:-:S05]  /*2c30*/  ISETP.GT.AND P3, PT, R38, 0x71, PT ;  /* 0x000000712600780c */ /* 0x000fca0003f64270 */
[----:B------:R-:W5:Y:S01]  /*2c40*/  MUFU.TANH R81, R81 ;  /* 0x0000005100517308 */ /* 0x000f620000002400 */
[----:B----4-:R-:W-:Y:S01]  /*2c50*/  FSEL R80, R80, -INF , P2 ;  /* 0xff80000050507808 */ /* 0x010fe20001000000 */
[----:B-1----:R-:W-:-:S03]  /*2c60*/  IMAD.MOV.U32 R75, RZ, RZ, R151 ;  /* 0x000000ffff4b7224 */ /* 0x002fc600078e0097 */
[----:B------:R-:W-:-:S03]  /*2c70*/  FMNMX.FTZ R40, R80, R37, !PT ;  /* 0x0000002550287209 */ /* 0x000fc60007810000 */
[----:B------:R1:W4:Y:S01]  /*2c80*/  MUFU.TANH R36, R78 ;  /* 0x0000004e00247308 */ /* 0x0003220000002400 */
[----:B--2---:R-:W-:Y:S02]  /*2c90*/  FSEL R35, R35, -INF , P4 ;  /* 0xff80000023237808 */ /* 0x004fe40002000000 */
[----:B------:R-:W-:-:S05]  /*2ca0*/  ISETP.GT.AND P4, PT, R38, 0x78, PT ;  /* 0x000000782600780c */ /* 0x000fca0003f84270 */
[----:B------:R-:W2:Y:S01]  /*2cb0*/  MUFU.TANH R84, R84 ;  /* 0x0000005400547308 */ /* 0x000ea20000002400 */
[----:B-----5:R-:W-:Y:S01]  /*2cc0*/  FSEL R81, R81, -INF , P3 ;  /* 0xff80000051517808 */ /* 0x020fe20001800000 */
[----:B-1----:R-:W-:-:S03]  /*2cd0*/  IMAD.MOV.U32 R78, RZ, RZ, R151 ;  /* 0x000000ffff4e7224 */ /* 0x002fc600078e0097 */
[----:B------:R-:W-:-:S03]  /*2ce0*/  FMNMX.FTZ R37, R81, R40, !PT ;  /* 0x0000002851257209 */ /* 0x000fc60007810000 */
[----:B------:R-:W1:Y:S01]  /*2cf0*/  MUFU.TANH R85, R85 ;  /* 0x0000005500557308 */ /* 0x000e620000002400 */
[----:B----4-:R-:W-:Y:S02]  /*2d00*/  FSEL R36, R36, -INF , P5 ;  /* 0xff80000024247808 */ /* 0x010fe40002800000 */
        /* <DEDUP_REMOVED lines=8> */
[----:B----4-:R-:W-:Y:S01]  /*2d90*/  FSEL R79, R79, -INF , P1 ;  /* 0xff8000004f4f7808 */ /* 0x010fe20000800000 */
[----:B------:R-:W4:Y:S06]  /*2da0*/  SHFL.BFLY PT, R37, R38, 0x2, 0x1f ;  /* 0x0c401f0026257f89 */ /* 0x000f2c00000e0000 */
[----:B------:R-:W5:Y:S01]  /*2db0*/  MUFU.TANH R86, R86 ;  /* 0x0000005600567308 */ /* 0x000f620000002400 */
[----:B--2---:R-:W-:-:S07]  /*2dc0*/  FSEL R82, R82, -INF , P2 ;  /* 0xff80000052527808 */ /* 0x004fce0001000000 */
[----:B------:R-:W2:Y:S01]  /*2dd0*/  MUFU.TANH R87, R87 ;  /* 0x0000005700577308 */ /* 0x000ea20000002400 */
[----:B-1----:R-:W-:Y:S02]  /*2de0*/  FSEL R83, R83, -INF , P3 ;  /* 0xff80000053537808 */ /* 0x002fe40001800000 */
[----:B-----5:R-:W-:Y:S02]  /*2df0*/  FSEL R86, R86, -INF , P4 ;  /* 0xff80000056567808 */ /* 0x020fe40002000000 */
[----:B----4-:R-:W-:-:S05]  /*2e00*/  FMNMX.FTZ R37, R38, R37, !PT ;  /* 0x0000002526257209 */ /* 0x010fca0007810000 */
[----:B------:R-:W1:Y:S01]  /*2e10*/  SHFL.BFLY PT, R192, R37, 0x1, 0x1f ;  /* 0x0c201f0025c07f89 */ /* 0x000e6200000e0000 */
[----:B--2---:R-:W-:Y:S02]  /*2e20*/  FSEL R87, R87, -INF , P5 ;  /* 0xff80000057577808 */ /* 0x004fe40002800000 */
[----:B-1----:R-:W-:-:S04]  /*2e30*/  FMNMX.FTZ R192, R37, R192, !PT ;  /* 0x000000c025c07209 */ /* 0x002fc80007810000 */
[C---:B------:R-:W-:Y:S01]  /*2e40*/  FSETP.NEU.FTZ.AND P6, PT, R192.reuse, -INF , PT ;  /* 0xff800000c000780b */ /* 0x040fe20003fdd000 */
[----:B------:R-:W-:-:S01]  /*2e50*/  FFMA.FTZ R40, R192, R41, -8 ;  /* 0xc1000000c0287423 */ /* 0x000fc20000010029 */
[----:B------:R-:W-:-:S04]  /*2e60*/  FMNMX.FTZ R41, R4, R5, !PT ;  /* 0x0000000504297209 */ /* 0x000fc80007810000 */
[----:B------:R-:W-:Y:S02]  /*2e70*/  FSEL R54, R40, RZ, P6 ;  /* 0x000000ff28367208 */ /* 0x000fe40003000000 */
[----:B------:R-:W-:Y:S02]  /*2e80*/  FMNMX.FTZ R40, R6, R41, !PT ;  /* 0x0000002906287209 */ /* 0x000fe40007810000 */
[----:B---3--:R-:W-:Y:S01]  /*2e90*/  LOP3.LUT P6, RZ, R89, 0x7f, RZ, 0xc0, !PT ;  /* 0x0000007f59ff7812 */ /* 0x008fe200078cc0ff */
[----:B------:R-:W-:-:S01]  /*2ea0*/  FFMA.FTZ R37, R39, UR10, -R54 ;  /* 0x0000000a27257c23 */ /* 0x000fc20008010836 */
[----:B------:R-:W-:Y:S01]  /*2eb0*/  FMNMX.FTZ R41, R7, R40, !PT ;  /* 0x0000002807297209 */ /* 0x000fe20007810000 */
[----:B------:R-:W-:-:S01]  /*2ec0*/  FFMA.FTZ R39, R43, UR10, -R54 ;  /* 0x0000000a2b277c23 */ /* 0x000fc20008010836 */
[--C-:B------:R-:W-:Y:S01]  /*2ed0*/  FFMA.FTZ R50, R50, UR10, -R54.reuse ;  /* 0x0000000a32327c23 */ /* 0x100fe20008010836 */
        /* <DEDUP_REMOVED lines=11> */
[----:B------:R1:W-:Y:S01]  /*2f90*/  MUFU.EX2 R41, R50 ;  /* 0x0000003200297308 */ /* 0x0003e20000000800 */
        /* <DEDUP_REMOVED lines=15> */
[----:B------:R-:W-:Y:S01]  /*3090*/  MUFU.EX2 R58, R52 ;  /* 0x00000034003a7308 */ /* 0x000fe20000000800 */
[----:B------:R-:W-:-:S01]  /*30a0*/  FFMA.FTZ R72, R72, UR10, -R54 ;  /* 0x0000000a48487c23 */ /* 0x000fc20008010836 */
[----:B------:R-:W-:Y:S01]  /*30b0*/  FMNMX.FTZ R45, R15, R44, !PT ;  /* 0x0000002c0f2d7209 */ /* 0x000fe20007810000 */
[----:B------:R-:W-:-:S01]  /*30c0*/  FFMA.FTZ R44, R59, UR10, -R54 ;  /* 0x0000000a3b2c7c23 */ /* 0x000fc20008010836 */
[--C-:B------:R-:W-:Y:S01]  /*30d0*/  FFMA.FTZ R73, R73, UR10, -R54.reuse ;  /* 0x0000000a49497c23 */ /* 0x100fe20008010836 */
[----:B------:R-:W-:-:S01]  /*30e0*/  FFMA.FTZ R76, R76, UR10, -R54 ;  /* 0x0000000a4c4c7c23 */ /* 0x000fc20008010836 */
[----:B-1----:R-:W-:Y:S01]  /*30f0*/  FMNMX.FTZ R50, R20, R45, !PT ;  /* 0x0000002d14327209 */ /* 0x002fe20007810000 */
[----:B------:R-:W-:-:S01]  /*3100*/  FFMA.FTZ R77, R77, UR10, -R54 ;  /* 0x0000000a4d4d7c23 */ /* 0x000fc20008010836 */
[----:B------:R-:W-:Y:S01]  /*3110*/  MUFU.EX2 R37, R37 ;  /* 0x0000002500257308 */ /* 0x000fe20000000800 */
[----:B------:R-:W-:-:S01]  /*3120*/  FFMA.FTZ R81, R81, UR10, -R54 ;  /* 0x0000000a51517c23 */ /* 0x000fc20008010836 */
[----:B------:R-:W-:Y:S01]  /*3130*/  FMNMX.FTZ R45, R21, R50, !PT ;  /* 0x00000032152d7209 */ /* 0x000fe20007810000 */
[----:B------:R-:W-:-:S01]  /*3140*/  FFMA.FTZ R84, R84, UR10, -R54 ;  /* 0x0000000a54547c23 */ /* 0x000fc20008010836 */
[----:B------:R-:W-:-:S02]  /*3150*/  @!P6 VIADD R3, R3, 0x38840 ;  /* 0x000388400303e836 */ /* 0x000fc40000000000 */
[----:B------:R-:W-:Y:S01]  /*3160*/  FMNMX.FTZ R50, R24, R45, !PT ;  /* 0x0000002d18327209 */ /* 0x000fe20007810000 */
[----:B------:R-:W-:Y:S01]  /*3170*/  IMAD.MOV.U32 R89, RZ, RZ, R151 ;  /* 0x000000ffff597224 */ /* 0x000fe200078e0097 */
[----:B------:R-:W-:Y:S01]  /*3180*/  MUFU.EX2 R38, R38 ;  /* 0x0000002600267308 */ /* 0x000fe20000000800 */
[----:B------:R-:W-:Y:S02]  /*3190*/  @!P6 PRMT R3, RZ, 0x654, R3 ;  /* 0x00000654ff03e816 */ /* 0x000fe40000000003 */
[----:B------:R-:W-:Y:S02]  /*31a0*/  FMNMX.FTZ R47, R25, R50, !PT ;  /* 0x00000032192f7209 */ /* 0x000fe40007810000 */
[----:B------:R1:W-:Y:S02]  /*31b0*/  @!P6 SYNCS.ARRIVE.TRANS64.RED.A1T0 RZ, [R3+URZ], RZ ;  /* 0x000000ff03ffe9a7 */ /* 0x0003e4000810043f */
[----:B------:R-:W-:Y:S01]  /*31c0*/  FMNMX.FTZ R50, R26, R47, !PT ;  /* 0x0000002f1a327209 */ /* 0x000fe20007810000 */
[----:B------:R-:W-:Y:S03]  /*31d0*/  MUFU.EX2 R39, R39 ;  /* 0x0000002700277308 */ /* 0x000fe60000000800 */
[----:B------:R-:W-:-:S04]  /*31e0*/  FMNMX.FTZ R47, R27, R50, !PT ;  /* 0x000000321b2f7209 */ /* 0x000fc80007810000 */
[----:B------:R-:W-:Y:S01]  /*31f0*/  FMNMX.FTZ R50, R28, R47, !PT ;  /* 0x0000002f1c327209 */ /* 0x000fe20007810000 */
[----:B------:R-:W3:Y:S03]  /*3200*/  MUFU.EX2 R42, R42 ;  /* 0x0000002a002a7308 */ /* 0x000ee60000000800 */
[----:B------:R-:W-:-:S04]  /*3210*/  FMNMX.FTZ R47, R29, R50, !PT ;  /* 0x000000321d2f7209 */ /* 0x000fc80007810000 */
[----:B------:R-:W-:Y:S01]  /*3220*/  FMNMX.FTZ R48, R30, R47, !PT ;  /* 0x0000002f1e307209 */ /* 0x000fe20007810000 */
[----:B------:R-:W-:Y:S03]  /*3230*/  MUFU.EX2 R40, R40 ;  /* 0x0000002800287308 */ /* 0x000fe60000000800 */
[----:B--2---:R-:W-:Y:S01]  /*3240*/  FMNMX.FTZ R51, R31, R48, !PT ;  /* 0x000000301f337209 */ /* 0x004fe20007810000 */
[----:B------:R-:W-:-:S03]  /*3250*/  FFMA.FTZ R48, R49, UR10, -R54 ;  /* 0x0000000a31307c23 */ /* 0x000fc60008010836 */
[----:B------:R-:W-:Y:S01]  /*3260*/  FMNMX.FTZ R50, R32, R51, !PT ;  /* 0x0000003320327209 */ /* 0x000fe20007810000 */
[----:B------:R-:W-:Y:S01]  /*3270*/  MUFU.EX2 R47, R55 ;  /* 0x00000037002f7308 */ /* 0x000fe20000000800 */
[----:B---3--:R-:W-:Y:S02]  /*3280*/  F2FP.SATFINITE.E4M3.F32.PACK_AB_MERGE_C R228, R42, R39, RZ ;  /* 0x000000272ae4723e */ /* 0x008fe400048070ff */
[----:B------:R-:W-:Y:S02]  /*3290*/  FMNMX.FTZ R49, R33, R50, !PT ;  /* 0x0000003221317209 */ /* 0x000fe40007810000 */
[----:B------:R-:W-:Y:S02]  /*32a0*/  F2FP.SATFINITE.E4M3.F32.PACK_AB_MERGE_C R228, R38, R37, R228 ;  /* 0x0000002526e4723e */ /* 0x000fe400048070e4 */
[----:B------:R-:W-:Y:S01]  /*32b0*/  FMNMX.FTZ R50, R34, R49, !PT ;  /* 0x0000003122327209 */ /* 0x000fe20007810000 */
[----:B------:R2:W-:Y:S03]  /*32c0*/  MUFU.EX2 R55, R53 ;  /* 0x0000003500377308 */ /* 0x0005e60000000800 */
[----:B------:R-:W-:-:S04]  /*32d0*/  FMNMX.FTZ R49, R35, R50, !PT ;  /* 0x0000003223317209 */ /* 0x000fc80007810000 */
[----:B------:R-:W-:Y:S01]  /*32e0*/  FMNMX.FTZ R50, R36, R49, !PT ;  /* 0x0000003124327209 */ /* 0x000fe20007810000 */
[----:B------:R-:W-:Y:S03]  /*32f0*/  MUFU.EX2 R62, R57 ;  /* 0x00000039003e7308 */ /* 0x000fe60000000800 */
[----:B------:R-:W-:-:S04]  /*3300*/  FMNMX.FTZ R49, R79, R50, !PT ;  /* 0x000000324f317209 */ /* 0x000fc80007810000 */
[----:B------:R-:W-:Y:S01]  /*3310*/  FMNMX.FTZ R50, R82, R49, !PT ;  /* 0x0000003152327209 */ /* 0x000fe20007810000 */
[----:B------:R-:W3:Y:S03]  /*3320*/  MUFU.EX2 R46, R46 ;  /* 0x0000002e002e7308 */ /* 0x000ee60000000800 */
[----:B------:R-:W-:-:S04]  /*3330*/  FMNMX.FTZ R51, R83, R50, !PT ;  /* 0x0000003253337209 */ /* 0x000fc80007810000 */
[----:B------:R-:W-:Y:S01]  /*3340*/  FMNMX.FTZ R50, R86, R51, !PT ;  /* 0x0000003356327209 */ /* 0x000fe20007810000 */
[----:B------:R-:W-:-:S01]  /*3350*/  FFMA.FTZ R51, R64, UR10, -R54 ;  /* 0x0000000a40337c23 */ /* 0x000fc20008010836 */
[----:B------:R-:W-:Y:S02]  /*3360*/  MUFU.EX2 R44, R44 ;  /* 0x0000002c002c7308 */ /* 0x000fe40000000800 */
[----:B------:R-:W-:-:S05]  /*3370*/  FMNMX.FTZ R50, R87, R50, !PT ;  /* 0x0000003257327209 */ /* 0x000fca0007810000 */
[----:B--2---:R-:W2:Y:S01]  /*3380*/  SHFL.BFLY PT, R53, R50, 0x2, 0x1f ;  /* 0x0c401f0032357f89 */ /* 0x004ea200000e0000 */
[----:B------:R4:W-:Y:S01]  /*3390*/  MUFU.EX2 R45, R66 ;  /* 0x00000042002d7308 */ /* 0x0009e20000000800 */
[----:B---3--:R-:W-:-:S04]  /*33a0*/  F2FP.SATFINITE.E4M3.F32.PACK_AB_MERGE_C R230, R46, R43, RZ ;  /* 0x0000002b2ee6723e */ /* 0x008fc800048070ff */
[----:B------:R-:W-:-:S03]  /*33b0*/  F2FP.SATFINITE.E4M3.F32.PACK_AB_MERGE_C R230, R41, R40, R230 ;  /* 0x0000002829e6723e */ /* 0x000fc600048070e6 */
[----:B------:R-:W-:Y:S01]  /*33c0*/  MUFU.EX2 R67, R67 ;  /* 0x0000004300437308 */ /* 0x000fe20000000800 */
[----:B----4-:R-:W-:-:S07]  /*33d0*/  IMAD.MOV.U32 R66, RZ, RZ, R151 ;  /* 0x000000ffff427224 */ /* 0x010fce00078e0097 */
[----:B------:R-:W-:Y:S01]  /*33e0*/  MUFU.EX2 R88, R88 ;  /* 0x0000005800587308 */ /* 0x000fe20000000800 */
[----:B--2---:R-:W-:Y:S01]  /*33f0*/  FMNMX.FTZ R53, R50, R53, !PT ;  /* 0x0000003532357209 */ /* 0x004fe20007810000 */
[--C-:B------:R-:W-:Y:S01]  /*3400*/  FFMA.FTZ R50, R80, UR10, -R54.reuse ;  /* 0x0000000a50327c23 */ /* 0x100fe20008010836 */
[----:B------:R-:W-:-:S05]  /*3410*/  FFMA.FTZ R54, R85, UR10, -R54 ;  /* 0x0000000a55367c23 */ /* 0x000fca0008010836 */
[----:B------:R-:W-:Y:S01]  /*3420*/  MUFU.EX2 R48, R48 ;  /* 0x0000003000307308 */ /* 0x000fe20000000800 */
[--C-:B------:R-:W-:Y:S01]  /*3430*/  IMAD.MOV.U32 R85, RZ, RZ, R151.reuse ;  /* 0x000000ffff557224 */ /* 0x100fe200078e0097 */
[----:B------:R-:W2:Y:S01]  /*3440*/  SHFL.BFLY PT, R52, R53, 0x1, 0x1f ;  /* 0x0c201f0035347f89 */ /* 0x000ea200000e0000 */
[----:B------:R-:W-:-:S05]  /*3450*/  IMAD.MOV.U32 R80, RZ, RZ, R151 ;  /* 0x000000ffff507224 */ /* 0x000fca00078e0097 */
[----:B------:R-:W-:Y:S08]  /*3460*/  MUFU.EX2 R49, R56 ;  /* 0x0000003800317308 */ /* 0x000ff00000000800 */
[----:B------:R-:W-:Y:S08]  /*3470*/  MUFU.EX2 R60, R60 ;  /* 0x0000003c003c7308 */ /* 0x000ff00000000800 */
[----:B------:R-:W-:Y:S01]  /*3480*/  MUFU.EX2 R61, R61 ;  /* 0x0000003d003d7308 */ /* 0x000fe20000000800 */
[----:B--2---:R-:W-:Y:S01]  /*3490*/  FMNMX.FTZ R197, R53, R52, !PT ;  /* 0x0000003435c57209 */ /* 0x004fe20007810000 */
[----:B------:R-:W-:-:S03]  /*34a0*/  IMAD.U32 R52, RZ, RZ, UR10 ;  /* 0x0000000aff347e24 */ /* 0x000fc6000f8e00ff */
[C---:B------:R-:W-:Y:S01]  /*34b0*/  FSETP.NEU.FTZ.AND P1, PT, R197.reuse, -INF , PT ;  /* 0xff800000c500780b */ /* 0x040fe20003f3d000 */
[----:B------:R-:W-:-:S02]  /*34c0*/  FFMA.FTZ R52, R197, R52, -8 ;  /* 0xc1000000c5347423 */ /* 0x000fc40000010034 */
[----:B------:R2:W-:Y:S03]  /*34d0*/  MUFU.EX2 R53, R54 ;  /* 0x0000003600357308 */ /* 0x0005e60000000800 */
[----:B------:R-:W-:Y:S02]  /*34e0*/  FSEL R52, R52, RZ, P1 ;  /* 0x000000ff34347208 */ /* 0x000fe40000800000 */
[----:B------:R-:W-:-:S03]  /*34f0*/  PLOP3.LUT P1, PT, PT, PT, UP0, 0x80, 0x0 ;  /* 0x000000000000781c */ /* 0x000fc60003f2f008 */
[----:B------:R-:W-:Y:S01]  /*3500*/  MUFU.EX2 R51, R51 ;  /* 0x0000003300337308 */ /* 0x000fe20000000800 */
[----:B------:R-:W-:-:S01]  /*3510*/  FFMA.FTZ R4, R4, UR10, -R52 ;  /* 0x0000000a04047c23 */ /* 0x000fc20008010834 */
[--C-:B------:R-:W-:Y:S01]  /*3520*/  FFMA.FTZ R5, R5, UR10, -R52.reuse ;  /* 0x0000000a05057c23 */ /* 0x100fe20008010834 */
[----:B------:R-:W-:-:S01]  /*3530*/  FFMA.FTZ R6, R6, UR10, -R52 ;  /* 0x0000000a06067c23 */ /* 0x000fc20008010834 */
[--C-:B------:R-:W-:Y:S01]  /*3540*/  FFMA.FTZ R7, R7, UR10, -R52.reuse ;  /* 0x0000000a07077c23 */ /* 0x100fe20008010834 */
[----:B------:R-:W-:-:S01]  /*3550*/  FFMA.FTZ R8, R8, UR10, -R52 ;  /* 0x0000000a08087c23 */ /* 0x000fc20008010834 */
[--C-:B------:R-:W-:Y:S01]  /*3560*/  FFMA.FTZ R9, R9, UR10, -R52.reuse ;  /* 0x0000000a09097c23 */ /* 0x100fe20008010834 */
[----:B------:R-:W-:-:S01]  /*3570*/  FFMA.FTZ R10, R10, UR10, -R52 ;  /* 0x0000000a0a0a7c23 */ /* 0x000fc20008010834 */
[----:B------:R-:W-:Y:S01]  /*3580*/  MUFU.EX2 R4, R4 ;  /* 0x0000000400047308 */ /* 0x000fe20000000800 */
[----:B--2---:R-:W-:-:S01]  /*3590*/  FADD.FTZ R54, R37, R38 ;  /* 0x0000002625367221 */ /* 0x004fc20000010000 */
[--C-:B------:R-:W-:Y:S01]  /*35a0*/  FFMA.FTZ R11, R11, UR10, -R52.reuse ;  /* 0x0000000a0b0b7c23 */ /* 0x100fe20008010834 */
[----:B------:R-:W-:-:S01]  /*35b0*/  FFMA.FTZ R12, R12, UR10, -R52 ;  /* 0x0000000a0c0c7c23 */ /* 0x000fc20008010834 */
[----:B------:R-:W-:Y:S01]  /*35c0*/  FFMA.FTZ R13, R13, UR10, -R52 ;  /* 0x0000000a0d0d7c23 */ /* 0x000fe20008010834 */
[----:B------:R-:W-:-:S01]  /*35d0*/  FADD.FTZ R59, R39, R54 ;  /* 0x00000036273b7221 */ /* 0x000fc20000010000 */
[--C-:B------:R-:W-:Y:S01]  /*35e0*/  FFMA.FTZ R14, R14, UR10, -R52.reuse ;  /* 0x0000000a0e0e7c23 */ /* 0x100fe20008010834 */
[----:B------:R-:W-:-:S01]  /*35f0*/  FFMA.FTZ R15, R15, UR10, -R52 ;  /* 0x0000000a0f0f7c23 */ /* 0x000fc20008010834 */
[----:B------:R-:W2:Y:S01]  /*3600*/  MUFU.EX2 R5, R5 ;  /* 0x0000000500057308 */ /* 0x000ea20000000800 */
[----:B------:R-:W-:-:S01]  /*3610*/  FADD.FTZ R59, R42, R59 ;  /* 0x0000003b2a3b7221 */ /* 0x000fc20000010000 */
[--C-:B------:R-:W-:Y:S01]  /*3620*/  FFMA.FTZ R20, R20, UR10, -R52.reuse ;  /* 0x0000000a14147c23 */ /* 0x100fe20008010834 */
[----:B------:R-:W-:-:S01]  /*3630*/  FFMA.FTZ R21, R21, UR10, -R52 ;  /* 0x0000000a15157c23 */ /* 0x000fc20008010834 */
[--C-:B------:R-:W-:Y:S01]  /*3640*/  FFMA.FTZ R24, R24, UR10, -R52.reuse ;  /* 0x0000000a18187c23 */ /* 0x100fe20008010834 */
[----:B------:R-:W-:-:S01]  /*3650*/  FFMA.FTZ R25, R25, UR10, -R52 ;  /* 0x0000000a19197c23 */ /* 0x000fc20008010834 */
[--C-:B------:R-:W-:Y:S01]  /*3660*/  FFMA.FTZ R26, R26, UR10, -R52.reuse ;  /* 0x0000000a1a1a7c23 */ /* 0x100fe20008010834 */
[----:B------:R-:W-:-:S01]  /*3670*/  FFMA.FTZ R27, R27, UR10, -R52 ;  /* 0x0000000a1b1b7c23 */ /* 0x000fc20008010834 */
[----:B------:R-:W3:Y:S01]  /*3680*/  MUFU.EX2 R6, R6 ;  /* 0x0000000600067308 */ /* 0x000ee20000000800 */
[----:B------:R-:W-:-:S01]  /*3690*/  FFMA.FTZ R28, R28, UR10, -R52 ;  /* 0x0000000a1c1c7c23 */ /* 0x000fc20008010834 */
[--C-:B------:R-:W-:Y:S01]  /*36a0*/  FFMA.FTZ R29, R29, UR10, -R52.reuse ;  /* 0x0000000a1d1d7c23 */ /* 0x100fe20008010834 */
[----:B------:R-:W-:-:S01]  /*36b0*/  FFMA.FTZ R30, R30, UR10, -R52 ;  /* 0x0000000a1e1e7c23 */ /* 0x000fc20008010834 */
[--C-:B------:R-:W-:Y:S01]  /*36c0*/  FFMA.FTZ R31, R31, UR10, -R52.reuse ;  /* 0x0000000a1f1f7c23 */ /* 0x100fe20008010834 */
[----:B------:R-:W-:-:S01]  /*36d0*/  FFMA.FTZ R32, R32, UR10, -R52 ;  /* 0x0000000a20207c23 */ /* 0x000fc20008010834 */
[--C-:B------:R-:W-:Y:S01]  /*36e0*/  FFMA.FTZ R33, R33, UR10, -R52.reuse ;  /* 0x0000000a21217c23 */ /* 0x100fe20008010834 */
[----:B------:R-:W-:-:S01]  /*36f0*/  FFMA.FTZ R34, R34, UR10, -R52 ;  /* 0x0000000a22227c23 */ /* 0x000fc20008010834 */
[----:B------:R-:W4:Y:S01]  /*3700*/  MUFU.EX2 R7, R7 ;  /* 0x0000000700077308 */ /* 0x000f220000000800 */
[----:B--2---:R-:W-:-:S01]  /*3710*/  FADD.FTZ R57, R4, R5 ;  /* 0x0000000504397221 */ /* 0x004fc20000010000 */
[--C-:B------:R-:W-:Y:S01]  /*3720*/  FFMA.FTZ R35, R35, UR10, -R52.reuse ;  /* 0x0000000a23237c23 */ /* 0x100fe20008010834 */
[----:B------:R-:W-:-:S01]  /*3730*/  FFMA.FTZ R36, R36, UR10, -R52 ;  /* 0x0000000a24247c23 */ /* 0x000fc20008010834 */
[--C-:B------:R-:W-:Y:S01]  /*3740*/  FFMA.FTZ R79, R79, UR10, -R52.reuse ;  /* 0x0000000a4f4f7c23 */ /* 0x100fe20008010834 */
[----:B------:R-:W-:-:S01]  /*3750*/  FFMA.FTZ R82, R82, UR10, -R52 ;  /* 0x0000000a52527c23 */ /* 0x000fc20008010834 */
[--C-:B------:R-:W-:Y:S01]  /*3760*/  FFMA.FTZ R83, R83, UR10, -R52.reuse ;  /* 0x0000000a53537c23 */ /* 0x100fe20008010834 */
[----:B------:R-:W-:-:S01]  /*3770*/  FFMA.FTZ R86, R86, UR10, -R52 ;  /* 0x0000000a56567c23 */ /* 0x000fc20008010834 */
[----:B------:R-:W2:Y:S01]  /*3780*/  MUFU.EX2 R8, R8 ;  /* 0x0000000800087308 */ /* 0x000ea20000000800 */
[----:B---3--:R-:W-:-:S01]  /*3790*/  FADD.FTZ R54, R6, R57 ;  /* 0x0000003906367221 */ /* 0x008fc20000010000 */
[----:B------:R-:W-:Y:S01]  /*37a0*/  FFMA.FTZ R52, R87, UR10, -R52 ;  /* 0x0000000a57347c23 */ /* 0x000fe20008010834 */
[----:B------:R-:W-:-:S02]  /*37b0*/  IMAD.MOV.U32 R87, RZ, RZ, R151 ;  /* 0x000000ffff577224 */ /* 0x000fc400078e0097 */
[--C-:B------:R-:W-:Y:S02]  /*37c0*/  IMAD.MOV.U32 R38, RZ, RZ, R151.reuse ;  /* 0x000000ffff267224 */ /* 0x100fe400078e0097 */
[----:B------:R-:W-:Y:S01]  /*37d0*/  IMAD.MOV.U32 R37, RZ, RZ, R151 ;  /* 0x000000ffff257224 */ /* 0x000fe200078e0097 */
[----:B------:R-:W1:Y:S01]  /*37e0*/  MUFU.EX2 R9, R9 ;  /* 0x0000000900097308 */ /* 0x000e620000000800 */
[----:B----4-:R-:W-:-:S01]  /*37f0*/  FADD.FTZ R57, R7, R54 ;  /* 0x0000003607397221 */ /* 0x010fc20000010000 */
[----:B------:R-:W-:Y:S01]  /*3800*/  FADD.FTZ R54, R40, R59 ;  /* 0x0000003b28367221 */ /* 0x000fe20000010000 */
[----:B------:R-:W-:Y:S01]  /*3810*/  F2FP.SATFINITE.E4M3.F32.PACK_AB_MERGE_C R39, R7, R6, RZ ;  /* 0x000000060727723e */ /* 0x000fe200048070ff */
[----:B------:R-:W-:Y:S02]  /*3820*/  IMAD.MOV.U32 R59, RZ, RZ, R151 ;  /* 0x000000ffff3b7224 */ /* 0x000fe400078e0097 */
[----:B------:R-:W-:-:S01]  /*3830*/  FADD.FTZ R54, R41, R54 ;  /* 0x0000003629367221 */ /* 0x000fc20000010000 */
[----:B------:R-:W-:Y:S01]  /*3840*/  F2FP.SATFINITE.E4M3.F32.PACK_AB_MERGE_C R229, R5, R4, R39 ;  /* 0x0000000405e5723e */ /* 0x000fe20004807027 */
[----:B------:R-:W3:Y:S01]  /*3850*/  MUFU.EX2 R10, R10 ;  /* 0x0000000a000a7308 */ /* 0x000ee20000000800 */
[----:B--2---:R-:W-:-:S01]  /*3860*/  FADD.FTZ R64, R8, R57 ;  /* 0x0000003908407221 */ /* 0x004fc20000010000 */
[----:B------:R-:W-:Y:S01]  /*3870*/  FADD.FTZ R57, R43, R54 ;  /* 0x000000362b397221 */ /* 0x000fe20000010000 */
[----:B------:R-:W-:-:S02]  /*3880*/  IMAD.MOV.U32 R43, RZ, RZ, R151 ;  /* 0x000000ffff2b7224 */ /* 0x000fc400078e0097 */
[----:B------:R-:W-:Y:S02]  /*3890*/  IMAD.MOV.U32 R41, RZ, RZ, R151 ;  /* 0x000000ffff297224 */ /* 0x000fe400078e0097 */
[----:B------:R-:W-:-:S01]  /*38a0*/  FADD.FTZ R57, R46, R57 ;  /* 0x000000392e397221 */ /* 0x000fc20000010000 */
[----:B------:R-:W-:Y:S01]  /*38b0*/  IMAD.MOV.U32 R40, RZ, RZ, R151 ;  /* 0x000000ffff287224 */ /* 0x000fe200078e0097 */
[----:B------:R-:W2:Y:S01]  /*38c0*/  MUFU.EX2 R11, R11 ;  /* 0x0000000b000b7308 */ /* 0x000ea20000000800 */
[----:B-1----:R-:W-:-:S01]  /*38d0*/  FADD.FTZ R3, R9, R64 ;  /* 0x0000004009037221 */ /* 0x002fc20000010000 */
[----:B------:R-:W-:-:S06]  /*38e0*/  IMAD.MOV.U32 R39, RZ, RZ, R151 ;  /* 0x000000ffff277224 */ /* 0x000fcc00078e0097 */
[----:B------:R-:W1:Y:S01]  /*38f0*/  MUFU.EX2 R12, R12 ;  /* 0x0000000c000c7308 */ /* 0x000e620000000800 */
[----:B---3--:R-:W-:-:S07]  /*3900*/  FADD.FTZ R54, R10, R3 ;  /* 0x000000030a367221 */ /* 0x008fce0000010000 */
[----:B------:R-:W3:Y:S01]  /*3910*/  MUFU.EX2 R13, R13 ;  /* 0x0000000d000d7308 */ /* 0x000ee20000000800 */
[----:B--2---:R-:W-:-:S01]  /*3920*/  FADD.FTZ R3, R11, R54 ;  /* 0x000000360b037221 */ /* 0x004fc20000010000 */
[----:B------:R-:W-:Y:S01]  /*3930*/  FADD.FTZ R54, R44, R57 ;  /* 0x000000392c367221 */ /* 0x000fe20000010000 */
[----:B------:R-:W-:-:S03]  /*3940*/  F2FP.SATFINITE.E4M3.F32.PACK_AB_MERGE_C R11, R11, R10, RZ ;  /* 0x0000000a0b0b723e */ /* 0x000fc600048070ff */
[----:B------:R-:W-:Y:S01]  /*3950*/  FADD.FTZ R54, R45, R54 ;  /* 0x000000362d367221 */ /* 0x000fe20000010000 */
[----:B------:R-:W-:Y:S01]  /*3960*/  F2FP.SATFINITE.E4M3.F32.PACK_AB_MERGE_C R231, R9, R8, R11 ;  /* 0x0000000809e7723e */ /* 0x000fe2000480700b */
[----:B------:R-:W2:Y:S01]  /*3970*/  MUFU.EX2 R14, R14 ;  /* 0x0000000e000e7308 */ /* 0x000ea20000000800 */
[----:B-1----:R-:W-:-:S01]  /*3980*/  FADD.FTZ R64, R12, R3 ;  /* 0x000000030c407221 */ /* 0x002fc20000010000 */
[----:B------:R-:W-:Y:S01]  /*3990*/  FADD.FTZ R57, R67, R54 ;  /* 0x0000003643397221 */ /* 0x000fe20000010000 */
[----:B------:R-:W-:-:S04]  /*39a0*/  F2FP.SATFINITE.E4M3.F32.PACK_AB_MERGE_C R67, R88, R67, RZ ;  /* 0x000000435843723e */ /* 0x000fc800048070ff */
[----:B------:R-:W-:Y:S01]  /*39b0*/  F2FP.SATFINITE.E4M3.F32.PACK_AB_MERGE_C R216, R45, R44, R67 ;  /* 0x0000002c2dd8723e */ /* 0x000fe20004807043 */
[----:B------:R-:W1:Y:S01]  /*39c0*/  MUFU.EX2 R15, R15 ;  /* 0x0000000f000f7308 */ /* 0x000e620000000800 */
[----:B---3--:R-:W-:-:S01]  /*39d0*/  FADD.FTZ R3, R13, R64 ;  /* 0x000000400d037221 */ /* 0x008fc20000010000 */
[----:B------:R-:W-:Y:S01]  /*39e0*/  FADD.FTZ R64, R88, R57 ;  /* 0x0000003958407221 */ /* 0x000fe20000010000 */
[--C-:B------:R-:W-:Y:S02]  /*39f0*/  IMAD.MOV.U32 R88, RZ, RZ, R151.reuse ;  /* 0x000000ffff587224 */ /* 0x100fe400078e0097 */
[----:B------:R-:W-:Y:S02]  /*3a00*/  IMAD.MOV.U32 R67, RZ, RZ, R151 ;  /* 0x000000ffff437224 */ /* 0x000fe400078e0097 */
[----:B------:R-:W-:-:S01]  /*3a10*/  FADD.FTZ R57, R47, R64 ;  /* 0x000000402f397221 */ /* 0x000fc20000010000 */
[----:B------:R-:W-:Y:S01]  /*3a20*/  IMAD.MOV.U32 R64, RZ, RZ, R151 ;  /* 0x000000ffff407224 */ /* 0x000fe200078e0097 */
[----:B------:R-:W3:Y:S01]  /*3a30*/  MUFU.EX2 R20, R20 ;  /* 0x0000001400147308 */ /* 0x000ee20000000800 */
[----:B--2---:R-:W-:-:S01]  /*3a40*/  FADD.FTZ R54, R14, R3 ;  /* 0x000000030e367221 */ /* 0x004fc20000010000 */
[----:B------:R-:W-:Y:S01]  /*3a50*/  FADD.FTZ R57, R48, R57 ;  /* 0x0000003930397221 */ /* 0x000fe20000010000 */
[----:B------:R-:W-:-:S02]  /*3a60*/  IMAD.MOV.U32 R45, RZ, RZ, R151 ;  /* 0x000000ffff2d7224 */ /* 0x000fc400078e0097 */
[----:B------:R-:W-:Y:S02]  /*3a70*/  IMAD.MOV.U32 R44, RZ, RZ, R151 ;  /* 0x000000ffff2c7224 */ /* 0x000fe400078e0097 */
[----:B------:R-:W-:-:S01]  /*3a80*/  FADD.FTZ R42, R58, R57 ;  /* 0x000000393a2a7221 */ /* 0x000fc20000010000 */
[----:B------:R-:W-:Y:S01]  /*3a90*/  F2FP.SATFINITE.E4M3.F32.PACK_AB_MERGE_C R58, R55, R58, RZ ;  /* 0x0000003a373a723e */ /* 0x000fe200048070ff */
[----:B------:R-:W2:Y:S01]  /*3aa0*/  MUFU.EX2 R21, R21 ;  /* 0x0000001500157308 */ /* 0x000ea20000000800 */
[----:B-1----:R-:W-:-:S01]  /*3ab0*/  FADD.FTZ R3, R15, R54 ;  /* 0x000000360f037221 */ /* 0x002fc20000010000 */
[----:B------:R-:W-:Y:S01]  /*3ac0*/  FADD.FTZ R42, R55, R42 ;  /* 0x0000002a372a7221 */ /* 0x000fe20000010000 */
[----:B------:R-:W-:Y:S01]  /*3ad0*/  F2FP.SATFINITE.E4M3.F32.PACK_AB_MERGE_C R14, R15, R14, RZ ;  /* 0x0000000e0f0e723e */ /* 0x000fe200048070ff */
[----:B------:R-:W-:Y:S01]  /*3ae0*/  IMAD.MOV.U32 R57, RZ, RZ, R151 ;  /* 0x000000ffff397224 */ /* 0x000fe200078e0097 */
[----:B------:R-:W-:Y:S01]  /*3af0*/  F2FP.SATFINITE.E4M3.F32.PACK_AB_MERGE_C R218, R48, R47, R58 ;  /* 0x0000002f30da723e */ /* 0x000fe2000480703a */
[----:B------:R-:W-:Y:S01]  /*3b00*/  FADD.FTZ R7, R49, R42 ;  /* 0x0000002a31077221 */ /* 0x000fe20000010000 */
[----:B------:R-:W-:Y:S01]  /*3b10*/  F2FP.SATFINITE.E4M3.F32.PACK_AB_MERGE_C R217, R13, R12, R14 ;  /* 0x0000000c0dd9723e */ /* 0x000fe2000480700e */
[----:B------:R-:W1:Y:S01]  /*3b20*/  MUFU.EX2 R24, R24 ;  /* 0x0000001800187308 */ /* 0x000e620000000800 */
[----:B---3--:R-:W-:-:S01]  /*3b30*/  FADD.FTZ R54, R20, R3 ;  /* 0x0000000314367221 */ /* 0x008fc20000010000 */
[----:B------:R-:W-:Y:S01]  /*3b40*/  FADD.FTZ R7, R62, R7 ;  /* 0x000000073e077221 */ /* 0x000fe20000010000 */
[----:B------:R-:W-:-:S02]  /*3b50*/  IMAD.MOV.U32 R58, RZ, RZ, R151 ;  /* 0x000000ffff3a7224 */ /* 0x000fc400078e0097 */
[--C-:B------:R-:W-:Y:S02]  /*3b60*/  IMAD.MOV.U32 R55, RZ, RZ, R151.reuse ;  /* 0x000000ffff377224 */ /* 0x100fe400078e0097 */
[----:B------:R-:W-:Y:S01]  /*3b70*/  IMAD.MOV.U32 R48, RZ, RZ, R151 ;  /* 0x000000ffff307224 */ /* 0x000fe200078e0097 */
[----:B------:R-:W3:Y:S01]  /*3b80*/  MUFU.EX2 R25, R25 ;  /* 0x0000001900197308 */ /* 0x000ee20000000800 */
[----:B--2---:R-:W-:-:S01]  /*3b90*/  FADD.FTZ R3, R21, R54 ;  /* 0x0000003615037221 */ /* 0x004fc20000010000 */
[--C-:B------:R-:W-:Y:S02]  /*3ba0*/  IMAD.MOV.U32 R54, RZ, RZ, R151.reuse ;  /* 0x000000ffff367224 */ /* 0x100fe400078e0097 */
[--C-:B------:R-:W-:Y:S02]  /*3bb0*/  IMAD.MOV.U32 R47, RZ, RZ, R151.reuse ;  /* 0x000000ffff2f7224 */ /* 0x100fe400078e0097 */
[----:B------:R-:W-:Y:S02]  /*3bc0*/  IMAD.MOV.U32 R42, RZ, RZ, R151 ;  /* 0x000000ffff2a7224 */ /* 0x000fe400078e0097 */
[----:B------:R-:W2:Y:S01]  /*3bd0*/  MUFU.EX2 R26, R26 ;  /* 0x0000001a001a7308 */ /* 0x000ea20000000800 */
[----:B-1----:R-:W-:-:S07]  /*3be0*/  FADD.FTZ R46, R24, R3 ;  /* 0x00000003182e7221 */ /* 0x002fce0000010000 */
[----:B------:R-:W1:Y:S01]  /*3bf0*/  MUFU.EX2 R27, R27 ;  /* 0x0000001b001b7308 */ /* 0x000e620000000800 */
[----:B---3--:R-:W-:-:S01]  /*3c00*/  FADD.FTZ R3, R25, R46 ;  /* 0x0000002e19037221 */ /* 0x008fc20000010000 */
[----:B------:R-:W-:Y:S01]  /*3c10*/  F2FP.SATFINITE.E4M3.F32.PACK_AB_MERGE_C R24, R25, R24, RZ ;  /* 0x000000181918723e */ /* 0x000fe200048070ff */
[--C-:B------:R-:W-:Y:S02]  /*3c20*/  IMAD.MOV.U32 R46, RZ, RZ, R151.reuse ;  /* 0x000000ffff2e7224 */ /* 0x100fe400078e0097 */
[--C-:B------:R-:W-:Y:S01]  /*3c30*/  IMAD.MOV.U32 R25, RZ, RZ, R151.reuse ;  /* 0x000000ffff197224 */ /* 0x100fe200078e0097 */
[----:B------:R-:W-:Y:S01]  /*3c40*/  F2FP.SATFINITE.E4M3.F32.PACK_AB_MERGE_C R219, R21, R20, R24 ;  /* 0x0000001415db723e */ /* 0x000fe20004807018 */
[----:B------:R-:W-:Y:S01]  /*3c50*/  IMAD.MOV.U32 R24, RZ, RZ, R151 ;  /* 0x000000ffff187224 */ /* 0x000fe200078e0097 */
[----:B------:R-:W3:Y:S01]  /*3c60*/  MUFU.EX2 R28, R28 ;  /* 0x0000001c001c7308 */ /* 0x000ee20000000800 */
[----:B--2---:R-:W-:-:S07]  /*3c70*/  FADD.FTZ R6, R26, R3 ;  /* 0x000000031a067221 */ /* 0x004fce0000010000 */
[----:B------:R-:W2:Y:S01]  /*3c80*/  MUFU.EX2 R29, R29 ;  /* 0x0000001d001d7308 */ /* 0x000ea20000000800 */
[----:B-1----:R-:W-:-:S01]  /*3c90*/  FADD.FTZ R3, R27, R6 ;  /* 0x000000061b037221 */ /* 0x002fc20000010000 */
[----:B------:R-:W-:Y:S01]  /*3ca0*/  FADD.FTZ R6, R60, R7 ;  /* 0x000000073c067221 */ /* 0x000fe20000010000 */
[----:B------:R-:W-:-:S03]  /*3cb0*/  F2FP.SATFINITE.E4M3.F32.PACK_AB_MERGE_C R60, R61, R60, RZ ;  /* 0x0000003c3d3c723e */ /* 0x000fc600048070ff */
[----:B------:R-:W-:Y:S01]  /*3cc0*/  FADD.FTZ R6, R61, R6 ;  /* 0x000000063d067221 */ /* 0x000fe20000010000 */
[----:B------:R-:W-:Y:S01]  /*3cd0*/  F2FP.SATFINITE.E4M3.F32.PACK_AB_MERGE_C R220, R62, R49, R60 ;  /* 0x000000313edc723e */ /* 0x000fe2000480703c */
[----:B------:R-:W1:Y:S01]  /*3ce0*/  MUFU.EX2 R30, R30 ;  /* 0x0000001e001e7308 */ /* 0x000e620000000800 */
[----:B---3--:R-:W-:-:S01]  /*3cf0*/  FADD.FTZ R10, R28, R3 ;  /* 0x000000031c0a7221 */ /* 0x008fc20000010000 */
[----:B------:R-:W-:Y:S01]  /*3d00*/  FADD.FTZ R3, R51, R6 ;  /* 0x0000000633037221 */ /* 0x000fe20000010000 */
[--C-:B------:R-:W-:Y:S02]  /*3d10*/  IMAD.MOV.U32 R62, RZ, RZ, R151.reuse ;  /* 0x000000ffff3e7224 */ /* 0x100fe400078e0097 */
[--C-:B------:R-:W-:Y:S02]  /*3d20*/  IMAD.MOV.U32 R61, RZ, RZ, R151.reuse ;  /* 0x000000ffff3d7224 */ /* 0x100fe400078e0097 */
[--C-:B------:R-:W-:Y:S01]  /*3d30*/  IMAD.MOV.U32 R60, RZ, RZ, R151.reuse ;  /* 0x000000ffff3c7224 */ /* 0x100fe200078e0097 */
[----:B------:R3:W4:Y:S01]  /*3d40*/  MUFU.EX2 R56, R65 ;  /* 0x0000004100387308 */ /* 0x0007220000000800 */
[C---:B--2---:R-:W-:Y:S01]  /*3d50*/  F2FP.SATFINITE.E4M3.F32.PACK_AB_MERGE_C R28, R29.reuse, R28, RZ ;  /* 0x0000001c1d1c723e */ /* 0x044fe200048070ff */
[----:B------:R-:W-:Y:S01]  /*3d60*/  FADD.FTZ R29, R29, R10 ;  /* 0x0000000a1d1d7221 */ /* 0x000fe20000010000 */
[----:B------:R-:W-:-:S02]  /*3d70*/  IMAD.MOV.U32 R49, RZ, RZ, R151 ;  /* 0x000000ffff317224 */ /* 0x000fc400078e0097 */
[----:B------:R-:W-:Y:S01]  /*3d80*/  F2FP.SATFINITE.E4M3.F32.PACK_AB_MERGE_C R221, R27, R26, R28 ;  /* 0x0000001a1bdd723e */ /* 0x000fe2000480701c */
[----:B------:R-:W-:Y:S02]  /*3d90*/  IMAD.MOV.U32 R28, RZ, RZ, R151 ;  /* 0x000000ffff1c7224 */ /* 0x000fe400078e0097 */
[----:B------:R-:W2:Y:S01]  /*3da0*/  MUFU.EX2 R31, R31 ;  /* 0x0000001f001f7308 */ /* 0x000ea20000000800 */
[----:B-1----:R-:W-:-:S01]  /*3db0*/  FADD.FTZ R6, R30, R29 ;  /* 0x0000001d1e067221 */ /* 0x002fc20000010000 */
[--C-:B---3--:R-:W-:Y:S02]  /*3dc0*/  IMAD.MOV.U32 R65, RZ, RZ, R151.reuse ;  /* 0x000000ffff417224 */ /* 0x108fe400078e0097 */
[--C-:B------:R-:W-:Y:S02]  /*3dd0*/  IMAD.MOV.U32 R29, RZ, RZ, R151.reuse ;  /* 0x000000ffff1d7224 */ /* 0x100fe400078e0097 */
[----:B------:R-:W-:Y:S02]  /*3de0*/  IMAD.MOV.U32 R27, RZ, RZ, R151 ;  /* 0x000000ffff1b7224 */ /* 0x000fe400078e0097 */
[----:B------:R-:W1:Y:S01]  /*3df0*/  MUFU.EX2 R68, R68 ;  /* 0x0000004400447308 */ /* 0x000e620000000800 */
[----:B----4-:R-:W-:-:S01]  /*3e00*/  FADD.FTZ R3, R56, R3 ;  /* 0x0000000338037221 */ /* 0x010fc20000010000 */
[----:B------:R-:W-:-:S06]  /*3e10*/  IMAD.MOV.U32 R26, RZ, RZ, R151 ;  /* 0x000000ffff1a7224 */ /* 0x000fcc00078e0097 */
[----:B------:R-:W3:Y:S01]  /*3e20*/  MUFU.EX2 R32, R32 ;  /* 0x0000002000207308 */ /* 0x000ee20000000800 */
[----:B--2---:R-:W-:-:S07]  /*3e30*/  FADD.FTZ R7, R31, R6 ;  /* 0x000000061f077221 */ /* 0x004fce0000010000 */
[----:B------:R-:W2:Y:S01]  /*3e40*/  MUFU.EX2 R69, R69 ;  /* 0x0000004500457308 */ /* 0x000ea20000000800 */
[----:B-1----:R-:W-:-:S07]  /*3e50*/  FADD.FTZ R6, R68, R3 ;  /* 0x0000000344067221 */ /* 0x002fce0000010000 */
[----:B------:R-:W1:Y:S01]  /*3e60*/  MUFU.EX2 R33, R33 ;  /* 0x0000002100217308 */ /* 0x000e620000000800 */
[----:B---3--:R-:W-:-:S07]  /*3e70*/  FADD.FTZ R10, R32, R7 ;  /* 0x00000007200a7221 */ /* 0x008fce0000010000 */
[----:B------:R-:W-:Y:S01]  /*3e80*/  MUFU.EX2 R76, R76 ;  /* 0x0000004c004c7308 */ /* 0x000fe20000000800 */
[C---:B--2---:R-:W-:Y:S01]  /*3e90*/  F2FP.SATFINITE.E4M3.F32.PACK_AB_MERGE_C R68, R69.reuse, R68, RZ ;  /* 0x000000444544723e */ /* 0x044fe200048070ff */
[----:B------:R-:W-:-:S03]  /*3ea0*/  FADD.FTZ R69, R69, R6 ;  /* 0x0000000645457221 */ /* 0x000fc60000010000 */
[----:B------:R-:W-:Y:S01]  /*3eb0*/  F2FP.SATFINITE.E4M3.F32.PACK_AB_MERGE_C R222, R56, R51, R68 ;  /* 0x0000003338de723e */ /* 0x000fe20004807044 */
[--C-:B------:R-:W-:Y:S02]  /*3ec0*/  IMAD.MOV.U32 R68, RZ, RZ, R151.reuse ;  /* 0x000000ffff447224 */ /* 0x100fe400078e0097 */
[----:B------:R-:W2:Y:S01]  /*3ed0*/  MUFU.EX2 R77, R77 ;  /* 0x0000004d004d7308 */ /* 0x000ea20000000800 */
[C---:B-1----:R-:W-:Y:S01]  /*3ee0*/  F2FP.SATFINITE.E4M3.F32.PACK_AB_MERGE_C R32, R33.reuse, R32, RZ ;  /* 0x000000202120723e */ /* 0x042fe200048070ff */
[----:B------:R-:W-:Y:S01]  /*3ef0*/  FADD.FTZ R33, R33, R10 ;  /* 0x0000000a21217221 */ /* 0x000fe20000010000 */
[--C-:B------:R-:W-:Y:S02]  /*3f00*/  IMAD.MOV.U32 R56, RZ, RZ, R151.reuse ;  /* 0x000000ffff387224 */ /* 0x100fe400078e0097 */
[----:B------:R-:W-:Y:S01]  /*3f10*/  F2FP.SATFINITE.E4M3.F32.PACK_AB_MERGE_C R223, R31, R30, R32 ;  /* 0x0000001e1fdf723e */ /* 0x000fe20004807020 */
[--C-:B------:R-:W-:Y:S02]  /*3f20*/  IMAD.MOV.U32 R51, RZ, RZ, R151.reuse ;  /* 0x000000ffff337224 */ /* 0x100fe400078e0097 */
[----:B------:R-:W1:Y:S01]  /*3f30*/  MUFU.EX2 R72, R72 ;  /* 0x0000004800487308 */ /* 0x000e620000000800 */
[----:B------:R-:W-:-:S02]  /*3f40*/  IMAD.MOV.U32 R32, RZ, RZ, R151 ;  /* 0x000000ffff207224 */ /* 0x000fc400078e0097 */
[--C-:B------:R-:W-:Y:S02]  /*3f50*/  IMAD.MOV.U32 R31, RZ, RZ, R151.reuse ;  /* 0x000000ffff1f7224 */ /* 0x100fe400078e0097 */
[----:B------:R-:W-:-:S03]  /*3f60*/  IMAD.MOV.U32 R30, RZ, RZ, R151 ;  /* 0x000000ffff1e7224 */ /* 0x000fc600078e0097 */
[----:B------:R-:W3:Y:S01]  /*3f70*/  MUFU.EX2 R34, R34 ;  /* 0x0000002200227308 */ /* 0x000ee20000000800 */
[----:B--2---:R-:W-:-:S07]  /*3f80*/  F2FP.SATFINITE.E4M3.F32.PACK_AB_MERGE_C R3, R77, R76, RZ ;  /* 0x0000004c4d03723e */ /* 0x004fce00048070ff */
[----:B------:R-:W2:Y:S01]  /*3f90*/  MUFU.EX2 R73, R73 ;  /* 0x0000004900497308 */ /* 0x000ea20000000800 */
[----:B-1----:R-:W-:-:S01]  /*3fa0*/  FADD.FTZ R6, R72, R69 ;  /* 0x0000004548067221 */ /* 0x002fc20000010000 */
[----:B------:R-:W-:-:S06]  /*3fb0*/  IMAD.MOV.U32 R69, RZ, RZ, R151 ;  /* 0x000000ffff457224 */ /* 0x000fcc00078e0097 */
[----:B------:R-:W1:Y:S01]  /*3fc0*/  MUFU.EX2 R35, R35 ;  /* 0x0000002300237308 */ /* 0x000e620000000800 */
[----:B---3--:R-:W-:-:S01]  /*3fd0*/  FADD.FTZ R10, R34, R33 ;  /* 0x00000021220a7221 */ /* 0x008fc20000010000 */
[----:B------:R-:W-:-:S06]  /*3fe0*/  IMAD.MOV.U32 R33, RZ, RZ, R151 ;  /* 0x000000ffff217224 */ /* 0x000fcc00078e0097 */
[----:B------:R-:W3:Y:S01]  /*3ff0*/  MUFU.EX2 R36, R36 ;  /* 0x0000002400247308 */ /* 0x000ee20000000800 */
[C---:B--2---:R-:W-:Y:S01]  /*4000*/  F2FP.SATFINITE.E4M3.F32.PACK_AB_MERGE_C R224, R73.reuse, R72, R3 ;  /* 0x0000004849e0723e */ /* 0x044fe20004807003 */
[----:B------:R-:W-:Y:S01]  /*4010*/  FADD.FTZ R73, R73, R6 ;  /* 0x0000000649497221 */ /* 0x000fe20000010000 */
[----:B------:R-:W-:-:S03]  /*4020*/  IMAD.MOV.U32 R72, RZ, RZ, R151 ;  /* 0x000000ffff487224 */ /* 0x000fc600078e0097 */
[----:B------:R-:W-:Y:S01]  /*4030*/  FADD.FTZ R76, R76, R73 ;  /* 0x000000494c4c7221 */ /* 0x000fe20000010000 */
[----:B------:R-:W-:Y:S01]  /*4040*/  IMAD.MOV.U32 R73, RZ, RZ, R151 ;  /* 0x000000ffff497224 */ /* 0x000fe200078e0097 */
[----:B------:R-:W2:Y:S01]  /*4050*/  MUFU.EX2 R79, R79 ;  /* 0x0000004f004f7308 */ /* 0x000ea20000000800 */
[----:B-1----:R-:W-:-:S01]  /*4060*/  FADD.FTZ R5, R35, R10 ;  /* 0x0000000a23057221 */ /* 0x002fc20000010000 */
[----:B------:R-:W-:Y:S01]  /*4070*/  FADD.FTZ R77, R77, R76 ;  /* 0x0000004c4d4d7221 */ /* 0x000fe20000010000 */
[----:B------:R-:W-:-:S05]  /*4080*/  IMAD.MOV.U32 R76, RZ, RZ, R151 ;  /* 0x000000ffff4c7224 */ /* 0x000fca00078e0097 */
[----:B------:R-:W1:Y:S01]  /*4090*/  MUFU.EX2 R84, R84 ;  /* 0x0000005400547308 */ /* 0x000e620000000800 */
[----:B---3--:R-:W-:-:S07]  /*40a0*/  FADD.FTZ R4, R36, R5 ;  /* 0x0000000524047221 */ /* 0x008fce0000010000 */
[----:B------:R-:W3:Y:S01]  /*40b0*/  MUFU.EX2 R50, R50 ;  /* 0x0000003200327308 */ /* 0x000ee20000000800 */
[C---:B--2---:R-:W-:Y:S01]  /*40c0*/  F2FP.SATFINITE.E4M3.F32.PACK_AB_MERGE_C R36, R79.reuse, R36, RZ ;  /* 0x000000244f24723e */ /* 0x044fe200048070ff */
[----:B------:R-:W-:-:S03]  /*40d0*/  FADD.FTZ R79, R79, R4 ;  /* 0x000000044f4f7221 */ /* 0x000fc60000010000 */
[----:B------:R-:W-:Y:S01]  /*40e0*/  F2FP.SATFINITE.E4M3.F32.PACK_AB_MERGE_C R225, R35, R34, R36 ;  /* 0x0000002223e1723e */ /* 0x000fe20004807024 */
[--C-:B------:R-:W-:Y:S02]  /*40f0*/  IMAD.MOV.U32 R36, RZ, RZ, R151.reuse ;  /* 0x000000ffff247224 */ /* 0x100fe400078e0097 */
[----:B------:R-:W2:Y:S01]  /*4100*/  MUFU.EX2 R82, R82 ;  /* 0x0000005200527308 */ /* 0x000ea20000000800 */
[----:B-1----:R-:W-:Y:S01]  /*4110*/  F2FP.SATFINITE.E4M3.F32.PACK_AB_MERGE_C R5, R53, R84, RZ ;  /* 0x000000543505723e */ /* 0x002fe200048070ff */
[--C-:B------:R-:W-:Y:S02]  /*4120*/  IMAD.MOV.U32 R35, RZ, RZ, R151.reuse ;  /* 0x000000ffff237224 */ /* 0x100fe400078e0097 */
[----:B------:R-:W-:-:S04]  /*4130*/  IMAD.MOV.U32 R34, RZ, RZ, R151 ;  /* 0x000000ffff227224 */ /* 0x000fc800078e0097 */
[----:B------:R-:W1:Y:S01]  /*4140*/  MUFU.EX2 R81, R81 ;  /* 0x0000005100517308 */ /* 0x000e620000000800 */
[----:B---3--:R-:W-:-:S01]  /*4150*/  FADD.FTZ R4, R50, R77 ;  /* 0x0000004d32047221 */ /* 0x008fc20000010000 */
[----:B------:R-:W-:-:S06]  /*4160*/  IMAD.MOV.U32 R77, RZ, RZ, R151 ;  /* 0x000000ffff4d7224 */ /* 0x000fcc00078e0097 */
[----:B------:R-:W3:Y:S01]  /*4170*/  MUFU.EX2 R83, R83 ;  /* 0x0000005300537308 */ /* 0x000ee20000000800 */
[----:B--2---:R-:W-:-:S01]  /*4180*/  FADD.FTZ R6, R82, R79 ;  /* 0x0000004f52067221 */ /* 0x004fc20000010000 */
[----:B------:R-:W-:-:S06]  /*4190*/  IMAD.MOV.U32 R79, RZ, RZ, R151 ;  /* 0x000000ffff4f7224 */ /* 0x000fcc00078e0097 */
[----:B------:R-:W2:Y:S01]  /*41a0*/  MUFU.EX2 R86, R86 ;  /* 0x0000005600567308 */ /* 0x000ea20000000800 */
[C---:B-1----:R-:W-:Y:S01]  /*41b0*/  F2FP.SATFINITE.E4M3.F32.PACK_AB_MERGE_C R226, R81.reuse, R50, R5 ;  /* 0x0000003251e2723e */ /* 0x042fe20004807005 */
[----:B------:R-:W-:Y:S01]  /*41c0*/  FADD.FTZ R81, R81, R4 ;  /* 0x0000000451517221 */ /* 0x000fe20000010000 */
[----:B------:R-:W-:-:S03]  /*41d0*/  IMAD.MOV.U32 R50, RZ, RZ, R151 ;  /* 0x000000ffff327224 */ /* 0x000fc600078e0097 */
[----:B------:R-:W-:Y:S01]  /*41e0*/  FADD.FTZ R84, R84, R81 ;  /* 0x0000005154547221 */ /* 0x000fe20000010000 */
[----:B------:R-:W-:Y:S01]  /*41f0*/  IMAD.MOV.U32 R81, RZ, RZ, R151 ;  /* 0x000000ffff517224 */ /* 0x000fe200078e0097 */
[----:B------:R1:W4:Y:S01]  /*4200*/  MUFU.EX2 R3, R52 ;  /* 0x0000003400037308 */ /* 0x0003220000000800 */
[----:B---3--:R-:W-:-:S04]  /*4210*/  FADD.FTZ R5, R83, R6 ;  /* 0x0000000653057221 */ /* 0x008fc80000010000 */
[----:B--2---:R-:W-:Y:S01]  /*4220*/  FADD.FTZ R4, R86, R5 ;  /* 0x0000000556047221 */ /* 0x004fe20000010000 */
[----:B------:R-:W-:-:S01]  /*4230*/  FADD.FTZ R5, R53, R84 ;  /* 0x0000005435057221 */ /* 0x000fc20000010000 */
[--C-:B------:R-:W-:Y:S02]  /*4240*/  IMAD.MOV.U32 R84, RZ, RZ, R151.reuse ;  /* 0x000000ffff547224 */ /* 0x100fe400078e0097 */
[--C-:B------:R-:W-:Y:S02]  /*4250*/  IMAD.MOV.U32 R53, RZ, RZ, R151.reuse ;  /* 0x000000ffff357224 */ /* 0x100fe400078e0097 */
[--C-:B-1----:R-:W-:Y:S01]  /*4260*/  IMAD.MOV.U32 R52, RZ, RZ, R151.reuse ;  /* 0x000000ffff347224 */ /* 0x102fe200078e0097 */
[C---:B----4-:R-:W-:Y:S01]  /*4270*/  F2FP.SATFINITE.E4M3.F32.PACK_AB_MERGE_C R6, R3.reuse, R86, RZ ;  /* 0x000000560306723e */ /* 0x050fe200048070ff */
[----:B------:R-:W-:Y:S01]  /*4280*/  FADD.FTZ R4, R3, R4 ;  /* 0x0000000403047221 */ /* 0x000fe20000010000 */
[--C-:B------:R-:W-:Y:S02]  /*4290*/  IMAD.MOV.U32 R86, RZ, RZ, R151.reuse ;  /* 0x000000ffff567224 */ /* 0x100fe400078e0097 */
[----:B------:R-:W-:Y:S01]  /*42a0*/  F2FP.SATFINITE.E4M3.F32.PACK_AB_MERGE_C R227, R83, R82, R6 ;  /* 0x0000005253e3723e */ /* 0x000fe20004807006 */
[----:B------:R-:W-:-:S02]  /*42b0*/  IMAD.MOV.U32 R83, RZ, RZ, R151 ;  /* 0x000000ffff537224 */ /* 0x000fc400078e0097 */
[----:B------:R-:W-:Y:S01]  /*42c0*/  IMAD.MOV.U32 R82, RZ, RZ, R151 ;  /* 0x000000ffff527224 */ /* 0x000fe200078e0097 */
[----:B------:R-:W-:Y:S06]  /*42d0*/  @!P1 BRA `(.L_x_15) ;  /* 0x0000002c00d89947 */ /* 0x000fec0003800000 */
[----:B------:R-:W-:Y:S01]  /*42e0*/  IMAD.MOV.U32 R6, RZ, RZ, R197 ;  /* 0x000000ffff067224 */ /* 0x000fe200078e00c5 */
[----:B------:R-:W-:Y:S01]  /*42f0*/  CS2R R150, SRZ ;  /* 0x0000000000967805 */ /* 0x000fe2000001ff00 */
[----:B------:R-:W-:Y:S01]  /*4300*/  IMAD.MOV.U32 R3, RZ, RZ, R192 ;  /* 0x000000ffff037224 */ /* 0x000fe200078e00c0 */
[----:B------:R-:W-:Y:S02]  /*4310*/  CS2R R148, SRZ ;  /* 0x0000000000947805 */ /* 0x000fe4000001ff00 */
[----:B------:R-:W-:Y:S02]  /*4320*/  CS2R R146, SRZ ;  /* 0x0000000000927805 */ /* 0x000fe4000001ff00 */
[----:B------:R-:W-:Y:S02]  /*4330*/  CS2R R144, SRZ ;  /* 0x0000000000907805 */ /* 0x000fe4000001ff00 */
[----:B------:R-:W-:Y:S02]  /*4340*/  CS2R R142, SRZ ;  /* 0x00000000008e7805 */ /* 0x000fe4000001ff00 */
[----:B------:R-:W-:-:S02]  /*4350*/  CS2R R140, SRZ ;  /* 0x00000000008c7805 */ /* 0x000fc4000001ff00 */
[----:B------:R-:W-:Y:S02]  /*4360*/  CS2R R138, SRZ ;  /* 0x00000000008a7805 */ /* 0x000fe4000001ff00 */
        /* <DEDUP_REMOVED lines=56> */
[----:B------:R-:W-:Y:S01]  /*46f0*/  CS2R R24, SRZ ;  /* 0x0000000000187805 */ /* 0x000fe2000001ff00 */
[----:B------:R-:W-:Y:S01]  /*4700*/  UMOV UR56, UR49 ;  /* 0x0000003100387c82 */ /* 0x000fe20008000000 */
[----:B------:R-:W-:Y:S01]  /*4710*/  UIADD3 UR54, UR54, -0x2, URZ ;  /* 0xfffffffe36367890 */ /* 0x000fe2000fffe03f */
[----:B------:R-:W-:Y:S01]  /*4720*/  UMOV UR57, UR36 ;  /* 0x0000002400397c82 */ /* 0x000fe20008000000 */
[----:B------:R-:W-:-:S10]  /*4730*/  ULDC UR49, c[0x0][0x988] ;  /* 0x0002620000317ab9 */ /* 0x000fd40000000800 */
.L_x_25:
[----:B------:R-:W-:Y:S01]  /*4740*/  ISETP.NE.AND P2, PT, RZ, UR40, PT ;  /* 0x00000028ff007c0c */ /* 0x000fe2000bf45270 */
[----:B------:R-:W-:-:S04]  /*4750*/  UISETP.NE.AND UP0, UPT, UR56, 0x1, UPT ;  /* 0x000000013800788c */ /* 0x000fc8000bf05270 */
[----:B------:R-:W-:-:S04]  /*4760*/  USEL UR36, URZ, 0x1, UP0 ;  /* 0x000000013f247887 */ /* 0x000fc80008000000 */
[----:B------:R-:W-:-:S04]  /*4770*/  ULOP3.LUT UR36, UR57, UR36, URZ, 0x3c, !UPT ;  /* 0x0000002439247292 */ /* 0x000fc8000f8e3c3f */
[----:B------:R-:W-:Y:S08]  /*4780*/  @P2 BRA `(.L_x_16) ;  /* 0x0000000000382947 */ /* 0x000ff00003800000 */
[----:B------:R-:W-:Y:S05]  /*4790*/  @!P0 BRA `(.L_x_17) ;  /* 0x0000000000048947 */ /* 0x000fea0003800000 */
[----:B------:R-:W-:Y:S01]  /*47a0*/  BPT.TRAP 0x1 ;  /* 0x000000040000795c */ /* 0x000fe20000300000 */
.L_x_17:
[----:B------:R-:W-:Y:S01]  /*47b0*/  UIADD3 UR6, UR56, 0x1, URZ ;  /* 0x0000000138067890 */ /* 0x000fe2000fffe03f */
[----:B------:R-:W-:-:S03]  /*47c0*/  IMAD.U32 R7, RZ, RZ, UR36 ;  /* 0x00000024ff077e24 */ /* 0x000fc6000f8e00ff */
[----:B------:R-:W-:Y:S02]  /*47d0*/  UISETP.NE.AND UP0, UPT, UR6, 0x2, UPT ;  /* 0x000000020600788c */ /* 0x000fe4000bf05270 */
[----:B------:R-:W-:Y:S02]  /*47e0*/  SHF.L.U32 R7, R7, 0x1f, RZ ;  /* 0x0000001f07077819 */ /* 0x000fe400000006ff */
[----:B------:R-:W-:-:S04]  /*47f0*/  USEL UR6, UR6, URZ, UP0 ;  /* 0x0000003f06067287 */ /* 0x000fc80008000000 */
[----:B------:R-:W-:-:S09]  /*4800*/  ULEA UR6, UR6, UR38, 0x3 ;  /* 0x0000002606067291 */ /* 0x000fd2000f8e183f */
[----:B------:R1:W2:Y:S01]  /*4810*/  SYNCS.PHASECHK.TRANS64.TRYWAIT P1, [UR6+0x38830], R7 ;  /* 0x03883007ff0075a7 */ /* 0x0002a20008020146 */
[----:B------:R-:W-:Y:S05]  /*4820*/  @!P0 BRA `(.L_x_18) ;  /* 0x0000000000048947 */ /* 0x000fea0003800000 */
[----:B------:R-:W-:Y:S01]  /*4830*/  BPT.TRAP 0x1 ;  /* 0x000000040000795c */ /* 0x000fe20000300000 */
.L_x_18:
[----:B--2---:R-:W-:Y:S05]  /*4840*/  @P1 BRA `(.L_x_16) ;  /* 0x0000000000081947 */ /* 0x004fea0003800000 */
[----:B------:R-:W2:Y:S02]  /*4850*/  SYNCS.PHASECHK.TRANS64.TRYWAIT P1, [UR6+0x38830], R7 ;  /* 0x03883007ff0075a7 */ /* 0x000ea40008020146 */
[----:B--2---:R-:W-:Y:S05]  /*4860*/  @!P1 BRA `(.L_x_19) ;  /* 0x00000088008c9947 */ /* 0x004fea0003800000 */
.L_x_16:
[----:B-12---:R-:W-:Y:S01]  /*4870*/  VIADD R7, R18, 0x8 ;  /* 0x0000000812077836 */ /* 0x006fe20000000000 */
[----:B------:R-:W-:Y:S01]  /*4880*/  UIADD3 UR55, UR56, 0x1, URZ ;  /* 0x0000000138377890 */ /* 0x000fe2000fffe03f */
[----:B------:R-:W-:Y:S01]  /*4890*/  UMOV UR35, 0x40000040 ;  /* 0x4000004000237882 */ /* 0x000fe20000000000 */
[----:B------:R-:W-:Y:S02]  /*48a0*/  UMOV UR7, 0x40000040 ;  /* 0x4000004000077882 */ /* 0x000fe40000000000 */
[----:B------:R1:W-:Y:S01]  /*48b0*/  BAR.SYNC.DEFER_BLOCKING R7, 0x100 ;  /* 0x000400070000751d */ /* 0x0003e20000010000 */
[----:B------:R-:W-:-:S04]  /*48c0*/  UISETP.NE.AND UP0, UPT, UR55, 0x2, UPT ;  /* 0x000000023700788c */ /* 0x000fc8000bf05270 */
[----:B------:R-:W-:Y:S01]  /*48d0*/  USEL UR55, UR55, URZ, UP0 ;  /* 0x0000003f37377287 */ /* 0x000fe20008000000 */
[----:B------:R-:W-:Y:S01]  /*48e0*/  UMOV UR11, 0x40000040 ;  /* 0x40000040000b7882 */ /* 0x000fe20000000000 */
[----:B------:R-:W-:Y:S02]  /*48f0*/  UMOV UR15, 0x40000040 ;  /* 0x40000040000f7882 */ /* 0x000fe40000000000 */
[----:B------:R-:W-:Y:S01]  /*4900*/  ULEA UR34, UR55, UR45, 0xb ;  /* 0x0000002d37227291 */ /* 0x000fe2000f8e583f */
[----:B------:R-:W-:Y:S01]  /*4910*/  UMOV UR19, 0x40000040 ;  /* 0x4000004000137882 */ /* 0x000fe20000000000 */
[----:B------:R-:W-:Y:S02]  /*4920*/  UMOV UR23, 0x40000040 ;  /* 0x4000004000177882 */ /* 0x000fe40000000000 */
[----:B------:R-:W-:Y:S02]  /*4930*/  UIADD3 UR6, UR34, 0x2, URZ ;  /* 0x0000000222067890 */ /* 0x000fe4000fffe03f */
[----:B------:R-:W-:-:S02]  /*4940*/  UIADD3 UR10, UR34, 0x4, URZ ;  /* 0x00000004220a7890 */ /* 0x000fc4000fffe03f */
[----:B------:R-:W-:Y:S02]  /*4950*/  UIADD3 UR14, UR34, 0x6, URZ ;  /* 0x00000006220e7890 */ /* 0x000fe4000fffe03f */
[----:B------:R-:W-:Y:S02]  /*4960*/  UIADD3 UR18, UR34, 0x400, URZ ;  /* 0x0000040022127890 */ /* 0x000fe4000fffe03f */
[----:B------:R-:W-:Y:S02]  /*4970*/  UIADD3 UR22, UR34, 0x402, URZ ;  /* 0x0000040222167890 */ /* 0x000fe4000fffe03f */
[----:B------:R-:W-:Y:S01]  /*4980*/  UIADD3 UR26, UR34, 0x404, URZ ;  /* 0x00000404221a7890 */ /* 0x000fe2000fffe03f */
[----:B------:R-:W-:Y:S01]  /*4990*/  WARPGROUP.ARRIVE ;  /* 0x00000000000079c5 */ /* 0x000fe20000000000 */
[----:B------:R-:W-:Y:S01]  /*49a0*/  UMOV UR27, 0x40000040 ;  /* 0x40000040001b7882 */ /* 0x000fe20000000000 */
[----:B------:R-:W-:Y:S01]  /*49b0*/  UIADD3 UR30, UR34, 0x406, URZ ;  /* 0x00000406221e7890 */ /* 0x000fe2000fffe03f */
[----:B------:R-:W-:-:S03]  /*49c0*/  UMOV UR31, 0x40000040 ;  /* 0x40000040001f7882 */ /* 0x000fc60000000000 */
[----:B------:R-:W-:Y:S03]  /*49d0*/  QGMMA.64x128x32.F32.E4M3.E4M3 R152, gdesc[UR32], RZ, !UPT, gsb0 ;  /* 0x01e00000209879f3 */ /* 0x000fe6000c0008ff */
        /* <DEDUP_REMOVED lines=22> */
[----:B-1----:R-:W-:Y:S05]  /*4b40*/  @P2 BRA `(.L_x_20) ;  /* 0x00000000002c2947 */ /* 0x002fea0003800000 */
[----:B------:R-:W-:Y:S05]  /*4b50*/  @!P0 BRA `(.L_x_21) ;  /* 0x0000000000048947 */ /* 0x000fea0003800000 */
[----:B------:R-:W-:Y:S01]  /*4b60*/  BPT.TRAP 0x1 ;  /* 0x000000040000795c */ /* 0x000fe20000300000 */
.L_x_21:
[----:B------:R-:W-:Y:S01]  /*4b70*/  ULEA UR6, UR56, UR38, 0x3 ;  /* 0x0000002638067291 */ /* 0x000fe2000f8e183f */
[----:B------:R-:W-:-:S05]  /*4b80*/  IMAD.U32 R7, RZ, RZ, UR57 ;  /* 0x00000039ff077e24 */ /* 0x000fca000f8e00ff */
[----:B------:R-:W-:-:S04]  /*4b90*/  SHF.L.U32 R7, R7, 0x1f, RZ ;  /* 0x0000001f07077819 */ /* 0x000fc800000006ff */
[----:B------:R1:W2:Y:S01]  /*4ba0*/  SYNCS.PHASECHK.TRANS64.TRYWAIT P1, [UR6+0x38850], R7 ;  /* 0x03885007ff0075a7 */ /* 0x0002a20008020146 */
[----:B------:R-:W-:Y:S05]  /*4bb0*/  @!P0 BRA `(.L_x_22) ;  /* 0x0000000000048947 */ /* 0x000fea0003800000 */
[----:B------:R-:W-:Y:S01]  /*4bc0*/  BPT.TRAP 0x1 ;  /* 0x000000040000795c */ /* 0x000fe20000300000 */
.L_x_22:
[----:B--2---:R-:W-:Y:S05]  /*4bd0*/  @P1 BRA `(.L_x_20) ;  /* 0x0000000000081947 */ /* 0x004fea0003800000 */
[----:B------:R-:W2:Y:S02]  /*4be0*/  SYNCS.PHASECHK.TRANS64.TRYWAIT P1, [UR6+0x38850], R7 ;  /* 0x03885007ff0075a7 */ /* 0x000ea40008020146 */
[----:B--2---:R-:W-:Y:S05]  /*4bf0*/  @!P1 BRA `(.L_x_23) ;  /* 0x0000008400c09947 */ /* 0x004fea0003800000 */
.L_x_20:
[----:B------:R-:W-:Y:S01]  /*4c00*/  UIADD3 UR6, UR38, 0x400, URZ ;  /* 0x0000040026067890 */ /* 0x000fe2000fffe03f */
[----:B------:R-:W-:Y:S01]  /*4c10*/  WARPGROUP.ARRIVE ;  /* 0x00000000000079c5 */ /* 0x000fe20000000000 */
[----:B------:R-:W-:Y:S01]  /*4c20*/  UMOV UR7, 0x40000040 ;  /* 0x4000004000077882 */ /* 0x000fe20000000000 */
[C---:B--2---:R-:W-:Y:S01]  /*4c30*/  FMUL.FTZ R8, R0.reuse, R152 ;  /* 0x0000009800087220 */ /* 0x044fe20000410000 */
[----:B------:R-:W-:Y:S01]  /*4c40*/  USHF.R.U32.HI UR6, URZ, 0x4, UR6 ;  /* 0x000000043f067899 */ /* 0x000fe20008011606 */
[C---:B------:R-:W-:Y:S01]  /*4c50*/  FMUL.FTZ R9, R0.reuse, R154 ;  /* 0x0000009a00097220 */ /* 0x040fe20000410000 */
[C---:B-1----:R-:W-:Y:S01]  /*4c60*/  FMUL.FTZ R7, R0.reuse, R153 ;  /* 0x0000009900077220 */ /* 0x042fe20000410000 */
[C---:B------:R-:W-:Y:S01]  /*4c70*/  FMUL.FTZ R10, R0.reuse, R155 ;  /* 0x0000009b000a7220 */ /* 0x040fe20000410000 */
[----:B------:R-:W-:Y:S01]  /*4c80*/  ULOP3.LUT UR6, UR6, 0x3fff, URZ, 0xc0, !UPT ;  /* 0x00003fff06067892 */ /* 0x000fe2000f8ec03f */
[----:B------:R-:W1:Y:S01]  /*4c90*/  MUFU.TANH R8, R8 ;  /* 0x0000000800087308 */ /* 0x000e620000002400 */
[C---:B------:R-:W-:Y:S01]  /*4ca0*/  FMUL.FTZ R11, R0.reuse, R156 ;  /* 0x0000009c000b7220 */ /* 0x040fe20000410000 */
[C---:B------:R-:W-:Y:S01]  /*4cb0*/  FMUL.FTZ R13, R0.reuse, R158 ;  /* 0x0000009e000d7220 */ /* 0x040fe20000410000 */
[----:B------:R-:W-:Y:S01]  /*4cc0*/  ULOP3.LUT UR6, UR6, 0x10000, URZ, 0xfc, !UPT ;  /* 0x0001000006067892 */ /* 0x000fe2000f8efc3f */
[C---:B------:R-:W-:Y:S01]  /*4cd0*/  FMUL.FTZ R12, R0.reuse, R157 ;  /* 0x0000009d000c7220 */ /* 0x040fe20000410000 */
[C---:B------:R-:W-:Y:S01]  /*4ce0*/  FMUL.FTZ R14, R0.reuse, R159 ;  /* 0x0000009f000e7220 */ /* 0x040fe20000410000 */
[C---:B------:R-:W-:Y:S01]  /*4cf0*/  FMUL.FTZ R15, R0.reuse, R160 ;  /* 0x000000a0000f7220 */ /* 0x040fe20000410000 */
[----:B------:R-:W-:Y:S01]  /*4d00*/  ULEA UR11, UR56, UR6, 0xb ;  /* 0x00000006380b7291 */ /* 0x000fe2000f8e583f */
[----:B------:R-:W2:Y:S01]  /*4d10*/  MUFU.TANH R9, R9 ;  /* 0x0000000900097308 */ /* 0x000ea20000002400 */
[C---:B------:R-:W-:Y:S01]  /*4d20*/  FMUL.FTZ R21, R0.reuse, R162 ;  /* 0x000000a200157220 */ /* 0x040fe20000410000 */
[C---:B------:R-:W-:Y:S01]  /*4d30*/  FMUL.FTZ R20, R0.reuse, R161 ;  /* 0x000000a100147220 */ /* 0x040fe20000410000 */
[C---:B------:R-:W-:Y:S01]  /*4d40*/  FMUL.FTZ R159, R0.reuse, R170 ;  /* 0x000000aa009f7220 */ /* 0x040fe20000410000 */
[C---:B------:R-:W-:Y:S01]  /*4d50*/  FMUL.FTZ R170, R0.reuse, R181 ;  /* 0x000000b500aa7220 */ /* 0x040fe20000410000 */
[C---:B------:R-:W-:Y:S01]  /*4d60*/  FMUL.FTZ R181, R0.reuse, R192 ;  /* 0x000000c000b57220 */ /* 0x040fe20000410000 */
[----:B------:R-:W-:Y:S01]  /*4d70*/  UMOV UR6, UR11 ;  /* 0x0000000b00067c82 */ /* 0x000fe20008000000 */
[C---:B------:R-:W-:Y:S01]  /*4d80*/  FMUL.FTZ R152, R0.reuse, R163 ;  /* 0x000000a300987220 */ /* 0x040fe20000410000 */
[----:B------:R-:W-:Y:S01]  /*4d90*/  QGMMA.64x256x32.F32.E4M3.E4M3 R24, R228, gdesc[UR4], R24, gsb0 ;  /* 0x03e00004e4187df3 */ /* 0x000fe20008000818 */
[----:B------:R-:W-:Y:S01]  /*4da0*/  UIADD3 UR6, UR11, 0x2, URZ ;  /* 0x000000020b067890 */ /* 0x000fe2000fffe03f */
[----:B------:R-:W3:Y:S01]  /*4db0*/  MUFU.TANH R7, R7 ;  /* 0x0000000700077308 */ /* 0x000ee20000002400 */
[----:B------:R-:W-:Y:S01]  /*4dc0*/  UMOV UR7, 0x40000040 ;  /* 0x4000004000077882 */ /* 0x000fe20000000000 */
[----:B------:R-:W-:Y:S01]  /*4dd0*/  FMUL.FTZ R160, R0, R171 ;  /* 0x000000ab00a07220 */ /* 0x000fe20000410000 */
[----:B-1----:R-:W-:Y:S01]  /*4de0*/  FMNMX.FTZ R192, R8, R3, !PT ;  /* 0x0000000308c07209 */ /* 0x002fe20007810000 */
[C---:B------:R-:W-:Y:S01]  /*4df0*/  FMUL.FTZ R153, R0.reuse, R164 ;  /* 0x000000a400997220 */ /* 0x040fe20000410000 */
[C---:B------:R-:W-:Y:S01]  /*4e00*/  FMUL.FTZ R171, R0.reuse, R182 ;  /* 0x000000b600ab7220 */ /* 0x040fe20000410000 */
[C---:B------:R-:W-:Y:S01]  /*4e10*/  FMUL.FTZ R182, R0.reuse, R193 ;  /* 0x000000c100b67220 */ /* 0x040fe20000410000 */
[----:B--2---:R-:W-:Y:S01]  /*4e20*/  FMNMX.FTZ R193, R9, R6, !PT ;  /* 0x0000000609c17209 */ /* 0x004fe20007810000 */
[----:B------:R-:W1:Y:S01]  /*4e30*/  MUFU.TANH R10, R10 ;  /* 0x0000000a000a7308 */ /* 0x000e620000002400 */
[C---:B------:R-:W-:Y:S01]  /*4e40*/  FMUL.FTZ R155, R0.reuse, R166 ;  /* 0x000000a6009b7220 */ /* 0x040fe20000410000 */
[C---:B------:R-:W-:Y:S01]  /*4e50*/  FMUL.FTZ R161, R0.reuse, R172 ;  /* 0x000000ac00a17220 */ /* 0x040fe20000410000 */
[C---:B------:R-:W-:Y:S01]  /*4e60*/  FMUL.FTZ R154, R0.reuse, R165 ;  /* 0x000000a5009a7220 */ /* 0x040fe20000410000 */
[C---:B------:R-:W-:Y:S01]  /*4e70*/  FMUL.FTZ R162, R0.reuse, R173 ;  /* 0x000000ad00a27220 */ /* 0x040fe20000410000 */
[C---:B------:R-:W-:Y:S01]  /*4e80*/  FMUL.FTZ R172, R0.reuse, R183 ;  /* 0x000000b700ac7220 */ /* 0x040fe20000410000 */
[C---:B------:R-:W-:Y:S01]  /*4e90*/  FMUL.FTZ R173, R0.reuse, R184 ;  /* 0x000000b800ad7220 */ /* 0x040fe20000410000 */
[C---:B------:R-:W-:Y:S01]  /*4ea0*/  FMUL.FTZ R183, R0.reuse, R194 ;  /* 0x000000c200b77220 */ /* 0x040fe20000410000 */
[----:B------:R-:W2:Y:S01]  /*4eb0*/  MUFU.TANH R11, R11 ;  /* 0x0000000b000b7308 */ /* 0x000ea20000002400 */
[----:B---3--:R-:W-:Y:S01]  /*4ec0*/  FMNMX.FTZ R192, R7, R192, !PT ;  /* 0x000000c007c07209 */ /* 0x008fe20007810000 */
[C---:B------:R-:W-:Y:S01]  /*4ed0*/  FMUL.FTZ R184, R0.reuse, R195 ;  /* 0x000000c300b87220 */ /* 0x040fe20000410000 */
[C---:B------:R-:W-:Y:S01]  /*4ee0*/  FMUL.FTZ R156, R0.reuse, R167 ;  /* 0x000000a7009c7220 */ /* 0x040fe20000410000 */
[C---:B------:R-:W-:Y:S01]  /*4ef0*/  FMUL.FTZ R164, R0.reuse, R175 ;  /* 0x000000af00a47220 */ /* 0x040fe20000410000 */
[C---:B------:R-:W-:Y:S01]  /*4f00*/  FMUL.FTZ R157, R0.reuse, R168 ;  /* 0x000000a8009d7220 */ /* 0x040fe20000410000 */
[C---:B------:R-:W-:Y:S01]  /*4f10*/  FMUL.FTZ R175, R0.reuse, R186 ;  /* 0x000000ba00af7220 */ /* 0x040fe20000410000 */
[----:B------:R-:W-:Y:S01]  /*4f20*/  FMUL.FTZ R186, R0, R197 ;  /* 0x000000c500ba7220 */ /* 0x000fe20000410000 */
[----:B------:R-:W3:Y:S01]  /*4f30*/  MUFU.TANH R13, R13 ;  /* 0x0000000d000d7308 */ /* 0x000ee20000002400 */
[----:B-1----:R-:W-:Y:S01]  /*4f40*/  FMNMX.FTZ R194, R10, R193, !PT ;  /* 0x000000c10ac27209 */ /* 0x002fe20007810000 */
[C---:B------:R-:W-:Y:S01]  /*4f50*/  FMUL.FTZ R163, R0.reuse, R174 ;  /* 0x000000ae00a37220 */ /* 0x040fe20000410000 */
[C---:B------:R-:W-:Y:S01]  /*4f60*/  FMUL.FTZ R158, R0.reuse, R169 ;  /* 0x000000a9009e7220 */ /* 0x040fe20000410000 */
[C---:B------:R-:W-:Y:S01]  /*4f70*/  FMUL.FTZ R174, R0.reuse, R185 ;  /* 0x000000b900ae7220 */ /* 0x040fe20000410000 */
[C---:B------:R-:W-:Y:S01]  /*4f80*/  FMUL.FTZ R185, R0.reuse, R196 ;  /* 0x000000c400b97220 */ /* 0x040fe20000410000 */
[C---:B------:R-:W-:Y:S01]  /*4f90*/  FMUL.FTZ R166, R0.reuse, R177 ;  /* 0x000000b100a67220 */ /* 0x040fe20000410000 */
[C---:B------:R-:W-:Y:S01]  /*4fa0*/  FMUL.FTZ R165, R0.reuse, R176 ;  /* 0x000000b000a57220 */ /* 0x040fe20000410000 */
[----:B------:R-:W1:Y:S01]  /*4fb0*/  MUFU.TANH R12, R12 ;  /* 0x0000000c000c7308 */ /* 0x000e620000002400 */
[----:B--2---:R-:W-:Y:S01]  /*4fc0*/  FMNMX.FTZ R195, R11, R192, !PT ;  /* 0x000000c00bc37209 */ /* 0x004fe20007810000 */
        /* <DEDUP_REMOVED lines=18> */
[----:B------:R-:W-:Y:S01]  /*50f0*/  FMUL.FTZ R194, R0, R204 ;  /* 0x000000cc00c27220 */ /* 0x000fe20000410000 */
[----:B------:R-:W-:Y:S01]  /*5100*/  UMOV UR10, UR49 ;  /* 0x00000031000a7c82 */ /* 0x000fe20008000000 */
[----:B------:R-:W1:Y:S02]  /*5110*/  S2R R233, SR_TID.X ;  /* 0x0000000000e97919 */ /* 0x000e640000002100 */
[----:B------:R-:W4:Y:S01]  /*5120*/  MUFU.TANH R21, R21 ;  /* 0x0000001500157308 */ /* 0x000f220000002400 */
[----:B--2---:R-:W-:-:S07]  /*5130*/  FMNMX.FTZ R196, R14, R197, !PT ;  /* 0x000000c50ec47209 */ /* 0x004fce0007810000 */
[----:B------:R-:W2:Y:S01]  /*5140*/  MUFU.TANH R20, R20 ;  /* 0x0000001400147308 */ /* 0x000ea20000002400 */
[----:B---3--:R-:W-:-:S07]  /*5150*/  FMNMX.FTZ R195, R15, R192, !PT ;  /* 0x000000c00fc37209 */ /* 0x008fce0007810000 */
[----:B------:R-:W3:Y:S01]  /*5160*/  MUFU.TANH R152, R152 ;  /* 0x0000009800987308 */ /* 0x000ee20000002400 */
[----:B----4-:R-:W-:-:S07]  /*5170*/  FMNMX.FTZ R197, R21, R196, !PT ;  /* 0x000000c415c57209 */ /* 0x010fce0007810000 */
[----:B------:R-:W4:Y:S01]  /*5180*/  MUFU.TANH R153, R153 ;  /* 0x0000009900997308 */ /* 0x000f220000002400 */
[----:B--2---:R-:W-:Y:S01]  /*5190*/  FMNMX.FTZ R192, R20, R195, !PT ;  /* 0x000000c314c07209 */ /* 0x004fe20007810000 */
[----:B------:R-:W-:Y:S01]  /*51a0*/  FMUL.FTZ R195, R0, R205 ;  /* 0x000000cd00c37220 */ /* 0x000fe20000410000 */
[----:B-1----:R-:W-:-:S05]  /*51b0*/  LOP3.LUT P1, RZ, R233, 0x7f, RZ, 0xc0, !PT ;  /* 0x0000007fe9ff7812 */ /* 0x002fca000782c0ff */
[----:B------:R-:W1:Y:S01]  /*51c0*/  MUFU.TANH R155, R155 ;  /* 0x0000009b009b7308 */ /* 0x000e620000002400 */
[----:B---3--:R-:W-:-:S07]  /*51d0*/  FMNMX.FTZ R196, R152, R197, !PT ;  /* 0x000000c598c47209 */ /* 0x008fce0007810000 */
[----:B------:R-:W2:Y:S01]  /*51e0*/  MUFU.TANH R154, R154 ;  /* 0x0000009a009a7308 */ /* 0x000ea20000002400 */
[----:B----4-:R-:W-:-:S07]  /*51f0*/  FMNMX.FTZ R197, R153, R192, !PT ;  /* 0x000000c099c57209 */ /* 0x010fce0007810000 */
[----:B------:R-:W3:Y:S01]  /*5200*/  MUFU.TANH R156, R156 ;  /* 0x0000009c009c7308 */ /* 0x000ee20000002400 */
[----:B-1----:R-:W-:Y:S01]  /*5210*/  FMNMX.FTZ R199, R155, R196, !PT ;  /* 0x000000c49bc77209 */ /* 0x002fe20007810000 */
[----:B------:R-:W-:-:S06]  /*5220*/  FMUL.FTZ R196, R0, R206 ;  /* 0x000000ce00c47220 */ /* 0x000fcc0000410000 */
[----:B------:R-:W1:Y:S01]  /*5230*/  MUFU.TANH R157, R157 ;  /* 0x0000009d009d7308 */ /* 0x000e620000002400 */
[----:B--2---:R-:W-:-:S07]  /*5240*/  FMNMX.FTZ R192, R154, R197, !PT ;  /* 0x000000c59ac07209 */ /* 0x004fce0007810000 */
[----:B------:R-:W2:Y:S01]  /*5250*/  MUFU.TANH R159, R159 ;  /* 0x0000009f009f7308 */ /* 0x000ea20000002400 */
[----:B---3--:R-:W-:-:S07]  /*5260*/  FMNMX.FTZ R198, R156, R199, !PT ;  /* 0x000000c79cc67209 */ /* 0x008fce0007810000 */
[----:B------:R-:W3:Y:S01]  /*5270*/  MUFU.TANH R158, R158 ;  /* 0x0000009e009e7308 */ /* 0x000ee20000002400 */
[----:B-1----:R-:W-:-:S07]  /*5280*/  FMNMX.FTZ R197, R157, R192, !PT ;  /* 0x000000c09dc57209 */ /* 0x002fce0007810000 */
[----:B------:R-:W1:Y:S01]  /*5290*/  MUFU.TANH R160, R160 ;  /* 0x000000a000a07308 */ /* 0x000e620000002400 */
[----:B--2---:R-:W-:Y:S01]  /*52a0*/  FMNMX.FTZ R199, R159, R198, !PT ;  /* 0x000000c69fc77209 */ /* 0x004fe20007810000 */
[----:B------:R-:W-:-:S06]  /*52b0*/  FMUL.FTZ R198, R0, R207 ;  /* 0x000000cf00c67220 */ /* 0x000fcc0000410000 */
[----:B------:R-:W2:Y:S01]  /*52c0*/  MUFU.TANH R161, R161 ;  /* 0x000000a100a17308 */ /* 0x000ea20000002400 */
[----:B---3--:R-:W-:-:S07]  /*52d0*/  FMNMX.FTZ R192, R158, R197, !PT ;  /* 0x000000c59ec07209 */ /* 0x008fce0007810000 */
[----:B------:R-:W3:Y:S01]  /*52e0*/  MUFU.TANH R163, R163 ;  /* 0x000000a300a37308 */ /* 0x000ee20000002400 */
[----:B-1----:R-:W-:-:S07]  /*52f0*/  FMNMX.FTZ R200, R160, R199, !PT ;  /* 0x000000c7a0c87209 */ /* 0x002fce0007810000 */
        /* <DEDUP_REMOVED lines=30> */
[----:B---3--:R-:W-:Y:S01]  /*54e0*/  FMNMX.FTZ R203, R175, R202, !PT ;  /* 0x000000caafcb7209 */ /* 0x008fe20007810000 */
[----:B------:R-:W-:Y:S01]  /*54f0*/  FMUL.FTZ R202, R0, R211 ;  /* 0x000000d300ca7220 */ /* 0x000fe20000410000 */
[----:B------:R-:W-:Y:S01]  /*5500*/  IMAD.U32 R211, RZ, RZ, UR10 ;  /* 0x0000000affd37e24 */ /* 0x000fe2000f8e00ff */
[----:B------:R-:W-:Y:S02]  /*5510*/  WARPGROUP.DEPBAR.LE gsb0, 0x0 ;  /* 0x00008000000079c5 */ /* 0x000fe40000010000 */
[----:B------:R-:W-:Y:S02]  /*5520*/  WARPGROUP.ARRIVE ;  /* 0x00000000000079c5 */ /* 0x000fe40000000000 */
[----:B------:R-:W3:Y:S01]  /*5530*/  MUFU.TANH R177, R177 ;  /* 0x000000b100b17308 */ /* 0x000ee20000002400 */
[----:B-1----:R-:W-:-:S03]  /*5540*/  FMNMX.FTZ R192, R174, R197, !PT ;  /* 0x000000c5aec07209 */ /* 0x002fc60007810000 */
[----:B------:R-:W-:Y:S01]  /*5550*/  QGMMA.64x256x32.F32.E4M3.E4M3 R24, R216, gdesc[UR4], R24, gsb0 ;  /* 0x03e00004d8187df3 */ /* 0x000fe20008000818 */
[----:B------:R-:W-:Y:S01]  /*5560*/  UIADD3 UR6, UR11, 0x4, URZ ;  /* 0x000000040b067890 */ /* 0x000fe2000fffe03f */
[----:B------:R-:W-:Y:S02]  /*5570*/  UMOV UR7, 0x40000040 ;  /* 0x4000004000077882 */ /* 0x000fe40000000000 */
        /* <DEDUP_REMOVED lines=9> */
[----:B---3--:R-:W-:Y:S01]  /*5610*/  FMNMX.FTZ R204, R180, R203, !PT ;  /* 0x000000cbb4cc7209 */ /* 0x008fe20007810000 */
[----:B------:R-:W-:-:S06]  /*5620*/  FMUL.FTZ R203, R0, R212 ;  /* 0x000000d400cb7220 */ /* 0x000fcc0000410000 */
        /* <DEDUP_REMOVED lines=46> */
[----:B-1----:R-:W-:Y:S02]  /*5910*/  FMNMX.FTZ R207, R205, R208, !PT ;  /* 0x000000d0cdcf7209 */ /* 0x002fe40007810000 */
[----:B--2---:R-:W-:-:S05]  /*5920*/  FMNMX.FTZ R208, R204, R197, !PT ;  /* 0x000000c5ccd07209 */ /* 0x004fca0007810000 */
[----:B------:R-:W1:Y:S01]  /*5930*/  SHFL.BFLY PT, R197, R208, 0x2, 0x1f ;  /* 0x0c401f00d0c57f89 */ /* 0x000e6200000e0000 */
[----:B---3--:R-:W-:-:S05]  /*5940*/  FMNMX.FTZ R207, R206, R207, !PT ;  /* 0x000000cfcecf7209 */ /* 0x008fca0007810000 */
[----:B------:R-:W2:Y:S01]  /*5950*/  SHFL.BFLY PT, R192, R207, 0x2, 0x1f ;  /* 0x0c401f00cfc07f89 */ /* 0x000ea200000e0000 */
[----:B-1----:R-:W-:Y:S02]  /*5960*/  FMNMX.FTZ R209, R208, R197, !PT ;  /* 0x000000c5d0d17209 */ /* 0x002fe40007810000 */
[----:B--2---:R-:W-:-:S03]  /*5970*/  FMNMX.FTZ R210, R207, R192, !PT ;  /* 0x000000c0cfd27209 */ /* 0x004fc60007810000 */
[----:B------:R-:W1:Y:S04]  /*5980*/  SHFL.BFLY PT, R192, R209, 0x1, 0x1f ;  /* 0x0c201f00d1c07f89 */ /* 0x000e6800000e0000 */
[----:B------:R-:W2:Y:S01]  /*5990*/  SHFL.BFLY PT, R197, R210, 0x1, 0x1f ;  /* 0x0c201f00d2c57f89 */ /* 0x000ea200000e0000 */
[----:B------:R-:W-:Y:S02]  /*59a0*/  WARPGROUP.DEPBAR.LE gsb0, 0x0 ;  /* 0x00008000000079c5 */ /* 0x000fe40000010000 */
[----:B------:R-:W-:-:S06]  /*59b0*/  WARPGROUP.ARRIVE ;  /* 0x00000000000079c5 */ /* 0x000fcc0000000000 */
[----:B------:R-:W-:Y:S01]  /*59c0*/  QGMMA.64x256x32.F32.E4M3.E4M3 R24, R220, gdesc[UR4], R24, gsb0 ;  /* 0x03e00004dc187df3 */ /* 0x000fe20008000818 */
[----:B------:R-:W-:Y:S01]  /*59d0*/  UIADD3 UR6, UR11, 0x6, URZ ;  /* 0x000000060b067890 */ /* 0x000fe2000fffe03f */
[----:B------:R-:W-:Y:S01]  /*59e0*/  UMOV UR7, 0x40000040 ;  /* 0x4000004000077882 */ /* 0x000fe20000000000 */
[----:B-1----:R-:W-:Y:S02]  /*59f0*/  FMNMX.FTZ R192, R209, R192, !PT ;  /* 0x000000c0d1c07209 */ /* 0x002fe40007810000 */
[----:B--2---:R-:W-:-:S03]  /*5a00*/  FMNMX.FTZ R197, R210, R197, !PT ;  /* 0x000000c5d2c57209 */ /* 0x004fc60007810000 */
[C---:B------:R-:W-:Y:S01]  /*5a10*/  FFMA.FTZ R207, R192.reuse, R211, -8 ;  /* 0xc1000000c0cf7423 */ /* 0x040fe200000100d3 */
[----:B------:R-:W-:-:S01]  /*5a20*/  FADD.FTZ R3, -R192, R3 ;  /* 0x00000003c0037221 */ /* 0x000fc20000010100 */
[----:B------:R-:W-:Y:S02]  /*5a30*/  IMAD.U32 R211, RZ, RZ, UR55 ;  /* 0x00000037ffd37e24 */ /* 0x000fe4000f8e00ff */
[----:B------:R-:W-:-:S01]  /*5a40*/  FFMA.FTZ R209, R8, UR10, -R207 ;  /* 0x0000000a08d17c23 */ /* 0x000fc200080108cf */
[--C-:B------:R-:W-:Y:S01]  /*5a50*/  FFMA.FTZ R8, R7, UR10, -R207.reuse ;  /* 0x0000000a07087c23 */ /* 0x100fe200080108cf */
[----:B------:R-:W-:-:S01]  /*5a60*/  FFMA.FTZ R7, R11, UR10, -R207 ;  /* 0x0000000a0b077c23 */ /* 0x000fc200080108cf */
[--C-:B------:R-:W-:Y:S01]  /*5a70*/  FFMA.FTZ R11, R15, UR10, -R207.reuse ;  /* 0x0000000a0f0b7c23 */ /* 0x100fe200080108cf */
[----:B------:R-:W-:-:S01]  /*5a80*/  FFMA.FTZ R15, R153, UR10, -R207 ;  /* 0x0000000a990f7c23 */ /* 0x000fc200080108cf */
[--C-:B------:R-:W-:Y:S01]  /*5a90*/  FFMA.FTZ R153, R157, UR10, -R207.reuse ;  /* 0x0000000a9d997c23 */ /* 0x100fe200080108cf */
[----:B------:R-:W-:-:S01]  /*5aa0*/  FFMA.FTZ R157, R161, UR10, -R207 ;  /* 0x0000000aa19d7c23 */ /* 0x000fc200080108cf */
[--C-:B------:R-:W-:Y:S01]  /*5ab0*/  FFMA.FTZ R161, R165, UR10, -R207.reuse ;  /* 0x0000000aa5a17c23 */ /* 0x100fe200080108cf */
[----:B------:R-:W-:-:S01]  /*5ac0*/  FFMA.FTZ R165, R169, UR10, -R207 ;  /* 0x0000000aa9a57c23 */ /* 0x000fc200080108cf */
[----:B------:R-:W-:Y:S01]  /*5ad0*/  FMUL.FTZ R208, R3, UR10 ;  /* 0x0000000a03d07c20 */ /* 0x000fe20008410000 */
[----:B------:R-:W-:-:S01]  /*5ae0*/  FFMA.FTZ R169, R173, UR10, -R207 ;  /* 0x0000000aada97c23 */ /* 0x000fc200080108cf */
[--C-:B------:R-:W-:Y:S01]  /*5af0*/  FFMA.FTZ R173, R177, UR10, -R207.reuse ;  /* 0x0000000ab1ad7c23 */ /* 0x100fe200080108cf */
[----:B------:R-:W-:-:S01]  /*5b00*/  FFMA.FTZ R177, R181, UR10, -R207 ;  /* 0x0000000ab5b17c23 */ /* 0x000fc200080108cf */
[----:B------:R-:W-:Y:S01]  /*5b10*/  FADD.FTZ R3, -R197, R6 ;  /* 0x00000006c5037221 */ /* 0x000fe20000010100 */
[----:B------:R-:W-:-:S01]  /*5b20*/  FFMA.FTZ R181, R185, UR10, -R207 ;  /* 0x0000000ab9b57c23 */ /* 0x000fc200080108cf */
[----:B------:R1:W-:Y:S01]  /*5b30*/  MUFU.EX2 R6, R208 ;  /* 0x000000d000067308 */ /* 0x0003e20000000800 */
[----:B------:R-:W-:-:S01]  /*5b40*/  FFMA.FTZ R185, R189, UR10, -R207 ;  /* 0x0000000abdb97c23 */ /* 0x000fc200080108cf */
[--C-:B------:R-:W-:Y:S01]  /*5b50*/  FFMA.FTZ R189, R194, UR10, -R207.reuse ;  /* 0x0000000ac2bd7c23 */ /* 0x100fe200080108cf */
[----:B------:R-:W-:-:S01]  /*5b60*/  FFMA.FTZ R194, R195, UR10, -R207 ;  /* 0x0000000ac3c27c23 */ /* 0x000fc200080108cf */
[--C-:B------:R-:W-:Y:S01]  /*5b70*/  FFMA.FTZ R195, R199, UR10, -R207.reuse ;  /* 0x0000000ac7c37c23 */ /* 0x100fe200080108cf */
[----:B------:R-:W-:-:S01]  /*5b80*/  FFMA.FTZ R199, R203, UR10, -R207 ;  /* 0x0000000acbc77c23 */ /* 0x000fc200080108cf */
[----:B------:R-:W-:Y:S01]  /*5b90*/  FMUL.FTZ R3, R3, UR10 ;  /* 0x0000000a03037c20 */ /* 0x000fe20008410000 */
[----:B------:R-:W-:-:S01]  /*5ba0*/  FFMA.FTZ R12, R12, UR10, -R207 ;  /* 0x0000000a0c0c7c23 */ /* 0x000fc200080108cf */
[----:B------:R-:W2:Y:S01]  /*5bb0*/  MUFU.EX2 R209, R209 ;  /* 0x000000d100d17308 */ /* 0x000ea20000000800 */
[----:B-1----:R-:W-:-:S02]  /*5bc0*/  IMAD.U32 R208, RZ, RZ, UR10 ;  /* 0x0000000affd07e24 */ /* 0x002fc4000f8e00ff */
[--C-:B------:R-:W-:Y:S01]  /*5bd0*/  FFMA.FTZ R20, R20, UR10, -R207.reuse ;  /* 0x0000000a14147c23 */ /* 0x100fe200080108cf */
[----:B------:R-:W-:-:S01]  /*5be0*/  FFMA.FTZ R154, R154, UR10, -R207 ;  /* 0x0000000a9a9a7c23 */ /* 0x000fc200080108cf */
[----:B------:R-:W-:Y:S01]  /*5bf0*/  FFMA.FTZ R158, R158, UR10, -R207 ;  /* 0x0000000a9e9e7c23 */ /* 0x000fe200080108cf */
[----:B------:R-:W-:-:S01]  /*5c00*/  FFMA.FTZ R203, R197, R208, -8 ;  /* 0xc1000000c5cb7423 */ /* 0x000fc200000100d0 */
[--C-:B------:R-:W-:Y:S01]  /*5c10*/  FFMA.FTZ R162, R162, UR10, -R207.reuse ;  /* 0x0000000aa2a27c23 */ /* 0x100fe200080108cf */
[----:B------:R-:W-:-:S01]  /*5c20*/  FFMA.FTZ R166, R166, UR10, -R207 ;  /* 0x0000000aa6a67c23 */ /* 0x000fc200080108cf */
        /* <DEDUP_REMOVED lines=8> */
[----:B------:R-:W1:Y:S01]  /*5cb0*/  MUFU.EX2 R208, R208 ;  /* 0x000000d000d07308 */ /* 0x000e620000000800 */
[----:B--2---:R-:W-:-:S01]  /*5cc0*/  FFMA.FTZ R5, R6, R5, R209 ;  /* 0x0000000506057223 */ /* 0x004fc200000100d1 */
[--C-:B------:R-:W-:Y:S01]  /*5cd0*/  FFMA.FTZ R155, R156, UR10, -R203.reuse ;  /* 0x0000000a9c9b7c23 */ /* 0x100fe200080108cb */
[----:B------:R-:W-:-:S01]  /*5ce0*/  FFMA.FTZ R156, R159, UR10, -R203 ;  /* 0x0000000a9f9c7c23 */ /* 0x000fc200080108cb */
[--C-:B------:R-:W-:Y:S01]  /*5cf0*/  FFMA.FTZ R159, R160, UR10, -R203.reuse ;  /* 0x0000000aa09f7c23 */ /* 0x100fe200080108cb */
[----:B------:R-:W-:-:S01]  /*5d00*/  FFMA.FTZ R160, R163, UR10, -R203 ;  /* 0x0000000aa3a07c23 */ /* 0x000fc200080108cb */
[----:B------:R-:W-:Y:S01]  /*5d10*/  FFMA.FTZ R163, R164, UR10, -R203 ;  /* 0x0000000aa4a37c23 */ /* 0x000fe200080108cb */
[----:B------:R-:W-:-:S01]  /*5d20*/  FFMA.FTZ R170, R170, UR10, -R207 ;  /* 0x0000000aaaaa7c23 */ /* 0x000fc200080108cf */
[----:B------:R-:W2:Y:S01]  /*5d30*/  MUFU.EX2 R8, R8 ;  /* 0x0000000800087308 */ /* 0x000ea20000000800 */
[----:B------:R-:W-:-:S01]  /*5d40*/  FFMA.FTZ R174, R174, UR10, -R207 ;  /* 0x0000000aaeae7c23 */ /* 0x000fc200080108cf */
[--C-:B------:R-:W-:Y:S01]  /*5d50*/  FFMA.FTZ R178, R178, UR10, -R207.reuse ;  /* 0x0000000ab2b27c23 */ /* 0x100fe200080108cf */
[----:B------:R-:W-:-:S01]  /*5d60*/  FFMA.FTZ R182, R182, UR10, -R207 ;  /* 0x0000000ab6b67c23 */ /* 0x000fc200080108cf */
[--C-:B------:R-:W-:Y:S01]  /*5d70*/  FFMA.FTZ R186, R186, UR10, -R207.reuse ;  /* 0x0000000ababa7c23 */ /* 0x100fe200080108cf */
[----:B------:R-:W-:-:S01]  /*5d80*/  FFMA.FTZ R190, R190, UR10, -R207 ;  /* 0x0000000abebe7c23 */ /* 0x000fc200080108cf */
[--C-:B------:R-:W-:Y:S01]  /*5d90*/  FFMA.FTZ R200, R200, UR10, -R207.reuse ;  /* 0x0000000ac8c87c23 */ /* 0x100fe200080108cf */
[----:B------:R-:W-:-:S01]  /*5da0*/  FFMA.FTZ R204, R204, UR10, -R207 ;  /* 0x0000000acccc7c23 */ /* 0x000fc200080108cf */
[----:B------:R-:W3:Y:S01]  /*5db0*/  MUFU.EX2 R9, R9 ;  /* 0x0000000900097308 */ /* 0x000ee20000000800 */
[----:B-1----:R-:W-:-:S01]  /*5dc0*/  FFMA.FTZ R4, R3, R4, R208 ;  /* 0x0000000403047223 */ /* 0x002fc200000100d0 */
[--C-:B------:R-:W-:Y:S01]  /*5dd0*/  FFMA.FTZ R164, R167, UR10, -R203.reuse ;  /* 0x0000000aa7a47c23 */ /* 0x100fe200080108cb */
[----:B------:R-:W-:-:S01]  /*5de0*/  FFMA.FTZ R167, R168, UR10, -R203 ;  /* 0x0000000aa8a77c23 */ /* 0x000fc200080108cb */
[--C-:B------:R-:W-:Y:S01]  /*5df0*/  FFMA.FTZ R168, R171, UR10, -R203.reuse ;  /* 0x0000000aaba87c23 */ /* 0x100fe200080108cb */
[----:B------:R-:W-:-:S01]  /*5e00*/  FFMA.FTZ R171, R172, UR10, -R203 ;  /* 0x0000000aacab7c23 */ /* 0x000fc200080108cb */
[--C-:B------:R-:W-:Y:S01]  /*5e10*/  FFMA.FTZ R172, R175, UR10, -R203.reuse ;  /* 0x0000000aafac7c23 */ /* 0x100fe200080108cb */
[----:B------:R-:W-:-:S01]  /*5e20*/  FFMA.FTZ R175, R176, UR10, -R203 ;  /* 0x0000000ab0af7c23 */ /* 0x000fc200080108cb */
[----:B------:R-:W1:Y:S01]  /*5e30*/  MUFU.EX2 R7, R7 ;  /* 0x0000000700077308 */ /* 0x000e620000000800 */
[----:B--2---:R-:W-:-:S01]  /*5e40*/  FADD.FTZ R210, R8, R5 ;  /* 0x0000000508d27221 */ /* 0x004fc20000010000 */
[--C-:B------:R-:W-:Y:S01]  /*5e50*/  FFMA.FTZ R176, R179, UR10, -R203.reuse ;  /* 0x0000000ab3b07c23 */ /* 0x100fe200080108cb */
[----:B------:R-:W-:-:S01]  /*5e60*/  FFMA.FTZ R179, R180, UR10, -R203 ;  /* 0x0000000ab4b37c23 */ /* 0x000fc200080108cb */
[----:B------:R-:W-:-:S04]  /*5e70*/  FFMA.FTZ R180, R183, UR10, -R203 ;  /* 0x0000000ab7b47c23 */ /* 0x000fc800080108cb */
[----:B------:R-:W2:Y:S01]  /*5e80*/  MUFU.EX2 R10, R10 ;  /* 0x0000000a000a7308 */ /* 0x000ea20000000800 */
[----:B---3--:R-:W-:-:S07]  /*5e90*/  FADD.FTZ R5, R9, R4 ;  /* 0x0000000409057221 */ /* 0x008fce0000010000 */
[----:B------:R-:W3:Y:S01]  /*5ea0*/  MUFU.EX2 R12, R12 ;  /* 0x0000000c000c7308 */ /* 0x000ee20000000800 */
[----:B-1----:R-:W-:-:S07]  /*5eb0*/  FADD.FTZ R207, R7, R210 ;  /* 0x000000d207cf7221 */ /* 0x002fce0000010000 */
[----:B------:R-:W1:Y:S01]  /*5ec0*/  MUFU.EX2 R13, R13 ;  /* 0x0000000d000d7308 */ /* 0x000e620000000800 */
[----:B--2---:R-:W-:-:S07]  /*5ed0*/  FADD.FTZ R4, R10, R5 ;  /* 0x000000050a047221 */ /* 0x004fce0000010000 */
        /* <DEDUP_REMOVED lines=9> */
[----:B-1----:R-:W-:-:S01]  /*5f70*/  FADD.FTZ R210, R20, R183 ;  /* 0x000000b714d27221 */ /* 0x002fc20000010000 */
[--C-:B------:R-:W-:Y:S01]  /*5f80*/  FFMA.FTZ R183, R184, UR10, -R203.reuse ;  /* 0x0000000ab8b77c23 */ /* 0x100fe200080108cb */
[----:B------:R-:W-:-:S05]  /*5f90*/  FFMA.FTZ R184, R187, UR10, -R203 ;  /* 0x0000000abbb87c23 */ /* 0x000fca00080108cb */
        /* <DEDUP_REMOVED lines=15> */
[----:B---3--:R-:W-:-:S01]  /*6090*/  FADD.FTZ R210, R158, R187 ;  /* 0x000000bb9ed27221 */ /* 0x008fc20000010000 */
[--C-:B------:R-:W-:Y:S01]  /*60a0*/  FFMA.FTZ R187, R188, UR10, -R203.reuse ;  /* 0x0000000abcbb7c23 */ /* 0x100fe200080108cb */
[----:B------:R-:W-:-:S05]  /*60b0*/  FFMA.FTZ R188, R191, UR10, -R203 ;  /* 0x0000000abfbc7c23 */ /* 0x000fca00080108cb */
        /* <DEDUP_REMOVED lines=14> */
[----:B------:R-:W-:Y:S02]  /*61a0*/  WARPGROUP.DEPBAR.LE gsb0, 0x0 ;  /* 0x00008000000079c5 */ /* 0x000fe40000010000 */
[----:B------:R-:W-:-:S04]  /*61b0*/  WARPGROUP.ARRIVE ;  /* 0x00000000000079c5 */ /* 0x000fc80000000000 */
[----:B------:R-:W1:Y:S01]  /*61c0*/  MUFU.EX2 R165, R165 ;  /* 0x000000a500a57308 */ /* 0x000e620000000800 */
[----:B--2---:R-:W-:-:S01]  /*61d0*/  FADD.FTZ R210, R166, R191 ;  /* 0x000000bfa6d27221 */ /* 0x004fc20000010000 */
[----:B------:R-:W-:Y:S01]  /*61e0*/  FFMA.FTZ R191, R193, UR10, -R203 ;  /* 0x0000000ac1bf7c23 */ /* 0x000fe200080108cb */
[----:B------:R-:W-:Y:S01]  /*61f0*/  QGMMA.64x256x32.F32.E4M3.E4M3 R24, R224, gdesc[UR4], R24, gsb0 ;  /* 0x03e00004e0187df3 */ /* 0x000fe20008000818 */
[----:B---3--:R-:W-:-:S04]  /*6200*/  FADD.FTZ R5, R167, R4 ;  /* 0x00000004a7057221 */ /* 0x008fc80000010000 */
[----:B------:R-:W2:Y:S08]  /*6210*/  MUFU.EX2 R168, R168 ;  /* 0x000000a800a87308 */ /* 0x000eb00000000800 */
[----:B------:R-:W3:Y:S01]  /*6220*/  MUFU.EX2 R170, R170 ;  /* 0x000000aa00aa7308 */ /* 0x000ee20000000800 */
[----:B-1----:R-:W-:-:S07]  /*6230*/  FADD.FTZ R193, R165, R210 ;  /* 0x000000d2a5c17221 */ /* 0x002fce0000010000 */
[----:B------:R-:W1:Y:S01]  /*6240*/  MUFU.EX2 R171, R171 ;  /* 0x000000ab00ab7308 */ /* 0x000e620000000800 */
[----:B--2---:R-:W-:-:S07]  /*6250*/  FADD.FTZ R4, R168, R5 ;  /* 0x00000005a8047221 */ /* 0x004fce0000010000 */
[----:B------:R-:W2:Y:S01]  /*6260*/  MUFU.EX2 R169, R169 ;  /* 0x000000a900a97308 */ /* 0x000ea20000000800 */
[----:B---3--:R-:W-:-:S01]  /*6270*/  FADD.FTZ R210, R170, R193 ;  /* 0x000000c1aad27221 */ /* 0x008fc20000010000 */
[--C-:B------:R-:W-:Y:S01]  /*6280*/  FFMA.FTZ R193, R196, UR10, -R203.reuse ;  /* 0x0000000ac4c17c23 */ /* 0x100fe200080108cb */
[----:B------:R-:W-:-:S01]  /*6290*/  FFMA.FTZ R196, R198, UR10, -R203 ;  /* 0x0000000ac6c47c23 */ /* 0x000fc200080108cb */
[----:B------:R-:W-:-:S04]  /*62a0*/  FFMA.FTZ R198, R201, UR10, -R203 ;  /* 0x0000000ac9c67c23 */ /* 0x000fc800080108cb */
        /* <DEDUP_REMOVED lines=18> */
[----:B------:R-:W-:-:S06]  /*63d0*/  IADD3 R4, -R18, 0xb, RZ ;  /* 0x0000000b12047810 */ /* 0x000fcc0007ffe1ff */
[----:B------:R-:W3:Y:S01]  /*63e0*/  MUFU.EX2 R182, R182 ;  /* 0x000000b600b67308 */ /* 0x000ee20000000800 */
[----:B-1----:R-:W-:-:S07]  /*63f0*/  FADD.FTZ R201, R177, R210 ;  /* 0x000000d2b1c97221 */ /* 0x002fce0000010000 */
[----:B------:R-:W1:Y:S01]  /*6400*/  MUFU.EX2 R183, R183 ;  /* 0x000000b700b77308 */ /* 0x000e620000000800 */
[----:B--2---:R-:W-:-:S07]  /*6410*/  FADD.FTZ R210, R180, R5 ;  /* 0x00000005b4d27221 */ /* 0x004fce0000010000 */
[----:B------:R-:W2:Y:S01]  /*6420*/  MUFU.EX2 R181, R181 ;  /* 0x000000b500b57308 */ /* 0x000ea20000000800 */
[----:B---3--:R-:W-:-:S01]  /*6430*/  FADD.FTZ R212, R182, R201 ;  /* 0x000000c9b6d47221 */ /* 0x008fc20000010000 */
[----:B------:R-:W-:-:S06]  /*6440*/  FFMA.FTZ R201, R202, UR10, -R203 ;  /* 0x0000000acac97c23 */ /* 0x000fcc00080108cb */
        /* <DEDUP_REMOVED lines=8> */
[----:B------:R-:W-:-:S06]  /*64d0*/  @!P1 LEA R207, R211, UR38, 0x3 ;  /* 0x00000026d3cf9c11 */ /* 0x000fcc000f8e18ff */
[----:B------:R-:W1:Y:S01]  /*64e0*/  MUFU.EX2 R188, R188 ;  /* 0x000000bc00bc7308 */ /* 0x000e620000000800 */
[----:B--2---:R-:W-:-:S01]  /*64f0*/  FADD.FTZ R5, R187, R202 ;  /* 0x000000cabb057221 */ /* 0x004fc20000010000 */
[--C-:B------:R-:W-:Y:S01]  /*6500*/  FFMA.FTZ R202, R205, UR10, -R203.reuse ;  /* 0x0000000acdca7c23 */ /* 0x100fe200080108cb */
[----:B------:R-:W-:-:S05]  /*6510*/  FFMA.FTZ R203, R206, UR10, -R203 ;  /* 0x0000000acecb7c23 */ /* 0x000fca00080108cb */
        /* <DEDUP_REMOVED lines=8> */
[----:B------:R-:W-:Y:S01]  /*65a0*/  MUFU.EX2 R194, R194 ;  /* 0x000000c200c27308 */ /* 0x000fe20000000800 */
[----:B-1----:R-:W-:-:S07]  /*65b0*/  FADD.FTZ R5, R189, R212 ;  /* 0x000000d4bd057221 */ /* 0x002fce0000010000 */
[----:B------:R-:W1:Y:S01]  /*65c0*/  MUFU.EX2 R196, R196 ;  /* 0x000000c400c47308 */ /* 0x000e620000000800 */
[----:B--2---:R-:W-:-:S07]  /*65d0*/  FADD.FTZ R205, R193, R210 ;  /* 0x000000d2c1cd7221 */ /* 0x004fce0000010000 */
[----:B------:R-:W2:Y:S08]  /*65e0*/  MUFU.EX2 R195, R195 ;  /* 0x000000c300c37308 */ /* 0x000eb00000000800 */
[----:B------:R-:W3:Y:S01]  /*65f0*/  MUFU.EX2 R198, R198 ;  /* 0x000000c600c67308 */ /* 0x000ee20000000800 */
[----:B-1----:R-:W-:-:S07]  /*6600*/  FADD.FTZ R205, R196, R205 ;  /* 0x000000cdc4cd7221 */ /* 0x002fce0000010000 */
[----:B------:R-:W1:Y:S08]  /*6610*/  MUFU.EX2 R200, R200 ;  /* 0x000000c800c87308 */ /* 0x000e700000000800 */
[----:B------:R-:W4:Y:S08]  /*6620*/  MUFU.EX2 R201, R201 ;  /* 0x000000c900c97308 */ /* 0x000f300000000800 */
[----:B------:R-:W5:Y:S08]  /*6630*/  MUFU.EX2 R199, R199 ;  /* 0x000000c700c77308 */ /* 0x000f700000000800 */
[----:B------:R-:W5:Y:S08]  /*6640*/  MUFU.EX2 R202, R202 ;  /* 0x000000ca00ca7308 */ /* 0x000f700000000800 */
[----:B------:R-:W5:Y:S01]  /*6650*/  MUFU.EX2 R204, R204 ;  /* 0x000000cc00cc7308 */ /* 0x000f620000000800 */
[----:B------:R-:W-:-:S02]  /*6660*/  WARPGROUP.DEPBAR.LE gsb0, 0x0 ;  /* 0x00008000000079c5 */ /* 0x000fc40000010000 */
[----:B------:R2:W-:Y:S06]  /*6670*/  BAR.ARV R4, 0x100 ;  /* 0x000400040000751d */ /* 0x0005ec0000002000 */
[----:B------:R-:W5:Y:S01]  /*6680*/  MUFU.EX2 R203, R203 ;  /* 0x000000cb00cb7308 */ /* 0x000f620000000800 */
[----:B--2---:R-:W-:-:S05]  /*6690*/  @!P1 VIADD R4, R207, 0x38840 ;  /* 0x00038840cf049836 */ /* 0x004fca0000000000 */
[----:B------:R-:W-:-:S04]  /*66a0*/  @!P1 PRMT R4, RZ, 0x654, R4 ;  /* 0x00000654ff049816 */ /* 0x000fc80000000004 */
[----:B------:R2:W-:Y:S02]  /*66b0*/  @!P1 SYNCS.ARRIVE.TRANS64.RED.A1T0 RZ, [R4+URZ], RZ ;  /* 0x000000ff04ff99a7 */ /* 0x0005e4000810043f */
[----:B--2---:R-:W-:-:S04]  /*66c0*/  FADD.FTZ R4, R194, R5 ;  /* 0x00000005c2047221 */ /* 0x004fc80000010000 */
[----:B------:R-:W-:Y:S01]  /*66d0*/  FADD.FTZ R5, R195, R4 ;  /* 0x00000004c3057221 */ /* 0x000fe20000010000 */
[----:B---3--:R-:W-:-:S03]  /*66e0*/  FADD.FTZ R4, R198, R205 ;  /* 0x000000cdc6047221 */ /* 0x008fc60000010000 */
[----:B-1----:R-:W-:Y:S01]  /*66f0*/  FADD.FTZ R206, R200, R5 ;  /* 0x00000005c8ce7221 */ /* 0x002fe20000010000 */
[----:B----4-:R-:W-:-:S03]  /*6700*/  FADD.FTZ R5, R201, R4 ;  /* 0x00000004c9057221 */ /* 0x010fc60000010000 */
[----:B-----5:R-:W-:Y:S01]  /*6710*/  FADD.FTZ R205, R199, R206 ;  /* 0x000000cec7cd7221 */ /* 0x020fe20000010000 */
[----:B------:R-:W-:-:S03]  /*6720*/  FADD.FTZ R4, R202, R5 ;  /* 0x00000005ca047221 */ /* 0x000fc60000010000 */
[----:B------:R-:W-:Y:S01]  /*6730*/  FADD.FTZ R5, R204, R205 ;  /* 0x000000cdcc057221 */ /* 0x000fe20000010000 */
[----:B------:R-:W-:-:S01]  /*6740*/  FADD.FTZ R4, R203, R4 ;  /* 0x00000004cb047221 */ /* 0x000fc20000010000 */
[----:B------:R-:W-:Y:S06]  /*6750*/  @!P0 BRA `(.L_x_24) ;  /* 0x0000000000048947 */ /* 0x000fec0003800000 */
[----:B------:R-:W-:Y:S01]  /*6760*/  BPT.TRAP 0x1 ;  /* 0x000000040000795c */ /* 0x000fe20000300000 */
.L_x_24:
[----:B------:R-:W-:Y:S01]  /*6770*/  ULEA UR6, UR56, UR38, 0x3 ;  /* 0x0000002638067291 */ /* 0x000fe2000f8e183f */
[----:B------:R-:W-:Y:S01]  /*6780*/  ISETP.LT.AND P1, PT, RZ, UR54, PT ;  /* 0x00000036ff007c0c */ /* 0x000fe2000bf21270 */
[----:B------:R-:W-:Y:S01]  /*6790*/  UIADD3 UR7, UR54, -0x1, URZ ;  /* 0xffffffff36077890 */ /* 0x000fe2000fffe03f */
[----:B------:R-:W-:Y:S01]  /*67a0*/  F2FP.SATFINITE.E4M3.F32.PACK_AB_MERGE_C R7, R12, R7, RZ ;  /* 0x000000070c07723e */ /* 0x000fe200048070ff */
[----:B------:R-:W-:Y:S01]  /*67b0*/  UIADD3 UR6, UR6, 0x38860, URZ ;  /* 0x0003886006067890 */ /* 0x000fe2000fffe03f */
[----:B------:R-:W-:Y:S01]  /*67c0*/  F2FP.SATFINITE.E4M3.F32.PACK_AB_MERGE_C R10, R13, R10, RZ ;  /* 0x0000000a0d0a723e */ /* 0x000fe200048070ff */
[----:B------:R-:W-:Y:S01]  /*67d0*/  UMOV UR57, UR36 ;  /* 0x0000002400397c82 */ /* 0x000fe20008000000 */
[----:B------:R-:W-:Y:S01]  /*67e0*/  F2FP.SATFINITE.E4M3.F32.PACK_AB_MERGE_C R15, R154, R15, RZ ;  /* 0x0000000f9a0f723e */ /* 0x000fe200048070ff */
[----:B------:R-:W-:Y:S01]  /*67f0*/  UPRMT UR6, UR37, 0x654, UR6 ;  /* 0x0000065425067896 */ /* 0x000fe20008000006 */
[----:B------:R-:W-:Y:S01]  /*6800*/  F2FP.SATFINITE.E4M3.F32.PACK_AB_MERGE_C R152, R155, R152, RZ ;  /* 0x000000989b98723e */ /* 0x000fe200048070ff */
[----:B------:R-:W-:Y:S01]  /*6810*/  UMOV UR54, UR7 ;  /* 0x0000000700367c82 */ /* 0x000fe20008000000 */
[----:B------:R-:W-:Y:S01]  /*6820*/  F2FP.SATFINITE.E4M3.F32.PACK_AB_MERGE_C R157, R162, R157, RZ ;  /* 0x0000009da29d723e */ /* 0x000fe200048070ff */
[----:B------:R-:W-:Y:S01]  /*6830*/  UMOV UR56, UR55 ;  /* 0x0000003700387c82 */ /* 0x000fe20008000000 */
[----:B------:R-:W-:Y:S01]  /*6840*/  F2FP.SATFINITE.E4M3.F32.PACK_AB_MERGE_C R160, R163, R160, RZ ;  /* 0x000000a0a3a0723e */ /* 0x000fe200048070ff */
[-C--:B------:R-:W-:Y:S01]  /*6850*/  FMUL.FTZ R24, R24, R6.reuse ;  /* 0x0000000618187220 */ /* 0x080fe20000410000 */
[----:B------:R-:W-:Y:S01]  /*6860*/  F2FP.SATFINITE.E4M3.F32.PACK_AB_MERGE_C R165, R170, R165, RZ ;  /* 0x000000a5aaa5723e */ /* 0x000fe200048070ff */
[----:B------:R-:W-:Y:S01]  /*6870*/  FMUL.FTZ R25, R25, R6 ;  /* 0x0000000619197220 */ /* 0x000fe20000410000 */
[----:B------:R-:W-:Y:S01]  /*6880*/  F2FP.SATFINITE.E4M3.F32.PACK_AB_MERGE_C R168, R171, R168, RZ ;  /* 0x000000a8aba8723e */ /* 0x000fe200048070ff */
[----:B------:R-:W-:Y:S01]  /*6890*/  SYNCS.ARRIVE.TRANS64.RED.A1T0 RZ, [UR6], RZ ;  /* 0x000000ffffff79a7 */ /* 0x000fe20008100406 */
[----:B------:R-:W-:Y:S01]  /*68a0*/  F2FP.SATFINITE.E4M3.F32.PACK_AB_MERGE_C R173, R178, R173, RZ ;  /* 0x000000adb2ad723e */ /* 0x000fe200048070ff */
[----:B------:R-:W-:Y:S01]  /*68b0*/  FMUL.FTZ R28, R28, R6 ;  /* 0x000000061c1c7220 */ /* 0x000fe20000410000 */
[----:B------:R-:W-:Y:S01]  /*68c0*/  F2FP.SATFINITE.E4M3.F32.PACK_AB_MERGE_C R176, R179, R176, RZ ;  /* 0x000000b0b3b0723e */ /* 0x000fe200048070ff */
[-C--:B------:R-:W-:Y:S01]  /*68d0*/  FMUL.FTZ R29, R29, R6.reuse ;  /* 0x000000061d1d7220 */ /* 0x080fe20000410000 */
[----:B------:R-:W-:Y:S01]  /*68e0*/  F2FP.SATFINITE.E4M3.F32.PACK_AB_MERGE_C R181, R186, R181, RZ ;  /* 0x000000b5bab5723e */ /* 0x000fe200048070ff */
[----:B------:R-:W-:Y:S01]  /*68f0*/  FMUL.FTZ R32, R32, R6 ;  /* 0x0000000620207220 */ /* 0x000fe20000410000 */
[----:B------:R-:W-:Y:S01]  /*6900*/  F2FP.SATFINITE.E4M3.F32.PACK_AB_MERGE_C R184, R187, R184, RZ ;  /* 0x000000b8bbb8723e */ /* 0x000fe200048070ff */
[-C--:B------:R-:W-:Y:S01]  /*6910*/  FMUL.FTZ R33, R33, R6.reuse ;  /* 0x0000000621217220 */ /* 0x080fe20000410000 */
[----:B------:R-:W-:Y:S01]  /*6920*/  F2FP.SATFINITE.E4M3.F32.PACK_AB_MERGE_C R189, R194, R189, RZ ;  /* 0x000000bdc2bd723e */ /* 0x000fe200048070ff */
[-C--:B------:R-:W-:Y:S01]  /*6930*/  FMUL.FTZ R36, R36, R6.reuse ;  /* 0x0000000624247220 */ /* 0x080fe20000410000 */
[----:B------:R-:W-:Y:S01]  /*6940*/  F2FP.SATFINITE.E4M3.F32.PACK_AB_MERGE_C R193, R196, R193, RZ ;  /* 0x000000c1c4c1723e */ /* 0x000fe200048070ff */
[-C--:B------:R-:W-:Y:S01]  /*6950*/  FMUL.FTZ R37, R37, R6.reuse ;  /* 0x0000000625257220 */ /* 0x080fe20000410000 */
[----:B------:R-:W-:Y:S01]  /*6960*/  F2FP.SATFINITE.E4M3.F32.PACK_AB_MERGE_C R199, R204, R199, RZ ;  /* 0x000000c7ccc7723e */ /* 0x000fe200048070ff */
[----:B------:R-:W-:Y:S01]  /*6970*/  FMUL.FTZ R40, R40, R6 ;  /* 0x0000000628287220 */ /* 0x000fe20000410000 */
[----:B------:R-:W-:Y:S01]  /*6980*/  F2FP.SATFINITE.E4M3.F32.PACK_AB_MERGE_C R202, R203, R202, RZ ;  /* 0x000000cacbca723e */ /* 0x000fe200048070ff */
[-C--:B------:R-:W-:Y:S01]  /*6990*/  FMUL.FTZ R41, R41, R6.reuse ;  /* 0x0000000629297220 */ /* 0x080fe20000410000 */
        /* <DEDUP_REMOVED lines=53> */
[----:B------:R-:W-:Y:S01]  /*6cf0*/  FMUL.FTZ R149, R149, R6 ;  /* 0x0000000695957220 */ /* 0x000fe20000410000 */
        /* <DEDUP_REMOVED lines=64> */
[----:B------:R-:W-:Y:S01]  /*7100*/  F2FP.SATFINITE.E4M3.F32.PACK_AB_MERGE_C R228, R8, R209, R7 ;  /* 0x000000d108e4723e */ /* 0x000fe20004807007 */
[----:B------:R-:W-:Y:S01]  /*7110*/  IMAD.MOV.U32 R6, RZ, RZ, R197 ;  /* 0x000000ffff067224 */ /* 0x000fe200078e00c5 */
[----:B------:R-:W-:Y:S01]  /*7120*/  F2FP.SATFINITE.E4M3.F32.PACK_AB_MERGE_C R229, R9, R208, R10 ;  /* 0x000000d009e5723e */ /* 0x000fe2000480700a */
[----:B------:R-:W-:Y:S01]  /*7130*/  IMAD.MOV.U32 R3, RZ, RZ, R192 ;  /* 0x000000ffff037224 */ /* 0x000fe200078e00c0 */
[----:B------:R-:W-:-:S02]  /*7140*/  F2FP.SATFINITE.E4M3.F32.PACK_AB_MERGE_C R230, R20, R11, R15 ;  /* 0x0000000b14e6723e */ /* 0x000fc4000480700f */
[----:B------:R-:W-:Y:S02]  /*7150*/  F2FP.SATFINITE.E4M3.F32.PACK_AB_MERGE_C R231, R21, R14, R152 ;  /* 0x0000000e15e7723e */ /* 0x000fe40004807098 */
[----:B------:R-:W-:Y:S02]  /*7160*/  F2FP.SATFINITE.E4M3.F32.PACK_AB_MERGE_C R216, R158, R153, R157 ;  /* 0x000000999ed8723e */ /* 0x000fe4000480709d */
[----:B------:R-:W-:Y:S02]  /*7170*/  F2FP.SATFINITE.E4M3.F32.PACK_AB_MERGE_C R217, R159, R156, R160 ;  /* 0x0000009c9fd9723e */ /* 0x000fe400048070a0 */
[----:B------:R-:W-:Y:S02]  /*7180*/  F2FP.SATFINITE.E4M3.F32.PACK_AB_MERGE_C R218, R166, R161, R165 ;  /* 0x000000a1a6da723e */ /* 0x000fe400048070a5 */
[----:B------:R-:W-:Y:S02]  /*7190*/  F2FP.SATFINITE.E4M3.F32.PACK_AB_MERGE_C R219, R167, R164, R168 ;  /* 0x000000a4a7db723e */ /* 0x000fe400048070a8 */
[----:B------:R-:W-:-:S02]  /*71a0*/  F2FP.SATFINITE.E4M3.F32.PACK_AB_MERGE_C R220, R174, R169, R173 ;  /* 0x000000a9aedc723e */ /* 0x000fc400048070ad */
[----:B------:R-:W-:Y:S02]  /*71b0*/  F2FP.SATFINITE.E4M3.F32.PACK_AB_MERGE_C R221, R175, R172, R176 ;  /* 0x000000acafdd723e */ /* 0x000fe400048070b0 */
[----:B------:R-:W-:Y:S02]  /*71c0*/  F2FP.SATFINITE.E4M3.F32.PACK_AB_MERGE_C R222, R182, R177, R181 ;  /* 0x000000b1b6de723e */ /* 0x000fe400048070b5 */
[----:B------:R-:W-:Y:S02]  /*71d0*/  F2FP.SATFINITE.E4M3.F32.PACK_AB_MERGE_C R223, R183, R180, R184 ;  /* 0x000000b4b7df723e */ /* 0x000fe400048070b8 */
[----:B------:R-:W-:Y:S02]  /*71e0*/  F2FP.SATFINITE.E4M3.F32.PACK_AB_MERGE_C R224, R190, R185, R189 ;  /* 0x000000b9bee0723e */ /* 0x000fe400048070bd */
[----:B------:R-:W-:Y:S02]  /*71f0*/  F2FP.SATFINITE.E4M3.F32.PACK_AB_MERGE_C R225, R191, R188, R193 ;  /* 0x000000bcbfe1723e */ /* 0x000fe400048070c1 */
[----:B------:R-:W-:-:S02]  /*7200*/  F2FP.SATFINITE.E4M3.F32.PACK_AB_MERGE_C R226, R200, R195, R199 ;  /* 0x000000c3c8e2723e */ /* 0x000fc400048070c7 */
[----:B------:R-:W-:Y:S01]  /*7210*/  F2FP.SATFINITE.E4M3.F32.PACK_AB_MERGE_C R227, R201, R198, R202 ;  /* 0x000000c6c9e3723e */ /* 0x000fe200048070ca */
[----:B------:R-:W-:Y:S06]  /*7220*/  @P1 BRA `(.L_x_25) ;  /* 0xffffffd400441947 */ /* 0x000fec000383ffff */
[----:B------:R-:W-:-:S05]  /*7230*/  UMOV UR49, UR55 ;  /* 0x0000003700317c82 */ /* 0x000fca0008000000 */
.L_x_15:
[----:B------:R-:W-:Y:S06]  /*7240*/  BAR.ARV 0x8, 0x120 ;  /* 0x0204800000007b1d */ /* 0x000fec0000002000 */
[----:B------:R-:W-:Y:S05]  /*7250*/  @!P0 BRA `(.L_x_26) ;  /* 0x0000000000048947 */ /* 0x000fea0003800000 */
[----:B------:R-:W-:Y:S01]  /*7260*/  BPT.TRAP 0x1 ;  /* 0x000000040000795c */ /* 0x000fe20000300000 */
.L_x_26:
[----:B------:R-:W-:Y:S01]  /*7270*/  ULEA UR8, UR49, UR38, 0x3 ;  /* 0x0000002631087291 */ /* 0x000fe2000f8e183f */
[----:B------:R-:W-:-:S05]  /*7280*/  IMAD.U32 R0, RZ, RZ, UR36 ;  /* 0x00000024ff007e24 */ /* 0x000fca000f8e00ff */
[----:B------:R-:W-:-:S04]  /*7290*/  SHF.L.U32 R0, R0, 0x1f, RZ ;  /* 0x0000001f00007819 */ /* 0x000fc800000006ff */
[----:B------:R1:W2:Y:S01]  /*72a0*/  SYNCS.PHASECHK.TRANS64.TRYWAIT P1, [UR8+0x38850], R0 ;  /* 0x03885000ff0075a7 */ /* 0x0002a20008020148 */
[----:B------:R-:W-:Y:S05]  /*72b0*/  @!P0 BRA `(.L_x_27) ;  /* 0x0000000000048947 */ /* 0x000fea0003800000 */
[----:B------:R-:W-:Y:S01]  /*72c0*/  BPT.TRAP 0x1 ;  /* 0x000000040000795c */ /* 0x000fe20000300000 */
.L_x_27:
[----:B--2---:R-:W-:Y:S05]  /*72d0*/  @P1 BRA `(.L_x_28) ;  /* 0x0000000000081947 */ /* 0x004fea0003800000 */
[----:B------:R-:W2:Y:S02]  /*72e0*/  SYNCS.PHASECHK.TRANS64.TRYWAIT P1, [UR8+0x38850], R0 ;  /* 0x03885000ff0075a7 */ /* 0x000ea40008020148 */
[----:B--2---:R-:W-:Y:S05]  /*72f0*/  @!P1 BRA `(.L_x_29) ;  /* 0x0000006000189947 */ /* 0x004fea0003800000 */
.L_x_28:
[----:B------:R-:W-:Y:S01]  /*7300*/  UIADD3 UR4, UR38, 0x400, URZ ;  /* 0x0000040026047890 */ /* 0x000fe2000fffe03f */
[----:B------:R-:W-:Y:S01]  /*7310*/  WARPGROUP.ARRIVE ;  /* 0x00000000000079c5 */ /* 0x000fe20000000000 */
[----:B------:R-:W-:Y:S01]  /*7320*/  UMOV UR7, 0x40000040 ;  /* 0x4000004000077882 */ /* 0x000fe20000000000 */
[----:B------:R-:W-:Y:S01]  /*7330*/  IMAD.MOV.U32 R8, RZ, RZ, 0x3f800000 ;  /* 0x3f800000ff087424 */ /* 0x000fe200078e00ff */
[----:B------:R-:W-:-:S04]  /*7340*/  USHF.R.U32.HI UR4, URZ, 0x4, UR4 ;  /* 0x000000043f047899 */ /* 0x000fc80008011604 */
[----:B------:R-:W-:-:S04]  /*7350*/  ULOP3.LUT UR4, UR4, 0x3fff, URZ, 0xc0, !UPT ;  /* 0x00003fff04047892 */ /* 0x000fc8000f8ec03f */
[----:B------:R-:W-:-:S04]  /*7360*/  ULOP3.LUT UR4, UR4, 0x10000, URZ, 0xfc, !UPT ;  /* 0x0001000004047892 */ /* 0x000fc8000f8efc3f */
[----:B------:R-:W-:-:S03]  /*7370*/  ULEA UR9, UR49, UR4, 0xb ;  /* 0x0000000431097291 */ /* 0x000fc6000f8e583f */
[----:B------:R-:W-:Y:S02]  /*7380*/  ULDC.64 UR4, c[0x0][0x9a0] ;  /* 0x0002680000047ab9 */ /* 0x000fe40000000a00 */
[----:B------:R-:W-:Y:S02]  /*7390*/  UISETP.NE.U32.AND UP0, UPT, UR4, URZ, UPT ;  /* 0x0000003f0400728c */ /* 0x000fe4000bf05070 */
[----:B------:R-:W-:Y:S02]  /*73a0*/  UMOV UR6, UR9 ;  /* 0x0000000900067c82 */ /* 0x000fe40008000000 */
[----:B------:R-:W-:Y:S01]  /*73b0*/  QGMMA.64x256x32.F32.E4M3.E4M3 R24, R228, gdesc[UR4], R24, gsb0 ;  /* 0x03e00004e4187df3 */ /* 0x000fe20008000818 */
[----:B------:R-:W-:Y:S01]  /*73c0*/  UIADD3 UR6, UR9, 0x2, URZ ;  /* 0x0000000209067890 */ /* 0x000fe2000fffe03f */
[----:B------:R-:W-:Y:S01]  /*73d0*/  UMOV UR7, 0x40000040 ;  /* 0x4000004000077882 */ /* 0x000fe20000000000 */
[----:B------:R-:W-:-:S06]  /*73e0*/  UISETP.NE.AND.EX UP0, UPT, UR5, URZ, UPT, UP0 ;  /* 0x0000003f0500728c */ /* 0x000fcc000bf05300 */
[----:B------:R-:W-:-:S05]  /*73f0*/  PLOP3.LUT P1, PT, PT, PT, UP0, 0x80, 0x0 ;  /* 0x000000000000781c */ /* 0x000fca0003f2f008 */
[----:B------:R-:W-:Y:S01]  /*7400*/  @UP0 USHF.R.S32.HI UR11, URZ, 0x1f, UR44 ;  /* 0x0000001f3f0b0899 */ /* 0x000fe2000801142c */
[----:B------:R-:W-:Y:S01]  /*7410*/  @UP0 ULDC.64 UR12, c[0x0][0x9c8] ;  /* 0x00027200000c0ab9 */ /* 0x000fe20000000a00 */
[----:B------:R-:W-:Y:S02]  /*7420*/  @UP0 ULDC.64 UR16, c[0x0][0x9d0] ;  /* 0x0002740000100ab9 */ /* 0x000fe40000000a00 */
[----:B------:R-:W-:-:S04]  /*7430*/  @UP0 UIMAD UR11, UR11, UR12, URZ ;  /* 0x0000000c0b0b02a4 */ /* 0x000fc8000f8e023f */
[----:B------:R-:W-:Y:S01]  /*7440*/  @UP0 UIMAD UR11, UR44, UR13, UR11 ;  /* 0x0000000d2c0b02a4 */ /* 0x000fe2000f8e020b */
[----:B------:R-:W-:Y:S02]  /*7450*/  WARPGROUP.DEPBAR.LE gsb0, 0x0 ;  /* 0x00008000000079c5 */ /* 0x000fe40000010000 */
[----:B------:R-:W-:-:S06]  /*7460*/  WARPGROUP.ARRIVE ;  /* 0x00000000000079c5 */ /* 0x000fcc0000000000 */
[----:B------:R-:W-:Y:S01]  /*7470*/  QGMMA.64x256x32.F32.E4M3.E4M3 R24, R216, gdesc[UR4], R24, gsb0 ;  /* 0x03e00004d8187df3 */ /* 0x000fe20008000818 */
[----:B------:R-:W-:Y:S02]  /*7480*/  @UP0 UIMAD.WIDE.U32 UR6, UR44, UR12, URZ ;  /* 0x0000000c2c0602a5 */ /* 0x000fe4000f8e003f */
[----:B------:R-:W-:Y:S02]  /*7490*/  @UP0 USHF.R.S32.HI UR12, URZ, 0x1f, UR41 ;  /* 0x0000001f3f0c0899 */ /* 0x000fe40008011429 */
[----:B------:R-:W-:Y:S02]  /*74a0*/  @UP0 UIADD3 UR7, UR7, UR11, URZ ;  /* 0x0000000b07070290 */ /* 0x000fe4000fffe03f */
[----:B------:R-:W-:Y:S02]  /*74b0*/  UIADD3 UR11, UR9, 0x4, URZ ;  /* 0x00000004090b7890 */ /* 0x000fe4000fffe03f */
[----:B------:R-:W-:-:S04]  /*74c0*/  @UP0 UIMAD UR12, UR12, UR16, URZ ;  /* 0x000000100c0c02a4 */ /* 0x000fc8000f8e023f */
[----:B------:R-:W-:Y:S02]  /*74d0*/  @UP0 UIMAD UR14, UR41, UR17, UR12 ;  /* 0x00000011290e02a4 */ /* 0x000fe4000f8e020c */
[----:B------:R-:W-:-:S03]  /*74e0*/  @UP0 UIMAD.WIDE.U32 UR12, UR41, UR16, UR6 ;  /* 0x00000010290c02a5 */ /* 0x000fc6000f8e0006 */
[----:B------:R-:W-:Y:S01]  /*74f0*/  UMOV UR6, UR11 ;  /* 0x0000000b00067c82 */ /* 0x000fe20008000000 */
[----:B------:R-:W-:Y:S01]  /*7500*/  UMOV UR7, 0x40000040 ;  /* 0x4000004000077882 */ /* 0x000fe20000000000 */
[----:B------:R-:W-:Y:S02]  /*7510*/  @UP0 UIADD3 UR11, UR13, UR14, URZ ;  /* 0x0000000e0d0b0290 */ /* 0x000fe4000fffe03f */
[----:B------:R-:W-:-:S04]  /*7520*/  @UP0 ULEA UR4, UP1, UR12, UR4, 0x2 ;  /* 0x000000040c040291 */ /* 0x000fc8000f82103f */
[----:B------:R-:W-:Y:S02]  /*7530*/  @UP0 ULEA.HI.X UR5, UR12, UR5, UR11, 0x2, UP1 ;  /* 0x000000050c050291 */ /* 0x000fe400088f140b */
[----:B------:R-:W-:-:S04]  /*7540*/  IMAD.U32 R6, RZ, RZ, UR4 ;  /* 0x00000004ff067e24 */ /* 0x000fc8000f8e00ff */
[----:B------:R-:W-:-:S05]  /*7550*/  IMAD.U32 R7, RZ, RZ, UR5 ;  /* 0x00000005ff077e24 */ /* 0x000fca000f8e00ff */
[----:B------:R3:W4:Y:S01]  /*7560*/  @P1 LDG.E R8, desc[UR50][R6.64] ;  /* 0x0000003206081981 */ /* 0x000722000c1e1900 */
[----:B------:R-:W-:Y:S02]  /*7570*/  WARPGROUP.DEPBAR.LE gsb0, 0x0 ;  /* 0x00008000000079c5 */ /* 0x000fe40000010000 */
[----:B------:R-:W-:-:S06]  /*7580*/  WARPGROUP.ARRIVE ;  /* 0x00000000000079c5 */ /* 0x000fcc0000000000 */
[----:B------:R-:W-:Y:S01]  /*7590*/  QGMMA.64x256x32.F32.E4M3.E4M3 R24, R220, gdesc[UR4], R24, gsb0 ;  /* 0x03e00004dc187df3 */ /* 0x000fe20008000818 */
[----:B------:R-:W-:Y:S01]  /*75a0*/  UIADD3 UR6, UR9, 0x6, URZ ;  /* 0x0000000609067890 */ /* 0x000fe2000fffe03f */
[----:B------:R-:W-:Y:S01]  /*75b0*/  UMOV UR7, 0x40000040 ;  /* 0x4000004000077882 */ /* 0x000fe20000000000 */
[----:B-12---:R-:W1:Y:S04]  /*75c0*/  SHFL.BFLY PT, R0, R5, 0x2, 0x1f ;  /* 0x0c401f0005007f89 */ /* 0x006e6800000e0000 */
[----:B------:R-:W2:Y:S01]  /*75d0*/  SHFL.BFLY PT, R9, R4, 0x2, 0x1f ;  /* 0x0c401f0004097f89 */ /* 0x000ea200000e0000 */
[----:B-1----:R-:W-:-:S01]  /*75e0*/  FADD.FTZ R0, R0, R5 ;  /* 0x0000000500007221 */ /* 0x002fc20000010000 */
[----:B--2---:R-:W-:-:S04]  /*75f0*/  FADD.FTZ R9, R9, R4 ;  /* 0x0000000409097221 */ /* 0x004fc80000010000 */
[----:B------:R-:W1:Y:S04]  /*7600*/  SHFL.BFLY PT, R3, R0, 0x1, 0x1f ;  /* 0x0c201f0000037f89 */ /* 0x000e6800000e0000 */
[----:B------:R-:W2:Y:S01]  /*7610*/  SHFL.BFLY PT, R10, R9, 0x1, 0x1f ;  /* 0x0c201f00090a7f89 */ /* 0x000ea200000e0000 */
[----:B------:R-:W-:Y:S02]  /*7620*/  IMAD.MOV.U32 R5, RZ, RZ, RZ ;  /* 0x000000ffff057224 */ /* 0x000fe400078e00ff */
[----:B-1----:R-:W-:Y:S01]  /*7630*/  FADD.FTZ R11, R0, R3 ;  /* 0x00000003000b7221 */ /* 0x002fe20000010000 */
[----:B--2---:R-:W-:-:S04]  /*7640*/  FADD.FTZ R10, R9, R10 ;  /* 0x0000000a090a7221 */ /* 0x004fc80000010000 */
[C---:B------:R-:W-:Y:S01]  /*7650*/  FSETP.NE.FTZ.AND P1, PT, R11.reuse, RZ, PT ;  /* 0x000000ff0b00720b */ /* 0x040fe20003f35000 */
[----:B------:R-:W-:Y:S01]  /*7660*/  FMUL.FTZ R12, R11, 0.00390625 ;  /* 0x3b8000000b0c7820 */ /* 0x000fe20000410000 */
[----:B------:R-:W-:-:S04]  /*7670*/  FMUL.FTZ R13, R10, 0.00390625 ;  /* 0x3b8000000a0d7820 */ /* 0x000fc80000410000 */
[----:B------:R-:W-:Y:S02]  /*7680*/  FSETP.NE.FTZ.AND P2, PT, R12, RZ, PT ;  /* 0x000000ff0c00720b */ /* 0x000fe40003f55000 */
[----:B------:R-:W-:-:S05]  /*7690*/  FSETP.NE.FTZ.AND P3, PT, R13, RZ, PT ;  /* 0x000000ff0d00720b */ /* 0x000fca0003f75000 */
[----:B------:R-:W-:Y:S01]  /*76a0*/  @P1 MUFU.RCP R5, R11 ;  /* 0x0000000b00051308 */ /* 0x000fe20000001000 */
[----:B------:R-:W-:Y:S01]  /*76b0*/  FSETP.NE.FTZ.AND P1, PT, R10, RZ, PT ;  /* 0x000000ff0a00720b */ /* 0x000fe20003f35000 */
[----:B------:R-:W-:-:S06]  /*76c0*/  IMAD.MOV.U32 R9, RZ, RZ, RZ ;  /* 0x000000ffff097224 */ /* 0x000fcc00078e00ff */
[----:B---3--:R-:W1:Y:S08]  /*76d0*/  @P3 MUFU.LG2 R6, R13 ;  /* 0x0000000d00063308 */ /* 0x008e700000000c00 */
[----:B------:R-:W2:Y:S08]  /*76e0*/  @P2 MUFU.LG2 R4, R12 ;  /* 0x0000000c00042308 */ /* 0x000eb00000000c00 */
[----:B------:R-:W3:Y:S01]  /*76f0*/  @P1 MUFU.RCP R9, R10 ;  /* 0x0000000a00091308 */ /* 0x000ee20000001000 */
[----:B------:R-:W-:-:S02]  /*7700*/  IMAD.U32 R14, RZ, RZ, UR10 ;  /* 0x0000000aff0e7e24 */ /* 0x000fc4000f8e00ff */
[----:B------:R-:W-:Y:S02]  /*7710*/  IMAD.U32 R7, RZ, RZ, UR10 ;  /* 0x0000000aff077e24 */ /* 0x000fe4000f8e00ff */
[----:B-1----:R-:W-:Y:S01]  /*7720*/  @P3 FMUL.FTZ R6, R6, 0.69314718246459960938 ;  /* 0x3f31721806063820 */ /* 0x002fe20000410000 */
[----:B------:R-:W-:Y:S02]  /*7730*/  WARPGROUP.DEPBAR.LE gsb0, 0x0 ;  /* 0x00008000000079c5 */ /* 0x000fe40000010000 */
[----:B------:R-:W-:-:S06]  /*7740*/  WARPGROUP.ARRIVE ;  /* 0x00000000000079c5 */ /* 0x000fcc0000000000 */
[----:B------:R-:W-:Y:S01]  /*7750*/  QGMMA.64x256x32.F32.E4M3.E4M3 R24, R224, gdesc[UR4], R24, gsb0 ;  /* 0x03e00004e0187df3 */ /* 0x000fe20008000818 */
[----:B------:R-:W-:Y:S01]  /*7760*/  @P3 FMUL.FTZ R11, R14, 0.69314718246459960938 ;  /* 0x3f3172180e0b3820 */ /* 0x000fe20000410000 */
[----:B------:R-:W-:Y:S01]  /*7770*/  @P2 FMUL.FTZ R7, R7, 0.69314718246459960938 ;  /* 0x3f31721807072820 */ /* 0x000fe20000410000 */
[----:B--2---:R-:W-:Y:S01]  /*7780*/  @P2 FMUL.FTZ R4, R4, 0.69314718246459960938 ;  /* 0x3f31721804042820 */ /* 0x004fe20000410000 */
[----:B------:R-:W-:Y:S02]  /*7790*/  IMAD.MOV.U32 R0, RZ, RZ, -0x800000 ;  /* 0xff800000ff007424 */ /* 0x000fe400078e00ff */
[----:B------:R-:W-:-:S01]  /*77a0*/  @P3 FFMA.FTZ R0, R11, R197, R6 ;  /* 0x000000c50b003223 */ /* 0x000fc20000010006 */
[----:B------:R-:W-:Y:S02]  /*77b0*/  IMAD.MOV.U32 R3, RZ, RZ, -0x800000 ;  /* 0xff800000ff037424 */ /* 0x000fe400078e00ff */
[----:B------:R-:W-:-:S01]  /*77c0*/  @P2 FFMA.FTZ R3, R7, R192, R4 ;  /* 0x000000c007032223 */ /* 0x000fc20000010004 */
[-C--:B----4-:R-:W-:Y:S01]  /*77d0*/  FMUL.FTZ R160, R5, R8.reuse ;  /* 0x0000000805a07220 */ /* 0x090fe20000410000 */
[----:B---3--:R-:W-:Y:S01]  /*77e0*/  FMUL.FTZ R6, R9, R8 ;  /* 0x0000000809067220 */ /* 0x008fe20000410000 */
[----:B------:R-:W-:-:S02]  /*77f0*/  WARPGROUP.DEPBAR.LE gsb0, 0x0 ;  /* 0x00008000000079c5 */ /* 0x000fc40000010000 */
[----:B------:R-:W-:Y:S05]  /*7800*/  @!P0 BRA `(.L_x_30) ;  /* 0x0000000000048947 */ /* 0x000fea0003800000 */
[----:B------:R-:W-:Y:S01]  /*7810*/  BPT.TRAP 0x1 ;  /* 0x000000040000795c */ /* 0x000fe20000300000 */
.L_x_30:
[----:B------:R-:W1:Y:S01]  /*7820*/  S2R R162, SR_TID.X ;  /* 0x0000000000a27919 */ /* 0x000e620000002100 */
[----:B------:R-:W-:Y:S01]  /*7830*/  ULDC.64 UR4, c[0x4][0x38] ;  /* 0x01000e0000047ab9 */ /* 0x000fe20000000a00 */
        /* <DEDUP_REMOVED lines=20> */
[----:B------:R-:W-:Y:S01]  /*7980*/  FMUL.FTZ R27, R27, R6 ;  /* 0x000000061b1b7220 */ /* 0x000fe20000410000 */
        /* <DEDUP_REMOVED lines=8> */
[----:B------:R-:W-:Y:S01]  /*7a10*/  FMUL.FTZ R66, R66, R6 ;  /* 0x0000000642427220 */ /* 0x000fe20000410000 */
[----:B-1----:R-:W-:-:S02]  /*7a20*/  IMAD.SHL.U32 R4, R162, 0x4, RZ ;  /* 0x00000004a2047824 */ /* 0x002fc400078e00ff */
[----:B------:R-:W-:Y:S01]  /*7a30*/  FMUL.FTZ R109, R26, R6 ;  /* 0x000000061a6d7220 */ /* 0x000fe20000410000 */
[-C--:B------:R-:W-:Y:S01]  /*7a40*/  FMUL.FTZ R49, R56, R160.reuse ;  /* 0x000000a038317220 */ /* 0x080fe20000410000 */
[-C--:B------:R-:W-:Y:S01]  /*7a50*/  FMUL.FTZ R29, R53, R160.reuse ;  /* 0x000000a0351d7220 */ /* 0x080fe20000410000 */
[----:B------:R-:W-:Y:S01]  /*7a60*/  FMUL.FTZ R48, R64, R160 ;  /* 0x000000a040307220 */ /* 0x000fe20000410000 */
[----:B------:R-:W-:Y:S01]  /*7a70*/  LOP3.LUT R4, R4, 0xc, RZ, 0xc0, !PT ;  /* 0x0000000c04047812 */ /* 0x000fe200078ec0ff */
[----:B------:R-:W-:Y:S01]  /*7a80*/  FMUL.FTZ R26, R31, R6 ;  /* 0x000000061f1a7220 */ /* 0x000fe20000410000 */
[-C--:B------:R-:W-:Y:S01]  /*7a90*/  FMUL.FTZ R32, R92, R160.reuse ;  /* 0x000000a05c207220 */ /* 0x080fe20000410000 */
[----:B------:R-:W-:Y:S01]  /*7aa0*/  FMUL.FTZ R56, R89, R160 ;  /* 0x000000a059387220 */ /* 0x000fe20000410000 */
[----:B------:R-:W-:Y:S01]  /*7ab0*/  IADD3 R4, P0, R4, UR4, RZ ;  /* 0x0000000404047c10 */ /* 0x000fe2000ff1e0ff */
[----:B------:R-:W-:Y:S01]  /*7ac0*/  FMUL.FTZ R31, R38, R6 ;  /* 0x00000006261f7220 */ /* 0x000fe20000410000 */
[-C--:B------:R-:W-:Y:S01]  /*7ad0*/  FMUL.FTZ R60, R96, R160.reuse ;  /* 0x000000a0603c7220 */ /* 0x080fe20000410000 */
[-C--:B------:R-:W-:Y:S01]  /*7ae0*/  FMUL.FTZ R52, R57, R160.reuse ;  /* 0x000000a039347220 */ /* 0x080fe20000410000 */
[----:B------:R-:W-:Y:S01]  /*7af0*/  FMUL.FTZ R40, R72, R160 ;  /* 0x000000a048287220 */ /* 0x000fe20000410000 */
[----:B------:R-:W-:-:S02]  /*7b00*/  IMAD.X R5, RZ, RZ, UR5, P0 ;  /* 0x00000005ff057e24 */ /* 0x000fc400080e06ff */
[----:B------:R-:W-:Y:S01]  /*7b10*/  FMUL.FTZ R38, R39, R6 ;  /* 0x0000000627267220 */ /* 0x000fe20000410000 */
[-C--:B------:R-:W-:Y:S01]  /*7b20*/  FMUL.FTZ R28, R84, R160.reuse ;  /* 0x000000a0541c7220 */ /* 0x080fe20000410000 */
[-C--:B------:R-:W-:Y:S01]  /*7b30*/  FMUL.FTZ R33, R93, R160.reuse ;  /* 0x000000a05d217220 */ /* 0x080fe20000410000 */
[----:B------:R-:W-:Y:S01]  /*7b40*/  FMUL.FTZ R53, R100, R160 ;  /* 0x000000a064357220 */ /* 0x000fe20000410000 */
[----:B------:R1:W2:Y:S01]  /*7b50*/  LDG.E.CONSTANT R4, desc[UR50][R4.64] ;  /* 0x0000003204047981 */ /* 0x0002a2000c1e9900 */
        /* <DEDUP_REMOVED lines=10> */
[-C--:B-1----:R-:W-:Y:S01]  /*7c00*/  FMUL.FTZ R5, R47, R6.reuse ;  /* 0x000000062f057220 */ /* 0x082fe20000410000 */
        /* <DEDUP_REMOVED lines=10> */
[----:B------:R-:W-:Y:S01]  /*7cb0*/  F2FP.BF16.F32.PACK_AB R46, R5, R46 ;  /* 0x0000002e052e723e */ /* 0x000fe200000010ff */
[-C--:B------:R-:W-:Y:S01]  /*7cc0*/  FMUL.FTZ R64, R97, R160.reuse ;  /* 0x000000a061407220 */ /* 0x080fe20000410000 */
[-C--:B------:R-:W-:Y:S01]  /*7cd0*/  FMUL.FTZ R68, R104, R160.reuse ;  /* 0x000000a068447220 */ /* 0x080fe20000410000 */
[-C--:B------:R-:W-:Y:S01]  /*7ce0*/  FMUL.FTZ R85, R132, R160.reuse ;  /* 0x000000a084557220 */ /* 0x080fe20000410000 */
[-C--:B------:R-:W-:Y:S01]  /*7cf0*/  FMUL.FTZ R92, R128, R160.reuse ;  /* 0x000000a0805c7220 */ /* 0x080fe20000410000 */
[-C--:B------:R-:W-:Y:S01]  /*7d00*/  FMUL.FTZ R89, R133, R160.reuse ;  /* 0x000000a085597220 */ /* 0x080fe20000410000 */
[----:B------:R-:W-:Y:S01]  /*7d10*/  FMUL.FTZ R96, R129, R160 ;  /* 0x000000a081607220 */ /* 0x000fe20000410000 */
[-C--:B------:R-:W-:Y:S01]  /*7d20*/  FMUL.FTZ R79, R87, R6.reuse ;  /* 0x00000006574f7220 */ /* 0x080fe20000410000 */
[----:B------:R-:W-:Y:S01]  /*7d30*/  FMUL.FTZ R99, R110, R6 ;  /* 0x000000066e637220 */ /* 0x000fe20000410000 */
[----:B------:R-:W-:Y:S01]  /*7d40*/  LOP3.LUT P0, R5, R162, 0x3, RZ, 0xc0, !PT ;  /* 0x00000003a2057812 */ /* 0x000fe2000780c0ff */
        /* <DEDUP_REMOVED lines=20> */
[----:B------:R-:W-:Y:S01]  /*7e90*/  FMUL.FTZ R120, R123, R6 ;  /* 0x000000067b787220 */ /* 0x000fe20000410000 */
        /* <DEDUP_REMOVED lines=18> */
[----:B------:R-:W-:Y:S01]  /*7fc0*/  F2FP.BF16.F32.PACK_AB R14, R14, R153 ;  /* 0x000000990e0e723e */ /* 0x000fe200000010ff */
[----:B------:R-:W-:Y:S01]  /*7fd0*/  FMUL.FTZ R74, R74, R6 ;  /* 0x000000064a4a7220 */ /* 0x000fe20000410000 */
[----:B------:R-:W-:Y:S01]  /*7fe0*/  F2FP.BF16.F32.PACK_AB R29, R29, R154 ;  /* 0x0000009a1d1d723e */ /* 0x000fe200000010ff */
[-C--:B------:R-:W-:Y:S01]  /*7ff0*/  FMUL.FTZ R82, R82, R6.reuse ;  /* 0x0000000652527220 */ /* 0x080fe20000410000 */
[----:B------:R-:W-:Y:S01]  /*8000*/  ISETP.EQ.OR P0, PT, R5, 0x3, !P0 ;  /* 0x000000030500780c */ /* 0x000fe20004702670 */
        /* <DEDUP_REMOVED lines=14> */
[----:B------:R-:W-:Y:S01]  /*80f0*/  UIADD3 UR42, -UR42, URZ, URZ ;  /* 0x0000003f2a2a7290 */ /* 0x000fe2000fffe13f */
[----:B------:R-:W-:Y:S01]  /*8100*/  F2FP.BF16.F32.PACK_AB R7, R7, R158 ;  /* 0x0000009e0707723e */ /* 0x000fe200000010ff */
[----:B------:R-:W-:Y:S01]  /*8110*/  ULDC.64 UR6, c[0x0][0xb70] ;  /* 0x0002dc0000067ab9 */ /* 0x000fe20000000a00 */
[----:B------:R-:W-:-:S02]  /*8120*/  F2FP.BF16.F32.PACK_AB R85, R85, R92 ;  /* 0x0000005c5555723e */ /* 0x000fc400000010ff */
[----:B------:R-:W-:Y:S02]  /*8130*/  F2FP.BF16.F32.PACK_AB R109, R30, R109 ;  /* 0x0000006d1e6d723e */ /* 0x000fe400000010ff */
[----:B------:R-:W-:Y:S02]  /*8140*/  F2FP.BF16.F32.PACK_AB R49, R12, R49 ;  /* 0x000000310c31723e */ /* 0x000fe400000010ff */
[----:B------:R-:W-:Y:S02]  /*8150*/  F2FP.BF16.F32.PACK_AB R15, R15, R156 ;  /* 0x0000009c0f0f723e */ /* 0x000fe400000010ff */
[----:B------:R-:W-:Y:S02]  /*8160*/  F2FP.BF16.F32.PACK_AB R10, R10, R155 ;  /* 0x0000009b0a0a723e */ /* 0x000fe400000010ff */
[----:B------:R-:W-:Y:S02]  /*8170*/  F2FP.BF16.F32.PACK_AB R11, R11, R48 ;  /* 0x000000300b0b723e */ /* 0x000fe400000010ff */
[----:B------:R-:W-:-:S02]  /*8180*/  F2FP.BF16.F32.PACK_AB R152, R152, R161 ;  /* 0x000000a19898723e */ /* 0x000fc400000010ff */
[----:B------:R-:W-:Y:S01]  /*8190*/  F2FP.BF16.F32.PACK_AB R159, R8, R159 ;  /* 0x0000009f089f723e */ /* 0x000fe200000010ff */
[----:B------:R-:W-:Y:S01]  /*81a0*/  USHF.R.S32.HI UR4, URZ, 0x1f, UR43 ;  /* 0x0000001f3f047899 */ /* 0x000fe2000801142b */
[----:B------:R-:W-:Y:S01]  /*81b0*/  F2FP.BF16.F32.PACK_AB R96, R89, R96 ;  /* 0x000000605960723e */ /* 0x000fe200000010ff */
[----:B------:R-:W-:Y:S01]  /*81c0*/  ULDC UR5, c[0x0][0xda8] ;  /* 0x00036a0000057ab9 */ /* 0x000fe20000000800 */
[----:B------:R-:W-:Y:S02]  /*81d0*/  F2FP.BF16.F32.PACK_AB R6, R26, R27 ;  /* 0x0000001b1a06723e */ /* 0x000fe400000010ff */
[----:B------:R-:W-:Y:S02]  /*81e0*/  F2FP.BF16.F32.PACK_AB R93, R93, R100 ;  /* 0x000000645d5d723e */ /* 0x000fe400000010ff */
[----:B------:R-:W-:Y:S02]  /*81f0*/  F2FP.BF16.F32.PACK_AB R104, R97, R104 ;  /* 0x000000686168723e */ /* 0x000fe400000010ff */
[----:B------:R-:W-:-:S02]  /*8200*/  F2FP.BF16.F32.PACK_AB R52, R13, R52 ;  /* 0x000000340d34723e */ /* 0x000fc400000010ff */
[----:B------:R-:W-:Y:S02]  /*8210*/  F2FP.BF16.F32.PACK_AB R27, R65, R72 ;  /* 0x00000048411b723e */ /* 0x000fe400000010ff */
[----:B------:R-:W-:Y:S02]  /*8220*/  F2FP.BF16.F32.PACK_AB R101, R101, R108 ;  /* 0x0000006c6565723e */ /* 0x000fe400000010ff */
[----:B------:R-:W-:Y:S02]  /*8230*/  F2FP.BF16.F32.PACK_AB R112, R105, R112 ;  /* 0x000000706970723e */ /* 0x000fe400000010ff */
[----:B------:R-:W-:Y:S02]  /*8240*/  F2FP.BF16.F32.PACK_AB R68, R61, R68 ;  /* 0x000000443d44723e */ /* 0x000fe400000010ff */
[----:B------:R-:W-:Y:S02]  /*8250*/  F2FP.BF16.F32.PACK_AB R128, R123, R128 ;  /* 0x000000807b80723e */ /* 0x000fe400000010ff */
[----:B------:R-:W-:-:S02]  /*8260*/  SEL R65, R14, R29, P0 ;  /* 0x0000001d0e417207 */ /* 0x000fc40000000000 */
[----:B------:R-:W-:Y:S02]  /*8270*/  SEL R13, R29, R14, P0 ;  /* 0x0000000e1d0d7207 */ /* 0x000fe40000000000 */
[----:B------:R-:W-:Y:S02]  /*8280*/  SEL R61, R20, R7, P0 ;  /* 0x00000007143d7207 */ /* 0x000fe40000000000 */
[----:B------:R-:W-:Y:S02]  /*8290*/  SEL R5, R7, R20, P0 ;  /* 0x0000001407057207 */ /* 0x000fe40000000000 */
[----:B------:R-:W-:Y:S02]  /*82a0*/  SEL R123, R85, R96, P0 ;  /* 0x00000060557b7207 */ /* 0x000fe40000000000 */
[----:B------:R-:W-:Y:S02]  /*82b0*/  SEL R29, R96, R85, P0 ;  /* 0x00000055601d7207 */ /* 0x000fe40000000000 */
[----:B------:R-:W-:-:S02]  /*82c0*/  F2FP.BF16.F32.PACK_AB R34, R31, R34 ;  /* 0x000000221f22723e */ /* 0x000fc400000010ff */
[----:B------:R-:W-:Y:S02]  /*82d0*/  SEL R85, R93, R104, P0 ;  /* 0x000000685d557207 */ /* 0x000fe40000000000 */
[----:B------:R-:W-:Y:S02]  /*82e0*/  SEL R30, R104, R93, P0 ;  /* 0x0000005d681e7207 */ /* 0x000fe40000000000 */
[----:B------:R-:W-:Y:S02]  /*82f0*/  IADD3 R7, P2, R16, 0x20, RZ ;  /* 0x0000002010077810 */ /* 0x000fe40007f5e0ff */
[----:B------:R-:W-:Y:S02]  /*8300*/  SEL R93, R101, R112, P0 ;  /* 0x00000070655d7207 */ /* 0x000fe40000000000 */
[----:B------:R-:W-:Y:S02]  /*8310*/  SEL R31, R112, R101, P0 ;  /* 0x00000065701f7207 */ /* 0x000fe40000000000 */
[----:B------:R-:W-:-:S02]  /*8320*/  SEL R101, R109, R6, P0 ;  /* 0x000000066d657207 */ /* 0x000fc40000000000 */
[----:B------:R-:W-:Y:S02]  /*8330*/  F2FP.BF16.F32.PACK_AB R53, R53, R60 ;  /* 0x0000003c3535723e */ /* 0x000fe400000010ff */
[----:B------:R-:W-:Y:S02]  /*8340*/  F2FP.BF16.F32.PACK_AB R64, R57, R64 ;  /* 0x000000403940723e */ /* 0x000fe400000010ff */
[----:B------:R-:W-:Y:S02]  /*8350*/  SEL R109, R6, R109, P0 ;  /* 0x0000006d066d7207 */ /* 0x000fe40000000000 */
[----:B------:R-:W-:Y:S02]  /*8360*/  LOP3.LUT R6, R7, 0x380, RZ, 0xc0, !PT ;  /* 0x0000038007067812 */ /* 0x000fe400078ec0ff */
[----:B------:R-:W-:Y:S02]  /*8370*/  F2FP.BF16.F32.PACK_AB R44, R25, R44 ;  /* 0x0000002c192c723e */ /* 0x000fe400000010ff */
[----:B------:R-:W-:-:S02]  /*8380*/  SEL R105, R53, R64, P0 ;  /* 0x0000004035697207 */ /* 0x000fc40000000000 */
[----:B------:R-:W-:Y:S02]  /*8390*/  SEL R25, R64, R53, P0 ;  /* 0x0000003540197207 */ /* 0x000fe40000000000 */
[----:B------:R-:W-:Y:S02]  /*83a0*/  SHF.R.U64 R6, R6, 0x3, RZ ;  /* 0x0000000306067819 */ /* 0x000fe400000012ff */
[----:B------:R-:W-:Y:S02]  /*83b0*/  IADD3 R53, P1, R16, 0x4040, RZ ;  /* 0x0000404010357810 */ /* 0x000fe40007f3e0ff */
[----:B------:R-:W-:Y:S02]  /*83c0*/  F2FP.BF16.F32.PACK_AB R94, R87, R94 ;  /* 0x0000005e575e723e */ /* 0x000fe400000010ff */
[----:B------:R-:W-:Y:S02]  /*83d0*/  F2FP.BF16.F32.PACK_AB R9, R9, R40 ;  /* 0x000000280909723e */ /* 0x000fe400000010ff */
[----:B------:R-:W-:-:S02]  /*83e0*/  F2FP.BF16.F32.PACK_AB R24, R24, R45 ;  /* 0x0000002d1818723e */ /* 0x000fc400000010ff */
[----:B------:R-:W-:Y:S02]  /*83f0*/  SEL R87, R49, R52, P0 ;  /* 0x0000003431577207 */ /* 0x000fe40000000000 */
[----:B------:R-:W-:Y:S02]  /*8400*/  SEL R14, R52, R49, P0 ;  /* 0x00000031340e7207 */ /* 0x000fe40000000000 */
[----:B------:R-:W-:Y:S02]  /*8410*/  F2FP.BF16.F32.PACK_AB R32, R32, R37 ;  /* 0x000000252020723e */ /* 0x000fe400000010ff */
[----:B------:R-:W-:Y:S02]  /*8420*/  F2FP.BF16.F32.PACK_AB R33, R33, R56 ;  /* 0x000000382121723e */ /* 0x000fe400000010ff */
[----:B------:R-:W-:Y:S01]  /*8430*/  LOP3.LUT R6, R6, R7, RZ, 0x3c, !PT ;  /* 0x0000000706067212 */ /* 0x000fe200078e3cff */
[----:B------:R-:W-:Y:S01]  /*8440*/  IMAD.X R7, RZ, RZ, R17, P2 ;  /* 0x000000ffff077224 */ /* 0x000fe200010e0611 */
[----:B------:R-:W-:-:S02]  /*8450*/  LOP3.LUT R52, R53, 0x380, RZ, 0xc0, !PT ;  /* 0x0000038035347812 */ /* 0x000fc400078ec0ff */
[----:B------:R-:W-:Y:S02]  /*8460*/  F2FP.BF16.F32.PACK_AB R43, R43, R50 ;  /* 0x000000322b2b723e */ /* 0x000fe400000010ff */
[----:B------:R-:W-:Y:S02]  /*8470*/  F2FP.BF16.F32.PACK_AB R54, R47, R54 ;  /* 0x000000362f36723e */ /* 0x000fe400000010ff */
[----:B------:R-:W-:Y:S02]  /*8480*/  F2FP.BF16.F32.PACK_AB R62, R55, R62 ;  /* 0x0000003e373e723e */ /* 0x000fe400000010ff */
[----:B------:R-:W-:Y:S02]  /*8490*/  F2FP.BF16.F32.PACK_AB R102, R95, R102 ;  /* 0x000000665f66723e */ /* 0x000fe400000010ff */
[----:B------:R-:W-:Y:S02]  /*84a0*/  IADD3 R55, P2, R16, 0x4060, RZ ;  /* 0x0000406010377810 */ /* 0x000fe40007f5e0ff */
[----:B------:R-:W-:-:S02]  /*84b0*/  F2FP.BF16.F32.PACK_AB R110, R103, R110 ;  /* 0x0000006e676e723e */ /* 0x000fc400000010ff */
[----:B------:R-:W-:Y:S02]  /*84c0*/  SEL R95, R9, R24, P0 ;  /* 0x00000018095f7207 */ /* 0x000fe40000000000 */
[----:B------:R-:W-:Y:S02]  /*84d0*/  SEL R20, R24, R9, P0 ;  /* 0x0000000918147207 */ /* 0x000fe40000000000 */
[----:B------:R-:W-:Y:S02]  /*84e0*/  SEL R103, R32, R33, P0 ;  /* 0x0000002120677207 */ /* 0x000fe40000000000 */
[----:B------:R-:W-:Y:S02]  /*84f0*/  SEL R24, R33, R32, P0 ;  /* 0x0000002021187207 */ /* 0x000fe40000000000 */
[----:B------:R-:W-:Y:S02]  /*8500*/  SHF.R.U64 R52, R52, 0x3, RZ ;  /* 0x0000000334347819 */ /* 0x000fe400000012ff */
[----:B------:R-:W-:-:S02]  /*8510*/  F2FP.BF16.F32.PACK_AB R70, R63, R70 ;  /* 0x000000463f46723e */ /* 0x000fc400000010ff */
[----:B------:R-:W-:Y:S02]  /*8520*/  SEL R131, R43, R54, P0 ;  /* 0x000000362b837207 */ /* 0x000fe40000000000 */
[----:B------:R-:W-:Y:S02]  /*8530*/  SEL R32, R54, R43, P0 ;  /* 0x0000002b36207207 */ /* 0x000fe40000000000 */
[----:B------:R-:W-:Y:S02]  /*8540*/  SEL R63, R15, R10, P0 ;  /* 0x0000000a0f3f7207 */ /* 0x000fe40000000000 */
[----:B------:R-:W-:Y:S02]  /*8550*/  SEL R12, R10, R15, P0 ;  /* 0x0000000f0a0c7207 */ /* 0x000fe40000000000 */
[----:B------:R-:W-:Y:S02]  /*8560*/  LOP3.LUT R54, R55, 0x380, RZ, 0xc0, !PT ;  /* 0x0000038037367812 */ /* 0x000fe400078ec0ff */
[----:B------:R-:W-:-:S02]  /*8570*/  SEL R89, R11, R44, P0 ;  /* 0x0000002c0b597207 */ /* 0x000fc40000000000 */
[----:B------:R-:W-:Y:S02]  /*8580*/  SEL R15, R44, R11, P0 ;  /* 0x0000000b2c0f7207 */ /* 0x000fe40000000000 */
[----:B------:R-:W-:Y:S02]  /*8590*/  IADD3 R11, P4, R16, 0x60, RZ ;  /* 0x00000060100b7810 */ /* 0x000fe40007f9e0ff */
[----:B------:R-:W-:Y:S01]  /*85a0*/  LOP3.LUT R52, R52, R53, RZ, 0x3c, !PT ;  /* 0x0000003534347212 */ /* 0x000fe200078e3cff */
[----:B------:R-:W-:Y:S01]  /*85b0*/  IMAD.X R53, RZ, RZ, R17, P1 ;  /* 0x000000ffff357224 */ /* 0x000fe200008e0611 */
[----:B------:R-:W-:Y:S02]  /*85c0*/  IADD3 R9, P3, R16, 0x40, RZ ;  /* 0x0000004010097810 */ /* 0x000fe40007f7e0ff */
[----:B------:R-:W-:Y:S02]  /*85d0*/  SHF.R.U64 R54, R54, 0x3, RZ ;  /* 0x0000000336367819 */ /* 0x000fe400000012ff */
[----:B------:R-:W-:-:S02]  /*85e0*/  LOP3.LUT R10, R11, 0x380, RZ, 0xc0, !PT ;  /* 0x000003800b0a7812 */ /* 0x000fc400078ec0ff */
[----:B------:R-:W-:Y:S02]  /*85f0*/  LOP3.LUT R8, R9, 0x380, RZ, 0xc0, !PT ;  /* 0x0000038009087812 */ /* 0x000fe400078ec0ff */
[----:B------:R-:W-:Y:S02]  /*8600*/  SEL R57, R152, R159, P0 ;  /* 0x0000009f98397207 */ /* 0x000fe40000000000 */
[----:B------:R-:W-:Y:S02]  /*8610*/  SEL R40, R159, R152, P0 ;  /* 0x000000989f287207 */ /* 0x000fe40000000000 */
[----:B------:R-:W-:Y:S01]  /*8620*/  LOP3.LUT R54, R54, R55, RZ, 0x3c, !PT ;  /* 0x0000003736367212 */ /* 0x000fe200078e3cff */
[----:B------:R-:W-:Y:S01]  /*8630*/  IMAD.X R55, RZ, RZ, R17, P2 ;  /* 0x000000ffff377224 */ /* 0x000fe200010e0611 */
[----:B------:R-:W-:Y:S02]  /*8640*/  MOV R53, R52 ;  /* 0x0000003400357202 */ /* 0x000fe40000000f00 */
[----:B------:R-:W-:-:S02]  /*8650*/  SHF.R.U64 R10, R10, 0x3, RZ ;  /* 0x000000030a0a7819 */ /* 0x000fc400000012ff */
[----:B------:R-:W-:Y:S02]  /*8660*/  SHF.R.U64 R8, R8, 0x3, RZ ;  /* 0x0000000308087819 */ /* 0x000fe400000012ff */
[----:B------:R-:W-:Y:S02]  /*8670*/  F2FP.BF16.F32.PACK_AB R59, R59, R66 ;  /* 0x000000423b3b723e */ /* 0x000fe400000010ff */
[----:B------:R-:W-:Y:S01]  /*8680*/  LOP3.LUT R10, R10, R11, RZ, 0x3c, !PT ;  /* 0x0000000b0a0a7212 */ /* 0x000fe200078e3cff */
[----:B------:R-:W-:Y:S01]  /*8690*/  IMAD.X R11, RZ, RZ, R17, P4 ;  /* 0x000000ffff0b7224 */ /* 0x000fe200020e0611 */
[----:B------:R-:W-:Y:S02]  /*86a0*/  MOV R55, R54 ;  /* 0x0000003600377202 */ /* 0x000fe40000000f00 */
[----:B------:R-:W-:Y:S02]  /*86b0*/  F2FP.BF16.F32.PACK_AB R39, R39, R42 ;  /* 0x0000002a2727723e */ /* 0x000fe400000010ff */
[----:B------:R-:W-:-:S02]  /*86c0*/  F2FP.BF16.F32.PACK_AB R67, R67, R74 ;  /* 0x0000004a4343723e */ /* 0x000fc400000010ff */
[----:B------:R-:W-:Y:S02]  /*86d0*/  F2FP.BF16.F32.PACK_AB R78, R71, R78 ;  /* 0x0000004e474e723e */ /* 0x000fe400000010ff */
[----:B------:R-:W-:Y:S02]  /*86e0*/  F2FP.BF16.F32.PACK_AB R21, R21, R36 ;  /* 0x000000241515723e */ /* 0x000fe400000010ff */
[----:B------:R-:W-:Y:S02]  /*86f0*/  F2FP.BF16.F32.PACK_AB R86, R79, R86 ;  /* 0x000000564f56723e */ /* 0x000fe400000010ff */
[----:B------:R-:W-:Y:S01]  /*8700*/  LOP3.LUT R8, R8, R9, RZ, 0x3c, !PT ;  /* 0x0000000908087212 */ /* 0x000fe200078e3cff */
[----:B------:R-:W-:Y:S01]  /*8710*/  IMAD.X R9, RZ, RZ, R17, P3 ;  /* 0x000000ffff097224 */ /* 0x000fe200018e0611 */
[----:B------:R-:W-:Y:S02]  /*8720*/  F2FP.BF16.F32.PACK_AB R83, R83, R90 ;  /* 0x0000005a5353723e */ /* 0x000fe400000010ff */
[----:B------:R-:W-:-:S02]  /*8730*/  SEL R135, R59, R70, P0 ;  /* 0x000000463b877207 */ /* 0x000fc40000000000 */
[----:B------:R-:W-:Y:S02]  /*8740*/  SEL R36, R70, R59, P0 ;  /* 0x0000003b46247207 */ /* 0x000fe40000000000 */
[C---:B------:R-:W-:Y:S01]  /*8750*/  IADD3 R79, P4, R16.reuse, 0x8020, RZ ;  /* 0x00008020104f7810 */ /* 0x040fe20007f9e0ff */
[----:B------:R-:W-:Y:S01]  /*8760*/  UIMAD UR42, UR5, UR42, UR48 ;  /* 0x0000002a052a72a4 */ /* 0x000fe2000f8e0230 */
[----:B------:R-:W-:Y:S02]  /*8770*/  F2FP.BF16.F32.PACK_AB R91, R91, R98 ;  /* 0x000000625b5b723e */ /* 0x000fe400000010ff */
[----:B------:R-:W-:Y:S02]  /*8780*/  IADD3 R59, P3, R16, 0x8000, RZ ;  /* 0x00008000103b7810 */ /* 0x000fe40007f7e0ff */
[----:B------:R-:W-:Y:S02]  /*8790*/  F2FP.BF16.F32.PACK_AB R99, R99, R106 ;  /* 0x0000006a6363723e */ /* 0x000fe400000010ff */
[----:B------:R-:W-:Y:S01]  /*87a0*/  F2FP.BF16.F32.PACK_AB R80, R73, R80 ;  /* 0x000000504950723e */ /* 0x000fe200000010ff */
[----:B------:R-:W-:Y:S01]  /*87b0*/  UIMAD UR4, UR4, UR6, URZ ;  /* 0x00000006040472a4 */ /* 0x000fe2000f8e023f */
[----:B------:R-:W-:-:S02]  /*87c0*/  F2FP.BF16.F32.PACK_AB R107, R107, R114 ;  /* 0x000000726b6b723e */ /* 0x000fc400000010ff */
[----:B------:R-:W-:Y:S02]  /*87d0*/  F2FP.BF16.F32.PACK_AB R116, R111, R116 ;  /* 0x000000746f74723e */ /* 0x000fe400000010ff */
[----:B--2---:R-:W-:Y:S01]  /*87e0*/  LOP3.LUT R52, R4, 0x2, RZ, 0x3c, !PT ;  /* 0x0000000204347812 */ /* 0x004fe200078e3cff */
[----:B------:R-:W-:Y:S04]  /*87f0*/  SHFL.IDX PT, R57, R57, R4, 0x1c1f ;  /* 0x001c1f0439397589 */ /* 0x000fe800000e0000 */
[----:B------:R-:W1:Y:S04]  /*8800*/  SHFL.IDX PT, R40, R40, R52, 0x1c1f ;  /* 0x001c1f3428287589 */ /* 0x000e6800000e0000 */
[----:B------:R-:W-:Y:S04]  /*8810*/  SHFL.IDX PT, R101, R101, R4, 0x1c1f ;  /* 0x001c1f0465657589 */ /* 0x000fe800000e0000 */
[----:B------:R-:W2:Y:S01]  /*8820*/  SHFL.IDX PT, R54, R109, R52, 0x1c1f ;  /* 0x001c1f346d367589 */ /* 0x000ea200000e0000 */
[----:B------:R-:W-:-:S02]  /*8830*/  SEL R129, R39, R46, P0 ;  /* 0x0000002e27817207 */ /* 0x000fc40000000000 */
[----:B------:R-:W-:Y:S02]  /*8840*/  SEL R33, R46, R39, P0 ;  /* 0x000000272e217207 */ /* 0x000fe40000000000 */
[----:B------:R-:W-:Y:S02]  /*8850*/  SEL R137, R67, R78, P0 ;  /* 0x0000004e43897207 */ /* 0x000fe40000000000 */
[----:B------:R-:W-:Y:S02]  /*8860*/  SEL R37, R78, R67, P0 ;  /* 0x000000434e257207 */ /* 0x000fe40000000000 */
[----:B------:R-:W-:Y:S02]  /*8870*/  IADD3 R73, P1, R16, 0xc000, RZ ;  /* 0x0000c00010497810 */ /* 0x000fe40007f3e0ff */
[----:B------:R-:W-:Y:S02]  /*8880*/  F2FP.BF16.F32.PACK_AB R35, R38, R35 ;  /* 0x000000232623723e */ /* 0x000fe400000010ff */
[----:B------:R-:W-:-:S02]  /*8890*/  F2FP.BF16.F32.PACK_AB R51, R51, R58 ;  /* 0x0000003a3333723e */ /* 0x000fc400000010ff */
[----:B------:R-:W-:Y:S02]  /*88a0*/  F2FP.BF16.F32.PACK_AB R28, R28, R41 ;  /* 0x000000291c1c723e */ /* 0x000fe400000010ff */
[----:B------:R-:W-:Y:S02]  /*88b0*/  F2FP.BF16.F32.PACK_AB R113, R113, R118 ;  /* 0x000000767171723e */ /* 0x000fe400000010ff */
[----:B------:R-:W-:Y:S02]  /*88c0*/  F2FP.BF16.F32.PACK_AB R120, R115, R120 ;  /* 0x000000787378723e */ /* 0x000fe400000010ff */
[----:B------:R-:W-:Y:S02]  /*88d0*/  SEL R141, R83, R94, P0 ;  /* 0x0000005e538d7207 */ /* 0x000fe40000000000 */
[----:B------:R-:W-:Y:S02]  /*88e0*/  SEL R39, R94, R83, P0 ;  /* 0x000000535e277207 */ /* 0x000fe40000000000 */
[----:B------:R-:W-:Y:S01]  /*88f0*/  LOP3.LUT R78, R79, 0x380, RZ, 0xc0, !PT ;  /* 0x000003804f4e7812 */ /* 0x000fe200078ec0ff */
[----:B------:R-:W-:Y:S01]  /*8900*/  USHF.L.U32 UR42, UR42, 0x7, URZ ;  /* 0x000000072a2a7899 */ /* 0x000fe2000800063f */
[----:B------:R-:W-:-:S02]  /*8910*/  F2FP.BF16.F32.PACK_AB R117, R117, R122 ;  /* 0x0000007a7575723e */ /* 0x000fc400000010ff */
[----:B------:R-:W-:Y:S02]  /*8920*/  F2FP.BF16.F32.PACK_AB R124, R119, R124 ;  /* 0x0000007c777c723e */ /* 0x000fe400000010ff */
[----:B------:R-:W-:Y:S02]  /*8930*/  SEL R83, R91, R102, P0 ;  /* 0x000000665b537207 */ /* 0x000fe40000000000 */
[----:B------:R-:W-:Y:S02]  /*8940*/  SEL R41, R102, R91, P0 ;  /* 0x0000005b66297207 */ /* 0x000fe40000000000 */
[----:B------:R-:W-:Y:S02]  /*8950*/  IADD3 R49, P6, R16, 0x4020, RZ ;  /* 0x0000402010317810 */ /* 0x000fe40007fde0ff */
[----:B------:R-:W-:Y:S02]  /*8960*/  LOP3.LUT R58, R59, 0x380, RZ, 0xc0, !PT ;  /* 0x000003803b3a7812 */ /* 0x000fe400078ec0ff */
[----:B------:R-:W-:-:S02]  /*8970*/  F2FP.BF16.F32.PACK_AB R121, R121, R126 ;  /* 0x0000007e7979723e */ /* 0x000fc400000010ff */
[----:B------:R-:W-:Y:S02]  /*8980*/  SEL R91, R99, R110, P0 ;  /* 0x0000006e635b7207 */ /* 0x000fe40000000000 */
[----:B------:R-:W-:Y:S01]  /*8990*/  SEL R42, R110, R99, P0 ;  /* 0x000000636e2a7207 */ /* 0x000fe20000000000 */
[----:B------:R-:W-:Y:S01]  /*89a0*/  UIMAD.WIDE.U32 UR10, UR43, UR6, URZ ;  /* 0x000000062b0a72a5 */ /* 0x000fe2000f8e003f */
[----:B------:R-:W-:Y:S01]  /*89b0*/  F2FP.BF16.F32.PACK_AB R125, R125, R130 ;  /* 0x000000827d7d723e */ /* 0x000fe200000010ff */
[----:B------:R-:W-:Y:S01]  /*89c0*/  UIMAD UR4, UR43, UR7, UR4 ;  /* 0x000000072b0472a4 */ /* 0x000fe2000f8e0204 */
[----:B------:R-:W-:Y:S02]  /*89d0*/  F2FP.BF16.F32.PACK_AB R132, R127, R132 ;  /* 0x000000847f84723e */ /* 0x000fe400000010ff */
[----:B------:R-:W-:Y:S02]  /*89e0*/  SEL R99, R107, R116, P0 ;  /* 0x000000746b637207 */ /* 0x000fe40000000000 */
[----:B------:R-:W-:-:S02]  /*89f0*/  SEL R43, R116, R107, P0 ;  /* 0x0000006b742b7207 */ /* 0x000fc40000000000 */
[----:B------:R-:W-:Y:S02]  /*8a00*/  IADD3 R71, P2, R16, 0xc020, RZ ;  /* 0x0000c02010477810 */ /* 0x000fe40007f5e0ff */
[----:B------:R-:W-:Y:S02]  /*8a10*/  LOP3.LUT R72, R73, 0x380, RZ, 0xc0, !PT ;  /* 0x0000038049487812 */ /* 0x000fe400078ec0ff */
[----:B------:R-:W-:Y:S02]  /*8a20*/  F2FP.BF16.F32.PACK_AB R88, R81, R88 ;  /* 0x000000585158723e */ /* 0x000fe400000010ff */
[----:B------:R-:W-:Y:S02]  /*8a30*/  SEL R127, R34, R35, P0 ;  /* 0x00000023227f7207 */ /* 0x000fe40000000000 */
[----:B------:R-:W-:Y:S02]  /*8a40*/  SEL R107, R113, R120, P0 ;  /* 0x00000078716b7207 */ /* 0x000fe40000000000 */
[----:B------:R-:W-:-:S02]  /*8a50*/  SEL R44, R120, R113, P0 ;  /* 0x00000071782c7207 */ /* 0x000fc40000000000 */
[----:B------:R-:W-:Y:S02]  /*8a60*/  SHF.R.U64 R78, R78, 0x3, RZ ;  /* 0x000000034e4e7819 */ /* 0x000fe400000012ff */
[----:B------:R-:W-:Y:S02]  /*8a70*/  SEL R35, R35, R34, P0 ;  /* 0x0000002223237207 */ /* 0x000fe40000000000 */
[----:B------:R-:W-:Y:S02]  /*8a80*/  SEL R113, R117, R124, P0 ;  /* 0x0000007c75717207 */ /* 0x000fe40000000000 */
[----:B------:R-:W-:Y:S02]  /*8a90*/  SEL R45, R124, R117, P0 ;  /* 0x000000757c2d7207 */ /* 0x000fe40000000000 */
[----:B------:R-:W-:Y:S02]  /*8aa0*/  LOP3.LUT R48, R49, 0x380, RZ, 0xc0, !PT ;  /* 0x0000038031307812 */ /* 0x000fe400078ec0ff */
[----:B------:R-:W-:-:S02]  /*8ab0*/  SHF.R.U64 R58, R58, 0x3, RZ ;  /* 0x000000033a3a7819 */ /* 0x000fc400000012ff */
[----:B------:R-:W-:Y:S01]  /*8ac0*/  LOP3.LUT R81, R16, 0x380, RZ, 0xc0, !PT ;  /* 0x0000038010517812 */ /* 0x000fe200078ec0ff */
[----:B------:R-:W-:Y:S01]  /*8ad0*/  UIADD3 UR8, UR8, 0x38860, URZ ;  /* 0x0003886008087890 */ /* 0x000fe2000fffe03f */
[----:B------:R-:W-:Y:S02]  /*8ae0*/  F2FP.BF16.F32.PACK_AB R69, R69, R76 ;  /* 0x0000004c4545723e */ /* 0x000fe400000010ff */
[----:B------:R-:W-:Y:S02]  /*8af0*/  SEL R133, R51, R62, P0 ;  /* 0x0000003e33857207 */ /* 0x000fe40000000000 */
[----:B------:R-:W-:Y:S02]  /*8b00*/  SEL R34, R62, R51, P0 ;  /* 0x000000333e227207 */ /* 0x000fe40000000000 */
[----:B------:R-:W-:Y:S02]  /*8b10*/  SEL R117, R121, R128, P0 ;  /* 0x0000008079757207 */ /* 0x000fe40000000000 */
[----:B------:R-:W-:-:S02]  /*8b20*/  SEL R50, R128, R121, P0 ;  /* 0x0000007980327207 */ /* 0x000fc40000000000 */
[----:B------:R-:W-:Y:S01]  /*8b30*/  IADD3 R47, P5, R16, 0x4000, RZ ;  /* 0x00004000102f7810 */ /* 0x000fe20007fbe0ff */
[----:B------:R-:W-:Y:S01]  /*8b40*/  UIADD3 UR4, UR11, UR4, URZ ;  /* 0x000000040b047290 */ /* 0x000fe2000fffe03f */
[----:B------:R-:W-:Y:S02]  /*8b50*/  SEL R121, R125, R132, P0 ;  /* 0x000000847d797207 */ /* 0x000fe40000000000 */
[----:B------:R-:W-:Y:S01]  /*8b60*/  SEL R51, R132, R125, P0 ;  /* 0x0000007d84337207 */ /* 0x000fe20000000000 */
[----:B------:R-:W-:Y:S01]  /*8b70*/  VIADD R125, R23, UR42 ;  /* 0x0000002a177d7c36 */ /* 0x000fe20008000000 */
[----:B------:R-:W-:Y:S02]  /*8b80*/  LOP3.LUT R70, R71, 0x380, RZ, 0xc0, !PT ;  /* 0x0000038047467812 */ /* 0x000fe400078ec0ff */
[----:B------:R-:W-:Y:S02]  /*8b90*/  SHF.R.U64 R72, R72, 0x3, RZ ;  /* 0x0000000348487819 */ /* 0x000fe400000012ff */
[----:B------:R-:W-:Y:S01]  /*8ba0*/  LOP3.LUT R78, R78, R79, RZ, 0x3c, !PT ;  /* 0x0000004f4e4e7212 */ /* 0x000fe200078e3cff */
[----:B------:R-:W-:Y:S01]  /*8bb0*/  IMAD.X R79, RZ, RZ, R17, P4 ;  /* 0x000000ffff4f7224 */ /* 0x000fe200020e0611 */
[----:B------:R-:W-:-:S02]  /*8bc0*/  SEL R111, R68, R27, P0 ;  /* 0x0000001b446f7207 */ /* 0x000fc40000000000 */
[----:B------:R-:W-:Y:S02]  /*8bd0*/  SEL R26, R27, R68, P0 ;  /* 0x000000441b1a7207 */ /* 0x000fe40000000000 */
[----:B------:R-:W-:Y:S02]  /*8be0*/  SHF.R.U64 R48, R48, 0x3, RZ ;  /* 0x0000000330307819 */ /* 0x000fe400000012ff */
[----:B------:R-:W-:Y:S01]  /*8bf0*/  LOP3.LUT R58, R58, R59, RZ, 0x3c, !PT ;  /* 0x0000003b3a3a7212 */ /* 0x000fe200078e3cff */
[----:B------:R-:W-:Y:S01]  /*8c00*/  IMAD.X R59, RZ, RZ, R17, P3 ;  /* 0x000000ffff3b7224 */ /* 0x000fe200018e0611 */
[----:B------:R-:W-:Y:S01]  /*8c10*/  SHF.R.U64 R81, R81, 0x3, RZ ;  /* 0x0000000351517819 */ /* 0x000fe200000012ff */
[----:B------:R-:W-:Y:S01]  /*8c20*/  SHFL.IDX PT, R65, R65, R4, 0x1c1f ;  /* 0x001c1f0441417589 */ /* 0x000fe200000e0000 */
[----:B------:R-:W-:Y:S01]  /*8c30*/  F2FP.BF16.F32.PACK_AB R75, R75, R82 ;  /* 0x000000524b4b723e */ /* 0x000fe200000010ff */
[----:B------:R-:W-:Y:S01]  /*8c40*/  UPRMT UR8, UR37, 0x654, UR8 ;  /* 0x0000065425087896 */ /* 0x000fe20008000008 */
[----:B------:R-:W-:Y:S01]  /*8c50*/  SEL R115, R69, R80, P0 ;  /* 0x0000005045737207 */ /* 0x000fe20000000000 */
[----:B------:R-:W3:Y:S01]  /*8c60*/  SHFL.IDX PT, R56, R13, R52, 0x1c1f ;  /* 0x001c1f340d387589 */ /* 0x000ee200000e0000 */
[----:B------:R-:W-:-:S02]  /*8c70*/  SEL R27, R80, R69, P0 ;  /* 0x00000045501b7207 */ /* 0x000fc40000000000 */
[----:B------:R-:W-:Y:S02]  /*8c80*/  LOP3.LUT R46, R47, 0x380, RZ, 0xc0, !PT ;  /* 0x000003802f2e7812 */ /* 0x000fe400078ec0ff */
[C---:B------:R-:W-:Y:S02]  /*8c90*/  IADD3 R67, P4, R16.reuse, 0xc060, RZ ;  /* 0x0000c06010437810 */ /* 0x040fe40007f9e0ff */
[----:B------:R-:W-:Y:S02]  /*8ca0*/  IADD3 R69, P3, R16, 0xc040, RZ ;  /* 0x0000c04010457810 */ /* 0x000fe40007f7e0ff */
[----:B------:R-:W-:Y:S01]  /*8cb0*/  MOV R100, R8 ;  /* 0x0000000800647202 */ /* 0x000fe20000000f00 */
[----:B------:R-:W-:Y:S01]  /*8cc0*/  VIADD R8, R125, 0x8 ;  /* 0x000000087d087836 */ /* 0x000fe20000000000 */
[----:B------:R-:W-:Y:S02]  /*8cd0*/  SHF.R.U64 R70, R70, 0x3, RZ ;  /* 0x0000000346467819 */ /* 0x000fe400000012ff */
[----:B------:R-:W-:-:S02]  /*8ce0*/  MOV R102, R6 ;  /* 0x0000000600667202 */ /* 0x000fc40000000f00 */
[----:B------:R-:W-:Y:S01]  /*8cf0*/  LOP3.LUT R72, R72, R73, RZ, 0x3c, !PT ;  /* 0x0000004948487212 */ /* 0x000fe200078e3cff */
[--C-:B------:R-:W-:Y:S01]  /*8d00*/  IMAD.X R73, RZ, RZ, R17.reuse, P1 ;  /* 0x000000ffff497224 */ /* 0x100fe200008e0611 */
[----:B------:R-:W-:Y:S01]  /*8d10*/  LOP3.LUT R48, R48, R49, RZ, 0x3c, !PT ;  /* 0x0000003130307212 */ /* 0x000fe200078e3cff */
[----:B------:R-:W-:Y:S01]  /*8d20*/  IMAD.U32 R7, RZ, RZ, UR11 ;  /* 0x0000000bff077e24 */ /* 0x000fe2000f8e00ff */
[----:B------:R-:W-:Y:S01]  /*8d30*/  LOP3.LUT R80, R81, R16, RZ, 0x3c, !PT ;  /* 0x0000001051507212 */ /* 0x000fe200078e3cff */
[--C-:B------:R-:W-:Y:S01]  /*8d40*/  IMAD.X R49, RZ, RZ, R17.reuse, P6 ;  /* 0x000000ffff317224 */ /* 0x100fe200030e0611 */
[----:B------:R-:W-:Y:S01]  /*8d50*/  LOP3.LUT P1, RZ, R2, 0x3, RZ, 0xc0, !PT ;  /* 0x0000000302ff7812 */ /* 0x000fe2000782c0ff */
[----:B------:R-:W-:Y:S01]  /*8d60*/  IMAD.MOV.U32 R81, RZ, RZ, R17 ;  /* 0x000000ffff517224 */ /* 0x000fe200078e0011 */
[----:B------:R-:W-:Y:S01]  /*8d70*/  F2FP.BF16.F32.PACK_AB R77, R77, R84 ;  /* 0x000000544d4d723e */ /* 0x000fe200000010ff */
[----:B------:R-:W-:Y:S01]  /*8d80*/  IMAD.U32 R7, RZ, RZ, UR4 ;  /* 0x00000004ff077e24 */ /* 0x000fe2000f8e00ff */
[----:B------:R-:W-:Y:S01]  /*8d90*/  SEL R139, R75, R86, P0 ;  /* 0x000000564b8b7207 */ /* 0x000fe20000000000 */
[----:B------:R-:W-:Y:S01]  /*8da0*/  ULDC UR4, c[0x0][0xa88] ;  /* 0x0002a20000047ab9 */ /* 0x000fe20000000800 */
[----:B------:R-:W-:-:S02]  /*8db0*/  SEL R38, R86, R75, P0 ;  /* 0x0000004b56267207 */ /* 0x000fc40000000000 */
[----:B------:R-:W-:Y:S02]  /*8dc0*/  SEL R97, R28, R21, P0 ;  /* 0x000000151c617207 */ /* 0x000fe40000000000 */
[----:B------:R-:W-:Y:S01]  /*8dd0*/  MOV R98, R10 ;  /* 0x0000000a00627202 */ /* 0x000fe20000000f00 */
[----:B------:R-:W-:Y:S01]  /*8de0*/  SHFL.IDX PT, R61, R61, R4, 0x1c1f ;  /* 0x001c1f043d3d7589 */ /* 0x000fe200000e0000 */
[----:B------:R-:W-:Y:S01]  /*8df0*/  SHF.R.U64 R46, R46, 0x3, RZ ;  /* 0x000000032e2e7819 */ /* 0x000fe200000012ff */
[----:B------:R-:W-:Y:S01]  /*8e00*/  SYNCS.ARRIVE.TRANS64.RED.A1T0 RZ, [UR8], RZ ;  /* 0x000000ffffff79a7 */ /* 0x000fe20008100408 */
[----:B------:R-:W-:Y:S02]  /*8e10*/  LOP3.LUT R66, R67, 0x380, RZ, 0xc0, !PT ;  /* 0x0000038043427812 */ /* 0x000fe400078ec0ff */
[----:B------:R-:W-:Y:S02]  /*8e20*/  IADD3 R75, P6, R16, 0x8060, RZ ;  /* 0x00008060104b7810 */ /* 0x000fe40007fde0ff */
[----:B------:R-:W-:-:S02]  /*8e30*/  LOP3.LUT R68, R69, 0x380, RZ, 0xc0, !PT ;  /* 0x0000038045447812 */ /* 0x000fc400078ec0ff */
[----:B------:R-:W-:Y:S01]  /*8e40*/  LOP3.LUT R70, R70, R71, RZ, 0x3c, !PT ;  /* 0x0000004746467212 */ /* 0x000fe200078e3cff */
[--C-:B------:R-:W-:Y:S01]  /*8e50*/  IMAD.X R71, RZ, RZ, R17.reuse, P2 ;  /* 0x000000ffff477224 */ /* 0x100fe200010e0611 */
[----:B------:R-:W-:Y:S01]  /*8e60*/  ISETP.GE.OR P2, PT, R8, UR4, P1 ;  /* 0x0000000408007c0c */ /* 0x000fe20008f46670 */
[----:B------:R-:W-:Y:S01]  /*8e70*/  SHFL.IDX PT, R127, R127, R4, 0x1c1f ;  /* 0x001c1f047f7f7589 */ /* 0x000fe200000e0000 */
[----:B------:R-:W-:Y:S02]  /*8e80*/  SEL R21, R21, R28, P0 ;  /* 0x0000001c15157207 */ /* 0x000fe40000000000 */
[----:B------:R-:W-:Y:S02]  /*8e90*/  SEL R119, R77, R88, P0 ;  /* 0x000000584d777207 */ /* 0x000fe40000000000 */
[----:B------:R-:W-:Y:S01]  /*8ea0*/  LOP3.LUT R46, R46, R47, RZ, 0x3c, !PT ;  /* 0x0000002f2e2e7212 */ /* 0x000fe200078e3cff */
[----:B------:R-:W-:Y:S01]  /*8eb0*/  IMAD.X R47, RZ, RZ, R17, P5 ;  /* 0x000000ffff2f7224 */ /* 0x000fe200028e0611 */
[----:B------:R-:W-:-:S02]  /*8ec0*/  SHF.R.U64 R66, R66, 0x3, RZ ;  /* 0x0000000342427819 */ /* 0x000fc400000012ff */
[----:B------:R-:W-:Y:S02]  /*8ed0*/  MOV R79, R78 ;  /* 0x0000004e004f7202 */ /* 0x000fe40000000f00 */
[----:B-1----:R-:W-:Y:S01]  /*8ee0*/  SEL R8, R57, R40, P0 ;  /* 0x0000002839087207 */ /* 0x002fe20000000000 */
[----:B------:R-:W-:Y:S01]  /*8ef0*/  SHFL.IDX PT, R78, R35, R52, 0x1c1f ;  /* 0x001c1f34234e7589 */ /* 0x000fe200000e0000 */
[----:B------:R-:W-:Y:S02]  /*8f00*/  SEL R10, R40, R57, P0 ;  /* 0x00000039280a7207 */ /* 0x000fe40000000000 */
[----:B------:R-:W-:Y:S01]  /*8f10*/  SEL R28, R88, R77, P0 ;  /* 0x0000004d581c7207 */ /* 0x000fe20000000000 */
[----:B------:R-:W1:Y:S01]  /*8f20*/  SHFL.IDX PT, R40, R5, R52, 0x1c1f ;  /* 0x001c1f3405287589 */ /* 0x000e6200000e0000 */
[----:B------:R-:W-:Y:S02]  /*8f30*/  LOP3.LUT R74, R75, 0x380, RZ, 0xc0, !PT ;  /* 0x000003804b4a7812 */ /* 0x000fe400078ec0ff */
[----:B------:R-:W-:Y:S01]  /*8f40*/  SHF.R.U64 R68, R68, 0x3, RZ ;  /* 0x0000000344447819 */ /* 0x000fe200000012ff */
[----:B------:R-:W-:Y:S01]  /*8f50*/  SHFL.IDX PT, R63, R63, R4, 0x1c1f ;  /* 0x001c1f043f3f7589 */ /* 0x000fe200000e0000 */
[----:B------:R-:W-:-:S02]  /*8f60*/  MOV R104, R80 ;  /* 0x0000005000687202 */ /* 0x000fc40000000f00 */
[----:B--2---:R-:W-:Y:S01]  /*8f70*/  SEL R9, R101, R54, P0 ;  /* 0x0000003665097207 */ /* 0x004fe20000000000 */
[----:B------:R-:W-:Y:S01]  /*8f80*/  SHFL.IDX PT, R129, R129, R4, 0x1c1f ;  /* 0x001c1f0481817589 */ /* 0x000fe200000e0000 */
[----:B------:R-:W-:Y:S02]  /*8f90*/  SEL R11, R54, R101, P0 ;  /* 0x00000065360b7207 */ /* 0x000fe40000000000 */
[----:B------:R-:W-:Y:S01]  /*8fa0*/  IADD3 R77, P5, R16, 0x8040, RZ ;  /* 0x00008040104d7810 */ /* 0x000fe20007fbe0ff */
[----:B------:R-:W2:Y:S01]  /*8fb0*/  SHFL.IDX PT, R54, R12, R52, 0x1c1f ;  /* 0x001c1f340c367589 */ /* 0x000ea200000e0000 */
[----:B------:R-:W-:-:S03]  /*8fc0*/  MOV R59, R58 ;  /* 0x0000003a003b7202 */ /* 0x000fc60000000f00 */
[----:B------:R-:W4:Y:S01]  /*8fd0*/  SHFL.IDX PT, R80, R33, R52, 0x1c1f ;  /* 0x001c1f3421507589 */ /* 0x000f2200000e0000 */
[----:B------:R-:W-:Y:S01]  /*8fe0*/  LOP3.LUT R66, R66, R67, RZ, 0x3c, !PT ;  /* 0x0000004342427212 */ /* 0x000fe200078e3cff */
[----:B------:R-:W-:Y:S02]  /*8ff0*/  IMAD.X R67, RZ, RZ, R17, P4 ;  /* 0x000000ffff437224 */ /* 0x000fe400020e0611 */
[----:B------:R-:W-:Y:S01]  /*9000*/  SHFL.IDX PT, R131, R131, R4, 0x1c1f ;  /* 0x001c1f0483837589 */ /* 0x000fe200000e0000 */
[----:B------:R-:W-:-:S03]  /*9010*/  SHF.R.U64 R74, R74, 0x3, RZ ;  /* 0x000000034a4a7819 */ /* 0x000fc600000012ff */
[----:B------:R-:W5:Y:S01]  /*9020*/  SHFL.IDX PT, R32, R32, R52, 0x1c1f ;  /* 0x001c1f3420207589 */ /* 0x000f6200000e0000 */
[----:B------:R-:W-:Y:S01]  /*9030*/  LOP3.LUT R68, R68, R69, RZ, 0x3c, !PT ;  /* 0x0000004544447212 */ /* 0x000fe200078e3cff */
[----:B------:R-:W-:Y:S01]  /*9040*/  BAR.SYNC.DEFER_BLOCKING 0x1, 0x100 ;  /* 0x0044000000007b1d */ /* 0x000fe20000010000 */
[----:B------:R-:W-:Y:S01]  /*9050*/  LOP3.LUT R76, R77, 0x380, RZ, 0xc0, !PT ;  /* 0x000003804d4c7812 */ /* 0x000fe200078ec0ff */
[----:B------:R-:W-:Y:S01]  /*9060*/  IMAD.X R69, RZ, RZ, R17, P3 ;  /* 0x000000ffff457224 */ /* 0x000fe200018e0611 */
[----:B------:R-:W-:-:S03]  /*9070*/  LOP3.LUT R74, R74, R75, RZ, 0x3c, !PT ;  /* 0x0000004b4a4a7212 */ /* 0x000fc600078e3cff */
[----:B------:R-:W-:Y:S04]  /*9080*/  SHFL.IDX PT, R87, R87, R4, 0x1c1f ;  /* 0x001c1f0457577589 */ /* 0x000fe800000e0000 */
[----:B------:R-:W-:Y:S04]  /*9090*/  SHFL.IDX PT, R133, R133, R4, 0x1c1f ;  /* 0x001c1f0485857589 */ /* 0x000fe800000e0000 */
[----:B------:R-:W-:Y:S04]  /*90a0*/  SHFL.IDX PT, R58, R14, R52, 0x1c1f ;  /* 0x001c1f340e3a7589 */ /* 0x000fe800000e0000 */
[----:B------:R-:W-:Y:S01]  /*90b0*/  SHFL.IDX PT, R34, R34, R52, 0x1c1f ;  /* 0x001c1f3422227589 */ /* 0x000fe200000e0000 */
[----:B------:R-:W-:-:S03]  /*90c0*/  MOV R49, R48 ;  /* 0x0000003000317202 */ /* 0x000fc60000000f00 */
[----:B------:R-:W-:Y:S04]  /*90d0*/  SHFL.IDX PT, R89, R89, R4, 0x1c1f ;  /* 0x001c1f0459597589 */ /* 0x000fe800000e0000 */
        /* <DEDUP_REMOVED lines=20> */
[----:B------:R-:W-:Y:S01]  /*9220*/  SHFL.IDX PT, R121, R121, R4, 0x1c1f ;  /* 0x001c1f0479797589 */ /* 0x000fe200000e0000 */
[----:B------:R-:W-:-:S03]  /*9230*/  SHF.R.U64 R76, R76, 0x3, RZ ;  /* 0x000000034c4c7819 */ /* 0x000fc600000012ff */
[----:B------:R-:W5:Y:S01]  /*9240*/  SHFL.IDX PT, R4, R15, R52, 0x1c1f ;  /* 0x001c1f340f047589 */ /* 0x000f6200000e0000 */
[----:B------:R-:W-:-:S03]  /*9250*/  MOV R81, R46 ;  /* 0x0000002e00517202 */ /* 0x000fc60000000f00 */
[----:B------:R-:W5:Y:S01]  /*9260*/  SHFL.IDX PT, R36, R36, R52, 0x1c1f ;  /* 0x001c1f3424247589 */ /* 0x000f6200000e0000 */
[----:B------:R-:W-:Y:S01]  /*9270*/  IMAD.X R75, RZ, RZ, R17, P6 ;  /* 0x000000ffff4b7224 */ /* 0x000fe200030e0611 */
[----:B------:R-:W-:Y:S02]  /*9280*/  MOV R48, R66 ;  /* 0x0000004200307202 */ /* 0x000fe40000000f00 */
[----:B------:R-:W5:Y:S01]  /*9290*/  SHFL.IDX PT, R20, R20, R52, 0x1c1f ;  /* 0x001c1f3414147589 */ /* 0x000f6200000e0000 */
[----:B------:R-:W-:-:S03]  /*92a0*/  MOV R47, R68 ;  /* 0x00000044002f7202 */ /* 0x000fc60000000f00 */
[----:B------:R-:W5:Y:S01]  /*92b0*/  SHFL.IDX PT, R82, R37, R52, 0x1c1f ;  /* 0x001c1f3425527589 */ /* 0x000f6200000e0000 */
[----:B------:R-:W-:-:S03]  /*92c0*/  MOV R46, R70 ;  /* 0x00000046002e7202 */ /* 0x000fc60000000f00 */
[----:B------:R-:W5:Y:S04]  /*92d0*/  SHFL.IDX PT, R60, R21, R52, 0x1c1f ;  /* 0x001c1f34153c7589 */ /* 0x000f6800000e0000 */
[----:B------:R-:W5:Y:S04]  /*92e0*/  SHFL.IDX PT, R84, R38, R52, 0x1c1f ;  /* 0x001c1f3426547589 */ /* 0x000f6800000e0000 */
[----:B------:R-:W5:Y:S04]  /*92f0*/  SHFL.IDX PT, R62, R24, R52, 0x1c1f ;  /* 0x001c1f34183e7589 */ /* 0x000f6800000e0000 */
[----:B------:R-:W-:Y:S04]  /*9300*/  SHFL.IDX PT, R64, R25, R52, 0x1c1f ;  /* 0x001c1f3419407589 */ /* 0x000fe800000e0000 */
[----:B------:R-:W5:Y:S01]  /*9310*/  SHFL.IDX PT, R86, R39, R52, 0x1c1f ;  /* 0x001c1f3427567589 */ /* 0x000f6200000e0000 */
[----:B------:R-:W-:-:S03]  /*9320*/  LOP3.LUT R76, R76, R77, RZ, 0x3c, !PT ;  /* 0x0000004d4c4c7212 */ /* 0x000fc600078e3cff */
[----:B------:R-:W-:Y:S04]  /*9330*/  SHFL.IDX PT, R66, R26, R52, 0x1c1f ;  /* 0x001c1f341a427589 */ /* 0x000fe800000e0000 */
[----:B------:R-:W5:Y:S01]  /*9340*/  SHFL.IDX PT, R88, R41, R52, 0x1c1f ;  /* 0x001c1f3429587589 */ /* 0x000f6200000e0000 */
[----:B------:R-:W-:-:S03]  /*9350*/  IMAD.X R77, RZ, RZ, R17, P5 ;  /* 0x000000ffff4d7224 */ /* 0x000fc600028e0611 */
[----:B------:R-:W-:Y:S01]  /*9360*/  SHFL.IDX PT, R68, R27, R52, 0x1c1f ;  /* 0x001c1f341b447589 */ /* 0x000fe200000e0000 */
[----:B------:R-:W-:-:S03]  /*9370*/  MOV R75, R74 ;  /* 0x0000004a004b7202 */ /* 0x000fc60000000f00 */
[----:B------:R-:W5:Y:S04]  /*9380*/  SHFL.IDX PT, R90, R42, R52, 0x1c1f ;  /* 0x001c1f342a5a7589 */ /* 0x000f6800000e0000 */
[----:B------:R3:W-:Y:S04]  /*9390*/  SHFL.IDX PT, R70, R28, R52, 0x1c1f ;  /* 0x001c1f341c467589 */ /* 0x0007e800000e0000 */
[----:B------:R-:W5:Y:S01]  /*93a0*/  SHFL.IDX PT, R92, R43, R52, 0x1c1f ;  /* 0x001c1f342b5c7589 */ /* 0x000f6200000e0000 */
[----:B------:R-:W-:-:S03]  /*93b0*/  MOV R73, R72 ;  /* 0x0000004800497202 */ /* 0x000fc60000000f00 */
[----:B------:R-:W5:Y:S01]  /*93c0*/  SHFL.IDX PT, R44, R44, R52, 0x1c1f ;  /* 0x001c1f342c2c7589 */ /* 0x000f6200000e0000 */
[----:B---3--:R-:W-:-:S03]  /*93d0*/  SEL R28, R65, R56, P0 ;  /* 0x00000038411c7207 */ /* 0x008fc60000000000 */
[----:B------:R3:W-:Y:S01]  /*93e0*/  SHFL.IDX PT, R74, R30, R52, 0x1c1f ;  /* 0x001c1f341e4a7589 */ /* 0x0007e200000e0000 */
[----:B------:R-:W-:-:S03]  /*93f0*/  MOV R77, R76 ;  /* 0x0000004c004d7202 */ /* 0x000fc60000000f00 */
[----:B------:R5:W-:Y:S04]  /*9400*/  SHFL.IDX PT, R72, R29, R52, 0x1c1f ;  /* 0x001c1f341d487589 */ /* 0x000be800000e0000 */
[----:B------:R-:W-:Y:S01]  /*9410*/  SHFL.IDX PT, R94, R45, R52, 0x1c1f ;  /* 0x001c1f342d5e7589 */ /* 0x000fe200000e0000 */
[----:B---3--:R-:W-:Y:S02]  /*9420*/  SEL R30, R56, R65, P0 ;  /* 0x00000041381e7207 */ /* 0x008fe40000000000 */
[----:B------:R-:W3:Y:S01]  /*9430*/  LDC.64 R56, c[0x0][0xb78] ;  /* 0x0002de00ff387b82 */ /* 0x000ee20000000a00 */
[----:B------:R-:W-:Y:S04]  /*9440*/  SHFL.IDX PT, R50, R50, R52, 0x1c1f ;  /* 0x001c1f3432327589 */ /* 0x000fe800000e0000 */
[----:B------:R5:W-:Y:S04]  /*9450*/  SHFL.IDX PT, R76, R31, R52, 0x1c1f ;  /* 0x001c1f341f4c7589 */ /* 0x000be800000e0000 */
[----:B------:R-:W3:Y:S01]  /*9460*/  SHFL.IDX PT, R96, R51, R52, 0x1c1f ;  /* 0x001c1f3433607589 */ /* 0x000ee200000e0000 */
[----:B-1----:R-:W-:-:S02]  /*9470*/  SEL R12, R61, R40, P0 ;  /* 0x000000283d0c7207 */ /* 0x002fc40000000000 */
[----:B------:R-:W-:Y:S02]  /*9480*/  SEL R14, R40, R61, P0 ;  /* 0x0000003d280e7207 */ /* 0x000fe40000000000 */
[----:B------:R-:W-:Y:S02]  /*9490*/  SEL R13, R127, R78, P0 ;  /* 0x0000004e7f0d7207 */ /* 0x000fe40000000000 */
[----:B------:R-:W-:Y:S01]  /*94a0*/  SEL R15, R78, R127, P0 ;  /* 0x0000007f4e0f7207 */ /* 0x000fe20000000000 */
[----:B------:R1:W-:Y:S01]  /*94b0*/  STSM.16.M88.4 [R104], R8 ;  /* 0x0000000868007844 */ /* 0x0003e20000000200 */
[----:B--2---:R-:W-:Y:S02]  /*94c0*/  SEL R24, R63, R54, P0 ;  /* 0x000000363f187207 */ /* 0x004fe40000000000 */
[----:B------:R-:W-:Y:S02]  /*94d0*/  SEL R26, R54, R63, P0 ;  /* 0x0000003f361a7207 */ /* 0x000fe40000000000 */
[----:B----4-:R-:W-:-:S02]  /*94e0*/  SEL R25, R129, R80, P0 ;  /* 0x0000005081197207 */ /* 0x010fc40000000000 */
[----:B------:R-:W-:Y:S02]  /*94f0*/  SEL R27, R80, R129, P0 ;  /* 0x00000081501b7207 */ /* 0x000fe40000000000 */
[----:B-----5:R-:W-:Y:S02]  /*9500*/  SEL R29, R131, R32, P0 ;  /* 0x00000020831d7207 */ /* 0x020fe40000000000 */
[----:B------:R-:W-:Y:S01]  /*9510*/  SEL R31, R32, R131, P0 ;  /* 0x00000083201f7207 */ /* 0x000fe20000000000 */
[----:B------:R2:W-:Y:S01]  /*9520*/  STSM.16.M88.4 [R102], R12 ;  /* 0x0000000c66007844 */ /* 0x0005e20000000200 */
[----:B------:R-:W-:Y:S02]  /*9530*/  SEL R32, R89, R4, P0 ;  /* 0x0000000459207207 */ /* 0x000fe40000000000 */
[----:B-1----:R-:W-:Y:S02]  /*9540*/  SEL R8, R87, R58, P0 ;  /* 0x0000003a57087207 */ /* 0x002fe40000000000 */
[----:B------:R-:W-:-:S02]  /*9550*/  SEL R10, R58, R87, P0 ;  /* 0x000000573a0a7207 */ /* 0x000fc40000000000 */
[----:B------:R-:W-:Y:S02]  /*9560*/  SEL R9, R133, R34, P0 ;  /* 0x0000002285097207 */ /* 0x000fe40000000000 */
[----:B------:R-:W-:Y:S01]  /*9570*/  SEL R11, R34, R133, P0 ;  /* 0x00000085220b7207 */ /* 0x000fe20000000000 */
[----:B------:R-:W-:Y:S01]  /*9580*/  STSM.16.M88.4 [R100], R24 ;  /* 0x0000001864007844 */ /* 0x000fe20000000200 */
[----:B------:R-:W-:Y:S02]  /*9590*/  SEL R34, R4, R89, P0 ;  /* 0x0000005904227207 */ /* 0x000fe40000000000 */
[----:B------:R-:W-:Y:S01]  /*95a0*/  SEL R33, R135, R36, P0 ;  /* 0x0000002487217207 */ /* 0x000fe20000000000 */
[----:B------:R-:W-:Y:S01]  /*95b0*/  STSM.16.M88.4 [R98], R28 ;  /* 0x0000001c62007844 */ /* 0x000fe20000000200 */
[----:B------:R-:W-:Y:S02]  /*95c0*/  SEL R35, R36, R135, P0 ;  /* 0x0000008724237207 */ /* 0x000fe40000000000 */
[----:B------:R-:W-:Y:S01]  /*95d0*/  SEL R36, R95, R20, P0 ;  /* 0x000000145f247207 */ /* 0x000fe20000000000 */
[----:B------:R1:W-:Y:S01]  /*95e0*/  STSM.16.M88.4 [R81], R8 ;  /* 0x0000000851007844 */ /* 0x0003e20000000200 */
[----:B------:R-:W-:-:S02]  /*95f0*/  SEL R38, R20, R95, P0 ;  /* 0x0000005f14267207 */ /* 0x000fc40000000000 */
[----:B------:R-:W-:Y:S02]  /*9600*/  SEL R37, R137, R82, P0 ;  /* 0x0000005289257207 */ /* 0x000fe40000000000 */
[----:B------:R-:W-:Y:S02]  /*9610*/  SEL R39, R82, R137, P0 ;  /* 0x0000008952277207 */ /* 0x000fe40000000000 */
[----:B------:R-:W-:Y:S02]  /*9620*/  SEL R40, R97, R60, P0 ;  /* 0x0000003c61287207 */ /* 0x000fe40000000000 */
[----:B------:R-:W-:Y:S02]  /*9630*/  SEL R42, R60, R97, P0 ;  /* 0x000000613c2a7207 */ /* 0x000fe40000000000 */
[----:B------:R-:W-:Y:S02]  /*9640*/  SEL R41, R139, R84, P0 ;  /* 0x000000548b297207 */ /* 0x000fe40000000000 */
[----:B------:R-:W-:-:S02]  /*9650*/  SEL R43, R84, R139, P0 ;  /* 0x0000008b542b7207 */ /* 0x000fc40000000000 */
[----:B--2---:R-:W-:Y:S02]  /*9660*/  SEL R12, R103, R62, P0 ;  /* 0x0000003e670c7207 */ /* 0x004fe40000000000 */
[----:B------:R-:W-:Y:S02]  /*9670*/  SEL R14, R62, R103, P0 ;  /* 0x000000673e0e7207 */ /* 0x000fe40000000000 */
[----:B------:R-:W-:Y:S02]  /*9680*/  SEL R13, R141, R86, P0 ;  /* 0x000000568d0d7207 */ /* 0x000fe40000000000 */
[----:B------:R-:W-:Y:S02]  /*9690*/  SEL R15, R86, R141, P0 ;  /* 0x0000008d560f7207 */ /* 0x000fe40000000000 */
[----:B-1----:R-:W-:Y:S02]  /*96a0*/  SEL R8, R105, R64, P0 ;  /* 0x0000004069087207 */ /* 0x002fe40000000000 */
[----:B------:R-:W-:Y:S01]  /*96b0*/  SEL R10, R64, R105, P0 ;  /* 0x00000069400a7207 */ /* 0x000fe20000000000 */
[----:B------:R-:W-:Y:S01]  /*96c0*/  STSM.16.M88.4 [R49], R32 ;  /* 0x0000002031007844 */ /* 0x000fe20000000200 */
[----:B------:R-:W-:Y:S01]  /*96d0*/  SEL R9, R83, R88, P0 ;  /* 0x0000005853097207 */ /* 0x000fe20000000000 */
[----:B------:R-:W-:Y:S01]  /*96e0*/  USHF.R.S32.HI UR5, URZ, 0x1f, UR44 ;  /* 0x0000001f3f057899 */ /* 0x000fe2000801142c */
[----:B------:R-:W-:-:S02]  /*96f0*/  SEL R11, R88, R83, P0 ;  /* 0x00000053580b7207 */ /* 0x000fc40000000000 */
[----:B------:R-:W-:Y:S01]  /*9700*/  SEL R64, R111, R66, P0 ;  /* 0x000000426f407207 */ /* 0x000fe20000000000 */
[----:B------:R-:W-:Y:S01]  /*9710*/  STSM.16.M88.4 [R53], R36 ;  /* 0x0000002435007844 */ /* 0x000fe20000000200 */
[----:B------:R-:W-:Y:S02]  /*9720*/  SEL R66, R66, R111, P0 ;  /* 0x0000006f42427207 */ /* 0x000fe40000000000 */
[----:B------:R-:W-:Y:S02]  /*9730*/  SEL R65, R91, R90, P0 ;  /* 0x0000005a5b417207 */ /* 0x000fe40000000000 */
[----:B------:R-:W-:Y:S02]  /*9740*/  SEL R67, R90, R91, P0 ;  /* 0x0000005b5a437207 */ /* 0x000fe40000000000 */
[----:B------:R-:W-:Y:S02]  /*9750*/  SEL R24, R115, R68, P0 ;  /* 0x0000004473187207 */ /* 0x000fe40000000000 */
[----:B------:R-:W-:Y:S01]  /*9760*/  SEL R26, R68, R115, P0 ;  /* 0x00000073441a7207 */ /* 0x000fe20000000000 */
[----:B------:R-:W-:Y:S01]  /*9770*/  IMAD.U32 R6, RZ, RZ, UR10 ;  /* 0x0000000aff067e24 */ /* 0x000fe2000f8e00ff */
[----:B------:R-:W-:Y:S01]  /*9780*/  SEL R25, R99, R92, P0 ;  /* 0x0000005c63197207 */ /* 0x000fe20000000000 */
[----:B------:R-:W-:Y:S01]  /*9790*/  STSM.16.M88.4 [R55], R40 ;  /* 0x0000002837007844 */ /* 0x000fe20000000200 */
[----:B------:R-:W-:-:S02]  /*97a0*/  SEL R27, R92, R99, P0 ;  /* 0x000000635c1b7207 */ /* 0x000fc40000000000 */
[----:B------:R-:W-:Y:S01]  /*97b0*/  SEL R68, R119, R70, P0 ;  /* 0x0000004677447207 */ /* 0x000fe20000000000 */
[----:B------:R1:W-:Y:S01]  /*97c0*/  STSM.16.M88.4 [R59], R12 ;  /* 0x0000000c3b007844 */ /* 0x0003e20000000200 */
[----:B------:R-:W-:Y:S02]  /*97d0*/  SEL R70, R70, R119, P0 ;  /* 0x0000007746467207 */ /* 0x000fe40000000000 */
[----:B------:R-:W-:Y:S02]  /*97e0*/  SEL R69, R107, R44, P0 ;  /* 0x0000002c6b457207 */ /* 0x000fe40000000000 */
[----:B------:R-:W-:Y:S01]  /*97f0*/  SEL R71, R44, R107, P0 ;  /* 0x0000006b2c477207 */ /* 0x000fe20000000000 */
[----:B------:R2:W-:Y:S01]  /*9800*/  STSM.16.M88.4 [R79], R8 ;  /* 0x000000084f007844 */ /* 0x0005e20000000200 */
[C---:B---3--:R-:W-:Y:S02]  /*9810*/  IMAD R4, R56.reuse, UR5, RZ ;  /* 0x0000000538047c24 */ /* 0x048fe4000f8e02ff */
[----:B------:R-:W-:Y:S01]  /*9820*/  IMAD.WIDE.U32 R6, R56, UR44, R6 ;  /* 0x0000002c38067c25 */ /* 0x000fe2000f8e0006 */
[----:B------:R-:W-:Y:S04]  /*9830*/  STSM.16.M88.4 [R77], R64 ;  /* 0x000000404d007844 */ /* 0x000fe80000000200 */
[----:B------:R-:W-:Y:S01]  /*9840*/  STSM.16.M88.4 [R75], R24 ;  /* 0x000000184b007844 */ /* 0x000fe20000000200 */
[----:B------:R-:W-:Y:S01]  /*9850*/  IMAD R4, R57, UR44, R4 ;  /* 0x0000002c39047c24 */ /* 0x000fe2000f8e0204 */
[----:B-1----:R-:W-:-:S02]  /*9860*/  SEL R13, R121, R96, P0 ;  /* 0x00000060790d7207 */ /* 0x002fc40000000000 */
[----:B------:R1:W-:Y:S01]  /*9870*/  STSM.16.M88.4 [R73], R68 ;  /* 0x0000004449007844 */ /* 0x0003e20000000200 */
[----:B------:R-:W-:Y:S02]  /*9880*/  SEL R15, R96, R121, P0 ;  /* 0x00000079600f7207 */ /* 0x000fe40000000000 */
[----:B--2---:R-:W-:Y:S02]  /*9890*/  SEL R8, R123, R72, P0 ;  /* 0x000000487b087207 */ /* 0x004fe40000000000 */
[----:B------:R-:W-:Y:S02]  /*98a0*/  SEL R10, R72, R123, P0 ;  /* 0x0000007b480a7207 */ /* 0x000fe40000000000 */
[----:B------:R-:W-:Y:S02]  /*98b0*/  SEL R9, R113, R94, P0 ;  /* 0x0000005e71097207 */ /* 0x000fe40000000000 */
[----:B------:R-:W-:Y:S02]  /*98c0*/  SEL R11, R94, R113, P0 ;  /* 0x000000715e0b7207 */ /* 0x000fe40000000000 */
[----:B------:R-:W-:-:S02]  /*98d0*/  SEL R72, R85, R74, P0 ;  /* 0x0000004a55487207 */ /* 0x000fc40000000000 */
[----:B------:R-:W-:Y:S02]  /*98e0*/  SEL R74, R74, R85, P0 ;  /* 0x000000554a4a7207 */ /* 0x000fe40000000000 */
[----:B-1----:R-:W-:Y:S02]  /*98f0*/  SEL R73, R117, R50, P0 ;  /* 0x0000003275497207 */ /* 0x002fe40000000000 */
[----:B------:R-:W-:Y:S02]  /*9900*/  SEL R75, R50, R117, P0 ;  /* 0x00000075324b7207 */ /* 0x000fe40000000000 */
[----:B------:R-:W-:Y:S02]  /*9910*/  SEL R12, R93, R76, P0 ;  /* 0x0000004c5d0c7207 */ /* 0x000fe40000000000 */
[----:B------:R-:W-:Y:S01]  /*9920*/  SEL R14, R76, R93, P0 ;  /* 0x0000005d4c0e7207 */ /* 0x000fe20000000000 */
[----:B------:R-:W-:Y:S01]  /*9930*/  STSM.16.M88.4 [R46], R8 ;  /* 0x000000082e007844 */ /* 0x000fe20000000200 */
[----:B------:R-:W-:-:S02]  /*9940*/  SHF.R.S32.HI R5, RZ, 0x1f, R125 ;  /* 0x0000001fff057819 */ /* 0x000fc4000001147d */
[C---:B------:R-:W-:Y:S01]  /*9950*/  IADD3 R6, P3, R125.reuse, R6, RZ ;  /* 0x000000067d067210 */ /* 0x040fe20007f7e0ff */
[----:B------:R-:W-:Y:S01]  /*9960*/  STSM.16.M88.4 [R47], R72 ;  /* 0x000000482f007844 */ /* 0x000fe20000000200 */
[----:B------:R-:W-:Y:S01]  /*9970*/  ISETP.GE.OR P1, PT, R125, UR4, P1 ;  /* 0x000000047d007c0c */ /* 0x000fe20008f26670 */
[----:B------:R-:W-:Y:S01]  /*9980*/  ULDC.64 UR4, c[0x0][0xb40] ;  /* 0x0002d00000047ab9 */ /* 0x000fe20000000a00 */
[----:B------:R-:W-:Y:S01]  /*9990*/  IADD3.X R5, R5, R7, R4, P3, !PT ;  /* 0x0000000705057210 */ /* 0x000fe20001ffe404 */
[----:B------:R-:W-:Y:S01]  /*99a0*/  STSM.16.M88.4 [R48], R12 ;  /* 0x0000000c30007844 */ /* 0x000fe20000000200 */
[C---:B------:R-:W-:Y:S01]  /*99b0*/  LEA R4, P3, R6.reuse, UR4, 0x2 ;  /* 0x0000000406047c11 */ /* 0x040fe2000f8610ff */
[----:B------:R1:W-:Y:S06]  /*99c0*/  MEMBAR.ALL.CTA ;  /* 0x0000000000007992 */ /* 0x0003ec0000008000 */
[----:B-1----:R-:W1:Y:S01]  /*99d0*/  FENCE.VIEW.ASYNC.S ;  /* 0x00000000000073c6 */ /* 0x002e620000000000 */
[----:B------:R-:W-:-:S03]  /*99e0*/  LEA.HI.X R5, R6, UR5, R5, 0x2, P3 ;  /* 0x0000000506057c11 */ /* 0x000fc600098f1405 */
[----:B-1----:R-:W1:Y:S01]  /*99f0*/  SHFL.IDX PT, R6, R22, RZ, 0x1f ;  /* 0x00001fff16067589 */ /* 0x002e6200000e0000 */
[----:B------:R-:W-:Y:S01]  /*9a00*/  ULDC UR4, c[0x0][0xc] ;  /* 0x0000030000047ab9 */ /* 0x000fe20000000800 */
[----:B------:R-:W-:Y:S06]  /*9a10*/  BAR.ARV 0x1, 0x120 ;  /* 0x0044800000007b1d */ /* 0x000fec0000002000 */
[----:B------:R2:W-:Y:S04]  /*9a20*/  @!P1 STG.E desc[UR50][R4.64], R3 ;  /* 0x0000000304009986 */ /* 0x0005e8000c101932 */
[----:B------:R2:W-:Y:S01]  /*9a30*/  @!P2 STG.E desc[UR50][R4.64+0x20], R0 ;  /* 0x000020000400a986 */ /* 0x0005e2000c101932 */
[----:B-1----:R-:W-:Y:S01]  /*9a40*/  ISETP.NE.AND P0, PT, R6, 0x7, PT ;  /* 0x000000070600780c */ /* 0x002fe20003f05270 */
[----:B------:R-:W-:-:S12]  /*9a50*/  UIADD3 UR48, UR4, UR48, URZ ;  /* 0x0000003004307290 */ /* 0x000fd8000fffe03f */
[----:B--2---:R-:W-:Y:S05]  /*9a60*/  @P0 BRA `(.L_x_31) ;  /* 0x00000000007c0947 */ /* 0x004fea0003800000 */
[----:B------:R-:W-:Y:S01]  /*9a70*/  BAR.SYNC.DEFER_BLOCKING 0x1, 0x120 ;  /* 0x0044800000007b1d */ /* 0x000fe20000010000 */
[----:B------:R-:W-:-:S05]  /*9a80*/  ELECT P0, URZ, PT ;  /* 0x00000000003f782f */ /* 0x000fca0003800000 */
[----:B------:R-:W-:Y:S08]  /*9a90*/  BSSY B0, `(.L_x_31) ;  /* 0x000001c000007945 */ /* 0x000ff00003800000 */
[----:B------:R-:W-:Y:S05]  /*9aa0*/  @!P0 BRA `(.L_x_32) ;  /* 0x0000000000688947 */ /* 0x000fea0003800000 */
[----:B------:R-:W-:Y:S02]  /*9ab0*/  UIADD3 UR4, UP0, UR52, 0x9f0, URZ ;  /* 0x000009f034047890 */ /* 0x000fe4000ff1e03f */
[----:B------:R-:W-:Y:S02]  /*9ac0*/  UIADD3 UR6, UR38, 0x4000, URZ ;  /* 0x0000400026067890 */ /* 0x000fe4000fffe03f */
[----:B------:R-:W-:Y:S02]  /*9ad0*/  UIADD3.X UR5, URZ, UR53, URZ, UP0, !UPT ;  /* 0x000000353f057290 */ /* 0x000fe400087fe43f */
[----:B------:R-:W-:Y:S01]  /*9ae0*/  UIADD3 UR8, UR38, 0x8000, URZ ;  /* 0x0000800026087890 */ /* 0x000fe2000fffe03f */
[----:B------:R-:W-:Y:S01]  /*9af0*/  UMOV UR41, URZ ;  /* 0x0000003f00297c82 */ /* 0x000fe20008000000 */
[----:B------:R-:W-:Y:S01]  /*9b00*/  UMOV UR45, URZ ;  /* 0x0000003f002d7c82 */ /* 0x000fe20008000000 */
[----:B------:R-:W-:Y:S01]  /*9b10*/  UMOV UR40, UR38 ;  /* 0x0000002600287c82 */ /* 0x000fe20008000000 */
[----:B------:R-:W-:Y:S01]  /*9b20*/  UMOV UR7, 0x40 ;  /* 0x0000004000077882 */ /* 0x000fe20000000000 */
[----:B------:R-:W-:-:S02]  /*9b30*/  UIADD3 UR9, UR38, 0xc000, URZ ;  /* 0x0000c00026097890 */ /* 0x000fc4000fffe03f */
[----:B------:R1:W-:Y:S02]  /*9b40*/  UTMASTG.5D [UR40], [UR4] ;  /* 0x00000028040073b5 */ /* 0x0003e40008020000 */
[----:B-1----:R-:W-:Y:S01]  /*9b50*/  UMOV UR40, UR6 ;  /* 0x0000000600287c82 */ /* 0x002fe20008000000 */
[----:B------:R-:W-:Y:S01]  /*9b60*/  UMOV UR41, UR7 ;  /* 0x0000000700297c82 */ /* 0x000fe20008000000 */
[----:B------:R-:W-:Y:S01]  /*9b70*/  UMOV UR6, 0x80 ;  /* 0x0000008000067882 */ /* 0x000fe20000000000 */
[----:B------:R1:W-:Y:S02]  /*9b80*/  UTMASTG.5D [UR40], [UR4] ;  /* 0x00000028040073b5 */ /* 0x0003e40008020000 */
[----:B-1----:R-:W-:Y:S01]  /*9b90*/  UMOV UR40, UR8 ;  /* 0x0000000800287c82 */ /* 0x002fe20008000000 */
[----:B------:R-:W-:Y:S01]  /*9ba0*/  UMOV UR41, UR6 ;  /* 0x0000000600297c82 */ /* 0x000fe20008000000 */
[----:B------:R-:W-:Y:S01]  /*9bb0*/  UMOV UR6, 0xc0 ;  /* 0x000000c000067882 */ /* 0x000fe20000000000 */
[----:B------:R1:W-:Y:S02]  /*9bc0*/  UTMASTG.5D [UR40], [UR4] ;  /* 0x00000028040073b5 */ /* 0x0003e40008020000 */
[----:B-1----:R-:W-:Y:S01]  /*9bd0*/  UMOV UR40, UR9 ;  /* 0x0000000900287c82 */ /* 0x002fe20008000000 */
[----:B------:R-:W-:Y:S01]  /*9be0*/  UMOV UR41, UR6 ;  /* 0x0000000600297c82 */ /* 0x000fe20008000000 */
[----:B------:R-:W-:Y:S01]  /*9bf0*/  UIADD3 UR6, UR38, 0x38820, URZ ;  /* 0x0003882026067890 */ /* 0x000fe2000fffe03f */
[----:B------:R1:W-:Y:S03]  /*9c00*/  UTMASTG.5D [UR40], [UR4] ;  /* 0x00000028040073b5 */ /* 0x0003e60008020000 */
[----:B------:R-:W-:Y:S01]  /*9c10*/  UPRMT UR6, URZ, 0x654, UR6 ;  /* 0x000006543f067896 */ /* 0x000fe20008000006 */
[----:B------:R0:W-:Y:S01]  /*9c20*/  UTMACMDFLUSH ;  /* 0x00000000000079b7 */ /* 0x0001e20000000000 */
[----:B------:R-:W-:-:S07]  /*9c30*/  DEPBAR.LE SB0, 0x0 ;  /* 0x000080000000791a */ /* 0x000fce0000000000 */
[----:B-1----:R-:W-:Y:S03]  /*9c40*/  SYNCS.ARRIVE.TRANS64.RED.A1T0 RZ, [UR6], RZ ;  /* 0x000000ffffff79a7 */ /* 0x002fe60008100406 */
.L_x_32:
[----:B------:R-:W-:Y:S05]  /*9c50*/  BSYNC B0 ;  /* 0x0000000000007941 */ /* 0x000fea0003800000 */
.L_x_31:
[----:B------:R-:W1:Y:S01]  /*9c60*/  LDC R0, c[0x0][0xda4] ;  /* 0x00036900ff007b82 */ /* 0x000e620000000800 */
[----:B------:R-:W-:Y:S02]  /*9c70*/  UIADD3 UR49, UR49, 0x1, URZ ;  /* 0x0000000131317890 */ /* 0x000fe4000fffe03f */
[----:B------:R-:W-:Y:S02]  /*9c80*/  UIADD3 UR39, UR39, 0x1, URZ ;  /* 0x0000000127277890 */ /* 0x000fe4000fffe03f */
[----:B------:R-:W-:-:S04]  /*9c90*/  UISETP.NE.AND UP0, UPT, UR49, 0x2, UPT ;  /* 0x000000023100788c */ /* 0x000fc8000bf05270 */
[----:B------:R-:W-:Y:S02]  /*9ca0*/  USEL UR4, URZ, 0x1, UP0 ;  /* 0x000000013f047887 */ /* 0x000fe40008000000 */
[----:B------:R-:W-:Y:S02]  /*9cb0*/  USEL UR49, UR49, URZ, UP0 ;  /* 0x0000003f31317287 */ /* 0x000fe40008000000 */
[----:B------:R-:W-:Y:S01]  /*9cc0*/  ULOP3.LUT UR36, UR36, UR4, URZ, 0x3c, !UPT ;  /* 0x0000000424247292 */ /* 0x000fe2000f8e3c3f */
[----:B-1----:R-:W-:-:S13]  /*9cd0*/  ISETP.LE.AND P0, PT, R0, UR48, PT ;  /* 0x0000003000007c0c */ /* 0x002fda000bf03270 */
[----:B------:R-:W-:Y:S05]  /*9ce0*/  @!P0 BRA `(.L_x_33) ;  /* 0xffffff7000248947 */ /* 0x000fea000383ffff */
[----:B------:R-:W-:Y:S05]  /*9cf0*/  EXIT ;  /* 0x000000000000794d */ /* 0x000fea0003800000 */
.L_x_7:
[----:B------:R-:W-:-:S08]  /*9d00*/  NOP ;  /* 0x0000000000007918 */ /* 0x000fd00000000000 */
[----:B------:R-:W1:-:S00]  /*9d10*/  USETMAXREG.DEALLOC.CTAPOOL 0x18 ;  /* 0x00000018000079c8 */ /* 0x000e4000080e0500 */
[----:B------:R-:W2:Y:S01]  /*9d20*/  S2UR UR49, SR_CTAID.X ;  /* 0x00000000003179c3 */ /* 0x000ea20000002500 */
[----:B-1----:R-:W-:Y:S01]  /*9d30*/  IMAD.MOV.U32 R0, RZ, RZ, 0x1 ;  /* 0x00000001ff007424 */ /* 0x002fe200078e00ff */
[----:B------:R1:W-:Y:S01]  /*9d40*/  STL [R1+0x8], RZ ;  /* 0x000008ff01007387 */ /* 0x0003e20000100800 */
[----:B------:R-:W-:-:S03]  /*9d50*/  UMOV UR47, 0x1 ;  /* 0x00000001002f7882 */ /* 0x000fc60000000000 */
[----:B------:R1:W-:Y:S02]  /*9d60*/  STL [R1+0xc], R0 ;  /* 0x00000c0001007387 */ /* 0x0003e40000100800 */
[----:B------:R-:W2:Y:S02]  /*9d70*/  LDC R2, c[0x0][0xda4] ;  /* 0x00036900ff027b82 */ /* 0x000ea40000000800 */
[----:B--2---:R-:W-:-:S13]  /*9d80*/  ISETP.LE.AND P0, PT, R2, UR49, PT ;  /* 0x0000003102007c0c */ /* 0x004fda000bf03270 */
[----:B-1----:R-:W-:Y:S05]  /*9d90*/  @P0 BRA `(.L_x_34) ;  /* 0x00000030002c0947 */ /* 0x002fea0003800000 */
[----:B------:R-:W1:Y:S01]  /*9da0*/  S2R R6, SR_TID.X ;  /* 0x0000000000067919 */ /* 0x000e620000002100 */
[----:B------:R-:W-:Y:S01]  /*9db0*/  ULDC.64 UR52, c[0x0][0x198] ;  /* 0x0000660000347ab9 */ /* 0x000fe20000000a00 */
[----:B------:R-:W-:Y:S01]  /*9dc0*/  ULOP3.LUT UR43, UR46, 0x1, URZ, 0xfc, !UPT ;  /* 0x000000012e2b7892 */ /* 0x000fe2000f8efc3f */
[----:B------:R-:W2:Y:S01]  /*9dd0*/  S2R R3, SR_TID.X ;  /* 0x0000000000037919 */ /* 0x000ea20000002100 */
[----:B------:R-:W-:Y:S01]  /*9de0*/  ULOP3.LUT UR48, UR46, 0x2, URZ, 0xfc, !UPT ;  /* 0x000000022e307892 */ /* 0x000fe2000f8efc3f */
[----:B------:R-:W-:Y:S01]  /*9df0*/  ULDC UR44, c[0x0][0xc] ;  /* 0x00000300002c7ab9 */ /* 0x000fe20000000800 */
[----:B------:R-:W-:Y:S01]  /*9e00*/  UMOV UR47, URZ ;  /* 0x0000003f002f7c82 */ /* 0x000fe20008000000 */
[C---:B-1----:R-:W-:Y:S01]  /*9e10*/  IMAD.SHL.U32 R0, R6.reuse, 0x80, RZ ;  /* 0x0000008006007824 */ /* 0x042fe200078e00ff */
[C---:B------:R-:W-:Y:S01]  /*9e20*/  R2P PR, R6.reuse, 0x6 ;  /* 0x0000000606007804 */ /* 0x040fe20000000000 */
[----:B------:R-:W-:Y:S01]  /*9e30*/  IMAD.SHL.U32 R4, R6, 0x10, RZ ;  /* 0x0000001006047824 */ /* 0x000fe200078e00ff */
[----:B--2---:R-:W-:-:S02]  /*9e40*/  LOP3.LUT R3, R3, 0x7f, RZ, 0xc0, !PT ;  /* 0x0000007f03037812 */ /* 0x004fc400078ec0ff */
[----:B------:R-:W-:Y:S02]  /*9e50*/  LOP3.LUT R2, R0, 0x380, RZ, 0xc0, !PT ;  /* 0x0000038000027812 */ /* 0x000fe400078ec0ff */
[----:B------:R-:W-:Y:S02]  /*9e60*/  SHF.R.U32.HI R3, RZ, 0x5, R3 ;  /* 0x00000005ff037819 */ /* 0x000fe40000011603 */
[----:B------:R-:W-:-:S03]  /*9e70*/  LOP3.LUT R5, R4, 0x70, RZ, 0xc0, !PT ;  /* 0x0000007004057812 */ /* 0x000fc600078ec0ff */
[----:B------:R-:W-:Y:S01]  /*9e80*/  IMAD R4, R3, 0x10, R2 ;  /* 0x0000001003047824 */ /* 0x000fe200078e0202 */
[----:B------:R-:W-:-:S04]  /*9e90*/  LOP3.LUT R2, R2, 0x10, R6, 0xf8, !PT ;  /* 0x0000001002027812 */ /* 0x000fc800078ef806 */
[-C--:B------:R-:W-:Y:S02]  /*9ea0*/  LOP3.LUT R7, R4, R5.reuse, RZ, 0x3c, !PT ;  /* 0x0000000504077212 */ /* 0x080fe400078e3cff */
[----:B------:R-:W-:Y:S02]  /*9eb0*/  LOP3.LUT R5, R2, R5, RZ, 0x3c, !PT ;  /* 0x0000000502057212 */ /* 0x000fe400078e3cff */
[----:B------:R-:W-:-:S05]  /*9ec0*/  LOP3.LUT R2, R0, 0x400, RZ, 0xc0, !PT ;  /* 0x0000040000027812 */ /* 0x000fca00078ec0ff */
[----:B------:R-:W-:Y:S01]  /*9ed0*/  IMAD R2, R3, 0x800, R2 ;  /* 0x0000080003027824 */ /* 0x000fe200078e0202 */
[----:B------:R-:W-:-:S03]  /*9ee0*/  LOP3.LUT R3, R7, 0xc00, R0, 0xf8, !PT ;  /* 0x00000c0007037812 */ /* 0x000fc600078ef800 */
[----:B------:R-:W-:Y:S02]  /*9ef0*/  IMAD.IADD R0, R2, 0x1, R5 ;  /* 0x0000000102007824 */ /* 0x000fe400078e0205 */
[----:B------:R-:W-:Y:S01]  /*9f00*/  STL [R1+0x24], R3 ;  /* 0x0000240301007387 */ /* 0x000fe20000100800 */
[----:B------:R-:W-:-:S03]  /*9f10*/  IMAD.MOV.U32 R2, RZ, RZ, 0x20 ;  /* 0x00000020ff027424 */ /* 0x000fc600078e00ff */
[----:B------:R1:W-:Y:S02]  /*9f20*/  STL [R1+0x20], R0 ;  /* 0x0000200001007387 */ /* 0x0003e40000100800 */
[----:B-1----:R-:W-:-:S05]  /*9f30*/  IMAD.MOV.U32 R0, RZ, RZ, 0x40 ;  /* 0x00000040ff007424 */ /* 0x002fca00078e00ff */
[----:B------:R-:W-:Y:S02]  /*9f40*/  SEL R3, R0, 0xffffffc0, !P2 ;  /* 0xffffffc000037807 */ /* 0x000fe40005000000 */
[----:B------:R-:W-:-:S03]  /*9f50*/  SEL R0, R2, 0xffffffe0, !P1 ;  /* 0xffffffe002007807 */ /* 0x000fc60004800000 */
[----:B------:R-:W-:Y:S04]  /*9f60*/  STL [R1+0x18], R3 ;  /* 0x0000180301007387 */ /* 0x000fe80000100800 */
[----:B------:R-:W-:Y:S04]  /*9f70*/  STL [R1+0x8], RZ ;  /* 0x000008ff01007387 */ /* 0x000fe80000100800 */
[----:B------:R1:W-:Y:S02]  /*9f80*/  STL [R1+0x14], R0 ;  /* 0x0000140001007387 */ /* 0x0003e40000100800 */
[----:B-1----:R-:W-:-:S05]  /*9f90*/  IMAD.MOV.U32 R0, RZ, RZ, 0x1 ;  /* 0x00000001ff007424 */ /* 0x002fca00078e00ff */
[----:B------:R1:W-:Y:S02]  /*9fa0*/  STL [R1+0xc], R0 ;  /* 0x00000c0001007387 */ /* 0x0003e40000100800 */
.L_x_78:
[----:B--2---:R-:W2:Y:S01]  /*9fb0*/  S2UR UR8, SR_CgaCtaId ;  /* 0x00000000000879c3 */ /* 0x004ea20000008800 */
[----:B------:R-:W-:Y:S01]  /*9fc0*/  ULDC UR4, c[0x0][0xda8] ;  /* 0x00036a0000047ab9 */ /* 0x000fe20000000800 */
[----:B------:R-:W-:Y:S01]  /*9fd0*/  ULDC.64 UR6, c[0x0][0x3f8] ;  /* 0x0000fe0000067ab9 */ /* 0x000fe20000000a00 */
[----:B------:R-:W-:Y:S02]  /*9fe0*/  UISETP.NE.AND UP1, UPT, UR4, 0x1, UPT ;  /* 0x000000010400788c */ /* 0x000fe4000bf25270 */
[----:B------:R-:W-:Y:S01]  /*9ff0*/  UISETP.NE.U32.AND UP0, UPT, UR6, URZ, UPT ;  /* 0x0000003f0600728c */ /* 0x000fe2000bf05070 */
[----:B------:R-:W-:Y:S02]  /*a000*/  UMOV UR40, 0x400 ;  /* 0x0000040000287882 */ /* 0x000fe40000000000 */
[----:B------:R-:W-:Y:S01]  /*a010*/  ULDC UR6, c[0x0][0xdb4] ;  /* 0x00036d0000067ab9 */ /* 0x000fe20000000800 */
[----:B------:R-:W-:Y:S02]  /*a020*/  UISETP.NE.AND.EX UP0, UPT, UR7, URZ, UPT, UP0 ;  /* 0x0000003f0700728c */ /* 0x000fe4000bf05300 */
[----:B------:R-:W-:Y:S01]  /*a030*/  UISETP.NE.AND UP2, UPT, UR6, 0x1, UPT ;  /* 0x000000010600788c */ /* 0x000fe2000bf45270 */
[----:B------:R-:W-:-:S02]  /*a040*/  ULDC UR7, c[0x0][0x404] ;  /* 0x0001010000077ab9 */ /* 0x000fc40000000800 */
[----:B------:R-:W-:Y:S01]  /*a050*/  @UP1 ULDC UR4, c[0x0][0xdac] ;  /* 0x00036b0000041ab9 */ /* 0x000fe20000000800 */
[----:B------:R-:W-:Y:S02]  /*a060*/  USEL UR7, UR7, 0x1, UP0 ;  /* 0x0000000107077887 */ /* 0x000fe40008000000 */
[----:B------:R-:W-:Y:S02]  /*a070*/  UIMAD.WIDE.U32 UR4, UR49, UR4, URZ ;  /* 0x00000004310472a5 */ /* 0x000fe4000f8e003f */
[----:B------:R-:W-:Y:S01]  /*a080*/  UMOV UR45, UR49 ;  /* 0x00000031002d7c82 */ /* 0x000fe20008000000 */
[----:B------:R-:W-:Y:S02]  /*a090*/  ULDC UR42, c[0x0][0x2e0] ;  /* 0x0000b800002a7ab9 */ /* 0x000fe40000000800 */
[----:B------:R-:W-:Y:S02]  /*a0a0*/  UIMAD UR42, UR7, UR42, URZ ;  /* 0x0000002a072a72a4 */ /* 0x000fe4000f8e023f */
[----:B--2---:R-:W-:-:S02]  /*a0b0*/  ULEA UR40, UR8, UR40, 0x18 ;  /* 0x0000002808287291 */ /* 0x004fc4000f8ec03f */
[----:B------:R-:W-:Y:S02]  /*a0c0*/  UIADD3 UR41, UR42, 0x7f, URZ ;  /* 0x0000007f2a297890 */ /* 0x000fe4000fffe03f */
[----:B------:R-:W-:Y:S01]  /*a0d0*/  UIADD3 UR10, UR40, 0x28400, URZ ;  /* 0x00028400280a7890 */ /* 0x000fe2000fffe03f */
[----:B------:R-:W-:-:S03]  /*a0e0*/  @UP1 ULDC UR8, c[0x0][0xdb0] ;  /* 0x00036c0000081ab9 */ /* 0x000fc60000000800 */
[----:B------:R-:W-:Y:S02]  /*a0f0*/  ULOP3.LUT UP0, URZ, UR10, 0x3ff, URZ, 0xc0, !UPT ;  /* 0x000003ff0a3f7892 */ /* 0x000fe4000f80c03f */
[----:B------:R-:W-:-:S03]  /*a100*/  @UP1 USHF.R.U32.HI UR45, URZ, UR8, UR5 ;  /* 0x000000083f2d1299 */ /* 0x000fc60008011605 */
[----:B------:R-:W-:Y:S01]  /*a110*/  @UP2 ULDC.64 UR8, c[0x0][0xdb8] ;  /* 0x00036e0000082ab9 */ /* 0x000fe20000000a00 */
[----:B------:R-:W-:Y:S01]  /*a120*/  PLOP3.LUT P0, PT, PT, PT, UP0, 0x80, 0x0 ;  /* 0x000000000000781c */ /* 0x000fe20003f0f008 */
[----:B------:R-:W-:Y:S02]  /*a130*/  UIMAD.WIDE.U32 UR4, UR45, UR8, URZ ;  /* 0x000000082d0472a5 */ /* 0x000fe4000f8e003f */
[----:B------:R-:W-:Y:S01]  /*a140*/  UMOV UR39, UR45 ;  /* 0x0000002d00277c82 */ /* 0x000fe20008000000 */
[----:B------:R-:W-:Y:S02]  /*a150*/  USHF.R.S32.HI UR4, URZ, 0x1f, UR41 ;  /* 0x0000001f3f047899 */ /* 0x000fe40008011429 */
[----:B------:R-:W-:Y:S02]  /*a160*/  @UP2 USHF.R.U32.HI UR39, URZ, UR9, UR5 ;  /* 0x000000093f272299 */ /* 0x000fe40008011605 */
[----:B------:R-:W-:Y:S02]  /*a170*/  ULEA.HI UR41, UR4, UR41, URZ, 0x7 ;  /* 0x0000002904297291 */ /* 0x000fe4000f8f383f */
[----:B------:R-:W-:-:S04]  /*a180*/  UIADD3 UR38, -UR39, URZ, URZ ;  /* 0x0000003f27267290 */ /* 0x000fc8000fffe13f */
[----:B------:R-:W-:Y:S01]  /*a190*/  UIMAD UR38, UR6, UR38, UR45 ;  /* 0x00000026062672a4 */ /* 0x000fe2000f8e022d */
[----:B------:R-:W-:Y:S11]  /*a1a0*/  @!P0 BRA `(.L_x_35) ;  /* 0x0000000000408947 */ /* 0x000ff60003800000 */
[----:B------:R-:W-:Y:S01]  /*a1b0*/  MOV R2, 0x0 ;  /* 0x0000000000027802 */ /* 0x000fe20000000f00 */
[----:B------:R-:W-:Y:S01]  /*a1c0*/  ULDC.64 UR6, c[0x4][0xc0] ;  /* 0x0100300000067ab9 */ /* 0x000fe20000000a00 */
[----:B------:R-:W-:Y:S01]  /*a1d0*/  ULDC.64 UR8, c[0x4][0xc8] ;  /* 0x0100320000087ab9 */ /* 0x000fe20000000a00 */
[----:B------:R-:W-:Y:S01]  /*a1e0*/  ULDC.64 UR4, c[0x4][0x8] ;  /* 0x0100020000047ab9 */ /* 0x000fe20000000a00 */
[----:B------:R-:W-:Y:S02]  /*a1f0*/  IMAD.U32 R4, RZ, RZ, UR6 ;  /* 0x00000006ff047e24 */ /* 0x000fe4000f8e00ff */
[----:B------:R-:W2:Y:S01]  /*a200*/  LDC.64 R2, c[0x4][R2] ;  /* 0x0100000002027b82 */ /* 0x000ea20000000a00 */
[----:B------:R-:W-:Y:S02]  /*a210*/  IMAD.U32 R5, RZ, RZ, UR7 ;  /* 0x00000007ff057e24 */ /* 0x000fe4000f8e00ff */
[----:B------:R-:W-:Y:S02]  /*a220*/  IMAD.U32 R6, RZ, RZ, UR8 ;  /* 0x00000008ff067e24 */ /* 0x000fe4000f8e00ff */
[----:B------:R-:W-:-:S02]  /*a230*/  IMAD.U32 R7, RZ, RZ, UR9 ;  /* 0x00000009ff077e24 */ /* 0x000fc4000f8e00ff */
[----:B------:R-:W-:Y:S02]  /*a240*/  IMAD.U32 R10, RZ, RZ, UR4 ;  /* 0x00000004ff0a7e24 */ /* 0x000fe4000f8e00ff */
[----:B------:R-:W-:Y:S02]  /*a250*/  IMAD.U32 R11, RZ, RZ, UR5 ;  /* 0x00000005ff0b7e24 */ /* 0x000fe4000f8e00ff */
[----:B------:R-:W-:Y:S02]  /*a260*/  IMAD.MOV.U32 R8, RZ, RZ, 0x70 ;  /* 0x00000070ff087424 */ /* 0x000fe400078e00ff */
[----:B------:R-:W-:Y:S02]  /*a270*/  IMAD.MOV.U32 R12, RZ, RZ, 0x1 ;  /* 0x00000001ff0c7424 */ /* 0x000fe400078e00ff */
[----:B------:R-:W-:-:S07]  /*a280*/  IMAD.MOV.U32 R13, RZ, RZ, RZ ;  /* 0x000000ffff0d7224 */ /* 0x000fce00078e00ff */
[----:B------:R-:W-:-:S07]  /*a290*/  LEPC R20, `(.L_x_35) ;  /* 0x000000001014794e */ /* 0x000fce0000000000 */
[----:B-12---:R-:W-:Y:S05]  /*a2a0*/  CALL.ABS.NOINC R2 ;  /* 0x0000000002007343 */ /* 0x006fea0003c00000 */
.L_x_35:
[----:B------:R-:W-:-:S06]  /*a2b0*/  UIADD3 UR4, UR40, 0x10400, URZ ;  /* 0x0001040028047890 */ /* 0x000fcc000fffe03f */
[----:B------:R-:W-:-:S05]  /*a2c0*/  IMAD.U32 R16, RZ, RZ, UR4 ;  /* 0x00000004ff107e24 */ /* 0x000fca000f8e00ff */
[----:B------:R-:W-:-:S13]  /*a2d0*/  LOP3.LUT P0, RZ, R16, 0x3ff, RZ, 0xc0, !PT ;  /* 0x000003ff10ff7812 */ /* 0x000fda000780c0ff */
[----:B------:R-:W-:Y:S05]  /*a2e0*/  @!P0 BRA `(.L_x_36) ;  /* 0x0000000000408947 */ /* 0x000fea0003800000 */
        /* <DEDUP_REMOVED lines=16> */
.L_x_36:
[----:B------:R-:W-:-:S04]  /*a3f0*/  UIADD3 UR4, UR40, 0x400, URZ ;  /* 0x0000040028047890 */ /* 0x000fc8000fffe03f */
[----:B------:R-:W-:-:S06]  /*a400*/  ULOP3.LUT UP0, URZ, UR4, 0x3ff, URZ, 0xc0, !UPT ;  /* 0x000003ff043f7892 */ /* 0x000fcc000f80c03f */
[----:B------:R-:W-:-:S13]  /*a410*/  PLOP3.LUT P0, PT, PT, PT, UP0, 0x80, 0x0 ;  /* 0x000000000000781c */ /* 0x000fda0003f0f008 */
        /* <DEDUP_REMOVED lines=17> */
.L_x_37:
        /* <DEDUP_REMOVED lines=18> */
.L_x_38:
[----:B------:R-:W-:Y:S01]  /*a650*/  ULDC.64 UR4, c[0x0][0x9f8] ;  /* 0x00027e0000047ab9 */ /* 0x000fe20000000a00 */
[----:B------:R-:W-:Y:S01]  /*a660*/  IMAD.U32 R5, RZ, RZ, UR39 ;  /* 0x00000027ff057e24 */ /* 0x000fe2000f8e00ff */
[----:B------:R-:W-:Y:S01]  /*a670*/  ISETP.NE.U32.AND P0, PT, RZ, UR4, PT ;  /* 0x00000004ff007c0c */ /* 0x000fe2000bf05070 */
[----:B------:R-:W-:Y:S01]  /*a680*/  IMAD.U32 R8, RZ, RZ, UR39 ;  /* 0x00000027ff087e24 */ /* 0x000fe2000f8e00ff */
[----:B-1----:R-:W1:Y:S01]  /*a690*/  LDC R0, c[0x0][0x428] ;  /* 0x00010a00ff007b82 */ /* 0x002e620000000800 */
[----:B------:R-:W2:Y:S01]  /*a6a0*/  S2R R17, SR_TID.X ;  /* 0x0000000000117919 */ /* 0x000ea20000002100 */
[----:B------:R-:W-:-:S06]  /*a6b0*/  ISETP.NE.AND.EX P0, PT, RZ, UR5, PT, P0 ;  /* 0x00000005ff007c0c */ /* 0x000fcc000bf05300 */
[----:B------:R-:W3:Y:S08]  /*a6c0*/  LDC R4, c[0x0][0xda8] ;  /* 0x00036a00ff047b82 */ /* 0x000ef00000000800 */
[----:B------:R-:W4:Y:S02]  /*a6d0*/  @P0 LDC.64 R2, c[0x0][0x9f8] ;  /* 0x00027e00ff020b82 */ /* 0x000f240000000a00 */
[----:B----4-:R-:W-:-:S05]  /*a6e0*/  @P0 IMAD.WIDE R2, R5, 0x4, R2 ;  /* 0x0000000405020825 */ /* 0x010fca00078e0202 */
[----:B------:R4:W5:Y:S01]  /*a6f0*/  @P0 LDG.E R8, desc[UR50][R2.64] ;  /* 0x0000003202080981 */ /* 0x000962000c1e1900 */
[----:B-1----:R-:W-:Y:S01]  /*a700*/  ISETP.NE.AND P0, PT, R0, 0x1, PT ;  /* 0x000000010000780c */ /* 0x002fe20003f05270 */
[----:B------:R-:W-:Y:S01]  /*a710*/  IMAD R7, RZ, RZ, -UR45 ;  /* 0x8000002dff077e24 */ /* 0x000fe2000f8e02ff */
[----:B--2---:R-:W-:Y:S01]  /*a720*/  LOP3.LUT R16, R17, 0x7f, RZ, 0xc0, !PT ;  /* 0x0000007f11107812 */ /* 0x004fe200078ec0ff */
[----:B------:R-:W-:Y:S01]  /*a730*/  IMAD.U32 R6, RZ, RZ, UR38 ;  /* 0x00000026ff067e24 */ /* 0x000fe2000f8e00ff */
[----:B------:R-:W-:Y:S01]  /*a740*/  UMOV UR36, URZ ;  /* 0x0000003f00247c82 */ /* 0x000fe20008000000 */
[----:B---3--:R-:W-:Y:S01]  /*a750*/  IMAD R7, R4, R7, UR49 ;  /* 0x0000003104077e24 */ /* 0x008fe2000f8e0207 */
[----:B------:R-:W-:Y:S01]  /*a760*/  ISETP.NE.AND P2, PT, R16, RZ, PT ;  /* 0x000000ff1000720c */ /* 0x000fe20003f45270 */
[----:B------:R-:W-:Y:S01]  /*a770*/  UMOV UR4, 0x80 ;  /* 0x0000008000047882 */ /* 0x000fe20000000000 */
[----:B------:R-:W-:Y:S01]  /*a780*/  UMOV UR6, UR38 ;  /* 0x0000002600067c82 */ /* 0x000fe20008000000 */
[----:B----4-:R-:W1:Y:S01]  /*a790*/  LDC.64 R2, c[0x0][0x3f8] ;  /* 0x0000fe00ff027b82 */ /* 0x010e620000000a00 */
[----:B------:R-:W-:Y:S01]  /*a7a0*/  IMAD.SHL.U32 R7, R7, 0x80, RZ ;  /* 0x0000008007077824 */ /* 0x000fe200078e00ff */
[----:B------:R-:W-:Y:S01]  /*a7b0*/  UMOV UR7, UR39 ;  /* 0x0000002700077c82 */ /* 0x000fe20008000000 */
[----:B------:R-:W-:-:S03]  /*a7c0*/  UMOV UR10, 0xffffffff ;  /* 0xffffffff000a7882 */ /* 0x000fc60000000000 */
[----:B------:R-:W-:Y:S02]  /*a7d0*/  R2UR UR37, R7 ;  /* 0x00000000072572ca */ /* 0x000fe400000e0000 */
[----:B------:R-:W2:Y:S02]  /*a7e0*/  @P0 LDC R0, c[0x0][0x42c] ;  /* 0x00010b00ff000b82 */ /* 0x000ea40000000800 */
[----:B------:R-:W-:-:S05]  /*a7f0*/  VOTEU.ALL UP1, P2 ;  /* 0x00000000003f7886 */ /* 0x000fca0001020000 */
[----:B------:R-:W-:Y:S01]  /*a800*/  @!UP1 UIADD3 UR8, UP0, UR52, 0x270, URZ ;  /* 0x0000027034089890 */ /* 0x000fe2000ff1e03f */
[----:B------:R-:W3:Y:S03]  /*a810*/  @P0 LDC R5, c[0x0][0x430] ;  /* 0x00010c00ff050b82 */ /* 0x000ee60000000800 */
[----:B------:R-:W-:Y:S01]  /*a820*/  @!UP1 UIADD3.X UR9, URZ, UR53, URZ, UP0, !UPT ;  /* 0x000000353f099290 */ /* 0x000fe200087fe43f */
[----:B------:R-:W-:Y:S01]  /*a830*/  UMOV UR5, UR37 ;  /* 0x0000002500057c82 */ /* 0x000fe20008000000 */
[----:B-1----:R-:W-:-:S07]  /*a840*/  ISETP.NE.U32.AND P1, PT, R2, RZ, PT ;  /* 0x000000ff0200720c */ /* 0x002fce0003f25070 */
[----:B------:R1:W-:Y:S01]  /*a850*/  @!UP1 UTMAPF.L2.4D [UR36], [UR8] ;  /* 0x00000024080095b8 */ /* 0x0003e20008018000 */
[----:B------:R-:W-:Y:S01]  /*a860*/  ISETP.NE.AND.EX P1, PT, R3, RZ, PT, P1 ;  /* 0x000000ff0300720c */ /* 0x000fe20003f25310 */
[----:B--2---:R-:W-:Y:S01]  /*a870*/  @P0 IMAD.HI.U32 R0, R0, UR38, RZ ;  /* 0x0000002600000c27 */ /* 0x004fe2000f8e00ff */
[----:B------:R1:W-:Y:S04]  /*a880*/  @!UP1 UTMAPF.L2.4D [UR4], [UR8] ;  /* 0x00000004080095b8 */ /* 0x0003e80008018000 */
[----:B---3--:R-:W-:-:S05]  /*a890*/  @P0 SHF.R.U32.HI R6, RZ, R5, R0 ;  /* 0x00000005ff060219 */ /* 0x008fca0000011600 */
[----:B------:R2:W-:Y:S02]  /*a8a0*/  STL [R1+0x4], R6 ;  /* 0x0000040601007387 */ /* 0x0005e40000100800 */
[----:B--2---:R-:W-:-:S04]  /*a8b0*/  SHF.R.U32.HI R6, RZ, 0x5, R17 ;  /* 0x00000005ff067819 */ /* 0x004fc80000011611 */
[----:B------:R-:W-:Y:S02]  /*a8c0*/  LOP3.LUT R6, R6, 0x3, RZ, 0xc0, !PT ;  /* 0x0000000306067812 */ /* 0x000fe400078ec0ff */
[----:B-----5:R-:W-:Y:S01]  /*a8d0*/  SHF.R.S32.HI R10, RZ, 0x1f, R8 ;  /* 0x0000001fff0a7819 */ /* 0x020fe20000011408 */
[----:B------:R1:W-:Y:S01]  /*a8e0*/  STL [R1+0x10], R8 ;  /* 0x0000100801007387 */ /* 0x0003e20000100800 */
[----:B------:R-:W-:-:S03]  /*a8f0*/  SEL R0, R8, RZ, !P1 ;  /* 0x000000ff08007207 */ /* 0x000fc60004800000 */
[----:B------:R1:W-:Y:S01]  /*a900*/  STL [R1+0x1c], R10 ;  /* 0x00001c0a01007387 */ /* 0x0003e20000100800 */
[----:B------:R-:W-:Y:S05]  /*a910*/  BRA.DIV UR10, `(.L_x_39) ;  /* 0x0000002a0aa87947 */ /* 0x000fea000b800000 */
[----:B------:R2:W3:Y:S02]  /*a920*/  SHFL.IDX PT, R14, R6, RZ, 0x1f ;  /* 0x00001fff060e7589 */ /* 0x0004e400000e0000 */
.L_x_94:
[----:B---3--:R-:W-:Y:S02]  /*a930*/  ISETP.NE.AND P0, PT, R14, RZ, PT ;  /* 0x000000ff0e00720c */ /* 0x008fe40003f05270 */
[----:B------:R-:W-:-:S11]  /*a940*/  PLOP3.LUT P6, PT, PT, PT, PT, 0x8, 0x0 ;  /* 0x000000000000781c */ /* 0x000fd60003fce170 */
[----:B------:R-:W-:Y:S05]  /*a950*/  @P0 BRA `(.L_x_40) ;  /* 0x0000000400d00947 */ /* 0x000fea0003800000 */
[----:B-1----:R-:W-:-:S06]  /*a960*/  ULEA.HI.SX32 UR4, UR41, 0xffffffff, 0x19 ;  /* 0xffffffff29047891 */ /* 0x002fcc000f8fca3f */
[----:B--2---:R-:W-:Y:S01]  /*a970*/  IMAD.U32 R6, RZ, RZ, UR4 ;  /* 0x00000004ff067e24 */ /* 0x004fe2000f8e00ff */
[----:B------:R-:W-:-:S03]  /*a980*/  UMOV UR4, 0xffffffff ;  /* 0xffffffff00047882 */ /* 0x000fc60000000000 */
[----:B------:R-:W-:Y:S05]  /*a990*/  BRA.DIV UR4, `(.L_x_41) ;  /* 0x0000002a04a87947 */ /* 0x000fea000b800000 */
[----:B------:R-:W-:-:S13]  /*a9a0*/  ELECT P6, URZ, PT ;  /* 0x00000000003f782f */ /* 0x000fda00038c0000 */
.L_x_97:
[----:B------:R-:W-:Y:S05]  /*a9b0*/  @!P6 BRA `(.L_x_42) ;  /* 0x000000040058e947 */ /* 0x000fea0003800000 */
[----:B------:R-:W-:Y:S01]  /*a9c0*/  IMAD.MOV.U32 R0, RZ, RZ, R8 ;  /* 0x000000ffff007224 */ /* 0x000fe200078e0008 */
[----:B------:R-:W-:Y:S06]  /*a9d0*/  @!P1 BRA `(.L_x_43) ;  /* 0x0000000000449947 */ /* 0x000fec0003800000 */
[----:B------:R-:W1:Y:S01]  /*a9e0*/  LDC R9, c[0x0][0x41c] ;  /* 0x00010700ff097b82 */ /* 0x000e620000000800 */
[----:B------:R-:W-:Y:S01]  /*a9f0*/  ULDC.64 UR4, c[0x0][0x408] ;  /* 0x0001020000047ab9 */ /* 0x000fe20000000a00 */
[----:B-1----:R-:W-:-:S13]  /*aa00*/  ISETP.NE.AND P0, PT, R9, 0x1, PT ;  /* 0x000000010900780c */ /* 0x002fda0003f05270 */
[----:B------:R-:W1:Y:S02]  /*aa10*/  @P0 LDC.64 R4, c[0x0][0x420] ;  /* 0x00010800ff040b82 */ /* 0x000e640000000a00 */
[----:B-1----:R-:W-:-:S04]  /*aa20*/  @P0 IMAD.HI.U32 R0, R6, R4, RZ ;  /* 0x0000000406000227 */ /* 0x002fc800078e00ff */
[----:B------:R-:W-:Y:S01]  /*aa30*/  IMAD.MOV.U32 R4, RZ, RZ, R6 ;  /* 0x000000ffff047224 */ /* 0x000fe200078e0006 */
[----:B------:R-:W-:-:S04]  /*aa40*/  @P0 SHF.R.U32.HI R4, RZ, R5, R0 ;  /* 0x00000005ff040219 */ /* 0x000fc80000011600 */
[--C-:B------:R-:W-:Y:S01]  /*aa50*/  SHF.R.S32.HI R5, RZ, 0x1f, R4.reuse ;  /* 0x0000001fff057819 */ /* 0x100fe20000011404 */
[----:B------:R-:W-:-:S04]  /*aa60*/  IMAD.MOV R0, RZ, RZ, -R4 ;  /* 0x000000ffff007224 */ /* 0x000fc800078e0a04 */
[----:B------:R-:W-:Y:S02]  /*aa70*/  IMAD R6, R9, R0, R6 ;  /* 0x0000000009067224 */ /* 0x000fe400078e0206 */
[----:B------:R-:W-:Y:S02]  /*aa80*/  IMAD R0, R10, UR4, RZ ;  /* 0x000000040a007c24 */ /* 0x000fe4000f8e02ff */
[----:B------:R-:W-:-:S04]  /*aa90*/  IMAD.WIDE.U32 R4, R8, UR4, R4 ;  /* 0x0000000408047c25 */ /* 0x000fc8000f8e0004 */
[----:B------:R-:W-:Y:S01]  /*aaa0*/  IMAD R9, R8, UR5, R0 ;  /* 0x0000000508097c24 */ /* 0x000fe2000f8e0200 */
[----:B------:R-:W-:-:S03]  /*aab0*/  LEA R2, P0, R4, R2, 0x2 ;  /* 0x0000000204027211 */ /* 0x000fc600078010ff */
[----:B------:R-:W-:-:S05]  /*aac0*/  IMAD.IADD R0, R5, 0x1, R9 ;  /* 0x0000000105007824 */ /* 0x000fca00078e0209 */
[----:B------:R-:W-:-:S05]  /*aad0*/  LEA.HI.X R3, R4, R3, R0, 0x2, P0 ;  /* 0x0000000304037211 */ /* 0x000fca00000f1400 */
[----:B------:R1:W5:Y:S02]  /*aae0*/  LDG.E R0, desc[UR50][R2.64] ;  /* 0x0000003202007981 */ /* 0x000364000c1e1900 */
.L_x_43:
[----:B-1----:R-:W2:Y:S04]  /*aaf0*/  LDL R3, [R1+0x8] ;  /* 0x0000080001037983 */ /* 0x002ea80000100800 */
[----:B------:R-:W3:Y:S01]  /*ab00*/  LDL R2, [R1+0xc] ;  /* 0x00000c0001027983 */ /* 0x000ee20000100800 */
[----:B------:R-:W-:Y:S02]  /*ab10*/  ISETP.NE.AND P0, PT, R16, RZ, PT ;  /* 0x000000ff1000720c */ /* 0x000fe40003f05270 */
[----:B--2---:R-:W-:Y:S02]  /*ab20*/  LEA R5, R3, UR40, 0x3 ;  /* 0x0000002803057c11 */ /* 0x004fe4000f8e18ff */
[----:B---3--:R-:W-:-:S04]  /*ab30*/  SHF.L.U32 R2, R2, 0x1f, RZ ;  /* 0x0000001f02027819 */ /* 0x008fc800000006ff */
[----:B------:R-:W1:Y:S02]  /*ab40*/  SYNCS.PHASECHK.TRANS64.TRYWAIT P3, [R5+URZ+0x38880], R2 ;  /* 0x03888002050075a7 */ /* 0x000e64000806017f */
[----:B-1----:R-:W-:Y:S05]  /*ab50*/  @!P3 BRA `(.L_x_44) ;  /* 0x000000280058b947 */ /* 0x002fea0003800000 */
.L_x_98:
[----:B------:R-:W-:Y:S05]  /*ab60*/  @P0 BRA `(.L_x_45) ;  /* 0x00000000001c0947 */ /* 0x000fea0003800000 */
[----:B------:R-:W2:Y:S02]  /*ab70*/  S2R R3, SR_TID.X ;  /* 0x0000000000037919 */ /* 0x000ea40000002100 */
[----:B--2---:R-:W-:Y:S01]  /*ab80*/  LOP3.LUT R4, R3, 0x1f, RZ, 0xc0, !PT ;  /* 0x0000001f03047812 */ /* 0x004fe200078ec0ff */
[----:B------:R-:W-:-:S03]  /*ab90*/  IMAD.MOV.U32 R3, RZ, RZ, 0x8000 ;  /* 0x00008000ff037424 */ /* 0x000fc600078e00ff */
[----:B------:R-:W-:Y:S01]  /*aba0*/  ISETP.NE.AND P3, PT, R4, RZ, PT ;  /* 0x000000ff0400720c */ /* 0x000fe20003f65270 */
[----:B------:R2:W-:-:S12]  /*abb0*/  SYNCS.ARRIVE.TRANS64 RZ, [R5+URZ+0x38870], R3 ;  /* 0x0388700305ff79a7 */ /* 0x0005d8000800003f */
[----:B--2---:R-:W-:Y:S05]  /*abc0*/  @!P3 BRA `(.L_x_45) ;  /* 0x000000000004b947 */ /* 0x004fea0003800000 */
[----:B------:R-:W-:Y:S01]  /*abd0*/  BPT.TRAP 0x1 ;  /* 0x000000040000795c */ /* 0x000fe20000300000 */
.L_x_45:
[----:B------:R-:W2:Y:S04]  /*abe0*/  LDL R3, [R1+0x8] ;  /* 0x0000080001037983 */ /* 0x000ea80000100800 */
[----:B------:R-:W3:Y:S01]  /*abf0*/  LDL R4, [R1+0x4] ;  /* 0x0000040001047983 */ /* 0x000ee20000100800 */
[----:B------:R-:W-:Y:S01]  /*ac00*/  R2UR UR9, R5 ;  /* 0x00000000050972ca */ /* 0x000fe200000e0000 */
[----:B------:R-:W-:Y:S01]  /*ac10*/  IMAD.SHL.U32 R6, R6, 0x80, RZ ;  /* 0x0000008006067824 */ /* 0x000fe200078e00ff */
[----:B-----5:R-:W-:Y:S01]  /*ac20*/  R2UR UR13, R0 ;  /* 0x00000000000d72ca */ /* 0x020fe200000e0000 */
[----:B------:R-:W-:Y:S01]  /*ac30*/  UIADD3 UR4, UP0, UR52, 0x470, URZ ;  /* 0x0000047034047890 */ /* 0x000fe2000ff1e03f */
[----:B------:R-:W-:Y:S02]  /*ac40*/  UMOV UR10, URZ ;  /* 0x0000003f000a7c82 */ /* 0x000fe40008000000 */
[----:B------:R-:W-:Y:S01]  /*ac50*/  R2UR UR11, R6 ;  /* 0x00000000060b72ca */ /* 0x000fe200000e0000 */
[----:B------:R-:W-:Y:S01]  /*ac60*/  UIADD3.X UR5, URZ, UR53, URZ, UP0, !UPT ;  /* 0x000000353f057290 */ /* 0x000fe200087fe43f */
[----:B------:R-:W-:Y:S01]  /*ac70*/  UMOV UR6, 0x0 ;  /* 0x0000000000067882 */ /* 0x000fe20000000000 */
[----:B------:R-:W-:Y:S01]  /*ac80*/  UMOV UR7, 0x14f00000 ;  /* 0x14f0000000077882 */ /* 0x000fe20000000000 */
[----:B------:R-:W-:-:S03]  /*ac90*/  UMOV UR15, 0x80 ;  /* 0x00000080000f7882 */ /* 0x000fc60000000000 */
[----:B------:R-:W-:Y:S01]  /*aca0*/  UIADD3 UR9, UR9, 0x38870, URZ ;  /* 0x0003887009097890 */ /* 0x000fe2000fffe03f */
[----:B--2---:R-:W-:-:S04]  /*acb0*/  LEA R3, R3, UR40, 0xf ;  /* 0x0000002803037c11 */ /* 0x004fc8000f8e78ff */
[----:B------:R-:W-:Y:S02]  /*acc0*/  R2UR UR14, R3 ;  /* 0x00000000030e72ca */ /* 0x000fe400000e0000 */
[----:B---3--:R-:W-:-:S11]  /*acd0*/  R2UR UR12, R4 ;  /* 0x00000000040c72ca */ /* 0x008fd600000e0000 */
[----:B------:R-:W-:Y:S02]  /*ace0*/  UIADD3 UR8, UR14, 0x10400, URZ ;  /* 0x000104000e087890 */ /* 0x000fe4000fffe03f */
[----:B------:R-:W-:-:S07]  /*acf0*/  UIADD3 UR14, UR14, 0x14400, URZ ;  /* 0x000144000e0e7890 */ /* 0x000fce000fffe03f */
[----:B------:R2:W-:Y:S02]  /*ad00*/  UTMALDG.4D [UR8], [UR4], desc[UR6] ;  /* 0x00000608040075b4 */ /* 0x0005e40008019000 */
[----:B--2---:R-:W-:Y:S01]  /*ad10*/  UMOV UR8, UR14 ;  /* 0x0000000e00087c82 */ /* 0x004fe20008000000 */
[----:B------:R-:W-:Y:S02]  /*ad20*/  UMOV UR10, UR15 ;  /* 0x0000000f000a7c82 */ /* 0x000fe40008000000 */
[----:B------:R2:W-:Y:S01]  /*ad30*/  UTMALDG.4D [UR8], [UR4], desc[UR6] ;  /* 0x00000608040075b4 */ /* 0x0005e20008019000 */
[----:B------:R-:W3:Y:S02]  /*ad40*/  SYNCS.PHASECHK.TRANS64.TRYWAIT P3, [R5+URZ+0x38840], R2 ;  /* 0x03884002050075a7 */ /* 0x000ee4000806017f */
[----:B--23--:R-:W-:Y:S05]  /*ad50*/  @!P3 BRA `(.L_x_46) ;  /* 0x0000002400ecb947 */ /* 0x00cfea0003800000 */
.L_x_99:
[----:B------:R-:W-:Y:S05]  /*ad60*/  @P0 BRA `(.L_x_47) ;  /* 0x00000000001c0947 */ /* 0x000fea0003800000 */
[----:B------:R-:W3:Y:S01]  /*ad70*/  S2R R4, SR_TID.X ;  /* 0x0000000000047919 */ /* 0x000ee20000002100 */
[----:B-12---:R-:W-:-:S04]  /*ad80*/  IMAD.MOV.U32 R2, RZ, RZ, 0x8000 ;  /* 0x00008000ff027424 */ /* 0x006fc800078e00ff */
[----:B------:R4:W-:Y:S01]  /*ad90*/  SYNCS.ARRIVE.TRANS64 RZ, [R5+URZ+0x38830], R2 ;  /* 0x0388300205ff79a7 */ /* 0x0009e2000800003f */
[----:B---3--:R-:W-:-:S04]  /*ada0*/  LOP3.LUT R4, R4, 0x1f, RZ, 0xc0, !PT ;  /* 0x0000001f04047812 */ /* 0x008fc800078ec0ff */
[----:B------:R-:W-:-:S13]  /*adb0*/  ISETP.NE.AND P0, PT, R4, RZ, PT ;  /* 0x000000ff0400720c */ /* 0x000fda0003f05270 */
[----:B----4-:R-:W-:Y:S05]  /*adc0*/  @!P0 BRA `(.L_x_47) ;  /* 0x0000000000048947 */ /* 0x010fea0003800000 */
[----:B------:R-:W-:Y:S01]  /*add0*/  BPT.TRAP 0x1 ;  /* 0x000000040000795c */ /* 0x000fe20000300000 */
.L_x_47:
[----:B-12---:R-:W2:Y:S01]  /*ade0*/  LDL R2, [R1+0x4] ;  /* 0x0000040001027983 */ /* 0x006ea20000100800 */
[----:B------:R-:W-:Y:S01]  /*adf0*/  R2UR UR14, R3 ;  /* 0x00000000030e72ca */ /* 0x000fe200000e0000 */
[----:B------:R-:W-:Y:S01]  /*ae00*/  UIADD3 UR4, UP0, UR52, 0x370, URZ ;  /* 0x0000037034047890 */ /* 0x000fe2000ff1e03f */
[----:B------:R-:W-:Y:S01]  /*ae10*/  R2UR UR9, R5 ;  /* 0x00000000050972ca */ /* 0x000fe200000e0000 */
[----:B------:R-:W-:Y:S01]  /*ae20*/  UMOV UR10, URZ ;  /* 0x0000003f000a7c82 */ /* 0x000fe20008000000 */
[----:B------:R-:W-:Y:S01]  /*ae30*/  R2UR UR11, R6 ;  /* 0x00000000060b72ca */ /* 0x000fe200000e0000 */
[----:B------:R-:W-:Y:S01]  /*ae40*/  UIADD3.X UR5, URZ, UR53, URZ, UP0, !UPT ;  /* 0x000000353f057290 */ /* 0x000fe200087fe43f */
[----:B------:R-:W-:Y:S01]  /*ae50*/  R2UR UR13, R0 ;  /* 0x00000000000d72ca */ /* 0x000fe200000e0000 */
[----:B------:R-:W-:Y:S01]  /*ae60*/  UMOV UR6, 0x0 ;  /* 0x0000000000067882 */ /* 0x000fe20000000000 */
[----:B------:R-:W-:Y:S01]  /*ae70*/  UMOV UR7, 0x14f00000 ;  /* 0x14f0000000077882 */ /* 0x000fe20000000000 */
[----:B------:R-:W-:-:S04]  /*ae80*/  UMOV UR15, 0x80 ;  /* 0x00000080000f7882 */ /* 0x000fc80000000000 */
[----:B------:R-:W-:Y:S02]  /*ae90*/  UIADD3 UR8, UR14, 0x28400, URZ ;  /* 0x000284000e087890 */ /* 0x000fe4000fffe03f */
[----:B------:R-:W-:Y:S02]  /*aea0*/  UIADD3 UR9, UR9, 0x38830, URZ ;  /* 0x0003883009097890 */ /* 0x000fe4000fffe03f */
[----:B------:R-:W-:Y:S01]  /*aeb0*/  UIADD3 UR14, UR14, 0x2c400, URZ ;  /* 0x0002c4000e0e7890 */ /* 0x000fe2000fffe03f */
[----:B--2---:R-:W-:-:S13]  /*aec0*/  R2UR UR12, R2 ;  /* 0x00000000020c72ca */ /* 0x004fda00000e0000 */
[----:B------:R1:W-:Y:S02]  /*aed0*/  UTMALDG.4D [UR8], [UR4], desc[UR6] ;  /* 0x00000608040075b4 */ /* 0x0003e40008019000 */
[----:B-1----:R-:W-:Y:S01]  /*aee0*/  UMOV UR8, UR14 ;  /* 0x0000000e00087c82 */ /* 0x002fe20008000000 */
[----:B------:R-:W-:Y:S02]  /*aef0*/  UMOV UR10, UR15 ;  /* 0x0000000f000a7c82 */ /* 0x000fe40008000000 */
[----:B------:R1:W-:Y:S02]  /*af00*/  UTMALDG.4D [UR8], [UR4], desc[UR6] ;  /* 0x00000608040075b4 */ /* 0x0003e40008019000 */
[----:B-1----:R-:W-:Y:S01]  /*af10*/  NOP ;  /* 0x0000000000007918 */ /* 0x002fe20000000000 */
.L_x_42:
[----:B------:R-:W-:Y:S05]  /*af20*/  WARPSYNC.ALL ;  /* 0x0000000000007948 */ /* 0x000fea0003800000 */
[----:B------:R-:W-:Y:S01]  /*af30*/  ELECT P0, URZ, PT ;  /* 0x00000000003f782f */ /* 0x000fe20003800000 */
[----:B------:R-:W-:Y:S01]  /*af40*/  BAR.SYNC.DEFER_BLOCKING 0x8, 0x120 ;  /* 0x0204800000007b1d */ /* 0x000fe20000010000 */
[----:B------:R-:W-:Y:S02]  /*af50*/  UIADD3 UR4, UP0, UR52, 0x270, URZ ;  /* 0x0000027034047890 */ /* 0x000fe4000ff1e03f */
[----:B------:R-:W-:Y:S02]  /*af60*/  UIADD3 UR8, UR40, 0x20400, URZ ;  /* 0x0002040028087890 */ /* 0x000fe4000fffe03f */
[----:B------:R-:W-:-:S02]  /*af70*/  UIADD3 UR9, UR40, 0x38800, URZ ;  /* 0x0003880028097890 */ /* 0x000fc4000fffe03f */
[----:B------:R-:W-:Y:S02]  /*af80*/  UIADD3.X UR5, URZ, UR53, URZ, UP0, !UPT ;  /* 0x000000353f057290 */ /* 0x000fe400087fe43f */
[----:B------:R-:W-:Y:S01]  /*af90*/  UIADD3 UR16, UR40, 0x24400, URZ ;  /* 0x0002440028107890 */ /* 0x000fe2000fffe03f */
[----:B------:R-:W-:Y:S02]  /*afa0*/  UMOV UR6, 0x0 ;  /* 0x0000000000067882 */ /* 0x000fe40000000000 */
[C---:B------:R-:W-:Y:S01]  /*afb0*/  @P0 R2UR UR11, R7.reuse ;  /* 0x00000000070b02ca */ /* 0x040fe200000e0000 */
[----:B------:R-:W-:Y:S01]  /*afc0*/  @P0 IMAD.MOV.U32 R2, RZ, RZ, 0x8000 ;  /* 0x00008000ff020424 */ /* 0x000fe200078e00ff */
[----:B------:R-:W-:Y:S01]  /*afd0*/  @P0 R2UR UR19, R7 ;  /* 0x00000000071302ca */ /* 0x000fe200000e0000 */
[----:B------:R-:W-:Y:S01]  /*afe0*/  UMOV UR7, 0x12f00000 ;  /* 0x12f0000000077882 */ /* 0x000fe20000000000 */
[----:B------:R-:W-:Y:S01]  /*aff0*/  UMOV UR10, URZ ;  /* 0x0000003f000a7c82 */ /* 0x000fe20008000000 */
[----:B------:R-:W-:Y:S01]  /*b000*/  UMOV UR12, UR38 ;  /* 0x00000026000c7c82 */ /* 0x000fe20008000000 */
[----:B------:R-:W-:Y:S01]  /*b010*/  UMOV UR13, UR39 ;  /* 0x00000027000d7c82 */ /* 0x000fe20008000000 */
[----:B------:R-:W-:Y:S01]  /*b020*/  UMOV UR18, 0x80 ;  /* 0x0000008000127882 */ /* 0x000fe20000000000 */
[----:B------:R-:W-:Y:S01]  /*b030*/  UMOV UR20, UR38 ;  /* 0x0000002600147c82 */ /* 0x000fe20008000000 */
[----:B------:R-:W-:Y:S01]  /*b040*/  UMOV UR21, UR39 ;  /* 0x0000002700157c82 */ /* 0x000fe20008000000 */
[----:B------:R-:W-:Y:S01]  /*b050*/  UMOV UR17, UR9 ;  /* 0x0000000900117c82 */ /* 0x000fe20008000000 */
[----:B------:R3:W-:Y:S02]  /*b060*/  @P0 SYNCS.ARRIVE.TRANS64 RZ, [UR40+0x38800], R2 ;  /* 0x03880002ffff09a7 */ /* 0x0007e40008000028 */
[----:B------:R3:W-:Y:S02]  /*b070*/  UTMALDG.4D [UR8], [UR4], desc[UR6] ;  /* 0x00000608040075b4 */ /* 0x0007e40008019000 */
[----:B------:R3:W-:Y:S01]  /*b080*/  UTMALDG.4D [UR16], [UR4], desc[UR6] ;  /* 0x00000610040075b4 */ /* 0x0007e20008019000 */
[----:B------:R-:W-:Y:S01]  /*b090*/  NOP ;  /* 0x0000000000007918 */ /* 0x000fe20000000000 */
.L_x_40:
[----:B-1-3--:R-:W-:-:S06]  /*b0a0*/  ULOP3.LUT UR4, UR47, 0x1, URZ, 0xc, !UPT ;  /* 0x000000012f047892 */ /* 0x00afcc000f8e0c3f */
[----:B------:R-:W-:-:S05]  /*b0b0*/  IMAD.U32 R2, RZ, RZ, UR4 ;  /* 0x00000004ff027e24 */ /* 0x000fca000f8e00ff */
[----:B------:R-:W-:-:S04]  /*b0c0*/  SHF.L.U32 R2, R2, 0x1f, RZ ;  /* 0x0000001f02027819 */ /* 0x000fc800000006ff */
[----:B------:R-:W1:Y:S02]  /*b0d0*/  SYNCS.PHASECHK.TRANS64.TRYWAIT P0, [UR40+0x38820], R2 ;  /* 0x03882002ff0075a7 */ /* 0x000e640008000168 */
[----:B-1----:R-:W-:Y:S05]  /*b0e0*/  @!P0 BRA `(.L_x_48) ;  /* 0x00000024001c8947 */ /* 0x002fea0003800000 */
.L_x_100:
[----:B------:R-:W-:-:S06]  /*b0f0*/  UISETP.GE.AND UP0, UPT, UR42, 0x81, UPT ;  /* 0x000000812a00788c */ /* 0x000fcc000bf06270 */
[----:B------:R-:W-:-:S13]  /*b100*/  PLOP3.LUT P0, PT, PT, PT, UP0, 0x80, 0x0 ;  /* 0x000000000000781c */ /* 0x000fda0003f0f008 */
[----:B------:R-:W-:Y:S05]  /*b110*/  @!P0 BRA `(.L_x_49) ;  /* 0x0000001000b48947 */ /* 0x000fea0003800000 */
[----:B--2---:R2:W5:Y:S01]  /*b120*/  LDL.LU R6, [R1+0xc] ;  /* 0x00000c0001067983 */ /* 0x0045620000300800 */
[----:B------:R-:W-:-:S03]  /*b130*/  ULEA.HI.SX32 UR4, UR41, 0xfffffffe, 0x19 ;  /* 0xfffffffe29047891 */ /* 0x000fc6000f8fca3f */
[----:B------:R2:W5:Y:S03]  /*b140*/  LDL.LU R7, [R1+0x8] ;  /* 0x0000080001077983 */ /* 0x0005660000300800 */
[----:B------:R-:W-:-:S07]  /*b150*/  IMAD.U32 R21, RZ, RZ, UR4 ;  /* 0x00000004ff157e24 */ /* 0x000fce000f8e00ff */
.L_x_71:
[----:B-1--45:R-:W-:Y:S01]  /*b160*/  VIADD R2, R7, 0x1 ;  /* 0x0000000107027836 */ /* 0x032fe20000000000 */
[----:B------:R-:W-:Y:S04]  /*b170*/  BSSY B0, `(.L_x_50) ;  /* 0x000008c000007945 */ /* 0x000fe80003800000 */
[----:B------:R-:W-:-:S04]  /*b180*/  ISETP.NE.AND P0, PT, R2, 0x2, PT ;  /* 0x000000020200780c */ /* 0x000fc80003f05270 */
[----:B------:R-:W-:Y:S02]  /*b190*/  SEL R3, RZ, 0x1, P0 ;  /* 0x00000001ff037807 */ /* 0x000fe40000000000 */
[----:B------:R-:W-:Y:S02]  /*b1a0*/  SEL R10, R2, RZ, P0 ;  /* 0x000000ff020a7207 */ /* 0x000fe40000000000 */
[----:B------:R-:W-:-:S05]  /*b1b0*/  LOP3.LUT R9, R6, R3, RZ, 0x3c, !PT ;  /* 0x0000000306097212 */ /* 0x000fca00078e3cff */
[----:B------:R1:W-:Y:S04]  /*b1c0*/  STL [R1+0xc], R9 ;  /* 0x00000c0901007387 */ /* 0x0003e80000100800 */
[----:B------:R1:W-:Y:S01]  /*b1d0*/  STL [R1+0x8], R10 ;  /* 0x0000080a01007387 */ /* 0x0003e20000100800 */
[----:B------:R-:W-:Y:S05]  /*b1e0*/  @!P6 BRA `(.L_x_51) ;  /* 0x000000080010e947 */ /* 0x000fea0003800000 */
[----:B------:R-:W-:Y:S01]  /*b1f0*/  IMAD.MOV.U32 R8, RZ, RZ, R21 ;  /* 0x000000ffff087224 */ /* 0x000fe200078e0015 */
[----:B------:R-:W-:Y:S06]  /*b200*/  @!P1 BRA `(.L_x_52) ;  /* 0x0000000000509947 */ /* 0x000fec0003800000 */
[----:B------:R-:W3:Y:S01]  /*b210*/  LDL R5, [R1+0x1c] ;  /* 0x00001c0001057983 */ /* 0x000ee20000100800 */
[----:B------:R-:W4:Y:S01]  /*b220*/  LDC R4, c[0x0][0x41c] ;  /* 0x00010700ff047b82 */ /* 0x000f220000000800 */
[----:B------:R-:W-:Y:S02]  /*b230*/  ULDC.64 UR4, c[0x0][0x408] ;  /* 0x0001020000047ab9 */ /* 0x000fe40000000a00 */
[----:B------:R-:W2:Y:S01]  /*b240*/  LDL R11, [R1+0x10] ;  /* 0x00001000010b7983 */ /* 0x000ea20000100800 */
[----:B----4-:R-:W-:-:S13]  /*b250*/  ISETP.NE.AND P0, PT, R4, 0x1, PT ;  /* 0x000000010400780c */ /* 0x010fda0003f05270 */
[----:B------:R-:W4:Y:S02]  /*b260*/  @P0 LDC.64 R2, c[0x0][0x420] ;  /* 0x00010800ff020b82 */ /* 0x000f240000000a00 */
[----:B----4-:R-:W-:-:S04]  /*b270*/  @P0 IMAD.HI.U32 R0, R21, R2, RZ ;  /* 0x0000000215000227 */ /* 0x010fc800078e00ff */
[----:B------:R-:W-:Y:S01]  /*b280*/  IMAD.MOV.U32 R2, RZ, RZ, R21 ;  /* 0x000000ffff027224 */ /* 0x000fe200078e0015 */
[----:B------:R-:W-:-:S04]  /*b290*/  @P0 SHF.R.U32.HI R2, RZ, R3, R0 ;  /* 0x00000003ff020219 */ /* 0x000fc80000011600 */
[--C-:B------:R-:W-:Y:S01]  /*b2a0*/  SHF.R.S32.HI R3, RZ, 0x1f, R2.reuse ;  /* 0x0000001fff037819 */ /* 0x100fe20000011402 */
[----:B------:R-:W-:-:S04]  /*b2b0*/  IMAD.MOV R8, RZ, RZ, -R2 ;  /* 0x000000ffff087224 */ /* 0x000fc800078e0a02 */
[----:B------:R-:W-:Y:S02]  /*b2c0*/  IMAD R8, R4, R8, R21 ;  /* 0x0000000804087224 */ /* 0x000fe400078e0215 */
[----:B---3--:R-:W-:-:S04]  /*b2d0*/  IMAD R5, R5, UR4, RZ ;  /* 0x0000000405057c24 */ /* 0x008fc8000f8e02ff */
[C---:B--2---:R-:W-:Y:S02]  /*b2e0*/  IMAD R5, R11.reuse, UR5, R5 ;  /* 0x000000050b057c24 */ /* 0x044fe4000f8e0205 */
[----:B------:R-:W-:Y:S01]  /*b2f0*/  IMAD.WIDE.U32 R2, R11, UR4, R2 ;  /* 0x000000040b027c25 */ /* 0x000fe2000f8e0002 */
[----:B------:R-:W-:-:S03]  /*b300*/  ULDC.64 UR4, c[0x0][0x3f8] ;  /* 0x0000fe0000047ab9 */ /* 0x000fc60000000a00 */
[----:B------:R-:W-:Y:S01]  /*b310*/  IMAD.IADD R5, R5, 0x1, R3 ;  /* 0x0000000105057824 */ /* 0x000fe200078e0203 */
[----:B------:R-:W-:-:S04]  /*b320*/  LEA R4, P0, R2, UR4, 0x2 ;  /* 0x0000000402047c11 */ /* 0x000fc8000f8010ff */
[----:B------:R-:W-:-:S05]  /*b330*/  LEA.HI.X R5, R2, UR5, R5, 0x2, P0 ;  /* 0x0000000502057c11 */ /* 0x000fca00080f1405 */
[----:B------:R3:W5:Y:S04]  /*b340*/  LDG.E R0, desc[UR50][R4.64] ;  /* 0x0000003204007981 */ /* 0x000768000c1e1900 */
.L_x_52:
[----:B------:R-:W4:Y:S01]  /*b350*/  S2R R2, SR_TID.X ;  /* 0x0000000000027919 */ /* 0x000f220000002100 */
[----:B---3--:R-:W-:Y:S01]  /*b360*/  LEA R4, R10, UR40, 0x3 ;  /* 0x000000280a047c11 */ /* 0x008fe2000f8e18ff */
[----:B------:R-:W-:Y:S01]  /*b370*/  BSSY B1, `(.L_x_53) ;  /* 0x0000006000017945 */ /* 0x000fe20003800000 */
[----:B----4-:R-:W-:Y:S02]  /*b380*/  LOP3.LUT R3, R2, 0x7f, RZ, 0xc0, !PT ;  /* 0x0000007f02037812 */ /* 0x010fe400078ec0ff */
[----:B------:R-:W-:Y:S02]  /*b390*/  SHF.L.U32 R2, R9, 0x1f, RZ ;  /* 0x0000001f09027819 */ /* 0x000fe400000006ff */
[----:B------:R-:W-:Y:S02]  /*b3a0*/  ISETP.NE.AND P3, PT, R3, RZ, PT ;  /* 0x000000ff0300720c */ /* 0x000fe40003f65270 */
[----:B------:R-:W3:Y:S02]  /*b3b0*/  SYNCS.PHASECHK.TRANS64.TRYWAIT P0, [R4+URZ+0x38880], R2 ;  /* 0x03888002040075a7 */ /* 0x000ee4000800017f */
[----:B---3--:R-:W-:Y:S09]  /*b3c0*/  @!P0 BRA `(.L_x_54) ;  /* 0x00000020007c8947 */ /* 0x008ff20003800000 */
.L_x_101:
[----:B------:R-:W-:Y:S05]  /*b3d0*/  BSYNC B1 ;  /* 0x0000000000017941 */ /* 0x000fea0003800000 */
.L_x_53:
[----:B------:R-:W-:Y:S04]  /*b3e0*/  BSSY B1, `(.L_x_55) ;  /* 0x0000009000017945 */ /* 0x000fe80003800000 */
[----:B------:R-:W-:Y:S05]  /*b3f0*/  @P3 BRA `(.L_x_56) ;  /* 0x00000000001c3947 */ /* 0x000fea0003800000 */
[----:B------:R-:W4:Y:S02]  /*b400*/  S2R R3, SR_TID.X ;  /* 0x0000000000037919 */ /* 0x000f240000002100 */
[----:B----4-:R-:W-:Y:S01]  /*b410*/  LOP3.LUT R5, R3, 0x1f, RZ, 0xc0, !PT ;  /* 0x0000001f03057812 */ /* 0x010fe200078ec0ff */
[----:B------:R-:W-:-:S03]  /*b420*/  IMAD.MOV.U32 R3, RZ, RZ, 0x8000 ;  /* 0x00008000ff037424 */ /* 0x000fc600078e00ff */
[----:B------:R-:W-:Y:S01]  /*b430*/  ISETP.NE.AND P0, PT, R5, RZ, PT ;  /* 0x000000ff0500720c */ /* 0x000fe20003f05270 */
[----:B------:R4:W-:-:S12]  /*b440*/  SYNCS.ARRIVE.TRANS64 RZ, [R4+URZ+0x38870], R3 ;  /* 0x0388700304ff79a7 */ /* 0x0009d8000800003f */
[----:B----4-:R-:W-:Y:S05]  /*b450*/  @!P0 BRA `(.L_x_56) ;  /* 0x0000000000048947 */ /* 0x010fea0003800000 */
[----:B------:R-:W-:Y:S01]  /*b460*/  BPT.TRAP 0x1 ;  /* 0x000000040000795c */ /* 0x000fe20000300000 */
.L_x_56:
[----:B------:R-:W-:Y:S05]  /*b470*/  BSYNC B1 ;  /* 0x0000000000017941 */ /* 0x000fea0003800000 */
.L_x_55:
[----:B-1----:R-:W4:Y:S04]  /*b480*/  LDL R9, [R1+0x4] ;  /* 0x0000040001097983 */ /* 0x002f280000100800 */
[----:B------:R-:W2:Y:S01]  /*b490*/  LDL R3, [R1+0x8] ;  /* 0x0000080001037983 */ /* 0x000ea20000100800 */
[----:B------:R-:W-:Y:S01]  /*b4a0*/  IMAD.MOV.U32 R5, RZ, RZ, RZ ;  /* 0x000000ffff057224 */ /* 0x000fe200078e00ff */
[----:B------:R-:W-:Y:S01]  /*b4b0*/  UIADD3 UR4, UP0, UR52, 0x470, URZ ;  /* 0x0000047034047890 */ /* 0x000fe2000ff1e03f */
[----:B------:R-:W-:Y:S01]  /*b4c0*/  PLOP3.LUT P0, PT, PT, PT, PT, 0x80, 0x0 ;  /* 0x000000000000781c */ /* 0x000fe20003f0f070 */
[----:B------:R-:W-:Y:S01]  /*b4d0*/  IMAD.SHL.U32 R8, R8, 0x80, RZ ;  /* 0x0000008008087824 */ /* 0x000fe200078e00ff */
[----:B------:R-:W-:Y:S01]  /*b4e0*/  UMOV UR6, 0x0 ;  /* 0x0000000000067882 */ /* 0x000fe20000000000 */
[----:B------:R-:W-:Y:S01]  /*b4f0*/  R2UR UR10, R5 ;  /* 0x00000000050a72ca */ /* 0x000fe200000e0000 */
[----:B------:R-:W-:Y:S01]  /*b500*/  UIADD3.X UR5, URZ, UR53, URZ, UP0, !UPT ;  /* 0x000000353f057290 */ /* 0x000fe200087fe43f */
[----:B------:R-:W-:Y:S01]  /*b510*/  UMOV UR7, 0x14f00000 ;  /* 0x14f0000000077882 */ /* 0x000fe20000000000 */
[----:B----4-:R-:W-:-:S02]  /*b520*/  R2UR UR12, R9 ;  /* 0x00000000090c72ca */ /* 0x010fc400000e0000 */
[----:B--2---:R-:W-:Y:S01]  /*b530*/  LEA R9, R3, UR40, 0xf ;  /* 0x0000002803097c11 */ /* 0x004fe2000f8e78ff */
[----:B------:R-:W-:-:S04]  /*b540*/  VIADD R3, R4, 0x38870 ;  /* 0x0003887004037836 */ /* 0x000fc80000000000 */
[----:B------:R-:W-:-:S08]  /*b550*/  VIADD R10, R9, 0x10400 ;  /* 0x00010400090a7836 */ /* 0x000fd00000000000 */
.L_x_57:
[----:B------:R-:W-:-:S13]  /*b560*/  @P0 ELECT P4, URZ, PT ;  /* 0x00000000003f082f */ /* 0x000fda0003880000 */
[----:B-----5:R-:W-:Y:S02]  /*b570*/  @P4 R2UR UR13, R0 ;  /* 0x00000000000d42ca */ /* 0x020fe400000e0000 */
[----:B------:R-:W-:Y:S02]  /*b580*/  @P4 R2UR UR11, R8 ;  /* 0x00000000080b42ca */ /* 0x000fe400000e0000 */
[----:B------:R-:W-:Y:S02]  /*b590*/  @P4 R2UR UR9, R3 ;  /* 0x00000000030942ca */ /* 0x000fe400000e0000 */
[----:B------:R-:W-:Y:S02]  /*b5a0*/  @P4 R2UR UR8, R10 ;  /* 0x000000000a0842ca */ /* 0x000fe400000e0000 */
[----:B------:R-:W-:Y:S02]  /*b5b0*/  @P4 PLOP3.LUT P0, PT, P4, PT, PT, 0x8, 0x0 ;  /* 0x000000000000481c */ /* 0x000fe4000270e170 */
[----:B------:R-:W-:-:S09]  /*b5c0*/  PLOP3.LUT P4, PT, PT, PT, PT, 0x8, 0x0 ;  /* 0x000000000000781c */ /* 0x000fd20003f8e170 */
[----:B------:R1:W-:Y:S02]  /*b5d0*/  UTMALDG.4D [UR8], [UR4], desc[UR6] ;  /* 0x00000608040075b4 */ /* 0x0003e40008019000 */
[----:B-1----:R-:W-:Y:S05]  /*b5e0*/  @P0 BRA.U.ANY `(.L_x_57) ;  /* 0xfffffffd00dc0947 */ /* 0x002fea000393ffff */
[----:B------:R-:W2:Y:S01]  /*b5f0*/  LDL R11, [R1+0x4] ;  /* 0x00000400010b7983 */ /* 0x000ea20000100800 */
[----:B------:R-:W-:Y:S01]  /*b600*/  IMAD.MOV.U32 R10, RZ, RZ, 0x80 ;  /* 0x00000080ff0a7424 */ /* 0x000fe200078e00ff */
[----:B------:R-:W-:Y:S01]  /*b610*/  PLOP3.LUT P0, PT, PT, PT, PT, 0x80, 0x0 ;  /* 0x000000000000781c */ /* 0x000fe20003f0f070 */
[----:B------:R-:W-:Y:S01]  /*b620*/  UMOV UR6, 0x0 ;  /* 0x0000000000067882 */ /* 0x000fe20000000000 */
[----:B------:R-:W-:Y:S02]  /*b630*/  UMOV UR7, 0x14f00000 ;  /* 0x14f0000000077882 */ /* 0x000fe40000000000 */
[----:B------:R-:W-:Y:S02]  /*b640*/  R2UR UR10, R10 ;  /* 0x000000000a0a72ca */ /* 0x000fe400000e0000 */
[----:B--2---:R-:W-:Y:S01]  /*b650*/  R2UR UR12, R11 ;  /* 0x000000000b0c72ca */ /* 0x004fe200000e0000 */
[----:B------:R-:W-:-:S14]  /*b660*/  VIADD R11, R9, 0x14400 ;  /* 0x00014400090b7836 */ /* 0x000fdc0000000000 */
.L_x_58:
[----:B------:R-:W-:-:S13]  /*b670*/  @P0 ELECT P4, URZ, PT ;  /* 0x00000000003f082f */ /* 0x000fda0003880000 */
[----:B------:R-:W-:Y:S02]  /*b680*/  @P4 R2UR UR13, R0 ;  /* 0x00000000000d42ca */ /* 0x000fe400000e0000 */
[----:B------:R-:W-:Y:S02]  /*b690*/  @P4 R2UR UR11, R8 ;  /* 0x00000000080b42ca */ /* 0x000fe400000e0000 */
[----:B------:R-:W-:Y:S02]  /*b6a0*/  @P4 R2UR UR9, R3 ;  /* 0x00000000030942ca */ /* 0x000fe400000e0000 */
[----:B------:R-:W-:Y:S02]  /*b6b0*/  @P4 R2UR UR8, R11 ;  /* 0x000000000b0842ca */ /* 0x000fe400000e0000 */
[----:B------:R-:W-:Y:S02]  /*b6c0*/  @P4 PLOP3.LUT P0, PT, P4, PT, PT, 0x8, 0x0 ;  /* 0x000000000000481c */ /* 0x000fe4000270e170 */
[----:B------:R-:W-:-:S09]  /*b6d0*/  PLOP3.LUT P4, PT, PT, PT, PT, 0x8, 0x0 ;  /* 0x000000000000781c */ /* 0x000fd20003f8e170 */
[----:B------:R1:W-:Y:S02]  /*b6e0*/  UTMALDG.4D [UR8], [UR4], desc[UR6] ;  /* 0x00000608040075b4 */ /* 0x0003e40008019000 */
[----:B-1----:R-:W-:Y:S05]  /*b6f0*/  @P0 BRA.U.ANY `(.L_x_58) ;  /* 0xfffffffd00dc0947 */ /* 0x002fea000393ffff */
[----:B------:R-:W1:Y:S01]  /*b700*/  SYNCS.PHASECHK.TRANS64.TRYWAIT P0, [R4+URZ+0x38840], R2 ;  /* 0x03884002040075a7 */ /* 0x000e62000800017f */
[----:B------:R-:W-:Y:S04]  /*b710*/  BSSY B1, `(.L_x_59) ;  /* 0x0000002000017945 */ /* 0x000fe80003800000 */
[----:B-1----:R-:W-:Y:S05]  /*b720*/  @!P0 BRA `(.L_x_60) ;  /* 0x0000001c00b88947 */ /* 0x002fea0003800000 */
.L_x_102:
[----:B------:R-:W-:Y:S05]  /*b730*/  BSYNC B1 ;  /* 0x0000000000017941 */ /* 0x000fea0003800000 */
.L_x_59:
[----:B------:R-:W-:Y:S01]  /*b740*/  BSSY B1, `(.L_x_61) ;  /* 0x000000b000017945 */ /* 0x000fe20003800000 */
[----:B-1-3--:R-:W-:Y:S02]  /*b750*/  IMAD.MOV.U32 R2, RZ, RZ, 0x0 ;  /* 0x00000000ff027424 */ /* 0x00afe400078e00ff */
[----:B------:R-:W-:Y:S01]  /*b760*/  IMAD.MOV.U32 R3, RZ, RZ, 0x14f00000 ;  /* 0x14f00000ff037424 */ /* 0x000fe200078e00ff */
[----:B------:R-:W-:Y:S06]  /*b770*/  @P3 BRA `(.L_x_62) ;  /* 0x00000000001c3947 */ /* 0x000fec0003800000 */
[----:B------:R-:W1:Y:S02]  /*b780*/  S2R R11, SR_TID.X ;  /* 0x00000000000b7919 */ /* 0x000e640000002100 */
[----:B-1----:R-:W-:Y:S01]  /*b790*/  LOP3.LUT R12, R11, 0x1f, RZ, 0xc0, !PT ;  /* 0x0000001f0b0c7812 */ /* 0x002fe200078ec0ff */
[----:B------:R-:W-:-:S03]  /*b7a0*/  IMAD.MOV.U32 R11, RZ, RZ, 0x8000 ;  /* 0x00008000ff0b7424 */ /* 0x000fc600078e00ff */
[----:B------:R-:W-:Y:S01]  /*b7b0*/  ISETP.NE.AND P0, PT, R12, RZ, PT ;  /* 0x000000ff0c00720c */ /* 0x000fe20003f05270 */
[----:B------:R1:W-:-:S12]  /*b7c0*/  SYNCS.ARRIVE.TRANS64 RZ, [R4+URZ+0x38830], R11 ;  /* 0x0388300b04ff79a7 */ /* 0x0003d8000800003f */
[----:B-1----:R-:W-:Y:S05]  /*b7d0*/  @!P0 BRA `(.L_x_62) ;  /* 0x0000000000048947 */ /* 0x002fea0003800000 */
[----:B------:R-:W-:Y:S01]  /*b7e0*/  BPT.TRAP 0x1 ;  /* 0x000000040000795c */ /* 0x000fe20000300000 */
.L_x_62:
[----:B------:R-:W-:Y:S05]  /*b7f0*/  BSYNC B1 ;  /* 0x0000000000017941 */ /* 0x000fea0003800000 */
.L_x_61:
[----:B------:R-:W2:Y:S01]  /*b800*/  LDL R11, [R1+0x4] ;  /* 0x00000400010b7983 */ /* 0x000ea20000100800 */
[----:B------:R-:W-:Y:S01]  /*b810*/  R2UR UR6, R2 ;  /* 0x00000000020672ca */ /* 0x000fe200000e0000 */
[----:B------:R-:W-:Y:S01]  /*b820*/  UIADD3 UR4, UP0, UR52, 0x370, URZ ;  /* 0x0000037034047890 */ /* 0x000fe2000ff1e03f */
[----:B------:R-:W-:Y:S01]  /*b830*/  R2UR UR7, R3 ;  /* 0x00000000030772ca */ /* 0x000fe200000e0000 */
[----:B------:R-:W-:Y:S01]  /*b840*/  VIADD R4, R4, 0x38830 ;  /* 0x0003883004047836 */ /* 0x000fe20000000000 */
[----:B------:R-:W-:Y:S01]  /*b850*/  R2UR UR10, R5 ;  /* 0x00000000050a72ca */ /* 0x000fe200000e0000 */
[----:B------:R-:W-:Y:S01]  /*b860*/  VIADD R5, R9, 0x28400 ;  /* 0x0002840009057836 */ /* 0x000fe20000000000 */
[----:B------:R-:W-:Y:S01]  /*b870*/  PLOP3.LUT P0, PT, PT, PT, PT, 0x80, 0x0 ;  /* 0x000000000000781c */ /* 0x000fe20003f0f070 */
[----:B------:R-:W-:Y:S01]  /*b880*/  UIADD3.X UR5, URZ, UR53, URZ, UP0, !UPT ;  /* 0x000000353f057290 */ /* 0x000fe200087fe43f */
[----:B--2---:R-:W-:-:S15]  /*b890*/  R2UR UR12, R11 ;  /* 0x000000000b0c72ca */ /* 0x004fde00000e0000 */
.L_x_63:
        /* <DEDUP_REMOVED lines=10> */
[----:B------:R-:W-:Y:S01]  /*b940*/  R2UR UR10, R10 ;  /* 0x000000000a0a72ca */ /* 0x000fe200000e0000 */
[----:B------:R-:W-:Y:S01]  /*b950*/  VIADD R9, R9, 0x2c400 ;  /* 0x0002c40009097836 */ /* 0x000fe20000000000 */
[----:B------:R-:W-:Y:S02]  /*b960*/  R2UR UR6, R2 ;  /* 0x00000000020672ca */ /* 0x000fe400000e0000 */
[----:B------:R-:W-:Y:S02]  /*b970*/  R2UR UR7, R3 ;  /* 0x00000000030772ca */ /* 0x000fe400000e0000 */
[----:B------:R-:W-:Y:S02]  /*b980*/  PLOP3.LUT P0, PT, PT, PT, PT, 0x80, 0x0 ;  /* 0x000000000000781c */ /* 0x000fe40003f0f070 */
[----:B--2---:R-:W-:-:S15]  /*b990*/  R2UR UR12, R11 ;  /* 0x000000000b0c72ca */ /* 0x004fde00000e0000 */
.L_x_64:
        /* <DEDUP_REMOVED lines=8> */
[----:B---3--:R-:W-:Y:S05]  /*ba20*/  @P0 BRA.U.ANY `(.L_x_64) ;  /* 0xfffffffd00dc0947 */ /* 0x008fea000393ffff */
.L_x_51:
[----:B------:R-:W-:Y:S05]  /*ba30*/  BSYNC B0 ;  /* 0x0000000000007941 */ /* 0x000fea0003800000 */
.L_x_50:
[----:B------:R-:W-:-:S06]  /*ba40*/  UISETP.NE.AND UP0, UPT, UR43, 0x3, UPT ;  /* 0x000000032b00788c */ /* 0x000fcc000bf05270 */
[----:B------:R-:W-:-:S13]  /*ba50*/  PLOP3.LUT P0, PT, PT, PT, UP0, 0x80, 0x0 ;  /* 0x000000000000781c */ /* 0x000fda0003f0f008 */
[----:B------:R-:W-:Y:S05]  /*ba60*/  @!P0 BRA `(.L_x_65) ;  /* 0x0000000000048947 */ /* 0x000fea0003800000 */
[----:B------:R-:W-:Y:S01]  /*ba70*/  BPT.TRAP 0x1 ;  /* 0x000000040000795c */ /* 0x000fe20000300000 */
.L_x_65:
[----:B------:R-:W-:Y:S01]  /*ba80*/  IMAD.U32 R2, RZ, RZ, UR48 ;  /* 0x00000030ff027e24 */ /* 0x000fe2000f8e00ff */
[----:B------:R-:W-:Y:S01]  /*ba90*/  LEA R3, R7, UR40, 0x3 ;  /* 0x0000002807037c11 */ /* 0x000fe2000f8e18ff */
[----:B------:R-:W-:Y:S03]  /*baa0*/  BSSY B0, `(.L_x_66) ;  /* 0x0000007000007945 */ /* 0x000fe60003800000 */
[----:B------:R-:W-:Y:S01]  /*bab0*/  ISETP.NE.AND P0, PT, R2, 0x3, PT ;  /* 0x000000030200780c */ /* 0x000fe20003f05270 */
[----:B------:R3:W-:Y:S01]  /*bac0*/  STL [R1], R3 ;  /* 0x0000000301007387 */ /* 0x0007e20000100800 */
[----:B------:R-:W-:-:S04]  /*bad0*/  LOP3.LUT R2, R6, 0x1, RZ, 0x3c, !PT ;  /* 0x0000000106027812 */ /* 0x000fc800078e3cff */
[----:B------:R-:W-:-:S04]  /*bae0*/  SHF.L.U32 R2, R2, 0x1f, RZ ;  /* 0x0000001f02027819 */ /* 0x000fc800000006ff */
[----:B------:R-:W4:Y:S02]  /*baf0*/  SYNCS.PHASECHK.TRANS64.TRYWAIT P3, [R3+URZ+0x38870], R2 ;  /* 0x03887002030075a7 */ /* 0x000f24000806017f */
[----:B---34-:R-:W-:Y:S05]  /*bb00*/  @!P3 BRA `(.L_x_67) ;  /* 0x0000001800d4b947 */ /* 0x018fea0003800000 */
.L_x_103:
[----:B------:R-:W-:Y:S05]  /*bb10*/  BSYNC B0 ;  /* 0x0000000000007941 */ /* 0x000fea0003800000 */
.L_x_66:
[----:B------:R-:W-:Y:S05]  /*bb20*/  @!P0 BRA `(.L_x_68) ;  /* 0x0000000000048947 */ /* 0x000fea0003800000 */
[----:B------:R-:W-:Y:S01]  /*bb30*/  BPT.TRAP 0x1 ;  /* 0x000000040000795c */ /* 0x000fe20000300000 */
.L_x_68:
[----:B---3--:R-:W3:Y:S01]  /*bb40*/  LDL R3, [R1] ;  /* 0x0000000001037983 */ /* 0x008ee20000100800 */
[----:B------:R-:W-:Y:S01]  /*bb50*/  SHF.L.U32 R2, R6, 0x1f, RZ ;  /* 0x0000001f06027819 */ /* 0x000fe200000006ff */
[----:B------:R-:W-:-:S03]  /*bb60*/  IMAD.SHL.U32 R20, R7, 0x8000, RZ ;  /* 0x0000800007147824 */ /* 0x000fc600078e00ff */
[----:B---3--:R-:W3:Y:S02]  /*bb70*/  SYNCS.PHASECHK.TRANS64.TRYWAIT P3, [R3+URZ+0x38860], R2 ;  /* 0x03886002030075a7 */ /* 0x008ee4000806017f */
[----:B---3--:R-:W-:Y:S05]  /*bb80*/  @!P3 BRA `(.L_x_69) ;  /* 0x0000001800ccb947 */ /* 0x008fea0003800000 */
.L_x_104:
[----:B---3--:R-:W3:Y:S04]  /*bb90*/  LDL R3, [R1+0x24] ;  /* 0x0000240001037983 */ /* 0x008ee80000100800 */
[----:B------:R-:W4:Y:S04]  /*bba0*/  LDL R16, [R1+0x18] ;  /* 0x0000180001107983 */ /* 0x000f280000100800 */
[----:B------:R-:W5:Y:S01]  /*bbb0*/  LDL R12, [R1+0x20] ;  /* 0x00002000010c7983 */ /* 0x000f620000100800 */
[----:B------:R-:W-:Y:S05]  /*bbc0*/  WARPSYNC.ALL ;  /* 0x0000000000007948 */ /* 0x000fea0003800000 */
[----:B---3--:R-:W-:-:S05]  /*bbd0*/  LOP3.LUT R2, R20, R3, RZ, 0xfc, !PT ;  /* 0x0000000314027212 */ /* 0x008fca00078efcff */
[----:B-1----:R-:W1:Y:S01]  /*bbe0*/  LDSM.16.MT88.4 R8, [R2+UR40+0x10400] ;  /* 0x010400280208783b */ /* 0x002e620008004200 */
[----:B------:R-:W-:-:S04]  /*bbf0*/  VIADD R3, R2, UR40 ;  /* 0x0000002802037c36 */ /* 0x000fc80008000000 */
[----:B----4-:R-:W-:Y:S01]  /*bc00*/  IMAD.IADD R3, R16, 0x1, R3 ;  /* 0x0000000110037824 */ /* 0x010fe200078e0203 */
[C-C-:B-1----:R-:W-:Y:S02]  /*bc10*/  PRMT R4, R8.reuse, 0x6420, R9.reuse ;  /* 0x0000642008047816 */ /* 0x142fe40000000009 */
[----:B------:R-:W-:Y:S02]  /*bc20*/  PRMT R5, R8, 0x7531, R9 ;  /* 0x0000753108057816 */ /* 0x000fe40000000009 */
[C-C-:B------:R-:W-:Y:S02]  /*bc30*/  PRMT R6, R10.reuse, 0x6420, R11.reuse ;  /* 0x000064200a067816 */ /* 0x140fe4000000000b */
[----:B------:R-:W-:Y:S02]  /*bc40*/  PRMT R7, R10, 0x7531, R11 ;  /* 0x000075310a077816 */ /* 0x000fe4000000000b */
[----:B------:R-:W1:Y:S01]  /*bc50*/  LDSM.16.MT88.4 R8, [R3+0x10400] ;  /* 0x010400000308783b */ /* 0x000e620000004200 */
[----:B-----5:R-:W-:-:S05]  /*bc60*/  IADD3 R20, R20, UR40, R12 ;  /* 0x0000002814147c10 */ /* 0x020fca000fffe00c */
[----:B------:R-:W-:Y:S01]  /*bc70*/  STSM.16.M88.4 [R20+0x400], R4 ;  /* 0x0004000414007844 */ /* 0x000fe20000000200 */
[C-C-:B-1----:R-:W-:Y:S02]  /*bc80*/  PRMT R12, R8.reuse, 0x6420, R9.reuse ;  /* 0x00006420080c7816 */ /* 0x142fe40000000009 */
[----:B------:R-:W-:Y:S02]  /*bc90*/  PRMT R13, R8, 0x7531, R9 ;  /* 0x00007531080d7816 */ /* 0x000fe40000000009 */
[C-C-:B------:R-:W-:Y:S02]  /*bca0*/  PRMT R14, R10.reuse, 0x6420, R11.reuse ;  /* 0x000064200a0e7816 */ /* 0x140fe4000000000b */
[----:B------:R-:W-:-:S05]  /*bcb0*/  PRMT R15, R10, 0x7531, R11 ;  /* 0x000075310a0f7816 */ /* 0x000fca000000000b */
[----:B------:R-:W-:Y:S04]  /*bcc0*/  STSM.16.M88.4 [R20+0x2400], R12 ;  /* 0x0024000c14007844 */ /* 0x000fe80000000200 */
[----:B------:R-:W1:Y:S02]  /*bcd0*/  LDSM.16.MT88.4 R8, [R2+UR40+0x14400] ;  /* 0x014400280208783b */ /* 0x000e640008004200 */
[C-C-:B-1----:R-:W-:Y:S02]  /*bce0*/  PRMT R4, R8.reuse, 0x6420, R9.reuse ;  /* 0x0000642008047816 */ /* 0x142fe40000000009 */
[----:B------:R-:W-:Y:S02]  /*bcf0*/  PRMT R5, R8, 0x7531, R9 ;  /* 0x0000753108057816 */ /* 0x000fe40000000009 */
[----:B------:R-:W-:-:S02]  /*bd00*/  PRMT R6, R10, 0x6420, R11 ;  /* 0x000064200a067816 */ /* 0x000fc4000000000b */
[----:B------:R-:W-:Y:S02]  /*bd10*/  PRMT R7, R10, 0x7531, R11 ;  /* 0x000075310a077816 */ /* 0x000fe4000000000b */
[----:B------:R-:W1:Y:S01]  /*bd20*/  LDSM.16.MT88.4 R8, [R3+0x14400] ;  /* 0x014400000308783b */ /* 0x000e620000004200 */
[----:B------:R-:W-:-:S03]  /*bd30*/  IMAD.MOV.U32 R15, RZ, RZ, R16 ;  /* 0x000000ffff0f7224 */ /* 0x000fc600078e0010 */
[----:B------:R-:W-:Y:S01]  /*bd40*/  STSM.16.M88.4 [R20+0x4400], R4 ;  /* 0x0044000414007844 */ /* 0x000fe20000000200 */
[C-C-:B-1----:R-:W-:Y:S02]  /*bd50*/  PRMT R16, R8.reuse, 0x6420, R9.reuse ;  /* 0x0000642008107816 */ /* 0x142fe40000000009 */
[----:B------:R-:W-:Y:S02]  /*bd60*/  PRMT R17, R8, 0x7531, R9 ;  /* 0x0000753108117816 */ /* 0x000fe40000000009 */
[C-C-:B------:R-:W-:Y:S02]  /*bd70*/  PRMT R18, R10.reuse, 0x6420, R11.reuse ;  /* 0x000064200a127816 */ /* 0x140fe4000000000b */
[----:B------:R-:W-:-:S05]  /*bd80*/  PRMT R19, R10, 0x7531, R11 ;  /* 0x000075310a137816 */ /* 0x000fca000000000b */
[----:B------:R1:W-:Y:S04]  /*bd90*/  STSM.16.M88.4 [R20+0x6400], R16 ;  /* 0x0064001014007844 */ /* 0x0003e80000000200 */
[----:B------:R-:W3:Y:S04]  /*bda0*/  LDSM.16.MT88.4 R8, [R2+UR40+0x11400] ;  /* 0x011400280208783b */ /* 0x000ee80008004200 */
[----:B-1----:R-:W4:Y:S01]  /*bdb0*/  LDL R18, [R1+0x14] ;  /* 0x0000140001127983 */ /* 0x002f220000100800 */
[C-C-:B---3--:R-:W-:Y:S02]  /*bdc0*/  PRMT R4, R8.reuse, 0x6420, R9.reuse ;  /* 0x0000642008047816 */ /* 0x148fe40000000009 */
[----:B------:R-:W-:-:S02]  /*bdd0*/  PRMT R5, R8, 0x7531, R9 ;  /* 0x0000753108057816 */ /* 0x000fc40000000009 */
[C-C-:B------:R-:W-:Y:S02]  /*bde0*/  PRMT R6, R10.reuse, 0x6420, R11.reuse ;  /* 0x000064200a067816 */ /* 0x140fe4000000000b */
[----:B------:R-:W-:Y:S02]  /*bdf0*/  PRMT R7, R10, 0x7531, R11 ;  /* 0x000075310a077816 */ /* 0x000fe4000000000b */
[----:B------:R-:W1:Y:S01]  /*be00*/  LDSM.16.MT88.4 R8, [R3+0x11400] ;  /* 0x011400000308783b */ /* 0x000e620000004200 */
[----:B------:R-:W-:Y:S01]  /*be10*/  IMAD.MOV.U32 R19, RZ, RZ, R15 ;  /* 0x000000ffff137224 */ /* 0x000fe200078e000f */
[C-C-:B-1----:R-:W-:Y:S02]  /*be20*/  PRMT R12, R8.reuse, 0x6420, R9.reuse ;  /* 0x00006420080c7816 */ /* 0x142fe40000000009 */
[----:B------:R-:W-:Y:S02]  /*be30*/  PRMT R13, R8, 0x7531, R9 ;  /* 0x00007531080d7816 */ /* 0x000fe40000000009 */
[----:B------:R-:W-:-:S02]  /*be40*/  PRMT R14, R10, 0x6420, R11 ;  /* 0x000064200a0e7816 */ /* 0x000fc4000000000b */
[----:B------:R-:W-:Y:S02]  /*be50*/  PRMT R15, R10, 0x7531, R11 ;  /* 0x000075310a0f7816 */ /* 0x000fe4000000000b */
[----:B----4-:R-:W-:-:S05]  /*be60*/  IADD3 R16, R18, 0x400, R20 ;  /* 0x0000040012107810 */ /* 0x010fca0007ffe014 */
[----:B------:R-:W-:Y:S04]  /*be70*/  STSM.16.M88.4 [R16], R4 ;  /* 0x0000000410007844 */ /* 0x000fe80000000200 */
[----:B------:R-:W-:Y:S04]  /*be80*/  STSM.16.M88.4 [R16+0x2000], R12 ;  /* 0x0020000c10007844 */ /* 0x000fe80000000200 */
[----:B------:R-:W1:Y:S02]  /*be90*/  LDSM.16.MT88.4 R8, [R2+UR40+0x15400] ;  /* 0x015400280208783b */ /* 0x000e640008004200 */
[----:B-1----:R-:W-:-:S02]  /*bea0*/  PRMT R4, R8, 0x6420, R9 ;  /* 0x0000642008047816 */ /* 0x002fc40000000009 */
[----:B------:R-:W-:Y:S02]  /*beb0*/  PRMT R5, R8, 0x7531, R9 ;  /* 0x0000753108057816 */ /* 0x000fe40000000009 */
[C-C-:B------:R-:W-:Y:S02]  /*bec0*/  PRMT R6, R10.reuse, 0x6420, R11.reuse ;  /* 0x000064200a067816 */ /* 0x140fe4000000000b */
[----:B------:R-:W-:Y:S02]  /*bed0*/  PRMT R7, R10, 0x7531, R11 ;  /* 0x000075310a077816 */ /* 0x000fe4000000000b */
[----:B------:R-:W1:Y:S01]  /*bee0*/  LDSM.16.MT88.4 R8, [R3+0x15400] ;  /* 0x015400000308783b */ /* 0x000e620000004200 */
[----:B------:R-:W-:Y:S02]  /*bef0*/  IMAD.MOV.U32 R13, RZ, RZ, R16 ;  /* 0x000000ffff0d7224 */ /* 0x000fe400078e0010 */
[----:B------:R-:W-:Y:S02]  /*bf00*/  IMAD.MOV.U32 R14, RZ, RZ, R18 ;  /* 0x000000ffff0e7224 */ /* 0x000fe400078e0012 */
[----:B------:R-:W-:Y:S01]  /*bf10*/  IMAD.MOV.U32 R15, RZ, RZ, R19 ;  /* 0x000000ffff0f7224 */ /* 0x000fe200078e0013 */
[----:B------:R-:W-:Y:S01]  /*bf20*/  STSM.16.M88.4 [R13+0x4000], R4 ;  /* 0x004000040d007844 */ /* 0x000fe20000000200 */
[----:B-1----:R-:W-:-:S02]  /*bf30*/  PRMT R16, R8, 0x6420, R9 ;  /* 0x0000642008107816 */ /* 0x002fc40000000009 */
        /* <DEDUP_REMOVED lines=10> */
[----:B------:R-:W-:Y:S01]  /*bfe0*/  IMAD.MOV.U32 R19, RZ, RZ, R14 ;  /* 0x000000ffff137224 */ /* 0x000fe200078e000e */
[----:B------:R-:W-:-:S05]  /*bff0*/  IADD3 R20, R15, 0x400, R20 ;  /* 0x000004000f147810 */ /* 0x000fca0007ffe014 */
[----:B------:R-:W-:Y:S01]  /*c000*/  STSM.16.M88.4 [R20], R4 ;  /* 0x0000000414007844 */ /* 0x000fe20000000200 */
        /* <DEDUP_REMOVED lines=24> */
[----:B------:R-:W-:-:S05]  /*c190*/  IMAD.IADD R20, R15, 0x1, R20 ;  /* 0x000000010f147824 */ /* 0x000fca00078e0214 */
[----:B------:R1:W-:Y:S02]  /*c1a0*/  STSM.16.M88.4 [R20], R4 ;  /* 0x0000000414007844 */ /* 0x0003e40000000200 */
[C-C-:B-1----:R-:W-:Y:S02]  /*c1b0*/  PRMT R4, R8.reuse, 0x6420, R9.reuse ;  /* 0x0000642008047816 */ /* 0x142fe40000000009 */
[----:B------:R-:W-:Y:S02]  /*c1c0*/  PRMT R5, R8, 0x7531, R9 ;  /* 0x0000753108057816 */ /* 0x000fe40000000009 */
[C-C-:B------:R-:W-:Y:S02]  /*c1d0*/  PRMT R6, R10.reuse, 0x6420, R11.reuse ;  /* 0x000064200a067816 */ /* 0x140fe4000000000b */
[----:B------:R-:W-:-:S05]  /*c1e0*/  PRMT R7, R10, 0x7531, R11 ;  /* 0x000075310a077816 */ /* 0x000fca000000000b */
[----:B------:R-:W-:Y:S04]  /*c1f0*/  STSM.16.M88.4 [R20+0x2000], R4 ;  /* 0x0020000414007844 */ /* 0x000fe80000000200 */
[----:B------:R-:W1:Y:S04]  /*c200*/  LDSM.16.MT88.4 R8, [R2+UR40+0x17400] ;  /* 0x017400280208783b */ /* 0x000e680008004200 */
[----:B------:R-:W3:Y:S01]  /*c210*/  LDSM.16.MT88.4 R4, [R3+0x17400] ;  /* 0x017400000304783b */ /* 0x000ee20000004200 */
[C-C-:B-1----:R-:W-:Y:S02]  /*c220*/  PRMT R12, R8.reuse, 0x6420, R9.reuse ;  /* 0x00006420080c7816 */ /* 0x142fe40000000009 */
[----:B------:R-:W-:-:S02]  /*c230*/  PRMT R13, R8, 0x7531, R9 ;  /* 0x00007531080d7816 */ /* 0x000fc40000000009 */
[C-C-:B------:R-:W-:Y:S02]  /*c240*/  PRMT R14, R10.reuse, 0x6420, R11.reuse ;  /* 0x000064200a0e7816 */ /* 0x140fe4000000000b */
[----:B------:R-:W-:Y:S02]  /*c250*/  PRMT R15, R10, 0x7531, R11 ;  /* 0x000075310a0f7816 */ /* 0x000fe4000000000b */
[C-C-:B---3--:R-:W-:Y:S02]  /*c260*/  PRMT R8, R4.reuse, 0x6420, R5.reuse ;  /* 0x0000642004087816 */ /* 0x148fe40000000005 */
[----:B------:R-:W-:Y:S02]  /*c270*/  PRMT R9, R4, 0x7531, R5 ;  /* 0x0000753104097816 */ /* 0x000fe40000000005 */
[C-C-:B------:R-:W-:Y:S02]  /*c280*/  PRMT R10, R6.reuse, 0x6420, R7.reuse ;  /* 0x00006420060a7816 */ /* 0x140fe40000000007 */
[----:B------:R-:W-:Y:S01]  /*c290*/  PRMT R11, R6, 0x7531, R7 ;  /* 0x00007531060b7816 */ /* 0x000fe20000000007 */
[----:B------:R1:W-:Y:S04]  /*c2a0*/  STSM.16.M88.4 [R20+0x4000], R12 ;  /* 0x0040000c14007844 */ /* 0x0003e80000000200 */
[----:B------:R1:W-:Y:S01]  /*c2b0*/  STSM.16.M88.4 [R20+0x6000], R8 ;  /* 0x0060000814007844 */ /* 0x0003e20000000200 */
[----:B------:R-:W-:Y:S01]  /*c2c0*/  @!PT LDS RZ, [RZ] ;  /* 0x00000000fffff984 */ /* 0x000fe20000000800 */
[----:B------:R-:W-:Y:S01]  /*c2d0*/  @!PT LDS RZ, [RZ] ;  /* 0x00000000fffff984 */ /* 0x000fe20000000800 */
[----:B------:R-:W-:Y:S01]  /*c2e0*/  @!PT LDS RZ, [RZ] ;  /* 0x00000000fffff984 */ /* 0x000fe20000000800 */
[----:B------:R-:W-:Y:S01]  /*c2f0*/  @!PT LDS RZ, [RZ] ;  /* 0x00000000fffff984 */ /* 0x000fe20000000800 */
[----:B------:R3:W-:Y:S06]  /*c300*/  MEMBAR.ALL.CTA ;  /* 0x0000000000007992 */ /* 0x0007ec0000008000 */
[----:B---3--:R-:W3:Y:S01]  /*c310*/  FENCE.VIEW.ASYNC.S ;  /* 0x00000000000073c6 */ /* 0x008ee20000000000 */
[----:B------:R-:W-:Y:S05]  /*c320*/  @!P0 BRA `(.L_x_70) ;  /* 0x0000000000048947 */ /* 0x000fea0003800000 */
[----:B------:R-:W-:Y:S01]  /*c330*/  BPT.TRAP 0x1 ;  /* 0x000000040000795c */ /* 0x000fe20000300000 */
.L_x_70:
[----:B------:R-:W3:Y:S01]  /*c340*/  LDL.LU R3, [R1] ;  /* 0x0000000001037983 */ /* 0x000ee20000300800 */
[C---:B------:R-:W-:Y:S01]  /*c350*/  ISETP.GT.AND P0, PT, R21.reuse, RZ, PT ;  /* 0x000000ff1500720c */ /* 0x040fe20003f04270 */
[----:B------:R-:W-:Y:S02]  /*c360*/  VIADD R21, R21, 0xffffffff ;  /* 0xffffffff15157836 */ /* 0x000fe40000000000 */
[----:B------:R4:W5:Y:S04]  /*c370*/  LDL R6, [R1+0xc] ;  /* 0x00000c0001067983 */ /* 0x0009680000100800 */
[----:B------:R4:W5:Y:S01]  /*c380*/  LDL R7, [R1+0x8] ;  /* 0x0000080001077983 */ /* 0x0009620000100800 */
[----:B---3--:R4:W-:Y:S01]  /*c390*/  SYNCS.ARRIVE.TRANS64.A1T0 RZ, [R3+URZ+0x38850], RZ ;  /* 0x038850ff03ff79a7 */ /* 0x0089e2000810003f */
[----:B------:R-:W-:-:S05]  /*c3a0*/  @!P2 VIADD R2, R3, 0x38880 ;  /* 0x000388800302a836 */ /* 0x000fca0000000000 */
[----:B------:R-:W-:Y:S01]  /*c3b0*/  @!P2 PRMT R2, RZ, 0x654, R2 ;  /* 0x00000654ff02a816 */ /* 0x000fe20000000002 */
[----:B------:R-:W-:Y:S06]  /*c3c0*/  BAR.SYNC.DEFER_BLOCKING 0x2, 0x80 ;  /* 0x0082000000007b1d */ /* 0x000fec0000010000 */
[----:B------:R4:W-:Y:S01]  /*c3d0*/  @!P2 SYNCS.ARRIVE.TRANS64.RED.A1T0 RZ, [R2+URZ], RZ ;  /* 0x000000ff02ffa9a7 */ /* 0x0009e2000810043f */
[----:B------:R-:W-:Y:S05]  /*c3e0*/  @P0 BRA `(.L_x_71) ;  /* 0xffffffec005c0947 */ /* 0x000fea000383ffff */
.L_x_49:
[----:B------:R-:W-:-:S06]  /*c3f0*/  UISETP.NE.AND UP0, UPT, UR43, 0x3, UPT ;  /* 0x000000032b00788c */ /* 0x000fcc000bf05270 */
[----:B------:R-:W-:-:S13]  /*c400*/  PLOP3.LUT P0, PT, PT, PT, UP0, 0x80, 0x0 ;  /* 0x000000000000781c */ /* 0x000fda0003f0f008 */
[----:B------:R-:W-:Y:S05]  /*c410*/  @!P0 BRA `(.L_x_72) ;  /* 0x0000000000048947 */ /* 0x000fea0003800000 */
[----:B------:R-:W-:Y:S01]  /*c420*/  BPT.TRAP 0x1 ;  /* 0x000000040000795c */ /* 0x000fe20000300000 */
.L_x_72:
[----:B------:R-:W3:Y:S04]  /*c430*/  LDL R0, [R1+0xc] ;  /* 0x00000c0001007983 */ /* 0x000ee80000100800 */
[----:B-1--4-:R-:W4:Y:S01]  /*c440*/  LDL R2, [R1+0x8] ;  /* 0x0000080001027983 */ /* 0x012f220000100800 */
[----:B------:R-:W-:Y:S01]  /*c450*/  BSSY B0, `(.L_x_73) ;  /* 0x0000008000007945 */ /* 0x000fe20003800000 */
[----:B---3--:R-:W-:-:S04]  /*c460*/  LOP3.LUT R0, R0, 0x1, RZ, 0x3c, !PT ;  /* 0x0000000100007812 */ /* 0x008fc800078e3cff */
[----:B------:R-:W-:Y:S02]  /*c470*/  SHF.L.U32 R0, R0, 0x1f, RZ ;  /* 0x0000001f00007819 */ /* 0x000fe400000006ff */
[----:B----4-:R-:W-:-:S04]  /*c480*/  LEA R21, R2, UR40, 0x3 ;  /* 0x0000002802157c11 */ /* 0x010fc8000f8e18ff */
[----:B------:R-:W1:Y:S01]  /*c490*/  SYNCS.PHASECHK.TRANS64.TRYWAIT P0, [R21+URZ+0x38870], R0 ;  /* 0x03887000150075a7 */ /* 0x000e62000800017f */
[----:B------:R-:W-:-:S05]  /*c4a0*/  IMAD.U32 R2, RZ, RZ, UR48 ;  /* 0x00000030ff027e24 */ /* 0x000fca000f8e00ff */
[----:B------:R-:W-:Y:S01]  /*c4b0*/  ISETP.NE.AND P1, PT, R2, 0x3, PT ;  /* 0x000000030200780c */ /* 0x000fe20003f25270 */
[----:B-1----:R-:W-:-:S12]  /*c4c0*/  @!P0 BRA `(.L_x_74) ;  /* 0x0000001000948947 */ /* 0x002fd80003800000 */
.L_x_105:
[----:B------:R-:W-:Y:S05]  /*c4d0*/  BSYNC B0 ;  /* 0x0000000000007941 */ /* 0x000fea0003800000 */
.L_x_73:
[----:B------:R-:W-:Y:S05]  /*c4e0*/  @!P1 BRA `(.L_x_75) ;  /* 0x0000000000049947 */ /* 0x000fea0003800000 */
[----:B------:R-:W-:Y:S01]  /*c4f0*/  BPT.TRAP 0x1 ;  /* 0x000000040000795c */ /* 0x000fe20000300000 */
.L_x_75:
[----:B-1----:R-:W3:Y:S02]  /*c500*/  LDL R0, [R1+0xc] ;  /* 0x00000c0001007983 */ /* 0x002ee40000100800 */
[----:B---3--:R-:W-:-:S04]  /*c510*/  SHF.L.U32 R0, R0, 0x1f, RZ ;  /* 0x0000001f00007819 */ /* 0x008fc800000006ff */
[----:B------:R-:W1:Y:S02]  /*c520*/  SYNCS.PHASECHK.TRANS64.TRYWAIT P0, [R21+URZ+0x38860], R0 ;  /* 0x03886000150075a7 */ /* 0x000e64000800017f */
[----:B-1----:R-:W-:Y:S05]  /*c530*/  @!P0 BRA `(.L_x_76) ;  /* 0x00000010008c8947 */ /* 0x002fea0003800000 */
.L_x_106:
[----:B------:R-:W3:Y:S04]  /*c540*/  LDL R3, [R1+0x8] ;  /* 0x0000080001037983 */ /* 0x000ee80000100800 */
[----:B------:R-:W1:Y:S04]  /*c550*/  LDL R2, [R1+0x24] ;  /* 0x0000240001027983 */ /* 0x000e680000100800 */
[----:B------:R-:W4:Y:S04]  /*c560*/  LDL R16, [R1+0x18] ;  /* 0x0000180001107983 */ /* 0x000f280000100800 */
[----:B------:R-:W4:Y:S01]  /*c570*/  LDL R12, [R1+0x20] ;  /* 0x00002000010c7983 */ /* 0x000f220000100800 */
[----:B------:R-:W-:Y:S05]  /*c580*/  WARPSYNC.ALL ;  /* 0x0000000000007948 */ /* 0x000fea0003800000 */
[----:B---3--:R-:W-:-:S05]  /*c590*/  IMAD.SHL.U32 R3, R3, 0x8000, RZ ;  /* 0x0000800003037824 */ /* 0x008fca00078e00ff */
[----:B-1----:R-:W-:-:S05]  /*c5a0*/  LOP3.LUT R0, R3, R2, RZ, 0xfc, !PT ;  /* 0x0000000203007212 */ /* 0x002fca00078efcff */
[----:B--2--5:R-:W1:Y:S01]  /*c5b0*/  LDSM.16.MT88.4 R4, [R0+UR40+0x10400] ;  /* 0x010400280004783b */ /* 0x024e620008004200 */
[----:B------:R-:W-:-:S04]  /*c5c0*/  VIADD R2, R0, UR40 ;  /* 0x0000002800027c36 */ /* 0x000fc80008000000 */
[----:B----4-:R-:W-:Y:S01]  /*c5d0*/  IMAD.IADD R2, R16, 0x1, R2 ;  /* 0x0000000110027824 */ /* 0x010fe200078e0202 */
[C-C-:B-1----:R-:W-:Y:S02]  /*c5e0*/  PRMT R8, R4.reuse, 0x6420, R5.reuse ;  /* 0x0000642004087816 */ /* 0x142fe40000000005 */
[----:B------:R-:W-:Y:S02]  /*c5f0*/  PRMT R9, R4, 0x7531, R5 ;  /* 0x0000753104097816 */ /* 0x000fe40000000005 */
[C-C-:B------:R-:W-:Y:S02]  /*c600*/  PRMT R10, R6.reuse, 0x6420, R7.reuse ;  /* 0x00006420060a7816 */ /* 0x140fe40000000007 */
[----:B------:R-:W-:Y:S02]  /*c610*/  PRMT R11, R6, 0x7531, R7 ;  /* 0x00007531060b7816 */ /* 0x000fe40000000007 */
[----:B------:R-:W1:Y:S01]  /*c620*/  LDSM.16.MT88.4 R4, [R2+0x10400] ;  /* 0x010400000204783b */ /* 0x000e620000004200 */
[----:B------:R-:W-:-:S05]  /*c630*/  IADD3 R3, R3, UR40, R12 ;  /* 0x0000002803037c10 */ /* 0x000fca000fffe00c */
[----:B------:R1:W-:Y:S02]  /*c640*/  STSM.16.M88.4 [R3+0x400], R8 ;  /* 0x0004000803007844 */ /* 0x0003e40000000200 */
        /* <DEDUP_REMOVED lines=10> */
[----:B------:R-:W1:Y:S04]  /*c6f0*/  LDSM.16.MT88.4 R4, [R2+0x14400] ;  /* 0x014400000204783b */ /* 0x000e680000004200 */
[----:B------:R2:W-:Y:S04]  /*c700*/  STSM.16.M88.4 [R3+0x4400], R12 ;  /* 0x0044000c03007844 */ /* 0x0005e80000000200 */
[----:B--2---:R-:W2:Y:S01]  /*c710*/  LDL R15, [R1+0x14] ;  /* 0x00001400010f7983 */ /* 0x004ea20000100800 */
[----:B-1----:R-:W-:-:S02]  /*c720*/  PRMT R8, R4, 0x6420, R5 ;  /* 0x0000642004087816 */ /* 0x002fc40000000005 */
[----:B------:R-:W-:Y:S02]  /*c730*/  PRMT R9, R4, 0x7531, R5 ;  /* 0x0000753104097816 */ /* 0x000fe40000000005 */
[C-C-:B------:R-:W-:Y:S02]  /*c740*/  PRMT R10, R6.reuse, 0x6420, R7.reuse ;  /* 0x00006420060a7816 */ /* 0x140fe40000000007 */
[----:B------:R-:W-:-:S05]  /*c750*/  PRMT R11, R6, 0x7531, R7 ;  /* 0x00007531060b7816 */ /* 0x000fca0000000007 */
[----:B------:R-:W-:Y:S04]  /*c760*/  STSM.16.M88.4 [R3+0x6400], R8 ;  /* 0x0064000803007844 */ /* 0x000fe80000000200 */
[----:B------:R-:W1:Y:S01]  /*c770*/  LDSM.16.MT88.4 R4, [R0+UR40+0x11400] ;  /* 0x011400280004783b */ /* 0x000e620008004200 */
[----:B------:R-:W-:Y:S01]  /*c780*/  IMAD.MOV.U32 R14, RZ, RZ, R16 ;  /* 0x000000ffff0e7224 */ /* 0x000fe200078e0010 */
[C-C-:B-1----:R-:W-:Y:S02]  /*c790*/  PRMT R16, R4.reuse, 0x6420, R5.reuse ;  /* 0x0000642004107816 */ /* 0x142fe40000000005 */
[----:B------:R-:W-:Y:S02]  /*c7a0*/  PRMT R17, R4, 0x7531, R5 ;  /* 0x0000753104117816 */ /* 0x000fe40000000005 */
[----:B------:R-:W-:-:S02]  /*c7b0*/  PRMT R18, R6, 0x6420, R7 ;  /* 0x0000642006127816 */ /* 0x000fc40000000007 */
[----:B------:R-:W-:Y:S02]  /*c7c0*/  PRMT R19, R6, 0x7531, R7 ;  /* 0x0000753106137816 */ /* 0x000fe40000000007 */
[----:B------:R-:W1:Y:S02]  /*c7d0*/  LDSM.16.MT88.4 R4, [R2+0x11400] ;  /* 0x011400000204783b */ /* 0x000e640000004200 */
[C-C-:B-1----:R-:W-:Y:S02]  /*c7e0*/  PRMT R8, R4.reuse, 0x6420, R5.reuse ;  /* 0x0000642004087816 */ /* 0x142fe40000000005 */
[----:B------:R-:W-:Y:S02]  /*c7f0*/  PRMT R9, R4, 0x7531, R5 ;  /* 0x0000753104097816 */ /* 0x000fe40000000005 */
[C-C-:B------:R-:W-:Y:S02]  /*c800*/  PRMT R10, R6.reuse, 0x6420, R7.reuse ;  /* 0x00006420060a7816 */ /* 0x140fe40000000007 */
[----:B------:R-:W-:-:S02]  /*c810*/  PRMT R11, R6, 0x7531, R7 ;  /* 0x00007531060b7816 */ /* 0x000fc40000000007 */
[----:B--2---:R-:W-:-:S05]  /*c820*/  IADD3 R20, R15, 0x400, R3 ;  /* 0x000004000f147810 */ /* 0x004fca0007ffe003 */
[----:B------:R1:W-:Y:S04]  /*c830*/  STSM.16.M88.4 [R20], R16 ;  /* 0x0000001014007844 */ /* 0x0003e80000000200 */
[----:B------:R-:W-:Y:S04]  /*c840*/  STSM.16.M88.4 [R20+0x2000], R8 ;  /* 0x0020000814007844 */ /* 0x000fe80000000200 */
[----:B------:R-:W2:Y:S01]  /*c850*/  LDSM.16.MT88.4 R4, [R0+UR40+0x15400] ;  /* 0x015400280004783b */ /* 0x000ea20008004200 */
[----:B-1----:R-:W-:Y:S02]  /*c860*/  IMAD.MOV.U32 R18, RZ, RZ, R14 ;  /* 0x000000ffff127224 */ /* 0x002fe400078e000e */
[----:B------:R-:W-:Y:S01]  /*c870*/  IMAD.MOV.U32 R19, RZ, RZ, R15 ;  /* 0x000000ffff137224 */ /* 0x000fe200078e000f */
[----:B--2---:R-:W-:-:S02]  /*c880*/  PRMT R12, R4, 0x6420, R5 ;  /* 0x00006420040c7816 */ /* 0x004fc40000000005 */
[----:B------:R-:W-:Y:S02]  /*c890*/  PRMT R13, R4, 0x7531, R5 ;  /* 0x00007531040d7816 */ /* 0x000fe40000000005 */
[C-C-:B------:R-:W-:Y:S02]  /*c8a0*/  PRMT R14, R6.reuse, 0x6420, R7.reuse ;  /* 0x00006420060e7816 */ /* 0x140fe40000000007 */
[----:B------:R-:W-:Y:S02]  /*c8b0*/  PRMT R15, R6, 0x7531, R7 ;  /* 0x00007531060f7816 */ /* 0x000fe40000000007 */
[----:B------:R-:W1:Y:S04]  /*c8c0*/  LDSM.16.MT88.4 R4, [R2+0x15400] ;  /* 0x015400000204783b */ /* 0x000e680000004200 */
[----:B------:R2:W-:Y:S01]  /*c8d0*/  STSM.16.M88.4 [R20+0x4000], R12 ;  /* 0x0040000c14007844 */ /* 0x0005e20000000200 */
[----:B-1----:R-:W-:-:S02]  /*c8e0*/  PRMT R8, R4, 0x6420, R5 ;  /* 0x0000642004087816 */ /* 0x002fc40000000005 */
[----:B------:R-:W-:Y:S02]  /*c8f0*/  PRMT R9, R4, 0x7531, R5 ;  /* 0x0000753104097816 */ /* 0x000fe40000000005 */
[C-C-:B------:R-:W-:Y:S02]  /*c900*/  PRMT R10, R6.reuse, 0x6420, R7.reuse ;  /* 0x00006420060a7816 */ /* 0x140fe40000000007 */
[----:B------:R-:W-:-:S05]  /*c910*/  PRMT R11, R6, 0x7531, R7 ;  /* 0x00007531060b7816 */ /* 0x000fca0000000007 */
[----:B------:R-:W-:Y:S04]  /*c920*/  STSM.16.M88.4 [R20+0x6000], R8 ;  /* 0x0060000814007844 */ /* 0x000fe80000000200 */
[----:B------:R-:W1:Y:S01]  /*c930*/  LDSM.16.MT88.4 R4, [R0+UR40+0x12400] ;  /* 0x012400280004783b */ /* 0x000e620008004200 */
[----:B--2---:R-:W-:Y:S02]  /*c940*/  IMAD.MOV.U32 R14, RZ, RZ, R18 ;  /* 0x000000ffff0e7224 */ /* 0x004fe400078e0012 */
[----:B------:R-:W-:Y:S01]  /*c950*/  IMAD.MOV.U32 R15, RZ, RZ, R19 ;  /* 0x000000ffff0f7224 */ /* 0x000fe200078e0013 */
[C-C-:B-1----:R-:W-:Y:S02]  /*c960*/  PRMT R16, R4.reuse, 0x6420, R5.reuse ;  /* 0x0000642004107816 */ /* 0x142fe40000000005 */
[----:B------:R-:W-:-:S02]  /*c970*/  PRMT R17, R4, 0x7531, R5 ;  /* 0x0000753104117816 */ /* 0x000fc40000000005 */
[C-C-:B------:R-:W-:Y:S02]  /*c980*/  PRMT R18, R6.reuse, 0x6420, R7.reuse ;  /* 0x0000642006127816 */ /* 0x140fe40000000007 */
[----:B------:R-:W-:Y:S02]  /*c990*/  PRMT R19, R6, 0x7531, R7 ;  /* 0x0000753106137816 */ /* 0x000fe40000000007 */
[----:B------:R-:W1:Y:S01]  /*c9a0*/  LDSM.16.MT88.4 R4, [R2+0x12400] ;  /* 0x012400000204783b */ /* 0x000e620000004200 */
[----:B------:R-:W-:-:S05]  /*c9b0*/  IADD3 R3, R14, 0x400, R3 ;  /* 0x000004000e037810 */ /* 0x000fca0007ffe003 */
[----:B------:R2:W-:Y:S01]  /*c9c0*/  STSM.16.M88.4 [R3], R16 ;  /* 0x0000001003007844 */ /* 0x0005e20000000200 */
[C-C-:B-1----:R-:W-:Y:S02]  /*c9d0*/  PRMT R8, R4.reuse, 0x6420, R5.reuse ;  /* 0x0000642004087816 */ /* 0x142fe40000000005 */
[----:B------:R-:W-:Y:S02]  /*c9e0*/  PRMT R9, R4, 0x7531, R5 ;  /* 0x0000753104097816 */ /* 0x000fe40000000005 */
[C-C-:B------:R-:W-:Y:S02]  /*c9f0*/  PRMT R10, R6.reuse, 0x6420, R7.reuse ;  /* 0x00006420060a7816 */ /* 0x140fe40000000007 */
[----:B------:R-:W-:-:S05]  /*ca00*/  PRMT R11, R6, 0x7531, R7 ;  /* 0x00007531060b7816 */ /* 0x000fca0000000007 */
[----:B------:R-:W-:Y:S04]  /*ca10*/  STSM.16.M88.4 [R3+0x2000], R8 ;  /* 0x0020000803007844 */ /* 0x000fe80000000200 */
[----:B------:R-:W1:Y:S01]  /*ca20*/  LDSM.16.MT88.4 R4, [R0+UR40+0x16400] ;  /* 0x016400280004783b */ /* 0x000e620008004200 */
[----:B--2---:R-:W-:Y:S01]  /*ca30*/  IMAD.MOV.U32 R19, RZ, RZ, R15 ;  /* 0x000000ffff137224 */ /* 0x004fe200078e000f */
[C-C-:B-1----:R-:W-:Y:S02]  /*ca40*/  PRMT R12, R4.reuse, 0x6420, R5.reuse ;  /* 0x00006420040c7816 */ /* 0x142fe40000000005 */
[----:B------:R-:W-:Y:S02]  /*ca50*/  PRMT R13, R4, 0x7531, R5 ;  /* 0x00007531040d7816 */ /* 0x000fe40000000005 */
[----:B------:R-:W-:-:S02]  /*ca60*/  PRMT R14, R6, 0x6420, R7 ;  /* 0x00006420060e7816 */ /* 0x000fc40000000007 */
[----:B------:R-:W-:Y:S02]  /*ca70*/  PRMT R15, R6, 0x7531, R7 ;  /* 0x00007531060f7816 */ /* 0x000fe40000000007 */
[----:B------:R-:W1:Y:S04]  /*ca80*/  LDSM.16.MT88.4 R4, [R2+0x16400] ;  /* 0x016400000204783b */ /* 0x000e680000004200 */
[----:B------:R2:W-:Y:S01]  /*ca90*/  STSM.16.M88.4 [R3+0x4000], R12 ;  /* 0x0040000c03007844 */ /* 0x0005e20000000200 */
[C-C-:B-1----:R-:W-:Y:S02]  /*caa0*/  PRMT R8, R4.reuse, 0x6420, R5.reuse ;  /* 0x0000642004087816 */ /* 0x142fe40000000005 */
[----:B------:R-:W-:Y:S02]  /*cab0*/  PRMT R9, R4, 0x7531, R5 ;  /* 0x0000753104097816 */ /* 0x000fe40000000005 */
[----:B------:R-:W-:-:S02]  /*cac0*/  PRMT R10, R6, 0x6420, R7 ;  /* 0x00006420060a7816 */ /* 0x000fc40000000007 */
        /* <DEDUP_REMOVED lines=8> */
[----:B------:R-:W1:Y:S01]  /*cb50*/  LDSM.16.MT88.4 R4, [R2+0x13400] ;  /* 0x013400000204783b */ /* 0x000e620000004200 */
[----:B------:R-:W-:-:S05]  /*cb60*/  IMAD.IADD R3, R15, 0x1, R3 ;  /* 0x000000010f037824 */ /* 0x000fca00078e0203 */
        /* <DEDUP_REMOVED lines=17> */
[----:B------:R2:W-:Y:S01]  /*cc80*/  STSM.16.M88.4 [R3+0x6000], R8 ;  /* 0x0060000803007844 */ /* 0x0005e20000000200 */
[----:B------:R-:W-:Y:S01]  /*cc90*/  @!PT LDS RZ, [RZ] ;  /* 0x00000000fffff984 */ /* 0x000fe20000000800 */
[----:B------:R-:W-:Y:S01]  /*cca0*/  @!PT LDS RZ, [RZ] ;  /* 0x00000000fffff984 */ /* 0x000fe20000000800 */
[----:B------:R-:W-:Y:S01]  /*ccb0*/  @!PT LDS RZ, [RZ] ;  /* 0x00000000fffff984 */ /* 0x000fe20000000800 */
[----:B------:R-:W-:Y:S01]  /*ccc0*/  @!PT LDS RZ, [RZ] ;  /* 0x00000000fffff984 */ /* 0x000fe20000000800 */
[----:B------:R1:W-:Y:S06]  /*ccd0*/  MEMBAR.ALL.CTA ;  /* 0x0000000000007992 */ /* 0x0003ec0000008000 */
[----:B-1----:R-:W1:Y:S01]  /*cce0*/  FENCE.VIEW.ASYNC.S ;  /* 0x00000000000073c6 */ /* 0x002e620000000000 */
[----:B------:R-:W-:Y:S05]  /*ccf0*/  @!P1 BRA `(.L_x_77) ;  /* 0x0000000000049947 */ /* 0x000fea0003800000 */
[----:B------:R-:W-:Y:S01]  /*cd00*/  BPT.TRAP 0x1 ;  /* 0x000000040000795c */ /* 0x000fe20000300000 */
.L_x_77:
[----:B------:R-:W3:Y:S01]  /*cd10*/  LDL.LU R4, [R1+0x8] ;  /* 0x0000080001047983 */ /* 0x000ee20000300800 */
[----:B-1----:R-:W-:Y:S03]  /*cd20*/  SYNCS.ARRIVE.TRANS64.A1T0 RZ, [R21+URZ+0x38850], RZ ;  /* 0x038850ff15ff79a7 */ /* 0x002fe6000810003f */
[----:B--2---:R-:W2:Y:S01]  /*cd30*/  LDL.LU R3, [R1+0xc] ;  /* 0x00000c0001037983 */ /* 0x004ea20000300800 */
[----:B------:R-:W-:Y:S01]  /*cd40*/  @!P2 VIADD R0, R21, 0x38880 ;  /* 0x000388801500a836 */ /* 0x000fe20000000000 */
[----:B------:R-:W-:Y:S02]  /*cd50*/  UIADD3 UR49, UR44, UR49, URZ ;  /* 0x000000312c317290 */ /* 0x000fe4000fffe03f */
[----:B------:R-:W-:Y:S01]  /*cd60*/  UIADD3 UR47, UR47, 0x1, URZ ;  /* 0x000000012f2f7890 */ /* 0x000fe2000fffe03f */
[----:B------:R-:W1:Y:S01]  /*cd70*/  LDC R2, c[0x0][0xda4] ;  /* 0x00036900ff027b82 */ /* 0x000e620000000800 */
[----:B------:R-:W-:-:S07]  /*cd80*/  @!P2 PRMT R0, RZ, 0x654, R0 ;  /* 0x00000654ff00a816 */ /* 0x000fce0000000000 */
[----:B------:R-:W-:Y:S01]  /*cd90*/  BAR.SYNC.DEFER_BLOCKING 0x2, 0x80 ;  /* 0x0082000000007b1d */ /* 0x000fe20000010000 */
[----:B-1----:R-:W-:-:S05]  /*cda0*/  ISETP.LE.AND P1, PT, R2, UR49, PT ;  /* 0x0000003102007c0c */ /* 0x002fca000bf23270 */
[----:B------:R3:W-:Y:S02]  /*cdb0*/  @!P2 SYNCS.ARRIVE.TRANS64.RED.A1T0 RZ, [R0+URZ], RZ ;  /* 0x000000ff00ffa9a7 */ /* 0x0007e4000810043f */
[----:B---3--:R-:W-:-:S05]  /*cdc0*/  VIADD R0, R4, 0x1 ;  /* 0x0000000104007836 */ /* 0x008fca0000000000 */
[----:B------:R-:W-:-:S04]  /*cdd0*/  ISETP.NE.AND P0, PT, R0, 0x2, PT ;  /* 0x000000020000780c */ /* 0x000fc80003f05270 */
[----:B------:R-:W-:Y:S02]  /*cde0*/  SEL R2, RZ, 0x1, P0 ;  /* 0x00000001ff027807 */ /* 0x000fe40000000000 */
[----:B------:R-:W-:Y:S02]  /*cdf0*/  SEL R0, R0, RZ, P0 ;  /* 0x000000ff00007207 */ /* 0x000fe40000000000 */
[----:B--2---:R-:W-:-:S03]  /*ce00*/  LOP3.LUT R3, R3, R2, RZ, 0x3c, !PT ;  /* 0x0000000203037212 */ /* 0x004fc600078e3cff */
[----:B------:R2:W-:Y:S04]  /*ce10*/  STL [R1+0x8], R0 ;  /* 0x0000080001007387 */ /* 0x0005e80000100800 */
[----:B------:R2:W-:Y:S01]  /*ce20*/  STL [R1+0xc], R3 ;  /* 0x00000c0301007387 */ /* 0x0005e20000100800 */
[----:B------:R-:W-:Y:S05]  /*ce30*/  @!P1 BRA `(.L_x_78) ;  /* 0xffffffd0005c9947 */ /* 0x000fea000383ffff */
[----:B------:R-:W-:-:S12]  /*ce40*/  ULOP3.LUT UR47, UR47, 0x1, URZ, 0xc, !UPT ;  /* 0x000000012f2f7892 */ /* 0x000fd8000f8e0c3f */
.L_x_34:
[----:B--2---:R-:W1:Y:S01]  /*ce50*/  S2R R3, SR_CgaCtaId ;  /* 0x0000000000037919 */ /* 0x004e620000008800 */
[----:B------:R-:W-:-:S04]  /*ce60*/  MOV R0, 0x400 ;  /* 0x0000040000007802 */ /* 0x000fc80000000f00 */
[----:B-1----:R-:W-:Y:S01]  /*ce70*/  LEA R9, R3, R0, 0x18 ;  /* 0x0000000003097211 */ /* 0x002fe200078ec0ff */
[----:B------:R-:W-:-:S05]  /*ce80*/  IMAD.U32 R0, RZ, RZ, UR47 ;  /* 0x0000002fff007e24 */ /* 0x000fca000f8e00ff */
[----:B------:R-:W-:-:S04]  /*ce90*/  SHF.L.U32 R0, R0, 0x1f, RZ ;  /* 0x0000001f00007819 */ /* 0x000fc800000006ff */
[----:B------:R-:W1:Y:S02]  /*cea0*/  SYNCS.PHASECHK.TRANS64.TRYWAIT P0, [R9+URZ+0x38820], R0 ;  /* 0x03882000090075a7 */ /* 0x000e64000800017f */
[----:B-1----:R-:W-:Y:S05]  /*ceb0*/  @!P0 BRA `(.L_x_79) ;  /* 0x0000000800408947 */ /* 0x002fea0003800000 */
.L_x_107:
[----:B------:R-:W2:Y:S02]  /*cec0*/  S2R R2, SR_TID.X ;  /* 0x0000000000027919 */ /* 0x000ea40000002100 */
[----:B--2---:R-:W-:-:S04]  /*ced0*/  SHF.R.U32.HI R2, RZ, 0x5, R2 ;  /* 0x00000005ff027819 */ /* 0x004fc80000011602 */
[----:B------:R-:W-:-:S05]  /*cee0*/  LOP3.LUT R2, R2, 0x3, RZ, 0xc0, !PT ;  /* 0x0000000302027812 */ /* 0x000fca00078ec0ff */
[----:B-1----:R-:W1:Y:S02]  /*cef0*/  SHFL.IDX PT, R0, R2, RZ, 0x1f ;  /* 0x00001fff02007589 */ /* 0x002e6400000e0000 */
[----:B-1----:R-:W-:-:S13]  /*cf00*/  ISETP.NE.AND P0, PT, R0, RZ, PT ;  /* 0x000000ff0000720c */ /* 0x002fda0003f05270 */
[----:B------:R-:W-:Y:S05]  /*cf10*/  @P0 EXIT ;  /* 0x000000000000094d */ /* 0x000fea0003800000 */
[----:B------:R-:W-:Y:S01]  /*cf20*/  ELECT P0, URZ, PT ;  /* 0x00000000003f782f */ /* 0x000fe20003800000 */
[----:B------:R-:W-:-:S12]  /*cf30*/  BSSY B0, `(.L_x_80) ;  /* 0x000002a000007945 */ /* 0x000fd80003800000 */
[----:B------:R-:W-:Y:S05]  /*cf40*/  @!P0 BRA `(.L_x_81) ;  /* 0x0000000000a08947 */ /* 0x000fea0003800000 */
[----:B------:R-:W-:-:S06]  /*cf50*/  ULOP3.LUT UR4, UR46, 0x2, URZ, 0xfc, !UPT ;  /* 0x000000022e047892 */ /* 0x000fcc000f8efc3f */
[----:B------:R-:W-:-:S05]  /*cf60*/  IMAD.U32 R0, RZ, RZ, UR4 ;  /* 0x00000004ff007e24 */ /* 0x000fca000f8e00ff */
[----:B------:R-:W-:-:S13]  /*cf70*/  ISETP.NE.AND P0, PT, R0, 0x3, PT ;  /* 0x000000030000780c */ /* 0x000fda0003f05270 */
[----:B------:R-:W-:Y:S05]  /*cf80*/  @!P0 BRA `(.L_x_82) ;  /* 0x0000000000048947 */ /* 0x000fea0003800000 */
[----:B------:R-:W-:Y:S01]  /*cf90*/  BPT.TRAP 0x1 ;  /* 0x000000040000795c */ /* 0x000fe20000300000 */
.L_x_82:
[----:B------:R-:W2:Y:S04]  /*cfa0*/  LDL R2, [R1+0x8] ;  /* 0x0000080001027983 */ /* 0x000ea80000100800 */
[----:B------:R-:W3:Y:S01]  /*cfb0*/  LDL.LU R6, [R1+0xc] ;  /* 0x00000c0001067983 */ /* 0x000ee20000300800 */
[----:B------:R-:W-:-:S04]  /*cfc0*/  VIADD R0, R9, 0x38840 ;  /* 0x0003884009007836 */ /* 0x000fc80000000000 */
[C---:B--2---:R-:W-:Y:S02]  /*cfd0*/  IMAD R5, R2.reuse, 0x8, R0 ;  /* 0x0000000802057824 */ /* 0x044fe400078e0200 */
[----:B------:R-:W-:Y:S01]  /*cfe0*/  VIADD R2, R2, 0x1 ;  /* 0x0000000102027836 */ /* 0x000fe20000000000 */
[----:B---3--:R-:W-:-:S04]  /*cff0*/  SHF.L.U32 R4, R6, 0x1f, RZ ;  /* 0x0000001f06047819 */ /* 0x008fc800000006ff */
[----:B------:R-:W-:Y:S01]  /*d000*/  ISETP.NE.AND P2, PT, R2, 0x2, PT ;  /* 0x000000020200780c */ /* 0x000fe20003f45270 */
[----:B------:R-:W1:Y:S03]  /*d010*/  SYNCS.PHASECHK.TRANS64.TRYWAIT P1, [R5+URZ], R4 ;  /* 0x00000004050075a7 */ /* 0x000e66000802017f */
[----:B------:R-:W-:-:S04]  /*d020*/  SEL R3, RZ, 0x1, P2 ;  /* 0x00000001ff037807 */ /* 0x000fc80001000000 */
[----:B------:R-:W-:Y:S02]  /*d030*/  LOP3.LUT R6, R6, R3, RZ, 0x3c, !PT ;  /* 0x0000000306067212 */ /* 0x000fe400078e3cff */
[----:B------:R-:W-:-:S05]  /*d040*/  SEL R3, R2, RZ, P2 ;  /* 0x000000ff02037207 */ /* 0x000fca0001000000 */
[----:B------:R-:W-:Y:S01]  /*d050*/  IMAD R7, R3, 0x8, R0 ;  /* 0x0000000803077824 */ /* 0x000fe200078e0200 */
[----:B------:R-:W-:Y:S01]  /*d060*/  SHF.L.U32 R0, R6, 0x1f, RZ ;  /* 0x0000001f06007819 */ /* 0x000fe200000006ff */
[----:B-1----:R-:W-:Y:S06]  /*d070*/  @!P1 BRA `(.L_x_83) ;  /* 0x0000000400e49947 */ /* 0x002fec0003800000 */
.L_x_108:
[----:B------:R-:W2:Y:S02]  /*d080*/  SYNCS.PHASECHK.TRANS64.TRYWAIT P1, [R7+URZ], R0 ;  /* 0x00000000070075a7 */ /* 0x000ea4000802017f */
[----:B--2---:R-:W-:Y:S05]  /*d090*/  @!P1 BRA `(.L_x_84) ;  /* 0x0000000400f09947 */ /* 0x004fea0003800000 */
.L_x_109:
[----:B------:R-:W-:Y:S05]  /*d0a0*/  @!P0 BRA `(.L_x_85) ;  /* 0x0000000000048947 */ /* 0x000fea0003800000 */
[----:B------:R-:W-:Y:S01]  /*d0b0*/  BPT.TRAP 0x1 ;  /* 0x000000040000795c */ /* 0x000fe20000300000 */
.L_x_85:
[----:B------:R-:W1:Y:S02]  /*d0c0*/  LDL.LU R2, [R1+0x8] ;  /* 0x0000080001027983 */ /* 0x000e640000300800 */
[----:B-1----:R-:W-:-:S04]  /*d0d0*/  IMAD R5, R2, 0x8, R9 ;  /* 0x0000000802057824 */ /* 0x002fc800078e0209 */
[----:B------:R-:W1:Y:S02]  /*d0e0*/  SYNCS.PHASECHK.TRANS64.TRYWAIT P1, [R5+URZ+0x38860], R4 ;  /* 0x03886004050075a7 */ /* 0x000e64000802017f */
[----:B-1----:R-:W-:Y:S05]  /*d0f0*/  @!P1 BRA `(.L_x_86) ;  /* 0x0000000400ec9947 */ /* 0x002fea0003800000 */
.L_x_110:
[----:B------:R-:W-:Y:S05]  /*d100*/  @!P0 BRA `(.L_x_87) ;  /* 0x0000000000048947 */ /* 0x000fea0003800000 */
[----:B------:R-:W-:Y:S01]  /*d110*/  BPT.TRAP 0x1 ;  /* 0x000000040000795c */ /* 0x000fe20000300000 */
.L_x_87:
[----:B------:R-:W-:-:S04]  /*d120*/  IMAD R3, R3, 0x8, R9 ;  /* 0x0000000803037824 */ /* 0x000fc800078e0209 */
[----:B------:R-:W3:Y:S02]  /*d130*/  SYNCS.PHASECHK.TRANS64.TRYWAIT P1, [R3+URZ+0x38860], R0 ;  /* 0x03886000030075a7 */ /* 0x000ee4000802017f */
[----:B---3--:R-:W-:Y:S05]  /*d140*/  @!P1 BRA `(.L_x_88) ;  /* 0x0000000400ec9947 */ /* 0x008fea0003800000 */
.L_x_111:
[----:B------:R-:W-:Y:S05]  /*d150*/  @!P0 BRA `(.L_x_89) ;  /* 0x0000000000048947 */ /* 0x000fea0003800000 */
[----:B------:R-:W-:Y:S01]  /*d160*/  BPT.TRAP 0x1 ;  /* 0x000000040000795c */ /* 0x000fe20000300000 */
.L_x_89:
[----:B------:R-:W4:Y:S02]  /*d170*/  SYNCS.PHASECHK.TRANS64.TRYWAIT P0, [R5+URZ+0x38880], R4 ;  /* 0x03888004050075a7 */ /* 0x000f24000800017f */
[----:B----4-:R-:W-:Y:S05]  /*d180*/  @!P0 BRA `(.L_x_90) ;  /* 0x0000000400f08947 */ /* 0x010fea0003800000 */
.L_x_91:
[----:B------:R1:W1:Y:S02]  /*d190*/  SYNCS.PHASECHK.TRANS64.TRYWAIT P0, [R3+URZ+0x38880], R0 ;  /* 0x03888000030075a7 */ /* 0x000264000800017f */
[----:B-1----:R-:W-:Y:S05]  /*d1a0*/  @!P0 NANOSLEEP.SYNCS 0x989680 ;  /* 0x009896800000895d */ /* 0x002fea0003900000 */
[----:B------:R-:W1:Y:S02]  /*d1b0*/  @!P0 SYNCS.PHASECHK.TRANS64 P0, [R3+URZ+0x38880], R0 ;  /* 0x03888000030085a7 */ /* 0x000e64000800007f */
[----:B-1----:R-:W-:Y:S05]  /*d1c0*/  @!P0 BRA `(.L_x_91) ;  /* 0xfffffffc00f08947 */ /* 0x002fea000383ffff */
.L_x_81:
[----:B------:R-:W-:Y:S05]  /*d1d0*/  BSYNC B0 ;  /* 0x0000000000007941 */ /* 0x000fea0003800000 */
.L_x_80:
[----:B------:R-:W-:Y:S05]  /*d1e0*/  EXIT ;  /* 0x000000000000794d */ /* 0x000fea0003800000 */
.L_x_10:
[----:B-1----:R-:W-:-:S04]  /*d1f0*/  IMAD.U32 R3, RZ, RZ, UR38 ;  /* 0x00000026ff037e24 */ /* 0x002fc8000f8e00ff */
[----:B------:R1:W2:Y:S03]  /*d200*/  SYNCS.PHASECHK.TRANS64.TRYWAIT P1, [R3+URZ+0x38800], R8 ;  /* 0x03880008030075a7 */ /* 0x0002a6000802017f */
[----:B--2---:R-:W-:Y:S05]  /*d210*/  @!P1 NANOSLEEP.SYNCS 0x989680 ;  /* 0x009896800000995d */ /* 0x004fea0003900000 */
[----:B------:R-:W2:Y:S02]  /*d220*/  @!P1 SYNCS.PHASECHK.TRANS64 P1, [R3+URZ+0x38800], R8 ;  /* 0x03880008030095a7 */ /* 0x000ea4000802007f */
[----:B--2---:R-:W-:Y:S05]  /*d230*/  @!P1 BRA `(.L_x_10) ;  /* 0xfffffffc00ec9947 */ /* 0x004fea000383ffff */
[----:B------:R-:W-:Y:S05]  /*d240*/  BRA `(.L_x_92) ;  /* 0xffffff4000987947 */ /* 0x000fea000383ffff */
.L_x_14:
[----:B--2---:R2:W3:Y:S02]  /*d250*/  SYNCS.PHASECHK.TRANS64.TRYWAIT P1, [R3+URZ+0x38830], R4 ;  /* 0x03883004030075a7 */ /* 0x0044e4000802017f */
[----:B---3--:R-:W-:Y:S05]  /*d260*/  @!P1 NANOSLEEP.SYNCS 0x989680 ;  /* 0x009896800000995d */ /* 0x008fea0003900000 */
[----:B------:R-:W3:Y:S02]  /*d270*/  @!P1 SYNCS.PHASECHK.TRANS64 P1, [R3+URZ+0x38830], R4 ;  /* 0x03883004030095a7 */ /* 0x000ee4000802007f */
[----:B---3--:R-:W-:Y:S05]  /*d280*/  @!P1 BRA `(.L_x_14) ;  /* 0xfffffffc00f09947 */ /* 0x008fea000383ffff */
[----:B------:R-:W-:Y:S05]  /*d290*/  BRA `(.L_x_13) ;  /* 0xffffff4000c07947 */ /* 0x000fea000383ffff */
.L_x_19:
[----:B--2---:R-:W-:-:S04]  /*d2a0*/  IMAD.U32 R8, RZ, RZ, UR6 ;  /* 0x00000006ff087e24 */ /* 0x004fc8000f8e00ff */
[----:B------:R2:W3:Y:S03]  /*d2b0*/  SYNCS.PHASECHK.TRANS64.TRYWAIT P1, [R8+URZ+0x38830], R7 ;  /* 0x03883007080075a7 */ /* 0x0004e6000802017f */
[----:B---3--:R-:W-:Y:S05]  /*d2c0*/  @!P1 NANOSLEEP.SYNCS 0x989680 ;  /* 0x009896800000995d */ /* 0x008fea0003900000 */
[----:B------:R-:W3:Y:S02]  /*d2d0*/  @!P1 SYNCS.PHASECHK.TRANS64 P1, [R8+URZ+0x38830], R7 ;  /* 0x03883007080095a7 */ /* 0x000ee4000802007f */
[----:B---3--:R-:W-:Y:S05]  /*d2e0*/  @!P1 BRA `(.L_x_19) ;  /* 0xfffffffc00ec9947 */ /* 0x008fea000383ffff */
[----:B------:R-:W-:Y:S05]  /*d2f0*/  BRA `(.L_x_16) ;  /* 0xffffff74005c7947 */ /* 0x000fea000383ffff */
.L_x_23:
[----:B--2---:R-:W-:-:S04]  /*d300*/  IMAD.U32 R8, RZ, RZ, UR6 ;  /* 0x00000006ff087e24 */ /* 0x004fc8000f8e00ff */
[----:B------:R2:W3:Y:S03]  /*d310*/  SYNCS.PHASECHK.TRANS64.TRYWAIT P1, [R8+URZ+0x38850], R7 ;  /* 0x03885007080075a7 */ /* 0x0004e6000802017f */
[----:B---3--:R-:W-:Y:S05]  /*d320*/  @!P1 NANOSLEEP.SYNCS 0x989680 ;  /* 0x009896800000995d */ /* 0x008fea0003900000 */
[----:B------:R-:W3:Y:S02]  /*d330*/  @!P1 SYNCS.PHASECHK.TRANS64 P1, [R8+URZ+0x38850], R7 ;  /* 0x03885007080095a7 */ /* 0x000ee4000802007f */
[----:B---3--:R-:W-:Y:S05]  /*d340*/  @!P1 BRA `(.L_x_23) ;  /* 0xfffffffc00ec9947 */ /* 0x008fea000383ffff */
[----:B------:R-:W-:Y:S05]  /*d350*/  BRA `(.L_x_20) ;  /* 0xffffff7800287947 */ /* 0x000fea000383ffff */
.L_x_29:
[----:B--2---:R-:W-:-:S04]  /*d360*/  IMAD.U32 R3, RZ, RZ, UR8 ;  /* 0x00000008ff037e24 */ /* 0x004fc8000f8e00ff */
[----:B------:R2:W3:Y:S03]  /*d370*/  SYNCS.PHASECHK.TRANS64.TRYWAIT P1, [R3+URZ+0x38850], R0 ;  /* 0x03885000030075a7 */ /* 0x0004e6000802017f */
[----:B---3--:R-:W-:Y:S05]  /*d380*/  @!P1 NANOSLEEP.SYNCS 0x989680 ;  /* 0x009896800000995d */ /* 0x008fea0003900000 */
[----:B------:R-:W3:Y:S02]  /*d390*/  @!P1 SYNCS.PHASECHK.TRANS64 P1, [R3+URZ+0x38850], R0 ;  /* 0x03885000030095a7 */ /* 0x000ee4000802007f */
[----:B---3--:R-:W-:Y:S05]  /*d3a0*/  @!P1 BRA `(.L_x_29) ;  /* 0xfffffffc00ec9947 */ /* 0x008fea000383ffff */
[----:B------:R-:W-:Y:S05]  /*d3b0*/  BRA `(.L_x_28) ;  /* 0xffffff9c00d07947 */ /* 0x000fea000383ffff */
.L_x_39:
[----:B------:R-:W-:Y:S02]  /*d3c0*/  IMAD.MOV.U32 R13, RZ, RZ, R6 ;  /* 0x000000ffff0d7224 */ /* 0x000fe400078e0006 */
[----:B------:R-:W-:Y:S02]  /*d3d0*/  IMAD.MOV.U32 R12, RZ, RZ, RZ ;  /* 0x000000ffff0c7224 */ /* 0x000fe400078e00ff */
[----:B------:R-:W-:Y:S02]  /*d3e0*/  IMAD.MOV.U32 R11, RZ, RZ, 0x1f ;  /* 0x0000001fff0b7424 */ /* 0x000fe400078e00ff */
[----:B------:R-:W-:-:S07]  /*d3f0*/  IMAD.MOV.U32 R15, RZ, RZ, -0x1 ;  /* 0xffffffffff0f7424 */ /* 0x000fce00078e00ff */
[----:B-1----:R-:W-:Y:S05]  /*d400*/  WARPSYNC.COLLECTIVE R15, `(.L_x_93) ;  /* 0x000000000f087348 */ /* 0x002fea0003c00000 */
[----:B------:R2:W3:Y:S02]  /*d410*/  SHFL.IDX P6, R14, R13, R12, R11 ;  /* 0x0000000c0d0e7389 */ /* 0x0004e400000c000b */
[----:B-123--:R-:W-:Y:S01]  /*d420*/  ENDCOLLECTIVE ;  /* 0x000000000000791b */ /* 0x00efe20003800000 */
.L_x_93:
[----:B------:R-:W-:Y:S05]  /*d430*/  BRA `(.L_x_94) ;  /* 0xffffffd4003c7947 */ /* 0x000fea000383ffff */
.L_x_41:
[----:B------:R-:W-:Y:S01]  /*d440*/  BSSY B0, `(.L_x_95) ;  /* 0x0000006000007945 */ /* 0x000fe20003800000 */
[----:B------:R-:W-:-:S07]  /*d450*/  IMAD.MOV.U32 R15, RZ, RZ, -0x1 ;  /* 0xffffffffff0f7424 */ /* 0x000fce00078e00ff */
[----:B------:R-:W-:Y:S05]  /*d460*/  WARPSYNC.COLLECTIVE R15, `(.L_x_96) ;  /* 0x000000000f0c7348 */ /* 0x000fea0003c00000 */
[----:B------:R-:W-:Y:S02]  /*d470*/  ELECT P6, UR62, PT ;  /* 0x00000000003e782f */ /* 0x000fe400038c0000 */
[----:B------:R-:W-:Y:S01]  /*d480*/  MOV R14, UR62 ;  /* 0x0000003e000e7c02 */ /* 0x000fe20008000f00 */
[----:B------:R-:W-:Y:S10]  /*d490*/  ENDCOLLECTIVE ;  /* 0x000000000000791b */ /* 0x000ff40003800000 */
.L_x_96:
[----:B------:R-:W-:Y:S05]  /*d4a0*/  BSYNC B0 ;  /* 0x0000000000007941 */ /* 0x000fea0003800000 */
.L_x_95:
[----:B------:R-:W-:Y:S05]  /*d4b0*/  BRA `(.L_x_97) ;  /* 0xffffffd4003c7947 */ /* 0x000fea000383ffff */
.L_x_44:
[----:B-1----:R1:W2:Y:S02]  /*d4c0*/  SYNCS.PHASECHK.TRANS64.TRYWAIT P3, [R5+URZ+0x38880], R2 ;  /* 0x03888002050075a7 */ /* 0x0022a4000806017f */
[----:B--2---:R-:W-:Y:S05]  /*d4d0*/  @!P3 NANOSLEEP.SYNCS 0x989680 ;  /* 0x009896800000b95d */ /* 0x004fea0003900000 */
[----:B------:R-:W2:Y:S02]  /*d4e0*/  @!P3 SYNCS.PHASECHK.TRANS64 P3, [R5+URZ+0x38880], R2 ;  /* 0x038880020500b5a7 */ /* 0x000ea4000806007f */
[----:B--2---:R-:W-:Y:S05]  /*d4f0*/  @!P3 BRA `(.L_x_44) ;  /* 0xfffffffc00f0b947 */ /* 0x004fea000383ffff */
[----:B------:R-:W-:Y:S05]  /*d500*/  BRA `(.L_x_98) ;  /* 0xffffffd400947947 */ /* 0x000fea000383ffff */
.L_x_46:
[----:B--2---:R2:W3:Y:S02]  /*d510*/  SYNCS.PHASECHK.TRANS64.TRYWAIT P3, [R5+URZ+0x38840], R2 ;  /* 0x03884002050075a7 */ /* 0x0044e4000806017f */
[----:B---3--:R-:W-:Y:S05]  /*d520*/  @!P3 NANOSLEEP.SYNCS 0x989680 ;  /* 0x009896800000b95d */ /* 0x008fea0003900000 */
[----:B------:R-:W3:Y:S02]  /*d530*/  @!P3 SYNCS.PHASECHK.TRANS64 P3, [R5+URZ+0x38840], R2 ;  /* 0x038840020500b5a7 */ /* 0x000ee4000806007f */
[----:B---3--:R-:W-:Y:S05]  /*d540*/  @!P3 BRA `(.L_x_46) ;  /* 0xfffffffc00f0b947 */ /* 0x008fea000383ffff */
[----:B------:R-:W-:Y:S05]  /*d550*/  BRA `(.L_x_99) ;  /* 0xffffffd800007947 */ /* 0x000fea000383ffff */
.L_x_48:
[----:B-1----:R-:W-:-:S04]  /*d560*/  IMAD.U32 R3, RZ, RZ, UR40 ;  /* 0x00000028ff037e24 */ /* 0x002fc8000f8e00ff */
[----:B------:R1:W3:Y:S03]  /*d570*/  SYNCS.PHASECHK.TRANS64.TRYWAIT P0, [R3+URZ+0x38820], R2 ;  /* 0x03882002030075a7 */ /* 0x0002e6000800017f */
[----:B---3--:R-:W-:Y:S05]  /*d580*/  @!P0 NANOSLEEP.SYNCS 0x989680 ;  /* 0x009896800000895d */ /* 0x008fea0003900000 */
[----:B------:R-:W3:Y:S02]  /*d590*/  @!P0 SYNCS.PHASECHK.TRANS64 P0, [R3+URZ+0x38820], R2 ;  /* 0x03882002030085a7 */ /* 0x000ee4000800007f */
[----:B---3--:R-:W-:Y:S05]  /*d5a0*/  @!P0 BRA `(.L_x_48) ;  /* 0xfffffffc00ec8947 */ /* 0x008fea000383ffff */
[----:B------:R-:W-:Y:S05]  /*d5b0*/  BRA `(.L_x_100) ;  /* 0xffffffd800cc7947 */ /* 0x000fea000383ffff */
.L_x_54:
[----:B---3--:R3:W4:Y:S02]  /*d5c0*/  SYNCS.PHASECHK.TRANS64.TRYWAIT P0, [R4+URZ+0x38880], R2 ;  /* 0x03888002040075a7 */ /* 0x008724000800017f */
[----:B----4-:R-:W-:Y:S05]  /*d5d0*/  @!P0 NANOSLEEP.SYNCS 0x989680 ;  /* 0x009896800000895d */ /* 0x010fea0003900000 */
[----:B------:R-:W4:Y:S02]  /*d5e0*/  @!P0 SYNCS.PHASECHK.TRANS64 P0, [R4+URZ+0x38880], R2 ;  /* 0x03888002040085a7 */ /* 0x000f24000800007f */
[----:B----4-:R-:W-:Y:S05]  /*d5f0*/  @!P0 BRA `(.L_x_54) ;  /* 0xfffffffc00f08947 */ /* 0x010fea000383ffff */
[----:B------:R-:W-:Y:S05]  /*d600*/  BRA `(.L_x_101) ;  /* 0xffffffdc00707947 */ /* 0x000fea000383ffff */
.L_x_60:
[----:B-1----:R1:W2:Y:S02]  /*d610*/  SYNCS.PHASECHK.TRANS64.TRYWAIT P0, [R4+URZ+0x38840], R2 ;  /* 0x03884002040075a7 */ /* 0x0022a4000800017f */
[----:B--2---:R-:W-:Y:S05]  /*d620*/  @!P0 NANOSLEEP.SYNCS 0x989680 ;  /* 0x009896800000895d */ /* 0x004fea0003900000 */
[----:B------:R-:W2:Y:S02]  /*d630*/  @!P0 SYNCS.PHASECHK.TRANS64 P0, [R4+URZ+0x38840], R2 ;  /* 0x03884002040085a7 */ /* 0x000ea4000800007f */
[----:B--2---:R-:W-:Y:S05]  /*d640*/  @!P0 BRA `(.L_x_60) ;  /* 0xfffffffc00f08947 */ /* 0x004fea000383ffff */
[----:B------:R-:W-:Y:S05]  /*d650*/  BRA `(.L_x_102) ;  /* 0xffffffe000347947 */ /* 0x000fea000383ffff */
.L_x_67:
[----:B---3--:R-:W3:Y:S02]  /*d660*/  LDL R3, [R1] ;  /* 0x0000000001037983 */ /* 0x008ee40000100800 */
[----:B---3--:R3:W4:Y:S02]  /*d670*/  SYNCS.PHASECHK.TRANS64.TRYWAIT P3, [R3+URZ+0x38870], R2 ;  /* 0x03887002030075a7 */ /* 0x008724000806017f */
[----:B----4-:R-:W-:Y:S05]  /*d680*/  @!P3 NANOSLEEP.SYNCS 0x989680 ;  /* 0x009896800000b95d */ /* 0x010fea0003900000 */
[----:B------:R-:W4:Y:S02]  /*d690*/  @!P3 SYNCS.PHASECHK.TRANS64 P3, [R3+URZ+0x38870], R2 ;  /* 0x038870020300b5a7 */ /* 0x000f24000806007f */
[----:B----4-:R-:W-:Y:S05]  /*d6a0*/  @!P3 BRA `(.L_x_67) ;  /* 0xfffffffc00ecb947 */ /* 0x010fea000383ffff */
[----:B------:R-:W-:Y:S05]  /*d6b0*/  BRA `(.L_x_103) ;  /* 0xffffffe400147947 */ /* 0x000fea000383ffff */
.L_x_69:
[----:B---3--:R-:W3:Y:S02]  /*d6c0*/  LDL R3, [R1] ;  /* 0x0000000001037983 */ /* 0x008ee40000100800 */
[----:B---3--:R3:W4:Y:S02]  /*d6d0*/  SYNCS.PHASECHK.TRANS64.TRYWAIT P3, [R3+URZ+0x38860], R2 ;  /* 0x03886002030075a7 */ /* 0x008724000806017f */
[----:B----4-:R-:W-:Y:S05]  /*d6e0*/  @!P3 NANOSLEEP.SYNCS 0x989680 ;  /* 0x009896800000b95d */ /* 0x010fea0003900000 */
[----:B------:R-:W4:Y:S02]  /*d6f0*/  @!P3 SYNCS.PHASECHK.TRANS64 P3, [R3+URZ+0x38860], R2 ;  /* 0x038860020300b5a7 */ /* 0x000f24000806007f */
[----:B----4-:R-:W-:Y:S05]  /*d700*/  @!P3 BRA `(.L_x_69) ;  /* 0xfffffffc00ecb947 */ /* 0x010fea000383ffff */
[----:B------:R-:W-:Y:S05]  /*d710*/  BRA `(.L_x_104) ;  /* 0xffffffe4001c7947 */ /* 0x000fea000383ffff */
.L_x_74:
[----:B-1----:R1:W3:Y:S02]  /*d720*/  SYNCS.PHASECHK.TRANS64.TRYWAIT P0, [R21+URZ+0x38870], R0 ;  /* 0x03887000150075a7 */ /* 0x0022e4000800017f */
[----:B---3--:R-:W-:Y:S05]  /*d730*/  @!P0 NANOSLEEP.SYNCS 0x989680 ;  /* 0x009896800000895d */ /* 0x008fea0003900000 */
[----:B------:R-:W3:Y:S02]  /*d740*/  @!P0 SYNCS.PHASECHK.TRANS64 P0, [R21+URZ+0x38870], R0 ;  /* 0x03887000150085a7 */ /* 0x000ee4000800007f */
[----:B---3--:R-:W-:Y:S05]  /*d750*/  @!P0 BRA `(.L_x_74) ;  /* 0xfffffffc00f08947 */ /* 0x008fea000383ffff */
[----:B------:R-:W-:Y:S05]  /*d760*/  BRA `(.L_x_105) ;  /* 0xffffffec00587947 */ /* 0x000fea000383ffff */
.L_x_76:
[----:B-1----:R1:W3:Y:S02]  /*d770*/  SYNCS.PHASECHK.TRANS64.TRYWAIT P0, [R21+URZ+0x38860], R0 ;  /* 0x03886000150075a7 */ /* 0x0022e4000800017f */
[----:B---3--:R-:W-:Y:S05]  /*d780*/  @!P0 NANOSLEEP.SYNCS 0x989680 ;  /* 0x009896800000895d */ /* 0x008fea0003900000 */
[----:B------:R-:W3:Y:S02]  /*d790*/  @!P0 SYNCS.PHASECHK.TRANS64 P0, [R21+URZ+0x38860], R0 ;  /* 0x03886000150085a7 */ /* 0x000ee4000800007f */
[----:B---3--:R-:W-:Y:S05]  /*d7a0*/  @!P0 BRA `(.L_x_76) ;  /* 0xfffffffc00f08947 */ /* 0x008fea000383ffff */
[----:B------:R-:W-:Y:S05]  /*d7b0*/  BRA `(.L_x_106) ;  /* 0xffffffec00607947 */ /* 0x000fea000383ffff */
.L_x_79:
[----:B-1----:R1:W2:Y:S02]  /*d7c0*/  SYNCS.PHASECHK.TRANS64.TRYWAIT P0, [R9+URZ+0x38820], R0 ;  /* 0x03882000090075a7 */ /* 0x0022a4000800017f */
[----:B--2---:R-:W-:Y:S05]  /*d7d0*/  @!P0 NANOSLEEP.SYNCS 0x989680 ;  /* 0x009896800000895d */ /* 0x004fea0003900000 */
[----:B------:R-:W2:Y:S02]  /*d7e0*/  @!P0 SYNCS.PHASECHK.TRANS64 P0, [R9+URZ+0x38820], R0 ;  /* 0x03882000090085a7 */ /* 0x000ea4000800007f */
[----:B--2---:R-:W-:Y:S05]  /*d7f0*/  @!P0 BRA `(.L_x_79) ;  /* 0xfffffffc00f08947 */ /* 0x004fea000383ffff */
[----:B------:R-:W-:Y:S05]  /*d800*/  BRA `(.L_x_107) ;  /* 0xfffffff400ac7947 */ /* 0x000fea000383ffff */
.L_x_83:
[----:B-1----:R1:W2:Y:S02]  /*d810*/  SYNCS.PHASECHK.TRANS64.TRYWAIT P1, [R5+URZ], R4 ;  /* 0x00000004050075a7 */ /* 0x0022a4000802017f */
[----:B--2---:R-:W-:Y:S05]  /*d820*/  @!P1 NANOSLEEP.SYNCS 0x989680 ;  /* 0x009896800000995d */ /* 0x004fea0003900000 */
[----:B------:R-:W2:Y:S02]  /*d830*/  @!P1 SYNCS.PHASECHK.TRANS64 P1, [R5+URZ], R4 ;  /* 0x00000004050095a7 */ /* 0x000ea4000802007f */
[----:B--2---:R-:W-:Y:S05]  /*d840*/  @!P1 BRA `(.L_x_83) ;  /* 0xfffffffc00f09947 */ /* 0x004fea000383ffff */
[----:B------:R-:W-:Y:S05]  /*d850*/  BRA `(.L_x_108) ;  /* 0xfffffff800087947 */ /* 0x000fea000383ffff */
.L_x_84:
[----:B--2---:R2:W3:Y:S02]  /*d860*/  SYNCS.PHASECHK.TRANS64.TRYWAIT P1, [R7+URZ], R0 ;  /* 0x00000000070075a7 */ /* 0x0044e4000802017f */
[----:B---3--:R-:W-:Y:S05]  /*d870*/  @!P1 NANOSLEEP.SYNCS 0x989680 ;  /* 0x009896800000995d */ /* 0x008fea0003900000 */
[----:B------:R-:W3:Y:S02]  /*d880*/  @!P1 SYNCS.PHASECHK.TRANS64 P1, [R7+URZ], R0 ;  /* 0x00000000070095a7 */ /* 0x000ee4000802007f */
[----:B---3--:R-:W-:Y:S05]  /*d890*/  @!P1 BRA `(.L_x_84) ;  /* 0xfffffffc00f09947 */ /* 0x008fea000383ffff */
[----:B------:R-:W-:Y:S05]  /*d8a0*/  BRA `(.L_x_109) ;  /* 0xfffffff400fc7947 */ /* 0x000fea000383ffff */
.L_x_86:
[----:B-1----:R1:W3:Y:S02]  /*d8b0*/  SYNCS.PHASECHK.TRANS64.TRYWAIT P1, [R5+URZ+0x38860], R4 ;  /* 0x03886004050075a7 */ /* 0x0022e4000802017f */
[----:B---3--:R-:W-:Y:S05]  /*d8c0*/  @!P1 NANOSLEEP.SYNCS 0x989680 ;  /* 0x009896800000995d */ /* 0x008fea0003900000 */
[----:B------:R-:W3:Y:S02]  /*d8d0*/  @!P1 SYNCS.PHASECHK.TRANS64 P1, [R5+URZ+0x38860], R4 ;  /* 0x03886004050095a7 */ /* 0x000ee4000802007f */
[----:B---3--:R-:W-:Y:S05]  /*d8e0*/  @!P1 BRA `(.L_x_86) ;  /* 0xfffffffc00f09947 */ /* 0x008fea000383ffff */
[----:B------:R-:W-:Y:S05]  /*d8f0*/  BRA `(.L_x_110) ;  /* 0xfffffff800007947 */ /* 0x000fea000383ffff */
.L_x_88:
[----:B---3--:R3:W4:Y:S02]  /*d900*/  SYNCS.PHASECHK.TRANS64.TRYWAIT P1, [R3+URZ+0x38860], R0 ;  /* 0x03886000030075a7 */ /* 0x008724000802017f */
[----:B----4-:R-:W-:Y:S05]  /*d910*/  @!P1 NANOSLEEP.SYNCS 0x989680 ;  /* 0x009896800000995d */ /* 0x010fea0003900000 */
[----:B------:R-:W4:Y:S02]  /*d920*/  @!P1 SYNCS.PHASECHK.TRANS64 P1, [R3+URZ+0x38860], R0 ;  /* 0x03886000030095a7 */ /* 0x000f24000802007f */
[----:B----4-:R-:W-:Y:S05]  /*d930*/  @!P1 BRA `(.L_x_88) ;  /* 0xfffffffc00f09947 */ /* 0x010fea000383ffff */
[----:B------:R-:W-:Y:S05]  /*d940*/  BRA `(.L_x_111) ;  /* 0xfffffff800007947 */ /* 0x000fea000383ffff */
.L_x_90:
[----:B----4-:R4:W1:Y:S02]  /*d950*/  SYNCS.PHASECHK.TRANS64.TRYWAIT P0, [R5+URZ+0x38880], R4 ;  /* 0x03888004050075a7 */ /* 0x010864000800017f */
[----:B-1----:R-:W-:Y:S05]  /*d960*/  @!P0 NANOSLEEP.SYNCS 0x989680 ;  /* 0x009896800000895d */ /* 0x002fea0003900000 */
[----:B------:R-:W1:Y:S02]  /*d970*/  @!P0 SYNCS.PHASECHK.TRANS64 P0, [R5+URZ+0x38880], R4 ;  /* 0x03888004050085a7 */ /* 0x000e64000800007f */
[----:B-1----:R-:W-:Y:S05]  /*d980*/  @!P0 BRA `(.L_x_90) ;  /* 0xfffffffc00f08947 */ /* 0x002fea000383ffff */
[----:B------:R-:W-:Y:S05]  /*d990*/  BRA `(.L_x_91) ;  /* 0xfffffff400fc7947 */ /* 0x000fea000383ffff */
.L_x_112:
[----:B------:R-:W-:-:S00]  /*d9a0*/  BRA `(.L_x_112) ;  /* 0xfffffffc00fc7947 */ /* 0x000fc0000383ffff */
[----:B------:R-:W-:-:S00]  /*d9b0*/  NOP ;  /* 0x0000000000007918 */ /* 0x000fc00000000000 */
        /* <DEDUP_REMOVED lines=12> */
.L_x_2764:


//--------------------- .text._ZN7cutlass13device_kernelIN5flash11enable_sm90INS1_16FlashAttnFwdSm90INS1_25CollectiveMainloopFwdSm90ILi2EN4cute5tupleIJNS5_1CILi1EEES8_S8_EEENS6_IJNS7_ILi128EEESA_NS7_ILi256EEEEEELi256ENS_12float_e4m3_tEfNS_4arch4Sm90ELb0ELb0ELb1ELb1ELb0ELb0ELb0ELb1ELb1ELb0ELb0ELb0EEENS1_21CollectiveEpilogueFwdINS6_IJSA_SB_SA_EEES9_NS_10bfloat16_tESF_Li256ELb1ELb0ELb0ELb1EEENS1_36VarlenDynamicPersistentTileSchedulerILi128ELi128ELi256ELi128ELb0ELb0ELb1ELb0ELb1ELb1EEEEEEEEEvNT_6ParamsE --------------------------
	.section	.text._ZN7cutlass13device_kernelIN5flash11enable_sm90INS1_16FlashAttnFwdSm90INS1_25CollectiveMainloopFwdSm90ILi2EN4cute5tupleIJNS5_1CILi1EEES8_S8_EEENS6_IJNS7_ILi128EEESA_NS7_ILi256EEEEEELi256ENS_12float_e4m3_tEfNS_4arch4Sm90ELb0ELb0ELb1ELb1ELb0ELb0ELb0ELb1ELb1ELb0ELb0ELb0EEENS1_21CollectiveEpilogueFwdINS6_IJSA_SB_SA_EEES9_NS_10bfloat16_tESF_Li256ELb1ELb0ELb0ELb1EEENS1_36VarlenDynamicPersistentTileSchedulerILi128ELi128ELi256ELi128ELb0ELb0ELb1ELb0ELb1ELb1EEEEEEEEEvNT_6ParamsE,"ax",@progbits
	.align	128
.text._ZN7cutlass13device_kernelIN5flash11enable_sm90INS1_16FlashAttnFwdSm90INS1_25CollectiveMainloopFwdSm90ILi2EN4cute5tupleIJNS5_1CILi1EEES8_S8_EEENS6_IJNS7_ILi128EEESA_NS7_ILi256EEEEEELi256ENS_12float_e4m3_tEfNS_4arch4Sm90ELb0ELb0ELb1ELb1ELb0ELb0ELb0ELb1ELb1ELb0ELb0ELb0EEENS1_21CollectiveEpilogueFwdINS6_IJSA_SB_SA_EEES9_NS_10bfloat16_tESF_Li256ELb1ELb0ELb0ELb1EEENS1_36VarlenDynamicPersistentTileSchedulerILi128ELi128ELi256ELi128ELb0ELb0ELb1ELb0ELb1ELb1EEEEEEEEEvNT_6ParamsE:
        .type           _ZN7cutlass13device_kernelIN5flash11enable_sm90INS1_16FlashAttnFwdSm90INS1_25CollectiveMainloopFwdSm90ILi2EN4cute5tupleIJNS5_1CILi1EEES8_S8_EEENS6_IJNS7_ILi128EEESA_NS7_ILi256EEEEEELi256ENS_12float_e4m3_tEfNS_4arch4Sm90ELb0ELb0ELb1ELb1ELb0ELb0ELb0ELb1ELb1ELb0ELb0ELb0EEENS1_21CollectiveEpilogueFwdINS6_IJSA_SB_SA_EEES9_NS_10bfloat16_tESF_Li256ELb1ELb0ELb0ELb1EEENS1_36VarlenDynamicPersistentTileSchedulerILi128ELi128ELi256ELi128ELb0ELb0ELb1ELb0ELb1ELb1EEEEEEEEEvNT_6ParamsE,@function
        .size           _ZN7cutlass13device_kernelIN5flash11enable_sm90INS1_16FlashAttnFwdSm90INS1_25CollectiveMainloopFwdSm90ILi2EN4cute5tupleIJNS5_1CILi1EEES8_S8_EEENS6_IJNS7_ILi128EEESA_NS7_ILi256EEEEEELi256ENS_12float_e4m3_tEfNS_4arch4Sm90ELb0ELb0ELb1ELb1ELb0ELb0ELb0ELb1ELb1ELb0ELb0ELb0EEENS1_21CollectiveEpilogueFwdINS6_IJSA_SB_SA_EEES9_NS_10bfloat16_tESF_Li256ELb1ELb0ELb0ELb1EEENS1_36VarlenDynamicPersistentTileSchedulerILi128ELi128ELi256ELi128ELb0ELb0ELb1ELb0ELb1ELb1EEEEEEEEEvNT_6ParamsE,(.L_x_2765 - _ZN7cutlass13device_kernelIN5flash11enable_sm90INS1_16FlashAttnFwdSm90INS1_25CollectiveMainloopFwdSm90ILi2EN4cute5tupleIJNS5_1CILi1EEES8_S8_EEENS6_IJNS7_ILi128EEESA_NS7_ILi256EEEEEELi256ENS_12float_e4m3_tEfNS_4arch4Sm90ELb0ELb0ELb1ELb1ELb0ELb0ELb0ELb1ELb1ELb0ELb0ELb0EEENS1_21CollectiveEpilogueFwdINS6_IJSA_SB_SA_EEES9_NS_10bfloat16_tESF_Li256ELb1ELb0ELb0ELb1EEENS1_36VarlenDynamicPersistentTileSchedulerILi128ELi128ELi256ELi128ELb0ELb0ELb1ELb0ELb1ELb1EEEEEEEEEvNT_6ParamsE)
        .other          _ZN7cutlass13device_kernelIN5flash11enable_sm90INS1_16FlashAttnFwdSm90INS1_25CollectiveMainloopFwdSm90ILi2EN4cute5tupleIJNS5_1CILi1EEES8_S8_EEENS6_IJNS7_ILi128EEESA_NS7_ILi256EEEEEELi256ENS_12float_e4m3_tEfNS_4arch4Sm90ELb0ELb0ELb1ELb1ELb0ELb0ELb0ELb1ELb1ELb0ELb0ELb0EEENS1_21CollectiveEpilogueFwdINS6_IJSA_SB_SA_EEES9_NS_10bfloat16_tESF_Li256ELb1ELb0ELb0ELb1EEENS1_36VarlenDynamicPersistentTileSchedulerILi128ELi128ELi256ELi128ELb0ELb0ELb1ELb0ELb1ELb1EEEEEEEEEvNT_6ParamsE,@"STO_CUDA_ENTRY STV_DEFAULT"
_ZN7cutlass13device_kernelIN5flash11enable_sm90INS1_16FlashAttnFwdSm90INS1_25CollectiveMainloopFwdSm90ILi2EN4cute5tupleIJNS5_1CILi1EEES8_S8_EEENS6_IJNS7_ILi128EEESA_NS7_ILi256EEEEEELi256ENS_12float_e4m3_tEfNS_4arch4Sm90ELb0ELb0ELb1ELb1ELb0ELb0ELb0ELb1ELb1ELb0ELb0ELb0EEENS1_21CollectiveEpilogueFwdINS6_IJSA_SB_SA_EEES9_NS_10bfloat16_tESF_Li256ELb1ELb0ELb0ELb1EEENS1_36VarlenDynamicPersistentTileSchedulerILi128ELi128ELi256ELi128ELb0ELb0ELb1ELb0ELb1ELb1EEEEEEEEEvNT_6ParamsE:
[----:B------:R-:W0:Y:S02]  /*0000*/  LDC R1, c[0x0][0x28] ;  /* 0x00000a00ff017b82 */ /* 0x000e240000000800 */
[----:B0-----:R-:W-:Y:S01]  /*0010*/  VIADD R1, R1, 0xffffffc0 ;  /* 0xffffffc001017836 */ /* 0x001fe20000000000 */
[----:B------:R-:W0:Y:S01]  /*0020*/  S2R R3, SR_TID.X ;  /* 0x0000000000037919 */ /* 0x000e220000002100 */
[----:B------:R-:W-:Y:S01]  /*0030*/  ELECT P0, URZ, PT ;  /* 0x00000000003f782f */ /* 0x000fe20003800000 */
[----:B------:R-:W-:Y:S01]  /*0040*/  BSSY B0, `(.L_x_113) ;  /* 0x0000011000007945 */ /* 0x000fe20003800000 */
[--C-:B0-----:R-:W-:Y:S02]  /*0050*/  SHF.R.U32.HI R0, RZ, 0x5, R3.reuse ;  /* 0x00000005ff007819 */ /* 0x101fe40000011603 */
[----:B------:R-:W-:-:S03]  /*0060*/  SHF.R.U32.HI R23, RZ, 0x7, R3 ;  /* 0x00000007ff177819 */ /* 0x000fc60000011603 */
[----:B------:R-:W0:Y:S02]  /*0070*/  SHFL.IDX PT, R2, R0, RZ, 0x1f ;  /* 0x00001fff00027589 */ /* 0x000e2400000e0000 */
[----:B0-----:R-:W-:-:S13]  /*0080*/  ISETP.EQ.AND P0, PT, R2, RZ, P0 ;  /* 0x000000ff0200720c */ /* 0x001fda0000702270 */
[----:B------:R-:W-:Y:S05]  /*0090*/  @!P0 BRA `(.L_x_114) ;  /* 0x00000000002c8947 */ /* 0x000fea0003800000 */
[----:B------:R-:W-:Y:S02]  /*00a0*/  ULDC.64 UR4, c[0x0][0x198] ;  /* 0x0000660000047ab9 */ /* 0x000fe40000000a00 */
[----:B------:R-:W-:Y:S02]  /*00b0*/  UIADD3 UR6, UP0, UR4, 0x270, URZ ;  /* 0x0000027004067890 */ /* 0x000fe4000ff1e03f */
[----:B------:R-:W-:Y:S02]  /*00c0*/  UIADD3 UR8, UP1, UR4, 0x370, URZ ;  /* 0x0000037004087890 */ /* 0x000fe4000ff3e03f */
[----:B------:R-:W-:Y:S02]  /*00d0*/  UIADD3 UR4, UP2, UR4, 0x470, URZ ;  /* 0x0000047004047890 */ /* 0x000fe4000ff5e03f */
[----:B------:R-:W-:Y:S02]  /*00e0*/  UIADD3.X UR7, URZ, UR5, URZ, UP0, !UPT ;  /* 0x000000053f077290 */ /* 0x000fe400087fe43f */
[----:B------:R-:W-:-:S02]  /*00f0*/  UIADD3.X UR9, URZ, UR5, URZ, UP1, !UPT ;  /* 0x000000053f097290 */ /* 0x000fc40008ffe43f */
[----:B------:R-:W-:-:S05]  /*0100*/  UIADD3.X UR5, URZ, UR5, URZ, UP2, !UPT ;  /* 0x000000053f057290 */ /* 0x000fca00097fe43f */
[----:B------:R0:W-:Y:S02]  /*0110*/  UTMACCTL.PF [UR6] ;  /* 0x00000000060079b9 */ /* 0x0001e40008040000 */
[----:B------:R0:W-:Y:S02]  /*0120*/  UTMACCTL.PF [UR8] ;  /* 0x00000000080079b9 */ /* 0x0001e40008040000 */
[----:B------:R0:W-:Y:S02]  /*0130*/  UTMACCTL.PF [UR4] ;  /* 0x00000000040079b9 */ /* 0x0001e40008040000 */
[----:B0-----:R-:W-:Y:S01]  /*0140*/  NOP ;  /* 0x0000000000007918 */ /* 0x001fe20000000000 */
.L_x_114:
[----:B------:R-:W-:Y:S05]  /*0150*/  BSYNC B0 ;  /* 0x0000000000007941 */ /* 0x000fea0003800000 */
.L_x_113:
[----:B------:R-:W-:Y:S01]  /*0160*/  VOTEU.ANY UP0, P0 ;  /* 0x00000000003f7886 */ /* 0x000fe20000000100 */
[----:B------:R-:W0:Y:S01]  /*0170*/  SHFL.IDX PT, R3, R23, RZ, 0x1f ;  /* 0x00001fff17037589 */ /* 0x000e2200000e0000 */
[----:B------:R-:W-:Y:S01]  /*0180*/  UMOV UR4, 0x1 ;  /* 0x0000000100047882 */ /* 0x000fe20000000000 */
[----:B------:R-:W-:Y:S01]  /*0190*/  UMOV UR7, 0x100 ;  /* 0x0000010000077882 */ /* 0x000fe20000000000 */
[----:B------:R-:W-:Y:S01]  /*01a0*/  VOTEU.ANY UP1, P0 ;  /* 0x00000000003f7886 */ /* 0x000fe20000020100 */
[----:B------:R-:W1:Y:S01]  /*01b0*/  @UP0 S2UR UR8, SR_CgaCtaId ;  /* 0x00000000000809c3 */ /* 0x000e620000008800 */
[----:B------:R-:W2:Y:S01]  /*01c0*/  SHFL.IDX PT, R2, R0, RZ, 0x1f ;  /* 0x00001fff00027589 */ /* 0x000ea200000e0000 */
[----:B------:R-:W-:Y:S01]  /*01d0*/  @UP0 UMOV UR6, 0x400 ;  /* 0x0000040000060882 */ /* 0x000fe20000000000 */
[----:B------:R-:W-:-:S04]  /*01e0*/  @UP0 UIADD3 UR4, -UR4, 0x100000, URZ ;  /* 0x0010000004040890 */ /* 0x000fc8000fffe13f */
[----:B------:R-:W-:Y:S02]  /*01f0*/  @UP0 USHF.L.U32 UR5, UR4, 0xb, URZ ;  /* 0x0000000b04050899 */ /* 0x000fe4000800063f */
[----:B------:R-:W-:Y:S01]  /*0200*/  @UP0 USHF.L.U32 UR4, UR4, 0x1, URZ ;  /* 0x0000000104040899 */ /* 0x000fe2000800063f */
[----:B------:R-:W-:Y:S01]  /*0210*/  VOTEU.ANY UP2, P0 ;  /* 0x00000000003f7886 */ /* 0x000fe20000040100 */
[----:B0-----:R-:W-:Y:S01]  /*0220*/  R2UR UR9, R3 ;  /* 0x00000000030972ca */ /* 0x001fe200000e0000 */
[----:B-1----:R-:W-:Y:S01]  /*0230*/  @UP0 ULEA UR8, UR8, UR6, 0x18 ;  /* 0x0000000608080291 */ /* 0x002fe2000f8ec03f */
[----:B--2---:R-:W-:Y:S01]  /*0240*/  ISETP.NE.AND P1, PT, R2, RZ, PT ;  /* 0x000000ff0200720c */ /* 0x004fe20003f25270 */
[----:B------:R-:W-:-:S04]  /*0250*/  @UP0 UIADD3 UR6, -UR7, 0x100000, URZ ;  /* 0x0010000007060890 */ /* 0x000fc8000fffe13f */
[----:B------:R-:W-:Y:S02]  /*0260*/  @UP0 USHF.L.U32 UR7, UR6, 0xb, URZ ;  /* 0x0000000b06070899 */ /* 0x000fe4000800063f */
[----:B------:R-:W-:-:S04]  /*0270*/  @UP0 USHF.L.U32 UR6, UR6, 0x1, URZ ;  /* 0x0000000106060899 */ /* 0x000fc8000800063f */
[----:B------:R-:W-:Y:S01]  /*0280*/  UISETP.NE.AND UP0, UPT, UR9, URZ, UPT ;  /* 0x0000003f0900728c */ /* 0x000fe2000bf05270 */
[----:B------:R-:W0:Y:S02]  /*0290*/  FENCE.VIEW.ASYNC.S ;  /* 0x00000000000073c6 */ /* 0x000e240000000000 */
[----:B0-----:R0:W1:Y:S05]  /*02a0*/  @UP1 SYNCS.EXCH.64 URZ, [UR8+0x38800], UR4 ;  /* 0x03880004083f15b2 */ /* 0x00106a0008000100 */
[----:B------:R0:W2:Y:S01]  /*02b0*/  @UP2 SYNCS.EXCH.64 URZ, [UR8+0x38820], UR6 ;  /* 0x03882006083f25b2 */ /* 0x0000a20008000100 */
[----:B------:R-:W-:Y:S05]  /*02c0*/  @P1 BRA `(.L_x_115) ;  /* 0x0000000000481947 */ /* 0x000fea0003800000 */
[----:B0-----:R-:W0:Y:S01]  /*02d0*/  S2UR UR5, SR_CgaCtaId ;  /* 0x00000000000579c3 */ /* 0x001e220000008800 */
[----:B------:R-:W-:Y:S01]  /*02e0*/  UMOV UR4, 0x400 ;  /* 0x0000040000047882 */ /* 0x000fe20000000000 */
[----:B------:R-:W-:Y:S01]  /*02f0*/  UMOV UR6, 0x1 ;  /* 0x0000000100067882 */ /* 0x000fe20000000000 */
[----:B------:R-:W-:Y:S01]  /*0300*/  UMOV UR9, 0x2 ;  /* 0x0000000200097882 */ /* 0x000fe20000000000 */
[----:B------:R-:W-:-:S04]  /*0310*/  UIADD3 UR6, -UR6, 0x100000, URZ ;  /* 0x0010000006067890 */ /* 0x000fc8000fffe13f */
[----:B------:R-:W-:Y:S02]  /*0320*/  USHF.L.U32 UR7, UR6, 0xb, URZ ;  /* 0x0000000b06077899 */ /* 0x000fe4000800063f */
[----:B------:R-:W-:Y:S01]  /*0330*/  USHF.L.U32 UR6, UR6, 0x1, URZ ;  /* 0x0000000106067899 */ /* 0x000fe2000800063f */
[----:B------:R-:W-:Y:S01]  /*0340*/  ELECT P0, URZ, PT ;  /* 0x00000000003f782f */ /* 0x000fe20003800000 */
[----:B0-----:R-:W-:Y:S02]  /*0350*/  ULEA UR8, UR5, UR4, 0x18 ;  /* 0x0000000405087291 */ /* 0x001fe4000f8ec03f */
[----:B------:R-:W-:-:S04]  /*0360*/  UIADD3 UR4, -UR9, 0x100000, URZ ;  /* 0x0010000009047890 */ /* 0x000fc8000fffe13f */
[----:B------:R-:W-:Y:S02]  /*0370*/  USHF.L.U32 UR5, UR4, 0xb, URZ ;  /* 0x0000000b04057899 */ /* 0x000fe4000800063f */
[----:B------:R-:W-:Y:S01]  /*0380*/  USHF.L.U32 UR4, UR4, 0x1, URZ ;  /* 0x0000000104047899 */ /* 0x000fe2000800063f */
[----:B------:R-:W0:Y:S03]  /*0390*/  FENCE.VIEW.ASYNC.S ;  /* 0x00000000000073c6 */ /* 0x000e260000000000 */
[----:B0-----:R3:W4:Y:S08]  /*03a0*/  SYNCS.EXCH.64 URZ, [UR8+0x38830], UR6 ;  /* 0x03883006083f75b2 */ /* 0x0017300008000100 */
[----:B------:R3:W0:Y:S01]  /*03b0*/  SYNCS.EXCH.64 URZ, [UR8+0x38840], UR4 ;  /* 0x03884004083f75b2 */ /* 0x0006220008000100 */
[----:B------:R3:W0:Y:S01]  /*03c0*/  SYNCS.EXCH.64 URZ, [UR8+0x38838], UR6 ;  /* 0x03883806083f75b2 */ /* 0x0006220008000100 */
[----:B------:R3:W0:Y:S02]  /*03d0*/  SYNCS.EXCH.64 URZ, [UR8+0x38848], UR4 ;  /* 0x03884804083f75b2 */ /* 0x0006240008000100 */
[----:B---3--:R-:W-:Y:S01]  /*03e0*/  NOP ;  /* 0x0000000000007918 */ /* 0x008fe20000000000 */
.L_x_115:
[----:B------:R-:W3:Y:S01]  /*03f0*/  SHFL.IDX PT, R2, R0, RZ, 0x1f ;  /* 0x00001fff00027589 */ /* 0x000ee200000e0000 */
[----:B------:R-:W-:Y:S01]  /*0400*/  NOP ;  /* 0x0000000000007918 */ /* 0x000fe20000000000 */
[----:B---3--:R-:W-:-:S13]  /*0410*/  ISETP.NE.AND P0, PT, R2, RZ, PT ;  /* 0x000000ff0200720c */ /* 0x008fda0003f05270 */
[----:B------:R-:W-:Y:S05]  /*0420*/  @P0 BRA `(.L_x_116) ;  /* 0x0000000000480947 */ /* 0x000fea0003800000 */
[----:B0-----:R-:W0:Y:S01]  /*0430*/  S2UR UR5, SR_CgaCtaId ;  /* 0x00000000000579c3 */ /* 0x001e220000008800 */
[----:B------:R-:W-:Y:S01]  /*0440*/  UMOV UR4, 0x400 ;  /* 0x0000040000047882 */ /* 0x000fe20000000000 */
[----:B------:R-:W-:Y:S01]  /*0450*/  UMOV UR6, 0x80 ;  /* 0x0000008000067882 */ /* 0x000fe20000000000 */
[----:B------:R-:W-:Y:S01]  /*0460*/  UMOV UR7, 0x100 ;  /* 0x0000010000077882 */ /* 0x000fe20000000000 */
[----:B------:R-:W-:Y:S01]  /*0470*/  ELECT P0, URZ, PT ;  /* 0x00000000003f782f */ /* 0x000fe20003800000 */
[----:B0-----:R-:W-:Y:S02]  /*0480*/  ULEA UR8, UR5, UR4, 0x18 ;  /* 0x0000000405087291 */ /* 0x001fe4000f8ec03f */
[----:B------:R-:W-:-:S04]  /*0490*/  UIADD3 UR4, -UR6, 0x100000, URZ ;  /* 0x0010000006047890 */ /* 0x000fc8000fffe13f */
[----:B------:R-:W-:Y:S02]  /*04a0*/  USHF.L.U32 UR5, UR4, 0xb, URZ ;  /* 0x0000000b04057899 */ /* 0x000fe4000800063f */
[----:B------:R-:W-:Y:S02]  /*04b0*/  USHF.L.U32 UR4, UR4, 0x1, URZ ;  /* 0x0000000104047899 */ /* 0x000fe4000800063f */
[----:B------:R-:W-:-:S04]  /*04c0*/  UIADD3 UR6, -UR7, 0x100000, URZ ;  /* 0x0010000007067890 */ /* 0x000fc8000fffe13f */
[----:B------:R-:W-:Y:S02]  /*04d0*/  USHF.L.U32 UR7, UR6, 0xb, URZ ;  /* 0x0000000b06077899 */ /* 0x000fe4000800063f */
[----:B------:R-:W-:Y:S01]  /*04e0*/  USHF.L.U32 UR6, UR6, 0x1, URZ ;  /* 0x0000000106067899 */ /* 0x000fe2000800063f */
[----:B------:R-:W0:Y:S03]  /*04f0*/  FENCE.VIEW.ASYNC.S ;  /* 0x00000000000073c6 */ /* 0x000e260000000000 */
[----:B0-----:R3:W0:Y:S08]  /*0500*/  SYNCS.EXCH.64 URZ, [UR8+0x38850], UR4 ;  /* 0x03885004083f75b2 */ /* 0x0016300008000100 */
[----:B------:R3:W0:Y:S01]  /*0510*/  SYNCS.EXCH.64 URZ, [UR8+0x38860], UR6 ;  /* 0x03886006083f75b2 */ /* 0x0006220008000100 */
[----:B------:R3:W0:Y:S01]  /*0520*/  SYNCS.EXCH.64 URZ, [UR8+0x38858], UR4 ;  /* 0x03885804083f75b2 */ /* 0x0006220008000100 */
[----:B------:R3:W0:Y:S02]  /*0530*/  SYNCS.EXCH.64 URZ, [UR8+0x38868], UR6 ;  /* 0x03886806083f75b2 */ /* 0x0006240008000100 */
[----:B---3--:R-:W-:Y:S01]  /*0540*/  NOP ;  /* 0x0000000000007918 */ /* 0x008fe20000000000 */
.L_x_116:
[----:B------:R-:W3:Y:S01]  /*0550*/  SHFL.IDX PT, R2, R0, RZ, 0x1f ;  /* 0x00001fff00027589 */ /* 0x000ee200000e0000 */
[----:B------:R-:W-:Y:S01]  /*0560*/  NOP ;  /* 0x0000000000007918 */ /* 0x000fe20000000000 */
[----:B---3--:R-:W-:-:S13]  /*0570*/  ISETP.NE.AND P0, PT, R2, RZ, PT ;  /* 0x000000ff0200720c */ /* 0x008fda0003f05270 */
[----:B------:R-:W-:Y:S05]  /*0580*/  @P0 BRA `(.L_x_117) ;  /* 0x0000000000380947 */ /* 0x000fea0003800000 */
[----:B0-----:R-:W0:Y:S01]  /*0590*/  S2UR UR5, SR_CgaCtaId ;  /* 0x00000000000579c3 */ /* 0x001e220000008800 */
[----:B------:R-:W-:Y:S01]  /*05a0*/  UMOV UR4, 0x400 ;  /* 0x0000040000047882 */ /* 0x000fe20000000000 */
[----:B------:R-:W-:Y:S01]  /*05b0*/  UMOV UR7, 0x1 ;  /* 0x0000000100077882 */ /* 0x000fe20000000000 */
[----:B------:R-:W-:Y:S01]  /*05c0*/  ELECT P0, URZ, PT ;  /* 0x00000000003f782f */ /* 0x000fe20003800000 */
[----:B0-----:R-:W-:Y:S02]  /*05d0*/  ULEA UR6, UR5, UR4, 0x18 ;  /* 0x0000000405067291 */ /* 0x001fe4000f8ec03f */
[----:B------:R-:W-:-:S04]  /*05e0*/  UIADD3 UR4, -UR7, 0x100000, URZ ;  /* 0x0010000007047890 */ /* 0x000fc8000fffe13f */
[----:B------:R-:W-:Y:S02]  /*05f0*/  USHF.L.U32 UR5, UR4, 0xb, URZ ;  /* 0x0000000b04057899 */ /* 0x000fe4000800063f */
[----:B------:R-:W-:Y:S01]  /*0600*/  USHF.L.U32 UR4, UR4, 0x1, URZ ;  /* 0x0000000104047899 */ /* 0x000fe2000800063f */
[----:B------:R-:W0:Y:S11]  /*0610*/  FENCE.VIEW.ASYNC.S ;  /* 0x00000000000073c6 */ /* 0x000e360000000000 */
[----:B0-----:R3:W0:Y:S01]  /*0620*/  SYNCS.EXCH.64 URZ, [UR6+0x38870], UR4 ;  /* 0x03887004063f75b2 */ /* 0x0016220008000100 */
[----:B------:R3:W0:Y:S01]  /*0630*/  SYNCS.EXCH.64 URZ, [UR6+0x38880], UR4 ;  /* 0x03888004063f75b2 */ /* 0x0006220008000100 */
[----:B------:R3:W0:Y:S01]  /*0640*/  SYNCS.EXCH.64 URZ, [UR6+0x38878], UR4 ;  /* 0x03887804063f75b2 */ /* 0x0006220008000100 */
[----:B------:R3:W0:Y:S02]  /*0650*/  SYNCS.EXCH.64 URZ, [UR6+0x38888], UR4 ;  /* 0x03888804063f75b2 */ /* 0x0006240008000100 */
[----:B---3--:R-:W-:Y:S01]  /*0660*/  NOP ;  /* 0x0000000000007918 */ /* 0x008fe20000000000 */
.L_x_117:
        /* <DEDUP_REMOVED lines=22> */
.L_x_118:
        /* <DEDUP_REMOVED lines=22> */
.L_x_119:
[----:B------:R-:W-:Y:S01]  /*0930*/  PLOP3.LUT P0, PT, PT, PT, UP0, 0x80, 0x0 ;  /* 0x000000000000781c */ /* 0x000fe20003f0f008 */
[----:B------:R-:W-:Y:S01]  /*0940*/  UMOV UR40, 0x1 ;  /* 0x0000000100287882 */ /* 0x000fe20000000000 */
[----:B------:R-:W-:Y:S01]  /*0950*/  NOP ;  /* 0x0000000000007918 */ /* 0x000fe20000000000 */
[----:B------:R-:W-:Y:S01]  /*0960*/  USEL UR40, UR40, 0x2, !UP0 ;  /* 0x0000000228287887 */ /* 0x000fe2000c000000 */
[----:B------:R-:W-:Y:S01]  /*0970*/  ULDC.64 UR46, c[0x0][0x208] ;  /* 0x00008200002e7ab9 */ /* 0x000fe20000000a00 */
[----:B012-4-:R-:W-:Y:S08]  /*0980*/  BAR.SYNC.DEFER_BLOCKING 0x0 ;  /* 0x0000000000007b1d */ /* 0x017ff00000010000 */
[----:B------:R-:W-:Y:S05]  /*0990*/  @!P0 BRA `(.L_x_120) ;  /* 0x000000b400a88947 */ /* 0x000fea0003800000 */
.L_x_121:
[----:B------:R-:W-:-:S08]  /*09a0*/  NOP ;  /* 0x0000000000007918 */ /* 0x000fd00000000000 */
[----:B------:R-:W0:Y:S02]  /*09b0*/  USETMAXREG.TRY_ALLOC.CTAPOOL UP0, 0xf0 ;  /* 0x000000f0000079c8 */ /* 0x000e240008000600 */
[----:B0-----:R-:W-:-:S13]  /*09c0*/  PLOP3.LUT P0, PT, PT, PT, UP0, 0x80, 0x0 ;  /* 0x000000000000781c */ /* 0x001fda0003f0f008 */
[----:B------:R-:W-:Y:S05]  /*09d0*/  @!P0 BRA `(.L_x_121) ;  /* 0xfffffffc00f08947 */ /* 0x000fea000383ffff */
[----:B------:R-:W0:Y:S01]  /*09e0*/  S2R R2, SR_TID.X ;  /* 0x0000000000027919 */ /* 0x000e220000002100 */
[----:B------:R-:W1:Y:S01]  /*09f0*/  S2UR UR5, SR_CgaCtaId ;  /* 0x00000000000579c3 */ /* 0x000e620000008800 */
[----:B------:R-:W-:-:S07]  /*0a00*/  UMOV UR4, 0x400 ;  /* 0x0000040000047882 */ /* 0x000fce0000000000 */
[----:B------:R-:W-:Y:S06]  /*0a10*/  BAR.ARV 0x8, 0x120 ;  /* 0x0204800000007b1d */ /* 0x000fec0000002000 */
[----:B-1----:R-:W-:Y:S01]  /*0a20*/  ULEA UR4, UR5, UR4, 0x18 ;  /* 0x0000000405047291 */ /* 0x002fe2000f8ec03f */
[----:B0-----:R-:W-:-:S04]  /*0a30*/  LOP3.LUT R0, R2, 0xffffff80, RZ, 0xc0, !PT ;  /* 0xffffff8002007812 */ /* 0x001fc800078ec0ff */
[----:B------:R-:W-:-:S13]  /*0a40*/  ISETP.NE.AND P0, PT, R0, 0x80, PT ;  /* 0x000000800000780c */ /* 0x000fda0003f05270 */
[----:B------:R-:W-:Y:S08]  /*0a50*/  @!P0 BAR.ARV 0x9, 0x100 ;  /* 0x0244000000008b1d */ /* 0x000ff00000002000 */
[----:B------:R-:W-:Y:S06]  /*0a60*/  BAR.SYNC.DEFER_BLOCKING 0x5, 0x180 ;  /* 0x0146000000007b1d */ /* 0x000fec0000010000 */
[----:B------:R-:W0:Y:S01]  /*0a70*/  LDS.128 R80, [UR4+0x388d0] ;  /* 0x0388d004ff507984 */ /* 0x000e220008000c00 */
[----:B------:R-:W-:Y:S01]  /*0a80*/  ULDC UR4, c[0x0][0xc14] ;  /* 0x0003050000047ab9 */ /* 0x000fe20000000800 */
[----:B------:R-:W-:Y:S06]  /*0a90*/  BAR.ARV 0x4, 0x180 ;  /* 0x0106000000007b1d */ /* 0x000fec0000002000 */
[----:B0-----:R-:W-:-:S13]  /*0aa0*/  ISETP.GE.AND P0, PT, R83, UR4, PT ;  /* 0x0000000453007c0c */ /* 0x001fda000bf06270 */
[----:B------:R-:W-:Y:S05]  /*0ab0*/  @P0 EXIT ;  /* 0x000000000000094d */ /* 0x000fea0003800000 */
[----:B------:R-:W-:Y:S01]  /*0ac0*/  VIADD R236, R2, 0xffffff80 ;  /* 0xffffff8002ec7836 */ /* 0x000fe20000000000 */
[----:B------:R-:W-:Y:S01]  /*0ad0*/  R2UR UR5, R82 ;  /* 0x00000000520572ca */ /* 0x000fe200000e0000 */
[----:B------:R-:W-:Y:S01]  /*0ae0*/  ULOP3.LUT UR44, UR40, 0x1, URZ, 0xfc, !UPT ;  /* 0x00000001282c7892 */ /* 0x000fe2000f8efc3f */
[----:B------:R-:W-:Y:S02]  /*0af0*/  UMOV UR43, URZ ;  /* 0x0000003f002b7c82 */ /* 0x000fe40008000000 */
[----:B------:R-:W-:Y:S01]  /*0b00*/  SHF.R.S32.HI R3, RZ, 0x1f, R236 ;  /* 0x0000001fff037819 */ /* 0x000fe200000114ec */
[----:B------:R-:W-:Y:S01]  /*0b10*/  UMOV UR42, URZ ;  /* 0x0000003f002a7c82 */ /* 0x000fe20008000000 */
[----:B------:R-:W-:Y:S02]  /*0b20*/  UMOV UR50, URZ ;  /* 0x0000003f00327c82 */ /* 0x000fe40008000000 */
[CC--:B------:R-:W-:Y:S02]  /*0b30*/  LEA.HI R5, R3.reuse, R236.reuse, RZ, 0x7 ;  /* 0x000000ec03057211 */ /* 0x0c0fe400078f38ff */
[----:B------:R-:W-:-:S02]  /*0b40*/  LEA.HI R0, R3, R236, RZ, 0x4 ;  /* 0x000000ec03007211 */ /* 0x000fc400078f20ff */
[----:B------:R-:W-:Y:S02]  /*0b50*/  LOP3.LUT R7, R5, 0xffffff80, RZ, 0xc0, !PT ;  /* 0xffffff8005077812 */ /* 0x000fe400078ec0ff */
[----:B------:R-:W-:Y:S02]  /*0b60*/  SHF.R.S32.HI R9, RZ, 0x4, R0 ;  /* 0x00000004ff097819 */ /* 0x000fe40000011400 */
[----:B------:R-:W-:Y:S01]  /*0b70*/  SHF.R.S32.HI R232, RZ, 0x7, R5 ;  /* 0x00000007ffe87819 */ /* 0x000fe20000011405 */
[----:B------:R-:W-:Y:S01]  /*0b80*/  IMAD.IADD R22, R236, 0x1, -R7 ;  /* 0x00000001ec167824 */ /* 0x000fe200078e0a07 */
[----:B------:R-:W-:Y:S02]  /*0b90*/  LEA.HI R2, R3, R236, RZ, 0x5 ;  /* 0x000000ec03027211 */ /* 0x000fe400078f28ff */
[----:B------:R-:W-:Y:S02]  /*0ba0*/  LOP3.LUT R7, R0, 0x3fffff0, RZ, 0xc0, !PT ;  /* 0x03fffff000077812 */ /* 0x000fe400078ec0ff */
[----:B------:R-:W-:Y:S01]  /*0bb0*/  SHF.R.S32.HI R11, RZ, 0x1f, R22 ;  /* 0x0000001fff0b7819 */ /* 0x000fe20000011416 */
[----:B------:R-:W-:Y:S01]  /*0bc0*/  IMAD.SHL.U32 R2, R2, 0x20, RZ ;  /* 0x0000002002027824 */ /* 0x000fe200078e00ff */
[----:B------:R-:W-:Y:S01]  /*0bd0*/  LEA.HI R0, R0, R9, RZ, 0x1 ;  /* 0x0000000900007211 */ /* 0x000fe200078f08ff */
[----:B------:R-:W-:Y:S01]  /*0be0*/  IMAD.IADD R7, R236, 0x1, -R7 ;  /* 0x00000001ec077824 */ /* 0x000fe200078e0a07 */
[----:B------:R-:W-:-:S02]  /*0bf0*/  LEA.HI R4, R11, R22, RZ, 0x2 ;  /* 0x000000160b047211 */ /* 0x000fc400078f10ff */
[----:B------:R-:W-:Y:S02]  /*0c00*/  LEA.HI R5, R5, R232, RZ, 0x1 ;  /* 0x000000e805057211 */ /* 0x000fe400078f08ff */
[--C-:B------:R-:W-:Y:S02]  /*0c10*/  SHF.R.S32.HI R6, RZ, 0x2, R4.reuse ;  /* 0x00000002ff067819 */ /* 0x100fe40000011404 */
[----:B------:R-:W-:Y:S02]  /*0c20*/  SHF.R.S32.HI R13, RZ, 0x1f, R4 ;  /* 0x0000001fff0d7819 */ /* 0x000fe40000011404 */
[----:B------:R-:W-:Y:S02]  /*0c30*/  LOP3.LUT R0, R0, 0x1ffffffe, RZ, 0xc0, !PT ;  /* 0x1ffffffe00007812 */ /* 0x000fe400078ec0ff */
[----:B------:R-:W-:Y:S02]  /*0c40*/  LEA.HI R13, R13, R6, RZ, 0x3 ;  /* 0x000000060d0d7211 */ /* 0x000fe400078f18ff */
[----:B------:R-:W-:Y:S01]  /*0c50*/  LOP3.LUT R5, R5, 0x3fffffe, RZ, 0xc0, !PT ;  /* 0x03fffffe05057812 */ /* 0x000fe200078ec0ff */
[----:B------:R-:W-:Y:S01]  /*0c60*/  IMAD.IADD R0, R9, 0x1, -R0 ;  /* 0x0000000109007824 */ /* 0x000fe200078e0a00 */
[----:B------:R-:W-:-:S02]  /*0c70*/  LOP3.LUT R13, R13, 0xfffffff8, RZ, 0xc0, !PT ;  /* 0xfffffff80d0d7812 */ /* 0x000fc400078ec0ff */
[----:B------:R-:W-:Y:S01]  /*0c80*/  LEA.HI R11, R11, R22, RZ, 0x5 ;  /* 0x000000160b0b7211 */ /* 0x000fe200078f28ff */
[----:B------:R-:W-:Y:S01]  /*0c90*/  IMAD.IADD R234, R232, 0x1, -R5 ;  /* 0x00000001e8ea7824 */ /* 0x000fe200078e0a05 */
[----:B------:R-:W-:Y:S01]  /*0ca0*/  LEA.HI R3, R3, R236, RZ, 0x3 ;  /* 0x000000ec03037211 */ /* 0x000fe200078f18ff */
[----:B------:R-:W-:Y:S01]  /*0cb0*/  IMAD.IADD R6, R6, 0x1, -R13 ;  /* 0x0000000106067824 */ /* 0x000fe200078e0a0d */
[----:B------:R-:W-:Y:S02]  /*0cc0*/  LOP3.LUT R2, R2, 0xfffffc00, RZ, 0xc0, !PT ;  /* 0xfffffc0002027812 */ /* 0x000fe400078ec0ff */
[----:B------:R-:W-:Y:S02]  /*0cd0*/  LOP3.LUT R9, R4, 0x7ffffffc, RZ, 0xc0, !PT ;  /* 0x7ffffffc04097812 */ /* 0x000fe400078ec0ff */
[----:B------:R-:W-:Y:S01]  /*0ce0*/  SHF.R.S32.HI R11, RZ, 0x5, R11 ;  /* 0x00000005ff0b7819 */ /* 0x000fe2000001140b */
[----:B------:R-:W-:Y:S01]  /*0cf0*/  IMAD R7, R7, 0x40, R2 ;  /* 0x0000004007077824 */ /* 0x000fe200078e0202 */
[----:B------:R-:W-:Y:S01]  /*0d00*/  LOP3.LUT R5, R3, 0x1ffffff8, RZ, 0xc0, !PT ;  /* 0x1ffffff803057812 */ /* 0x000fe200078ec0ff */
[----:B------:R-:W-:Y:S01]  /*0d10*/  IMAD.MOV.U32 R2, RZ, RZ, -0x2 ;  /* 0xfffffffeff027424 */ /* 0x000fe200078e00ff */
[----:B------:R-:W-:Y:S01]  /*0d20*/  SHF.R.S32.HI R18, RZ, 0x3, R3 ;  /* 0x00000003ff127819 */ /* 0x000fe20000011403 */
[----:B------:R-:W-:-:S02]  /*0d30*/  IMAD.IADD R9, R22, 0x1, -R9 ;  /* 0x0000000116097824 */ /* 0x000fc400078e0a09 */
[----:B------:R-:W-:Y:S02]  /*0d40*/  IMAD R11, R11, 0x10, R6 ;  /* 0x000000100b0b7824 */ /* 0x000fe400078e0206 */
[----:B------:R-:W-:Y:S02]  /*0d50*/  IMAD.IADD R5, R236, 0x1, -R5 ;  /* 0x00000001ec057824 */ /* 0x000fe400078e0a05 */
[----:B------:R-:W-:Y:S02]  /*0d60*/  IMAD R235, R0, 0x8, R7 ;  /* 0x0000000800eb7824 */ /* 0x000fe400078e0207 */
[----:B------:R-:W-:Y:S02]  /*0d70*/  IMAD R233, R9, R2, 0x80 ;  /* 0x0000008009e97424 */ /* 0x000fe400078e0202 */
[----:B------:R-:W-:Y:S02]  /*0d80*/  IMAD R234, R234, 0x40, R11 ;  /* 0x00000040eaea7824 */ /* 0x000fe400078e020b */
[----:B------:R-:W-:-:S07]  /*0d90*/  IMAD.SHL.U32 R16, R5, 0x8, RZ ;  /* 0x0000000805107824 */ /* 0x000fce00078e00ff */
.L_x_165:
[----:B0-----:R-:W0:Y:S01]  /*0da0*/  LDC.64 R2, c[0x0][0xc60] ;  /* 0x00031800ff027b82 */ /* 0x001e220000000a00 */
[----:B------:R-:W-:Y:S01]  /*0db0*/  ULDC.64 UR6, c[0x0][0xa28] ;  /* 0x00028a0000067ab9 */ /* 0x000fe20000000a00 */
[----:B------:R-:W-:Y:S01]  /*0dc0*/  ULDC.64 UR8, c[0x0][0xa20] ;  /* 0x0002880000087ab9 */ /* 0x000fe20000000a00 */
[----:B------:R-:W-:Y:S01]  /*0dd0*/  ULDC UR4, c[0x0][0x404] ;  /* 0x0001010000047ab9 */ /* 0x000fe20000000800 */
[----:B0-----:R-:W-:-:S06]  /*0de0*/  IMAD.WIDE R2, R83, 0x4, R2 ;  /* 0x0000000453027825 */ /* 0x001fcc00078e0202 */
[----:B--2---:R-:W2:Y:S01]  /*0df0*/  LDG.E R2, desc[UR46][R2.64] ;  /* 0x0000002e02027981 */ /* 0x004ea2000c1e1900 */
[----:B------:R-:W-:Y:S02]  /*0e00*/  UISETP.NE.U32.AND UP0, UPT, UR6, URZ, UPT ;  /* 0x0000003f0600728c */ /* 0x000fe4000bf05070 */
[----:B------:R-:W-:Y:S02]  /*0e10*/  UISETP.NE.U32.AND UP1, UPT, UR8, URZ, UPT ;  /* 0x0000003f0800728c */ /* 0x000fe4000bf25070 */
[----:B------:R-:W-:Y:S02]  /*0e20*/  UISETP.NE.AND.EX UP0, UPT, UR7, URZ, UPT, UP0 ;  /* 0x0000003f0700728c */ /* 0x000fe4000bf05300 */
[----:B------:R-:W-:-:S04]  /*0e30*/  UISETP.NE.AND.EX UP1, UPT, UR9, URZ, UPT, UP1 ;  /* 0x0000003f0900728c */ /* 0x000fc8000bf25310 */
[----:B------:R-:W-:Y:S02]  /*0e40*/  PLOP3.LUT P0, PT, PT, PT, UP0, 0x80, 0x0 ;  /* 0x000000000000781c */ /* 0x000fe40003f0f008 */
[----:B------:R-:W-:Y:S02]  /*0e50*/  PLOP3.LUT P1, PT, PT, PT, UP1, 0x80, 0x0 ;  /* 0x000000000000781c */ /* 0x000fe40003f2f018 */
[----:B--2---:R-:W-:-:S13]  /*0e60*/  R2UR UR36, R2 ;  /* 0x00000000022472ca */ /* 0x004fda00000e0000 */
[----:B------:R-:W-:Y:S02]  /*0e70*/  USHF.R.S32.HI UR37, URZ, 0x1f, UR36 ;  /* 0x0000001f3f257899 */ /* 0x000fe40008011424 */
[----:B------:R-:W-:Y:S02]  /*0e80*/  @UP0 ULEA UR6, UP2, UR36, UR6, 0x2 ;  /* 0x0000000624060291 */ /* 0x000fe4000f84103f */
[----:B------:R-:W-:Y:S02]  /*0e90*/  @UP1 ULEA UR8, UP3, UR36, UR8, 0x2 ;  /* 0x0000000824081291 */ /* 0x000fe4000f86103f */
[----:B------:R-:W-:Y:S02]  /*0ea0*/  @UP0 ULEA.HI.X UR7, UR36, UR7, UR37, 0x2, UP2 ;  /* 0x0000000724070291 */ /* 0x000fe400090f1425 */
[----:B------:R-:W-:Y:S01]  /*0eb0*/  @UP1 ULEA.HI.X UR9, UR36, UR9, UR37, 0x2, UP3 ;  /* 0x0000000924091291 */ /* 0x000fe200098f1425 */
[----:B------:R-:W-:Y:S02]  /*0ec0*/  IMAD.U32 R2, RZ, RZ, UR6 ;  /* 0x00000006ff027e24 */ /* 0x000fe4000f8e00ff */
[----:B---345:R-:W-:-:S02]  /*0ed0*/  IMAD.U32 R4, RZ, RZ, UR8 ;  /* 0x00000008ff047e24 */ /* 0x038fc4000f8e00ff */
[----:B------:R-:W-:Y:S01]  /*0ee0*/  IMAD.U32 R3, RZ, RZ, UR7 ;  /* 0x00000007ff037e24 */ /* 0x000fe2000f8e00ff */
[----:B------:R-:W-:Y:S01]  /*0ef0*/  ULDC.64 UR6, c[0x0][0x3f8] ;  /* 0x0000fe0000067ab9 */ /* 0x000fe20000000a00 */
[----:B------:R-:W-:-:S03]  /*0f00*/  IMAD.U32 R5, RZ, RZ, UR9 ;  /* 0x00000009ff057e24 */ /* 0x000fc6000f8e00ff */
[----:B------:R-:W2:Y:S04]  /*0f10*/  @P0 LDG.E R2, desc[UR46][R2.64] ;  /* 0x0000002e02020981 */ /* 0x000ea8000c1e1900 */
[----:B------:R-:W3:Y:S01]  /*0f20*/  @P1 LDG.E R4, desc[UR46][R4.64] ;  /* 0x0000002e04041981 */ /* 0x000ee2000c1e1900 */
[----:B------:R-:W-:Y:S01]  /*0f30*/  UISETP.NE.U32.AND UP0, UPT, UR6, URZ, UPT ;  /* 0x0000003f0600728c */ /* 0x000fe2000bf05070 */
[----:B------:R-:W-:Y:S01]  /*0f40*/  IMAD.MOV.U32 R17, RZ, RZ, R81 ;  /* 0x000000ffff117224 */ /* 0x000fe200078e0051 */
[----:B------:R-:W-:Y:S01]  /*0f50*/  UMOV UR48, URZ ;  /* 0x0000003f00307c82 */ /* 0x000fe20008000000 */
[----:B------:R-:W-:Y:S01]  /*0f60*/  ULDC UR6, c[0x0][0x2e0] ;  /* 0x0000b80000067ab9 */ /* 0x000fe20000000800 */
[----:B------:R-:W-:Y:S01]  /*0f70*/  UISETP.NE.AND.EX UP0, UPT, UR7, URZ, UPT, UP0 ;  /* 0x0000003f0700728c */ /* 0x000fe2000bf05300 */
[----:B------:R-:W-:Y:S01]  /*0f80*/  IMAD.MOV.U32 R0, RZ, RZ, RZ ;  /* 0x000000ffff007224 */ /* 0x000fe200078e00ff */
[----:B------:R-:W-:Y:S01]  /*0f90*/  UMOV UR38, UR5 ;  /* 0x0000000500267c82 */ /* 0x000fe20008000000 */
[----:B-1----:R-:W-:Y:S01]  /*0fa0*/  CS2R R14, SRZ ;  /* 0x00000000000e7805 */ /* 0x002fe2000001ff00 */
[----:B------:R-:W-:Y:S01]  /*0fb0*/  USEL UR4, UR4, 0x1, UP0 ;  /* 0x0000000104047887 */ /* 0x000fe20008000000 */
[----:B------:R-:W-:-:S02]  /*0fc0*/  CS2R R30, SRZ ;  /* 0x00000000001e7805 */ /* 0x000fc4000001ff00 */
[----:B------:R-:W-:Y:S02]  /*0fd0*/  CS2R R124, SRZ ;  /* 0x00000000007c7805 */ /* 0x000fe4000001ff00 */
[----:B------:R-:W-:Y:S01]  /*0fe0*/  CS2R R34, SRZ ;  /* 0x0000000000227805 */ /* 0x000fe2000001ff00 */
[----:B------:R-:W-:Y:S01]  /*0ff0*/  UIMAD UR4, UR4, UR6, URZ ;  /* 0x00000006040472a4 */ /* 0x000fe2000f8e023f */
[----:B------:R-:W-:Y:S02]  /*1000*/  CS2R R128, SRZ ;  /* 0x0000000000807805 */ /* 0x000fe4000001ff00 */
[----:B------:R-:W-:Y:S01]  /*1010*/  CS2R R120, SRZ ;  /* 0x0000000000787805 */ /* 0x000fe2000001ff00 */
[----:B------:R-:W-:Y:S01]  /*1020*/  ULDC UR6, c[0x0][0x428] ;  /* 0x00010a0000067ab9 */ /* 0x000fe20000000800 */
[----:B------:R-:W-:Y:S01]  /*1030*/  CS2R R38, SRZ ;  /* 0x0000000000267805 */ /* 0x000fe2000001ff00 */
[----:B------:R-:W-:Y:S01]  /*1040*/  UISETP.NE.AND UP0, UPT, UR6, 0x1, UPT ;  /* 0x000000010600788c */ /* 0x000fe2000bf05270 */
        /* <DEDUP_REMOVED lines=9> */
[----:B------:R-:W-:Y:S01]  /*10e0*/  CS2R R58, SRZ ;  /* 0x00000000003a7805 */ /* 0x000fe2000001ff00 */
[----:B------:R-:W-:Y:S01]  /*10f0*/  @UP0 ULDC UR8, c[0x0][0x42c] ;  /* 0x00010b0000080ab9 */ /* 0x000fe20000000800 */
        /* <DEDUP_REMOVED lines=39> */
[----:B------:R-:W-:Y:S01]  /*1370*/  CS2R R166, SRZ ;  /* 0x0000000000a67805 */ /* 0x000fe2000001ff00 */
[----:B------:R-:W-:Y:S01]  /*1380*/  IMAD.MOV.U32 R11, RZ, RZ, RZ ;  /* 0x000000ffff0b7224 */ /* 0x000fe200078e00ff */
[----:B------:R-:W-:Y:S01]  /*1390*/  CS2R R168, SRZ ;  /* 0x0000000000a87805 */ /* 0x000fe2000001ff00 */
[----:B------:R-:W-:Y:S02]  /*13a0*/  IMAD.MOV.U32 R6, RZ, RZ, RZ ;  /* 0x000000ffff067224 */ /* 0x000fe400078e00ff */
[----:B------:R-:W-:Y:S01]  /*13b0*/  IMAD.MOV.U32 R9, RZ, RZ, RZ ;  /* 0x000000ffff097224 */ /* 0x000fe200078e00ff */
[----:B--2---:R-:W-:Y:S01]  /*13c0*/  @P0 R2UR UR48, R2 ;  /* 0x00000000023002ca */ /* 0x004fe200000e0000 */
[----:B------:R-:W-:Y:S01]  /*13d0*/  IMAD.MOV.U32 R2, RZ, RZ, RZ ;  /* 0x000000ffff027224 */ /* 0x000fe200078e00ff */
[----:B------:R-:W-:Y:S02]  /*13e0*/  PLOP3.LUT P0, PT, PT, PT, PT, 0x80, 0x0 ;  /* 0x000000000000781c */ /* 0x000fe40003f0f070 */
[----:B---3--:R-:W-:Y:S01]  /*13f0*/  @P1 R2UR UR4, R4 ;  /* 0x00000000040412ca */ /* 0x008fe200000e0000 */
[----:B------:R-:W-:-:S14]  /*1400*/  @P1 BRA `(.L_x_122) ;  /* 0x0000000000341947 */ /* 0x000fdc0003800000 */
[----:B------:R-:W-:Y:S02]  /*1410*/  ULDC.64 UR6, c[0x0][0xa08] ;  /* 0x0002820000067ab9 */ /* 0x000fe40000000a00 */
[----:B------:R-:W-:-:S04]  /*1420*/  ISETP.NE.U32.AND P1, PT, RZ, UR6, PT ;  /* 0x00000006ff007c0c */ /* 0x000fc8000bf25070 */
[----:B------:R-:W-:-:S13]  /*1430*/  ISETP.NE.AND.EX P1, PT, RZ, UR7, PT, P1 ;  /* 0x00000007ff007c0c */ /* 0x000fda000bf25310 */
[----:B------:R-:W-:Y:S05]  /*1440*/  @!P1 BRA `(.L_x_122) ;  /* 0x0000000000249947 */ /* 0x000fea0003800000 */
[----:B------:R-:W-:Y:S02]  /*1450*/  ULDC.64 UR6, c[0x0][0xa08] ;  /* 0x0002820000067ab9 */ /* 0x000fe40000000a00 */
[----:B------:R-:W-:-:S06]  /*1460*/  UIMAD.WIDE UR6, UR36, 0x4, UR6 ;  /* 0x00000004240678a5 */ /* 0x000fcc000f8e0206 */
[----:B------:R-:W-:Y:S02]  /*1470*/  IMAD.U32 R4, RZ, RZ, UR6 ;  /* 0x00000006ff047e24 */ /* 0x000fe4000f8e00ff */
[----:B------:R-:W-:-:S05]  /*1480*/  IMAD.U32 R5, RZ, RZ, UR7 ;  /* 0x00000007ff057e24 */ /* 0x000fca000f8e00ff */
[----:B------:R-:W2:Y:S04]  /*1490*/  LDG.E R7, desc[UR46][R4.64] ;  /* 0x0000002e04077981 */ /* 0x000ea8000c1e1900 */
[----:B------:R-:W3:Y:S01]  /*14a0*/  LDG.E R3, desc[UR46][R4.64+0x4] ;  /* 0x0000042e04037981 */ /* 0x000ee2000c1e1900 */
[----:B--2---:R-:W-:Y:S02]  /*14b0*/  R2UR UR4, R7 ;  /* 0x00000000070472ca */ /* 0x004fe400000e0000 */
[----:B---3--:R-:W-:-:S13]  /*14c0*/  R2UR UR6, R3 ;  /* 0x00000000030672ca */ /* 0x008fda00000e0000 */
[----:B------:R-:W-:-:S12]  /*14d0*/  UIADD3 UR4, -UR4, UR6, URZ ;  /* 0x0000000604047290 */ /* 0x000fd8000fffe13f */
.L_x_122:
[----:B------:R-:W-:Y:S01]  /*14e0*/  UIADD3 UR48, -UR48, UR4, URZ ;  /* 0x0000000430307290 */ /* 0x000fe2000fffe13f */
[----:B------:R-:W-:Y:S01]  /*14f0*/  IMAD.MOV.U32 R10, RZ, RZ, RZ ;  /* 0x000000ffff0a7224 */ /* 0x000fe200078e00ff */
[----:B------:R-:W-:Y:S01]  /*1500*/  UIMAD.WIDE.U32 UR6, UR5, UR8, URZ ;  /* 0x00000008050672a5 */ /* 0x000fe2000f8e003f */
[----:B------:R-:W-:Y:S01]  /*1510*/  CS2R R170, SRZ ;  /* 0x0000000000aa7805 */ /* 0x000fe2000001ff00 */
[----:B------:R-:W-:Y:S01]  /*1520*/  UISETP.GE.AND UP1, UPT, UR48, 0x1, UPT ;  /* 0x000000013000788c */ /* 0x000fe2000bf26270 */
[----:B------:R-:W-:Y:S01]  /*1530*/  IMAD.MOV.U32 R7, RZ, RZ, RZ ;  /* 0x000000ffff077224 */ /* 0x000fe200078e00ff */
[----:B------:R-:W-:Y:S01]  /*1540*/  UIADD3 UR4, UR48, 0x7f, URZ ;  /* 0x0000007f30047890 */ /* 0x000fe2000fffe03f */
[----:B------:R-:W-:Y:S01]  /*1550*/  CS2R R4, SRZ ;  /* 0x0000000000047805 */ /* 0x000fe2000001ff00 */
[----:B------:R-:W-:Y:S01]  /*1560*/  @UP0 ULDC UR9, c[0x0][0x430] ;  /* 0x00010c0000090ab9 */ /* 0x000fe20000000800 */
[----:B------:R-:W-:Y:S01]  /*1570*/  UMOV UR39, UR5 ;  /* 0x0000000500277c82 */ /* 0x000fe20008000000 */
[----:B------:R-:W-:Y:S01]  /*1580*/  PLOP3.LUT P1, PT, PT, PT, UP1, 0x80, 0x0 ;  /* 0x000000000000781c */ /* 0x000fe20003f2f018 */
[----:B------:R-:W-:Y:S01]  /*1590*/  USHF.R.S32.HI UR8, URZ, 0x1f, UR4 ;  /* 0x0000001f3f087899 */ /* 0x000fe20008011404 */
[----:B------:R-:W-:Y:S01]  /*15a0*/  CS2R R172, SRZ ;  /* 0x0000000000ac7805 */ /* 0x000fe2000001ff00 */
[----:B------:R-:W-:Y:S01]  /*15b0*/  @UP0 USHF.R.U32.HI UR38, URZ, UR9, UR7 ;  /* 0x000000093f260299 */ /* 0x000fe20008011607 */
[----:B------:R-:W-:Y:S01]  /*15c0*/  IMAD.MOV.U32 R8, RZ, RZ, RZ ;  /* 0x000000ffff087224 */ /* 0x000fe200078e00ff */
[----:B------:R-:W-:-:S08]  /*15d0*/  ULEA.HI UR8, UR8, UR4, URZ, 0x7 ;  /* 0x0000000408087291 */ /* 0x000fd0000f8f383f */
[----:B------:R-:W-:Y:S05]  /*15e0*/  @!P1 BRA `(.L_x_123) ;  /* 0x0000007000c49947 */ /* 0x000fea0003800000 */
[----:B------:R-:W0:Y:S01]  /*15f0*/  SHFL.IDX PT, R0, R232, RZ, 0x1f ;  /* 0x00001fffe8007589 */ /* 0x000e2200000e0000 */
[----:B------:R-:W1:Y:S01]  /*1600*/  S2UR UR6, SR_CgaCtaId ;  /* 0x00000000000679c3 */ /* 0x000e620000008800 */
[----:B------:R-:W-:Y:S01]  /*1610*/  UMOV UR5, 0x400 ;  /* 0x0000040000057882 */ /* 0x000fe20000000000 */
[----:B------:R-:W-:Y:S01]  /*1620*/  USHF.R.S32.HI UR45, URZ, 0x7, UR8 ;  /* 0x000000073f2d7899 */ /* 0x000fe20008011408 */
[----:B0-----:R-:W-:Y:S01]  /*1630*/  R2UR UR41, R0 ;  /* 0x00000000002972ca */ /* 0x001fe200000e0000 */
[----:B-1----:R-:W-:-:S04]  /*1640*/  ULEA UR5, UR6, UR5, 0x18 ;  /* 0x0000000506057291 */ /* 0x002fc8000f8ec03f */
[----:B------:R-:W-:-:S04]  /*1650*/  UIADD3 UR5, UR5, 0x20400, URZ ;  /* 0x0002040005057890 */ /* 0x000fc8000fffe03f */
[----:B------:R-:W-:-:S04]  /*1660*/  ULOP3.LUT UP0, URZ, UR5, 0x3ff, URZ, 0xc0, !UPT ;  /* 0x000003ff053f7892 */ /* 0x000fc8000f80c03f */
[----:B------:R-:W-:Y:S02]  /*1670*/  ULEA.HI UR4, UR41, UR41, URZ, 0x1 ;  /* 0x0000002929047291 */ /* 0x000fe4000f8f083f */
[----:B------:R-:W-:Y:S02]  /*1680*/  PLOP3.LUT P0, PT, PT, PT, UP0, 0x80, 0x0 ;  /* 0x000000000000781c */ /* 0x000fe40003f0f008 */
[----:B------:R-:W-:-:S04]  /*1690*/  ULOP3.LUT UR4, UR4, 0x1e, URZ, 0xc0, !UPT ;  /* 0x0000001e04047892 */ /* 0x000fc8000f8ec03f */
[----:B------:R-:W-:-:S04]  /*16a0*/  UIADD3 UR4, UR41, -UR4, URZ ;  /* 0x8000000429047290 */ /* 0x000fc8000fffe03f */
[----:B------:R-:W-:-:S04]  /*16b0*/  ULEA UR4, UR4, UR5, 0xd ;  /* 0x0000000504047291 */ /* 0x000fc8000f8e683f */
[----:B------:R-:W-:-:S04]  /*16c0*/  USHF.R.U32.HI UR4, URZ, 0x4, UR4 ;  /* 0x000000043f047899 */ /* 0x000fc80008011604 */
[----:B------:R-:W-:Y:S01]  /*16d0*/  ULOP3.LUT UR51, UR4, 0x3fff, URZ, 0xc0, !UPT ;  /* 0x00003fff04337892 */ /* 0x000fe2000f8ec03f */
[----:B------:R-:W-:Y:S11]  /*16e0*/  @!P0 BRA `(.L_x_124) ;  /* 0x0000000000408947 */ /* 0x000ff60003800000 */
[----:B------:R-:W-:Y:S01]  /*16f0*/  MOV R0, 0x0 ;  /* 0x0000000000007802 */ /* 0x000fe20000000f00 */
[----:B------:R-:W-:Y:S01]  /*1700*/  ULDC.64 UR4, c[0x4][0xc0] ;  /* 0x0100300000047ab9 */ /* 0x000fe20000000a00 */
[----:B------:R-:W-:Y:S01]  /*1710*/  ULDC.64 UR6, c[0x4][0x28] ;  /* 0x01000a0000067ab9 */ /* 0x000fe20000000a00 */
[----:B------:R-:W-:Y:S01]  /*1720*/  IMAD.U32 R4, RZ, RZ, UR4 ;  /* 0x00000004ff047e24 */ /* 0x000fe2000f8e00ff */
[----:B------:R0:W1:Y:S01]  /*1730*/  LDC.64 R2, c[0x4][R0] ;  /* 0x0100000000027b82 */ /* 0x0000620000000a00 */
        /* <DEDUP_REMOVED lines=8> */
[----:B0-----:R-:W-:-:S07]  /*17c0*/  IMAD.MOV.U32 R13, RZ, RZ, RZ ;  /* 0x000000ffff0d7224 */ /* 0x001fce00078e00ff */
[----:B------:R-:W-:-:S07]  /*17d0*/  LEPC R20, `(.L_x_124) ;  /* 0x000000001014794e */ /* 0x000fce0000000000 */
[----:B-1----:R-:W-:Y:S05]  /*17e0*/  CALL.ABS.NOINC R2 ;  /* 0x0000000002007343 */ /* 0x002fea0003c00000 */
.L_x_124:
        /* <DEDUP_REMOVED lines=10> */
[----:B------:R-:W-:Y:S01]  /*1890*/  @UP0 ULDC.64 UR14, c[0x0][0x9a8] ;  /* 0x00026a00000e0ab9 */ /* 0x000fe20000000a00 */
[----:B------:R-:W-:Y:S01]  /*18a0*/  @UP0 ULDC.64 UR18, c[0x0][0x9b0] ;  /* 0x00026c0000120ab9 */ /* 0x000fe20000000a00 */
[----:B------:R-:W-:Y:S01]  /*18b0*/  @UP1 ULDC.64 UR16, c[0x0][0x9b8] ;  /* 0x00026e0000101ab9 */ /* 0x000fe20000000a00 */
[----:B------:R-:W-:Y:S02]  /*18c0*/  @UP0 UIMAD UR8, UR37, UR14, URZ ;  /* 0x0000000e250802a4 */ /* 0x000fe4000f8e023f */
[----:B------:R-:W-:Y:S02]  /*18d0*/  @UP1 UIMAD UR10, UR37, UR16, URZ ;  /* 0x00000010250a12a4 */ /* 0x000fe4000f8e023f */
[----:B------:R-:W-:Y:S02]  /*18e0*/  @UP0 UIMAD UR15, UR36, UR15, UR8 ;  /* 0x0000000f240f02a4 */ /* 0x000fe4000f8e0208 */
[----:B------:R-:W-:Y:S02]  /*18f0*/  @UP1 UIMAD.WIDE.U32 UR8, UR36, UR16, URZ ;  /* 0x00000010240812a5 */ /* 0x000fe4000f8e003f */
[----:B------:R-:W-:-:S02]  /*1900*/  @UP0 UIMAD.WIDE.U32 UR12, UR36, UR14, URZ ;  /* 0x0000000e240c02a5 */ /* 0x000fc4000f8e003f */
[----:B------:R-:W-:Y:S02]  /*1910*/  @UP1 UIMAD UR16, UR36, UR17, UR10 ;  /* 0x00000011241012a4 */ /* 0x000fe4000f8e020a */
[----:B------:R-:W-:Y:S02]  /*1920*/  @UP1 USHF.R.S32.HI UR17, URZ, 0x1f, UR38 ;  /* 0x0000001f3f111899 */ /* 0x000fe40008011426 */
[----:B------:R-:W-:Y:S01]  /*1930*/  @UP0 USHF.R.S32.HI UR14, URZ, 0x1f, UR38 ;  /* 0x0000001f3f0e0899 */ /* 0x000fe20008011426 */
[----:B------:R-:W-:Y:S01]  /*1940*/  @UP1 ULDC.64 UR10, c[0x0][0x9c0] ;  /* 0x00027000000a1ab9 */ /* 0x000fe20000000a00 */
[----:B------:R-:W-:Y:S02]  /*1950*/  @UP0 UIADD3 UR13, UR13, UR15, URZ ;  /* 0x0000000f0d0d0290 */ /* 0x000fe4000fffe03f */
[----:B------:R-:W-:Y:S02]  /*1960*/  @UP1 UIMAD UR15, UR17, UR10, URZ ;  /* 0x0000000a110f12a4 */ /* 0x000fe4000f8e023f */
[----:B------:R-:W-:-:S02]  /*1970*/  @UP0 UIMAD UR14, UR14, UR18, URZ ;  /* 0x000000120e0e02a4 */ /* 0x000fc4000f8e023f */
[----:B------:R-:W-:Y:S02]  /*1980*/  @UP1 UIADD3 UR9, UR9, UR16, URZ ;  /* 0x0000001009091290 */ /* 0x000fe4000fffe03f */
[----:B------:R-:W-:Y:S02]  /*1990*/  @UP1 UIMAD UR15, UR38, UR11, UR15 ;  /* 0x0000000b260f12a4 */ /* 0x000fe4000f8e020f */
[----:B------:R-:W-:Y:S02]  /*19a0*/  @UP0 UIMAD UR14, UR38, UR19, UR14 ;  /* 0x00000013260e02a4 */ /* 0x000fe4000f8e020e */
[----:B------:R-:W-:Y:S02]  /*19b0*/  @UP0 UIMAD.WIDE.U32 UR12, UR38, UR18, UR12 ;  /* 0x00000012260c02a5 */ /* 0x000fe4000f8e000c */
[----:B------:R-:W-:Y:S02]  /*19c0*/  @UP1 UIMAD.WIDE.U32 UR10, UR38, UR10, UR8 ;  /* 0x0000000a260a12a5 */ /* 0x000fe4000f8e0008 */
[----:B------:R-:W-:-:S02]  /*19d0*/  @UP0 UIADD3 UR9, UR13, UR14, URZ ;  /* 0x0000000e0d090290 */ /* 0x000fc4000fffe03f */
[----:B------:R-:W-:Y:S02]  /*19e0*/  @UP0 ULEA UR6, UP2, UR12, UR6, 0x2 ;  /* 0x000000060c060291 */ /* 0x000fe4000f84103f */
[----:B------:R-:W-:Y:S02]  /*19f0*/  @UP1 UIADD3 UR8, UR11, UR15, URZ ;  /* 0x0000000f0b081290 */ /* 0x000fe4000fffe03f */
[----:B------:R-:W-:Y:S02]  /*1a00*/  @UP1 ULEA UR4, UP3, UR10, UR4, 0x2 ;  /* 0x000000040a041291 */ /* 0x000fe4000f86103f */
[----:B------:R-:W-:Y:S01]  /*1a10*/  @UP0 ULEA.HI.X UR7, UR12, UR7, UR9, 0x2, UP2 ;  /* 0x000000070c070291 */ /* 0x000fe200090f1409 */
[----:B------:R-:W-:Y:S01]  /*1a20*/  IMAD.U32 R4, RZ, RZ, UR6 ;  /* 0x00000006ff047e24 */ /* 0x000fe2000f8e00ff */
[----:B------:R-:W-:Y:S02]  /*1a30*/  @UP1 ULEA.HI.X UR5, UR10, UR5, UR8, 0x2, UP3 ;  /* 0x000000050a051291 */ /* 0x000fe400098f1408 */
[----:B------:R-:W-:-:S02]  /*1a40*/  IMAD.U32 R6, RZ, RZ, UR4 ;  /* 0x00000004ff067e24 */ /* 0x000fc4000f8e00ff */
[----:B------:R-:W-:Y:S02]  /*1a50*/  IMAD.U32 R5, RZ, RZ, UR7 ;  /* 0x00000007ff057e24 */ /* 0x000fe4000f8e00ff */
[----:B------:R-:W-:-:S03]  /*1a60*/  IMAD.U32 R7, RZ, RZ, UR5 ;  /* 0x00000005ff077e24 */ /* 0x000fc6000f8e00ff */
[----:B------:R0:W2:Y:S04]  /*1a70*/  @P0 LDG.E R9, desc[UR46][R4.64] ;  /* 0x0000002e04090981 */ /* 0x0000a8000c1e1900 */
[----:B------:R-:W2:Y:S01]  /*1a80*/  @P1 LDG.E R0, desc[UR46][R6.64] ;  /* 0x0000002e06001981 */ /* 0x000ea2000c1e1900 */
[----:B------:R-:W1:Y:S01]  /*1a90*/  S2UR UR5, SR_CgaCtaId ;  /* 0x00000000000579c3 */ /* 0x000e620000008800 */
[----:B------:R-:W-:Y:S01]  /*1aa0*/  ULEA.HI UR4, UR43, UR43, URZ, 0x1 ;  /* 0x0000002b2b047291 */ /* 0x000fe2000f8f083f */
[----:B------:R-:W-:-:S03]  /*1ab0*/  MOV R2, 0x400 ;  /* 0x0000040000027802 */ /* 0x000fc60000000f00 */
[----:B------:R-:W-:Y:S01]  /*1ac0*/  ULOP3.LUT UR4, UR4, 0xfffffffe, URZ, 0xc0, !UPT ;  /* 0xfffffffe04047892 */ /* 0x000fe2000f8ec03f */
[----:B0-----:R-:W-:-:S03]  /*1ad0*/  IMAD.U32 R4, RZ, RZ, UR44 ;  /* 0x0000002cff047e24 */ /* 0x001fc6000f8e00ff */
[----:B------:R-:W-:Y:S02]  /*1ae0*/  UIADD3 UR4, UR43, -UR4, URZ ;  /* 0x800000042b047290 */ /* 0x000fe4000fffe03f */
[----:B------:R-:W-:-:S04]  /*1af0*/  ISETP.NE.AND P0, PT, R4, 0x3, PT ;  /* 0x000000030400780c */ /* 0x000fc80003f05270 */
[----:B------:R-:W-:Y:S01]  /*1b00*/  IMAD.U32 R11, RZ, RZ, UR4 ;  /* 0x00000004ff0b7e24 */ /* 0x000fe2000f8e00ff */
[----:B------:R-:W-:-:S04]  /*1b10*/  ULDC UR4, c[0x0][0x9d8] ;  /* 0x0002760000047ab9 */ /* 0x000fc80000000800 */
[----:B------:R-:W-:Y:S01]  /*1b20*/  SHF.L.U32 R11, R11, 0x1f, RZ ;  /* 0x0000001f0b0b7819 */ /* 0x000fe200000006ff */
[----:B-1----:R-:W-:-:S05]  /*1b30*/  IMAD.U32 R3, RZ, RZ, UR5 ;  /* 0x00000005ff037e24 */ /* 0x002fca000f8e00ff */
[----:B------:R-:W-:-:S04]  /*1b40*/  LEA R2, R3, R2, 0x18 ;  /* 0x0000000203027211 */ /* 0x000fc800078ec0ff */
[----:B------:R-:W0:Y:S01]  /*1b50*/  SYNCS.PHASECHK.TRANS64.TRYWAIT P1, [R2+URZ+0x38800], R11 ;  /* 0x0388000b020075a7 */ /* 0x000e22000802017f */
[----:B--2---:R-:W-:-:S04]  /*1b60*/  FMUL.FTZ R0, R9, R0 ;  /* 0x0000000009007220 */ /* 0x004fc80000410000 */
[----:B------:R-:W-:Y:S01]  /*1b70*/  FMUL.FTZ R0, R0, UR4 ;  /* 0x0000000400007c20 */ /* 0x000fe20008410000 */
[----:B0-----:R-:W-:Y:S06]  /*1b80*/  @!P1 BRA `(.L_x_125) ;  /* 0x000000f400049947 */ /* 0x001fec0003800000 */
.L_x_252:
[----:B------:R-:W-:Y:S05]  /*1b90*/  @!P0 BRA `(.L_x_126) ;  /* 0x0000000000048947 */ /* 0x000fea0003800000 */
[----:B------:R-:W-:Y:S01]  /*1ba0*/  BPT.TRAP 0x1 ;  /* 0x000000040000795c */ /* 0x000fe20000300000 */
.L_x_126:
[----:B------:R-:W-:Y:S02]  /*1bb0*/  IMAD.U32 R5, RZ, RZ, UR50 ;  /* 0x00000032ff057e24 */ /* 0x000fe4000f8e00ff */
[----:B------:R-:W-:Y:S02]  /*1bc0*/  IMAD.U32 R6, RZ, RZ, UR42 ;  /* 0x0000002aff067e24 */ /* 0x000fe4000f8e00ff */
[----:B------:R-:W-:-:S03]  /*1bd0*/  IMAD R4, R5, 0x8, R2 ;  /* 0x0000000805047824 */ /* 0x000fc600078e0202 */
[----:B------:R-:W-:-:S04]  /*1be0*/  SHF.L.U32 R5, R6, 0x1f, RZ ;  /* 0x0000001f06057819 */ /* 0x000fc800000006ff */
[----:B------:R1:W2:Y:S01]  /*1bf0*/  SYNCS.PHASECHK.TRANS64.TRYWAIT P1, [R4+URZ+0x38830], R5 ;  /* 0x03883005040075a7 */ /* 0x0002a2000802017f */
[----:B------:R-:W-:Y:S05]  /*1c00*/  @!P0 BRA `(.L_x_127) ;  /* 0x0000000000048947 */ /* 0x000fea0003800000 */
[----:B------:R-:W-:Y:S01]  /*1c10*/  BPT.TRAP 0x1 ;  /* 0x000000040000795c */ /* 0x000fe20000300000 */
.L_x_127:
[----:B------:R-:W3:Y:S01]  /*1c20*/  S2R R6, SR_TID.X ;  /* 0x0000000000067919 */ /* 0x000ee20000002100 */
[----:B------:R-:W-:Y:S01]  /*1c30*/  IMAD.MOV.U32 R151, RZ, RZ, RZ ;  /* 0x000000ffff977224 */ /* 0x000fe200078e00ff */
[----:B---3--:R-:W-:Y:S01]  /*1c40*/  LOP3.LUT P2, RZ, R6, 0x7f, RZ, 0xc0, !PT ;  /* 0x0000007f06ff7812 */ /* 0x008fe2000784c0ff */
[----:B--2---:R-:W-:-:S12]  /*1c50*/  @P1 BRA `(.L_x_128) ;  /* 0x0000000000081947 */ /* 0x004fd80003800000 */
[----:B------:R-:W2:Y:S02]  /*1c60*/  SYNCS.PHASECHK.TRANS64.TRYWAIT P1, [R4+URZ+0x38830], R5 ;  /* 0x03883005040075a7 */ /* 0x000ea4000802017f */
[----:B--2---:R-:W-:Y:S05]  /*1c70*/  @!P1 BRA `(.L_x_129) ;  /* 0x000000f000dc9947 */ /* 0x004fea0003800000 */
.L_x_128:
[----:B------:R-:W-:Y:S05]  /*1c80*/  WARPSYNC.ALL ;  /* 0x0000000000007948 */ /* 0x000fea0003800000 */
[----:B------:R-:W-:Y:S01]  /*1c90*/  R2UR UR4, R2 ;  /* 0x00000000020472ca */ /* 0x000fe200000e0000 */
[----:B------:R-:W-:Y:S01]  /*1ca0*/  ULOP3.LUT UR32, UR51, 0x10000, URZ, 0xfc, !UPT ;  /* 0x0001000033207892 */ /* 0x000fe2000f8efc3f */
[----:B------:R-:W-:Y:S01]  /*1cb0*/  WARPGROUP.ARRIVE ;  /* 0x00000000000079c5 */ /* 0x000fe20000000000 */
[----:B------:R-:W-:Y:S01]  /*1cc0*/  UMOV UR33, 0x40000040 ;  /* 0x4000004000217882 */ /* 0x000fe20000000000 */
[----:B------:R-:W-:Y:S01]  /*1cd0*/  UMOV UR35, 0x40000040 ;  /* 0x4000004000237882 */ /* 0x000fe20000000000 */
[----:B------:R-:W-:Y:S01]  /*1ce0*/  UMOV UR5, 0x40000040 ;  /* 0x4000004000057882 */ /* 0x000fe20000000000 */
[----:B------:R-:W-:Y:S01]  /*1cf0*/  UMOV UR7, 0x40000040 ;  /* 0x4000004000077882 */ /* 0x000fe20000000000 */
[----:B------:R-:W-:Y:S01]  /*1d00*/  UIADD3 UR8, UR32, 0x4, URZ ;  /* 0x0000000420087890 */ /* 0x000fe2000fffe03f */
[----:B------:R-:W3:Y:S01]  /*1d10*/  S2R R90, SR_TID.X ;  /* 0x00000000005a7919 */ /* 0x000ee20000002100 */
        /* <DEDUP_REMOVED lines=8> */
[----:B------:R-:W-:Y:S01]  /*1da0*/  USHF.R.U32.HI UR4, URZ, 0x4, UR4 ;  /* 0x000000043f047899 */ /* 0x000fe20008011604 */
[--C-:B------:R-:W-:Y:S01]  /*1db0*/  IMAD.MOV.U32 R148, RZ, RZ, R151.reuse ;  /* 0x000000ffff947224 */ /* 0x100fe200078e0097 */
[----:B------:R-:W-:Y:S01]  /*1dc0*/  UIADD3 UR16, UR32, 0x400, URZ ;  /* 0x0000040020107890 */ /* 0x000fe2000fffe03f */
[--C-:B------:R-:W-:Y:S01]  /*1dd0*/  IMAD.MOV.U32 R147, RZ, RZ, R151.reuse ;  /* 0x000000ffff937224 */ /* 0x100fe200078e0097 */
        /* <DEDUP_REMOVED lines=15> */
[----:B------:R-:W-:Y:S01]  /*1ed0*/  IMAD.MOV.U32 R140, RZ, RZ, R151 ;  /* 0x000000ffff8c7224 */ /* 0x000fe200078e0097 */
[----:B------:R-:W-:-:S02]  /*1ee0*/  UIADD3 UR14, UR34, 0x6, URZ ;  /* 0x00000006220e7890 */ /* 0x000fc4000fffe03f */
[----:B------:R-:W-:Y:S01]  /*1ef0*/  QGMMA.64x128x32.F32.E4M3.E4M3 R24, gdesc[UR32], RZ, !UPT, gsb0 ;  /* 0x01e00000201879f3 */ /* 0x000fe2000c0008ff */
        /* <DEDUP_REMOVED lines=124> */
[----:B0-----:R-:W-:Y:S02]  /*26c0*/  IMAD.U32 R35, RZ, RZ, UR45 ;  /* 0x0000002dff237e24 */ /* 0x001fe4000f8e00ff */
        /* <DEDUP_REMOVED lines=15> */
[----:B0-----:R-:W-:-:S02]  /*27c0*/  IMAD R38, R35, -0x80, R34 ;  /* 0xffffff8023267824 */ /* 0x001fc400078e0222 */
[C---:B------:R-:W-:Y:S01]  /*27d0*/  FMUL.FTZ R72, R0.reuse, R72 ;  /* 0x0000004800487220 */ /* 0x040fe20000410000 */
[C---:B------:R-:W-:Y:S01]  /*27e0*/  FMUL.FTZ R67, R0.reuse, R67 ;  /* 0x0000004300437220 */ /* 0x040fe20000410000 */
[C---:B------:R-:W-:Y:S01]  /*27f0*/  FMUL.FTZ R73, R0.reuse, R73 ;  /* 0x0000004900497220 */ /* 0x040fe20000410000 */
[----:B------:R-:W-:Y:S01]  /*2800*/  FMUL.FTZ R70, R0, R70 ;  /* 0x0000004600467220 */ /* 0x000fe20000410000 */
[----:B------:R-:W-:Y:S01]  /*2810*/  ISETP.GT.AND P4, PT, R38, RZ, PT ;  /* 0x000000ff2600720c */ /* 0x000fe20003f84270 */
[----:B------:R-:W-:Y:S01]  /*2820*/  FMUL.FTZ R76, R0, R76 ;  /* 0x0000004c004c7220 */ /* 0x000fe20000410000 */
[----:B-12---:R-:W0:Y:S01]  /*2830*/  MUFU.TANH R5, R26 ;  /* 0x0000001a00057308 */ /* 0x006e220000002400 */
        /* <DEDUP_REMOVED lines=9> */
[C---:B------:R-:W-:Y:S01]  /*28d0*/  FMUL.FTZ R75, R0.reuse, R75 ;  /* 0x0000004b004b7220 */ /* 0x040fe20000410000 */
[----:B-----5:R-:W-:Y:S01]  /*28e0*/  FSEL R9, R9, -INF , P3 ;  /* 0xff80000009097808 */ /* 0x020fe20001800000 */
[C---:B------:R-:W-:Y:S01]  /*28f0*/  FMUL.FTZ R84, R0.reuse, R84 ;  /* 0x0000005400547220 */ /* 0x040fe20000410000 */
[C---:B------:R-:W-:Y:S01]  /*2900*/  FMUL.FTZ R78, R0.reuse, R78 ;  /* 0x0000004e004e7220 */ /* 0x040fe20000410000 */
[C---:B------:R-:W-:Y:S01]  /*2910*/  FMUL.FTZ R85, R0.reuse, R85 ;  /* 0x0000005500557220 */ /* 0x040fe20000410000 */
[C---:B------:R-:W-:Y:S01]  /*2920*/  FMUL.FTZ R79, R0.reuse, R79 ;  /* 0x0000004f004f7220 */ /* 0x040fe20000410000 */
[----:B------:R-:W1:Y:S01]  /*2930*/  MUFU.TANH R6, R27 ;  /* 0x0000001b00067308 */ /* 0x000e620000002400 */
[----:B0-----:R-:W-:Y:S01]  /*2940*/  FSEL R5, R5, -INF , P4 ;  /* 0xff80000005057808 */ /* 0x001fe20002000000 */
[C---:B------:R-:W-:Y:S01]  /*2950*/  FMUL.FTZ R82, R0.reuse, R82 ;  /* 0x0000005200527220 */ /* 0x040fe20000410000 */
[C---:B------:R-:W-:Y:S01]  /*2960*/  FMUL.FTZ R83, R0.reuse, R83 ;  /* 0x0000005300537220 */ /* 0x040fe20000410000 */
[C---:B------:R-:W-:Y:S01]  /*2970*/  FMUL.FTZ R86, R0.reuse, R86 ;  /* 0x0000005600567220 */ /* 0x040fe20000410000 */
[----:B------:R-:W-:-:S03]  /*2980*/  FMUL.FTZ R87, R0, R87 ;  /* 0x0000005700577220 */ /* 0x000fc60000410000 */
[----:B------:R-:W-:Y:S08]  /*2990*/  MUFU.TANH R33, R33 ;  /* 0x0000002100217308 */ /* 0x000ff00000002400 */
[----:B------:R0:W-:Y:S01]  /*29a0*/  MUFU.TANH R12, R39 ;  /* 0x00000027000c7308 */ /* 0x0001e20000002400 */
[----:B-1----:R-:W-:-:S07]  /*29b0*/  FSEL R6, R6, -INF , P5 ;  /* 0xff80000006067808 */ /* 0x002fce0002800000 */
[----:B------:R1:W-:Y:S01]  /*29c0*/  MUFU.TANH R13, R42 ;  /* 0x0000002a000d7308 */ /* 0x0003e20000002400 */
[----:B0-----:R-:W-:Y:S02]  /*29d0*/  FSEL R39, R24, -INF , P4 ;  /* 0xff80000018277808 */ /* 0x001fe40002000000 */
[----:B------:R-:W-:-:S04]  /*29e0*/  ISETP.GT.AND P4, PT, R38, 0x11, PT ;  /* 0x000000112600780c */ /* 0x000fc80003f84270 */
[----:B------:R-:W-:Y:S01]  /*29f0*/  FSEL R10, R10, -INF , P4 ;  /* 0xff8000000a0a7808 */ /* 0x000fe20002000000 */
[----:B------:R-:W0:Y:S01]  /*2a00*/  MUFU.TANH R7, R30 ;  /* 0x0000001e00077308 */ /* 0x000e220000002400 */
[----:B-1----:R-:W-:Y:S02]  /*2a10*/  FSEL R42, R25, -INF , P5 ;  /* 0xff800000192a7808 */ /* 0x002fe40002800000 */
[----:B------:R-:W-:Y:S02]  /*2a20*/  ISETP.GT.AND P5, PT, R38, 0x18, PT ;  /* 0x000000182600780c */ /* 0x000fe40003fa4270 */
[----:B------:R-:W-:Y:S02]  /*2a30*/  FMNMX.FTZ R24, R39, R42, !PT ;  /* 0x0000002a27187209 */ /* 0x000fe40007810000 */
[----:B------:R-:W-:Y:S01]  /*2a40*/  FSEL R11, R11, -INF , P5 ;  /* 0xff8000000b0b7808 */ /* 0x000fe20002800000 */
[----:B------:R-:W-:Y:S08]  /*2a50*/  MUFU.TANH R36, R36 ;  /* 0x0000002400247308 */ /* 0x000ff00000002400 */
[----:B------:R1:W-:Y:S01]  /*2a60*/  MUFU.TANH R14, R43 ;  /* 0x0000002b000e7308 */ /* 0x0003e20000002400 */
[----:B0-----:R-:W-:-:S07]  /*2a70*/  FSEL R7, R7, -INF , P1 ;  /* 0xff80000007077808 */ /* 0x001fce0000800000 */
[----:B------:R-:W0:Y:S01]  /*2a80*/  MUFU.TANH R8, R31 ;  /* 0x0000001f00087308 */ /* 0x000e220000002400 */
[----:B-1----:R-:W-:Y:S02]  /*2a90*/  FSEL R43, R28, -INF , P1 ;  /* 0xff8000001c2b7808 */ /* 0x002fe40000800000 */
[----:B------:R-:W-:Y:S02]  /*2aa0*/  ISETP.GT.AND P1, PT, R38, 0x19, PT ;  /* 0x000000192600780c */ /* 0x000fe40003f24270 */
[----:B------:R-:W-:Y:S02]  /*2ab0*/  FMNMX.FTZ R25, R43, R24, !PT ;  /* 0x000000182b197209 */ /* 0x000fe40007810000 */
[----:B------:R-:W-:Y:S01]  /*2ac0*/  FSEL R12, R12, -INF , P1 ;  /* 0xff8000000c0c7808 */ /* 0x000fe20000800000 */
[----:B------:R-:W-:Y:S08]  /*2ad0*/  MUFU.TANH R37, R37 ;  /* 0x0000002500257308 */ /* 0x000ff00000002400 */
[----:B------:R1:W2:Y:S01]  /*2ae0*/  MUFU.TANH R15, R46 ;  /* 0x0000002e000f7308 */ /* 0x0002a20000002400 */
[----:B0-----:R-:W-:-:S07]  /*2af0*/  FSEL R8, R8, -INF , P2 ;  /* 0xff80000008087808 */ /* 0x001fce0001000000 */
[----:B------:R-:W-:Y:S01]  /*2b00*/  MUFU.TANH R40, R40 ;  /* 0x0000002800287308 */ /* 0x000fe20000002400 */
[----:B-1----:R-:W-:Y:S02]  /*2b10*/  FSEL R46, R29, -INF , P2 ;  /* 0xff8000001d2e7808 */ /* 0x002fe40001000000 */
[----:B------:R-:W-:Y:S02]  /*2b20*/  ISETP.GT.AND P2, PT, R38, 0x20, PT ;  /* 0x000000202600780c */ /* 0x000fe40003f44270 */
[----:B------:R-:W-:Y:S02]  /*2b30*/  FMNMX.FTZ R24, R46, R25, !PT ;  /* 0x000000192e187209 */ /* 0x000fe40007810000 */
[----:B------:R-:W-:Y:S01]  /*2b40*/  FSEL R13, R13, -INF , P2 ;  /* 0xff8000000d0d7808 */ /* 0x000fe20001000000 */
[----:B------:R0:W1:Y:S08]  /*2b50*/  MUFU.TANH R20, R47 ;  /* 0x0000002f00147308 */ /* 0x0000700000002400 */
[----:B------:R-:W-:Y:S01]  /*2b60*/  MUFU.TANH R41, R41 ;  /* 0x0000002900297308 */ /* 0x000fe20000002400 */
[----:B0-----:R-:W-:-:S02]  /*2b70*/  FSEL R47, R32, -INF , P3 ;  /* 0xff800000202f7808 */ /* 0x001fc40001800000 */
[----:B------:R-:W-:Y:S02]  /*2b80*/  ISETP.GT.AND P3, PT, R38, 0x21, PT ;  /* 0x000000212600780c */ /* 0x000fe40003f64270 */
[----:B------:R-:W-:Y:S02]  /*2b90*/  FMNMX.FTZ R25, R47, R24, !PT ;  /* 0x000000182f197209 */ /* 0x000fe40007810000 */
[----:B------:R-:W-:Y:S01]  /*2ba0*/  FSEL R14, R14, -INF , P3 ;  /* 0xff8000000e0e7808 */ /* 0x000fe20001800000 */
[----:B------:R0:W-:Y:S08]  /*2bb0*/  MUFU.TANH R21, R50 ;  /* 0x0000003200157308 */ /* 0x0001f00000002400 */
[----:B------:R-:W-:Y:S01]  /*2bc0*/  MUFU.TANH R44, R44 ;  /* 0x0000002c002c7308 */ /* 0x000fe20000002400 */
[----:B0-----:R-:W-:-:S02]  /*2bd0*/  FSEL R50, R33, -INF , P4 ;  /* 0xff80000021327808 */ /* 0x001fc40002000000 */
[----:B------:R-:W-:Y:S02]  /*2be0*/  ISETP.GT.AND P4, PT, R38, 0x28, PT ;  /* 0x000000282600780c */ /* 0x000fe40003f84270 */
[----:B------:R-:W-:Y:S02]  /*2bf0*/  FMNMX.FTZ R24, R50, R25, !PT ;  /* 0x0000001932187209 */ /* 0x000fe40007810000 */
[----:B--2---:R-:W-:Y:S01]  /*2c00*/  FSEL R15, R15, -INF , P4 ;  /* 0xff8000000f0f7808 */ /* 0x004fe20002000000 */
[----:B------:R0:W-:Y:S08]  /*2c10*/  MUFU.TANH R26, R55 ;  /* 0x00000037001a7308 */ /* 0x0001f00000002400 */
[----:B------:R-:W2:Y:S01]  /*2c20*/  MUFU.TANH R45, R45 ;  /* 0x0000002d002d7308 */ /* 0x000ea20000002400 */
[----:B0-----:R-:W-:-:S02]  /*2c30*/  FSEL R55, R36, -INF , P5 ;  /* 0xff80000024377808 */ /* 0x001fc40002800000 */
[----:B------:R-:W-:Y:S02]  /*2c40*/  ISETP.GT.AND P5, PT, R38, 0x29, PT ;  /* 0x000000292600780c */ /* 0x000fe40003fa4270 */
[----:B------:R-:W-:Y:S02]  /*2c50*/  FMNMX.FTZ R25, R55, R24, !PT ;  /* 0x0000001837197209 */ /* 0x000fe40007810000 */
[----:B-1----:R-:W-:Y:S01]  /*2c60*/  FSEL R20, R20, -INF , P5 ;  /* 0xff80000014147808 */ /* 0x002fe20002800000 */
[----:B------:R0:W1:Y:S08]  /*2c70*/  MUFU.TANH R27, R58 ;  /* 0x0000003a001b7308 */ /* 0x0000700000002400 */
[----:B------:R-:W4:Y:S01]  /*2c80*/  MUFU.TANH R48, R48 ;  /* 0x0000003000307308 */ /* 0x000f220000002400 */
[----:B0-----:R-:W-:-:S02]  /*2c90*/  FSEL R58, R37, -INF , P1 ;  /* 0xff800000253a7808 */ /* 0x001fc40000800000 */
[----:B------:R-:W-:Y:S02]  /*2ca0*/  ISETP.GT.AND P1, PT, R38, 0x30, PT ;  /* 0x000000302600780c */ /* 0x000fe40003f24270 */
[----:B------:R-:W-:Y:S02]  /*2cb0*/  FMNMX.FTZ R24, R58, R25, !PT ;  /* 0x000000193a187209 */ /* 0x000fe40007810000 */
[----:B--2---:R-:W-:Y:S01]  /*2cc0*/  FSEL R88, R45, -INF , P5 ;  /* 0xff8000002d587808 */ /* 0x004fe20002800000 */
[----:B------:R0:W-:Y:S01]  /*2cd0*/  MUFU.TANH R30, R63 ;  /* 0x0000003f001e7308 */ /* 0x0001e20000002400 */
[----:B------:R-:W-:Y:S02]  /*2ce0*/  ISETP.GT.AND P5, PT, R38, 0x40, PT ;  /* 0x000000402600780c */ /* 0x000fe40003fa4270 */
[----:B------:R-:W-:Y:S02]  /*2cf0*/  FSEL R21, R21, -INF , P1 ;  /* 0xff80000015157808 */ /* 0x000fe40000800000 */
[----:B-1----:R-:W-:-:S03]  /*2d00*/  FSEL R27, R27, -INF , P5 ;  /* 0xff8000001b1b7808 */ /* 0x002fc60002800000 */
[----:B------:R-:W1:Y:S01]  /*2d10*/  MUFU.TANH R51, R51 ;  /* 0x0000003300337308 */ /* 0x000e620000002400 */
[----:B0-----:R-:W-:Y:S02]  /*2d20*/  FSEL R63, R40, -INF , P2 ;  /* 0xff800000283f7808 */ /* 0x001fe40001000000 */
[----:B------:R-:W-:Y:S02]  /*2d30*/  ISETP.GT.AND P2, PT, R38, 0x31, PT ;  /* 0x000000312600780c */ /* 0x000fe40003f44270 */
[----:B------:R-:W-:Y:S02]  /*2d40*/  FMNMX.FTZ R25, R63, R24, !PT ;  /* 0x000000183f197209 */ /* 0x000fe40007810000 */
[----:B----4-:R-:W-:Y:S01]  /*2d50*/  FSEL R89, R48, -INF , P1 ;  /* 0xff80000030597808 */ /* 0x010fe20000800000 */
[----:B------:R-:W0:Y:S01]  /*2d60*/  MUFU.TANH R49, R49 ;  /* 0x0000003100317308 */ /* 0x000e220000002400 */
[----:B------:R-:W-:-:S07]  /*2d70*/  ISETP.GT.AND P1, PT, R38, 0x41, PT ;  /* 0x000000412600780c */ /* 0x000fce0003f24270 */
[----:B------:R2:W-:Y:S01]  /*2d80*/  MUFU.TANH R31, R66 ;  /* 0x00000042001f7308 */ /* 0x0005e20000002400 */
[----:B-1----:R-:W-:-:S07]  /*2d90*/  FSEL R24, R51, -INF , P2 ;  /* 0xff80000033187808 */ /* 0x002fce0001000000 */
[----:B------:R-:W1:Y:S01]  /*2da0*/  MUFU.TANH R52, R52 ;  /* 0x0000003400347308 */ /* 0x000e620000002400 */
[----:B--2---:R-:W-:Y:S02]  /*2db0*/  FSEL R66, R41, -INF , P3 ;  /* 0xff80000029427808 */ /* 0x004fe40001800000 */
[----:B------:R-:W-:Y:S02]  /*2dc0*/  ISETP.GT.AND P3, PT, R38, 0x38, PT ;  /* 0x000000382600780c */ /* 0x000fe40003f64270 */
[----:B------:R-:W-:Y:S02]  /*2dd0*/  FMNMX.FTZ R28, R66, R25, !PT ;  /* 0x00000019421c7209 */ /* 0x000fe40007810000 */
[----:B0-----:R-:W-:Y:S01]  /*2de0*/  FSEL R51, R49, -INF , P2 ;  /* 0xff80000031337808 */ /* 0x001fe20001000000 */
[----:B------:R0:W-:Y:S01]  /*2df0*/  MUFU.TANH R34, R71 ;  /* 0x0000004700227308 */ /* 0x0001e20000002400 */
[----:B------:R-:W-:-:S07]  /*2e00*/  ISETP.GT.AND P2, PT, R38, 0x48, PT ;  /* 0x000000482600780c */ /* 0x000fce0003f44270 */
[----:B------:R-:W2:Y:S01]  /*2e10*/  MUFU.TANH R53, R53 ;  /* 0x0000003500357308 */ /* 0x000ea20000002400 */
[----:B0-----:R-:W-:Y:S02]  /*2e20*/  FSEL R71, R44, -INF , P4 ;  /* 0xff8000002c477808 */ /* 0x001fe40002000000 */
[----:B------:R-:W-:Y:S02]  /*2e30*/  ISETP.GT.AND P4, PT, R38, 0x39, PT ;  /* 0x000000392600780c */ /* 0x000fe40003f84270 */
[----:B------:R-:W-:Y:S02]  /*2e40*/  FMNMX.FTZ R29, R71, R28, !PT ;  /* 0x0000001c471d7209 */ /* 0x000fe40007810000 */
[----:B-1----:R-:W-:Y:S01]  /*2e50*/  FSEL R52, R52, -INF , P3 ;  /* 0xff80000034347808 */ /* 0x002fe20001800000 */
[----:B------:R-:W0:Y:S01]  /*2e60*/  MUFU.TANH R56, R56 ;  /* 0x0000003800387308 */ /* 0x000e220000002400 */
[----:B------:R-:W-:Y:S02]  /*2e70*/  FMNMX.FTZ R28, R88, R29, !PT ;  /* 0x0000001d581c7209 */ /* 0x000fe40007810000 */
[----:B------:R-:W-:-:S02]  /*2e80*/  FSEL R26, R26, -INF , P4 ;  /* 0xff8000001a1a7808 */ /* 0x000fc40002000000 */
[----:B------:R-:W-:-:S03]  /*2e90*/  FMNMX.FTZ R28, R89, R28, !PT ;  /* 0x0000001c591c7209 */ /* 0x000fc60007810000 */
[----:B------:R-:W1:Y:S01]  /*2ea0*/  MUFU.TANH R57, R57 ;  /* 0x0000003900397308 */ /* 0x000e620000002400 */
[----:B------:R-:W-:Y:S02]  /*2eb0*/  FMNMX.FTZ R29, R51, R28, !PT ;  /* 0x0000001c331d7209 */ /* 0x000fe40007810000 */
[----:B--2---:R-:W-:Y:S02]  /*2ec0*/  FSEL R53, R53, -INF , P4 ;  /* 0xff80000035357808 */ /* 0x004fe40002000000 */
[----:B------:R-:W-:Y:S02]  /*2ed0*/  FMNMX.FTZ R32, R52, R29, !PT ;  /* 0x0000001d34207209 */ /* 0x000fe40007810000 */
[----:B------:R-:W-:Y:S01]  /*2ee0*/  ISETP.GT.AND P4, PT, R38, 0x50, PT ;  /* 0x000000502600780c */ /* 0x000fe20003f84270 */
[----:B------:R-:W2:Y:S01]  /*2ef0*/  MUFU.TANH R54, R54 ;  /* 0x0000003600367308 */ /* 0x000ea20000002400 */
[----:B0-----:R-:W-:Y:S02]  /*2f00*/  FSEL R56, R56, -INF , P5 ;  /* 0xff80000038387808 */ /* 0x001fe40002800000 */
[----:B------:R-:W-:-:S02]  /*2f10*/  FMNMX.FTZ R33, R53, R32, !PT ;  /* 0x0000002035217209 */ /* 0x000fc40007810000 */
[----:B------:R-:W-:Y:S02]  /*2f20*/  ISETP.GT.AND P5, PT, R38, 0x51, PT ;  /* 0x000000512600780c */ /* 0x000fe40003fa4270 */
[----:B------:R-:W-:Y:S01]  /*2f30*/  FMNMX.FTZ R32, R56, R33, !PT ;  /* 0x0000002138207209 */ /* 0x000fe20007810000 */
[----:B------:R-:W0:Y:S01]  /*2f40*/  MUFU.TANH R60, R60 ;  /* 0x0000003c003c7308 */ /* 0x000e220000002400 */
[----:B-1----:R-:W-:Y:S02]  /*2f50*/  FSEL R57, R57, -INF , P1 ;  /* 0xff80000039397808 */ /* 0x002fe40000800000 */
[----:B------:R-:W-:Y:S02]  /*2f60*/  FSEL R31, R31, -INF , P4 ;  /* 0xff8000001f1f7808 */ /* 0x000fe40002000000 */
[----:B------:R-:W-:-:S03]  /*2f70*/  FMNMX.FTZ R33, R57, R32, !PT ;  /* 0x0000002039217209 */ /* 0x000fc60007810000 */
[----:B------:R-:W1:Y:S01]  /*2f80*/  MUFU.TANH R61, R61 ;  /* 0x0000003d003d7308 */ /* 0x000e620000002400 */
[----:B--2---:R-:W-:Y:S02]  /*2f90*/  FSEL R25, R54, -INF , P3 ;  /* 0xff80000036197808 */ /* 0x004fe40001800000 */
[----:B------:R-:W-:-:S04]  /*2fa0*/  ISETP.GT.AND P3, PT, R38, 0x49, PT ;  /* 0x000000492600780c */ /* 0x000fc80003f64270 */
[----:B------:R-:W-:Y:S01]  /*2fb0*/  FSEL R30, R30, -INF , P3 ;  /* 0xff8000001e1e7808 */ /* 0x000fe20001800000 */
[----:B------:R-:W2:Y:S01]  /*2fc0*/  MUFU.TANH R64, R64 ;  /* 0x0000004000407308 */ /* 0x000ea20000002400 */
[----:B0-----:R-:W-:-:S04]  /*2fd0*/  FSEL R60, R60, -INF , P2 ;  /* 0xff8000003c3c7808 */ /* 0x001fc80001000000 */
[----:B------:R-:W-:-:S03]  /*2fe0*/  FMNMX.FTZ R33, R60, R33, !PT ;  /* 0x000000213c217209 */ /* 0x000fc60007810000 */
[----:B------:R-:W0:Y:S01]  /*2ff0*/  MUFU.TANH R59, R59 ;  /* 0x0000003b003b7308 */ /* 0x000e220000002400 */
[----:B-1----:R-:W-:Y:S02]  /*3000*/  FSEL R54, R61, -INF , P3 ;  /* 0xff8000003d367808 */ /* 0x002fe40001800000 */
[----:B------:R-:W-:Y:S02]  /*3010*/  ISETP.GT.AND P3, PT, R38, 0x60, PT ;  /* 0x000000602600780c */ /* 0x000fe40003f64270 */
[----:B------:R-:W-:-:S03]  /*3020*/  FMNMX.FTZ R33, R54, R33, !PT ;  /* 0x0000002136217209 */ /* 0x000fc60007810000 */
[----:B------:R-:W1:Y:S01]  /*3030*/  MUFU.TANH R65, R65 ;  /* 0x0000004100417308 */ /* 0x000e620000002400 */
[----:B--2---:R-:W-:Y:S02]  /*3040*/  FSEL R64, R64, -INF , P4 ;  /* 0xff80000040407808 */ /* 0x004fe40002000000 */
[----:B------:R-:W-:Y:S02]  /*3050*/  ISETP.GT.AND P4, PT, R38, 0x61, PT ;  /* 0x000000612600780c */ /* 0x000fe40003f84270 */
[----:B------:R-:W-:-:S03]  /*3060*/  FMNMX.FTZ R40, R64, R33, !PT ;  /* 0x0000002140287209 */ /* 0x000fc60007810000 */
[----:B------:R-:W2:Y:S01]  /*3070*/  MUFU.TANH R62, R62 ;  /* 0x0000003e003e7308 */ /* 0x000ea20000002400 */
[----:B0-----:R-:W-:Y:S02]  /*3080*/  FSEL R28, R59, -INF , P1 ;  /* 0xff8000003b1c7808 */ /* 0x001fe40000800000 */
[----:B------:R-:W-:-:S05]  /*3090*/  ISETP.GT.AND P1, PT, R38, 0x58, PT ;  /* 0x000000582600780c */ /* 0x000fca0003f24270 */
[----:B------:R-:W0:Y:S01]  /*30a0*/  MUFU.TANH R68, R68 ;  /* 0x0000004400447308 */ /* 0x000e220000002400 */
[----:B-1----:R-:W-:-:S04]  /*30b0*/  FSEL R65, R65, -INF , P5 ;  /* 0xff80000041417808 */ /* 0x002fc80002800000 */
        /* <DEDUP_REMOVED lines=13> */
[----:B--2---:R-:W-:-:S04]  /*3190*/  FSEL R72, R72, -INF , P3 ;  /* 0xff80000048487808 */ /* 0x004fc80001800000 */
        /* <DEDUP_REMOVED lines=9> */
[----:B------:R-:W-:-:S05]  /*3230*/  ISETP.GT.AND P1, PT, R38, 0x69, PT ;  /* 0x000000692600780c */ /* 0x000fca0003f24270 */
[----:B------:R2:W4:Y:S01]  /*3240*/  MUFU.TANH R35, R74 ;  /* 0x0000004a00237308 */ /* 0x0005220000002400 */
[----:B0-----:R-:W-:-:S04]  /*3250*/  FSEL R76, R76, -INF , P5 ;  /* 0xff8000004c4c7808 */ /* 0x001fc80002800000 */
[----:B------:R-:W-:-:S03]  /*3260*/  FMNMX.FTZ R40, R76, R41, !PT ;  /* 0x000000294c287209 */ /* 0x000fc60007810000 */
[----:B------:R-:W0:Y:S01]  /*3270*/  MUFU.TANH R80, R80 ;  /* 0x0000005000507308 */ /* 0x000e220000002400 */
[----:B-1----:R-:W-:Y:S01]  /*3280*/  FSEL R77, R77, -INF , P1 ;  /* 0xff8000004d4d7808 */ /* 0x002fe20000800000 */
[----:B--2---:R-:W-:-:S03]  /*3290*/  IMAD.MOV.U32 R74, RZ, RZ, R151 ;  /* 0x000000ffff4a7224 */ /* 0x004fc600078e0097 */
[----:B------:R-:W-:-:S03]  /*32a0*/  FMNMX.FTZ R41, R77, R40, !PT ;  /* 0x000000284d297209 */ /* 0x000fc60007810000 */
[----:B------:R1:W2:Y:S01]  /*32b0*/  MUFU.TANH R36, R75 ;  /* 0x0000004b00247308 */ /* 0x0002a20000002400 */
[----:B----4-:R-:W-:Y:S02]  /*32c0*/  FSEL R35, R35, -INF , P3 ;  /* 0xff80000023237808 */ /* 0x010fe40001800000 */
[----:B------:R-:W-:-:S05]  /*32d0*/  ISETP.GT.AND P3, PT, R38, 0x71, PT ;  /* 0x000000712600780c */ /* 0x000fca0003f64270 */
[----:B------:R-:W4:Y:S01]  /*32e0*/  MUFU.TANH R81, R81 ;  /* 0x0000005100517308 */ /* 0x000f220000002400 */
[----:B0-----:R-:W-:Y:S01]  /*32f0*/  FSEL R80, R80, -INF , P2 ;  /* 0xff80000050507808 */ /* 0x001fe20001000000 */
[----:B-1----:R-:W-:-:S03]  /*3300*/  IMAD.MOV.U32 R75, RZ, RZ, R151 ;  /* 0x000000ffff4b7224 */ /* 0x002fc600078e0097 */
[----:B------:R-:W-:-:S03]  /*3310*/  FMNMX.FTZ R40, R80, R41, !PT ;  /* 0x0000002950287209 */ /* 0x000fc60007810000 */
[----:B------:R0:W1:Y:S01]  /*3320*/  MUFU.TANH R37, R78 ;  /* 0x0000004e00257308 */ /* 0x0000620000002400 */
[----:B--2---:R-:W-:Y:S02]  /*3330*/  FSEL R36, R36, -INF , P4 ;  /* 0xff80000024247808 */ /* 0x004fe40002000000 */
[----:B------:R-:W-:-:S05]  /*3340*/  ISETP.GT.AND P4, PT, R38, 0x78, PT ;  /* 0x000000782600780c */ /* 0x000fca0003f84270 */
[----:B------:R-:W2:Y:S01]  /*3350*/  MUFU.TANH R84, R84 ;  /* 0x0000005400547308 */ /* 0x000ea20000002400 */
[----:B----4-:R-:W-:Y:S01]  /*3360*/  FSEL R81, R81, -INF , P3 ;  /* 0xff80000051517808 */ /* 0x010fe20001800000 */
[----:B0-----:R-:W-:-:S03]  /*3370*/  IMAD.MOV.U32 R78, RZ, RZ, R151 ;  /* 0x000000ffff4e7224 */ /* 0x001fc600078e0097 */
[----:B------:R-:W-:-:S03]  /*3380*/  FMNMX.FTZ R41, R81, R40, !PT ;  /* 0x0000002851297209 */ /* 0x000fc60007810000 */
[----:B------:R-:W0:Y:S01]  /*3390*/  MUFU.TANH R85, R85 ;  /* 0x0000005500557308 */ /* 0x000e220000002400 */
[----:B-1----:R-:W-:Y:S02]  /*33a0*/  FSEL R37, R37, -INF , P5 ;  /* 0xff80000025257808 */ /* 0x002fe40002800000 */
[----:B------:R-:W-:-:S05]  /*33b0*/  ISETP.GT.AND P5, PT, R38, 0x79, PT ;  /* 0x000000792600780c */ /* 0x000fca0003fa4270 */
[----:B------:R-:W1:Y:S01]  /*33c0*/  MUFU.TANH R79, R79 ;  /* 0x0000004f004f7308 */ /* 0x000e620000002400 */
[----:B--2---:R-:W-:-:S04]  /*33d0*/  FSEL R84, R84, -INF , P4 ;  /* 0xff80000054547808 */ /* 0x004fc80002000000 */
[----:B------:R-:W-:-:S03]  /*33e0*/  FMNMX.FTZ R38, R84, R41, !PT ;  /* 0x0000002954267209 */ /* 0x000fc60007810000 */
[----:B------:R-:W2:Y:S01]  /*33f0*/  MUFU.TANH R82, R82 ;  /* 0x0000005200527308 */ /* 0x000ea20000002400 */
[----:B0-----:R-:W-:-:S04]  /*3400*/  FSEL R85, R85, -INF , P5 ;  /* 0xff80000055557808 */ /* 0x001fc80002800000 */
[----:B------:R-:W-:-:S03]  /*3410*/  FMNMX.FTZ R38, R85, R38, !PT ;  /* 0x0000002655267209 */ /* 0x000fc60007810000 */
[----:B------:R-:W0:Y:S01]  /*3420*/  MUFU.TANH R83, R83 ;  /* 0x0000005300537308 */ /* 0x000e220000002400 */
[----:B-1----:R-:W-:Y:S01]  /*3430*/  FSEL R79, R79, -INF , P1 ;  /* 0xff8000004f4f7808 */ /* 0x002fe20000800000 */
[----:B------:R-:W1:Y:S06]  /*3440*/  SHFL.BFLY PT, R41, R38, 0x2, 0x1f ;  /* 0x0c401f0026297f89 */ /* 0x000e6c00000e0000 */
[----:B------:R-:W4:Y:S01]  /*3450*/  MUFU.TANH R86, R86 ;  /* 0x0000005600567308 */ /* 0x000f220000002400 */
[----:B--2---:R-:W-:-:S07]  /*3460*/  FSEL R82, R82, -INF , P2 ;  /* 0xff80000052527808 */ /* 0x004fce0001000000 */
[----:B------:R-:W2:Y:S01]  /*3470*/  MUFU.TANH R87, R87 ;  /* 0x0000005700577308 */ /* 0x000ea20000002400 */
[----:B0-----:R-:W-:Y:S02]  /*3480*/  FSEL R83, R83, -INF , P3 ;  /* 0xff80000053537808 */ /* 0x001fe40001800000 */
[----:B----4-:R-:W-:Y:S02]  /*3490*/  FSEL R86, R86, -INF , P4 ;  /* 0xff80000056567808 */ /* 0x010fe40002000000 */
[----:B-1----:R-:W-:-:S05]  /*34a0*/  FMNMX.FTZ R41, R38, R41, !PT ;  /* 0x0000002926297209 */ /* 0x002fca0007810000 */
[----:B------:R-:W0:Y:S01]  /*34b0*/  SHFL.BFLY PT, R40, R41, 0x1, 0x1f ;  /* 0x0c201f0029287f89 */ /* 0x000e2200000e0000 */
[----:B--2---:R-:W-:Y:S02]  /*34c0*/  FSEL R87, R87, -INF , P5 ;  /* 0xff80000057577808 */ /* 0x004fe40002800000 */
[----:B0-----:R-:W-:Y:S01]  /*34d0*/  FMNMX.FTZ R193, R41, R40, !PT ;  /* 0x0000002829c17209 */ /* 0x001fe20007810000 */
[----:B------:R-:W-:-:S03]  /*34e0*/  IMAD.U32 R40, RZ, RZ, UR10 ;  /* 0x0000000aff287e24 */ /* 0x000fc6000f8e00ff */
[C---:B------:R-:W-:Y:S01]  /*34f0*/  FSETP.NEU.FTZ.AND P6, PT, R193.reuse, -INF , PT ;  /* 0xff800000c100780b */ /* 0x040fe20003fdd000 */
[----:B------:R-:W-:-:S05]  /*3500*/  FFMA.FTZ R40, R193, R40, -8 ;  /* 0xc1000000c1287423 */ /* 0x000fca0000010028 */
[----:B------:R-:W-:Y:S02]  /*3510*/  FSEL R62, R40, RZ, P6 ;  /* 0x000000ff283e7208 */ /* 0x000fe40003000000 */
[----:B---3--:R-:W-:Y:S01]  /*3520*/  LOP3.LUT P6, RZ, R90, 0x7f, RZ, 0xc0, !PT ;  /* 0x0000007f5aff7812 */ /* 0x008fe200078cc0ff */
[----:B------:R-:W-:Y:S02]  /*3530*/  IMAD.MOV.U32 R90, RZ, RZ, R151 ;  /* 0x000000ffff5a7224 */ /* 0x000fe400078e0097 */
[----:B------:R-:W-:-:S01]  /*3540*/  FFMA.FTZ R38, R39, UR10, -R62 ;  /* 0x0000000a27267c23 */ /* 0x000fc2000801083e */
[--C-:B------:R-:W-:Y:S01]  /*3550*/  FFMA.FTZ R39, R42, UR10, -R62.reuse ;  /* 0x0000000a2a277c23 */ /* 0x100fe2000801083e */
[----:B------:R-:W-:Y:S01]  /*3560*/  FMNMX.FTZ R42, R5, R6, !PT ;  /* 0x00000006052a7209 */ /* 0x000fe20007810000 */
[--C-:B------:R-:W-:Y:S01]  /*3570*/  FFMA.FTZ R40, R43, UR10, -R62.reuse ;  /* 0x0000000a2b287c23 */ /* 0x100fe2000801083e */
        /* <DEDUP_REMOVED lines=9> */
[----:B------:R-:W-:Y:S01]  /*3610*/  MUFU.EX2 R38, R38 ;  /* 0x0000002600267308 */ /* 0x000fe20000000800 */
        /* <DEDUP_REMOVED lines=13> */
[----:B------:R-:W-:Y:S01]  /*36f0*/  FFMA.FTZ R76, R76, UR10, -R62 ;  /* 0x0000000a4c4c7c23 */ /* 0x000fe2000801083e */
[----:B------:R-:W-:Y:S01]  /*3700*/  @!P6 VIADD R4, R4, 0x38840 ;  /* 0x000388400404e836 */ /* 0x000fe20000000000 */
[----:B------:R0:W-:Y:S01]  /*3710*/  MUFU.EX2 R42, R50 ;  /* 0x00000032002a7308 */ /* 0x0001e20000000800 */
[----:B------:R-:W-:Y:S01]  /*3720*/  FMNMX.FTZ R45, R13, R44, !PT ;  /* 0x0000002c0d2d7209 */ /* 0x000fe20007810000 */
[----:B------:R-:W-:-:S02]  /*3730*/  IMAD.MOV.U32 R88, RZ, RZ, R151 ;  /* 0x000000ffff587224 */ /* 0x000fc400078e0097 */
[----:B------:R-:W-:Y:S02]  /*3740*/  @!P6 PRMT R4, RZ, 0x654, R4 ;  /* 0x00000654ff04e816 */ /* 0x000fe40000000004 */
[----:B------:R-:W-:Y:S02]  /*3750*/  FMNMX.FTZ R46, R14, R45, !PT ;  /* 0x0000002d0e2e7209 */ /* 0x000fe40007810000 */
[----:B------:R-:W-:Y:S01]  /*3760*/  MUFU.EX2 R44, R55 ;  /* 0x00000037002c7308 */ /* 0x000fe20000000800 */
[----:B------:R1:W-:Y:S01]  /*3770*/  @!P6 SYNCS.ARRIVE.TRANS64.RED.A1T0 RZ, [R4+URZ], RZ ;  /* 0x000000ff04ffe9a7 */ /* 0x0003e2000810043f */
[----:B------:R-:W-:-:S04]  /*3780*/  FMNMX.FTZ R45, R15, R46, !PT ;  /* 0x0000002e0f2d7209 */ /* 0x000fc80007810000 */
[----:B------:R-:W-:Y:S01]  /*3790*/  FMNMX.FTZ R46, R20, R45, !PT ;  /* 0x0000002d142e7209 */ /* 0x000fe20007810000 */
[----:B------:R-:W-:-:S01]  /*37a0*/  FFMA.FTZ R45, R63, UR10, -R62 ;  /* 0x0000000a3f2d7c23 */ /* 0x000fc2000801083e */
[----:B------:R-:W-:Y:S02]  /*37b0*/  MUFU.EX2 R40, R40 ;  /* 0x0000002800287308 */ /* 0x000fe40000000800 */
[----:B------:R-:W-:-:S04]  /*37c0*/  FMNMX.FTZ R49, R21, R46, !PT ;  /* 0x0000002e15317209 */ /* 0x000fc80007810000 */
[----:B------:R-:W-:Y:S02]  /*37d0*/  FMNMX.FTZ R46, R24, R49, !PT ;  /* 0x00000031182e7209 */ /* 0x000fe40007810000 */
[----:B------:R-:W2:Y:S02]  /*37e0*/  MUFU.EX2 R43, R43 ;  /* 0x0000002b002b7308 */ /* 0x000ea40000000800 */
[----:B------:R-:W-:-:S04]  /*37f0*/  FMNMX.FTZ R49, R25, R46, !PT ;  /* 0x0000002e19317209 */ /* 0x000fc80007810000 */
[----:B------:R-:W-:Y:S02]  /*3800*/  FMNMX.FTZ R48, R26, R49, !PT ;  /* 0x000000311a307209 */ /* 0x000fe40007810000 */
[----:B------:R-:W-:Y:S02]  /*3810*/  MUFU.EX2 R46, R66 ;  /* 0x00000042002e7308 */ /* 0x000fe40000000800 */
[----:B------:R-:W-:-:S04]  /*3820*/  FMNMX.FTZ R49, R27, R48, !PT ;  /* 0x000000301b317209 */ /* 0x000fc80007810000 */
[----:B0-----:R-:W-:Y:S02]  /*3830*/  FMNMX.FTZ R50, R28, R49, !PT ;  /* 0x000000311c327209 */ /* 0x001fe40007810000 */
[----:B------:R-:W-:Y:S01]  /*3840*/  MUFU.EX2 R41, R41 ;  /* 0x0000002900297308 */ /* 0x000fe20000000800 */
[----:B--2---:R-:W-:Y:S02]  /*3850*/  F2FP.SATFINITE.E4M3.F32.PACK_AB_MERGE_C R228, R43, R40, RZ ;  /* 0x000000282be4723e */ /* 0x004fe400048070ff */
[----:B------:R-:W-:Y:S02]  /*3860*/  FMNMX.FTZ R49, R29, R50, !PT ;  /* 0x000000321d317209 */ /* 0x000fe40007810000 */
[----:B------:R-:W-:Y:S02]  /*3870*/  F2FP.SATFINITE.E4M3.F32.PACK_AB_MERGE_C R228, R39, R38, R228 ;  /* 0x0000002627e4723e */ /* 0x000fe400048070e4 */
[----:B------:R-:W-:Y:S01]  /*3880*/  FMNMX.FTZ R50, R30, R49, !PT ;  /* 0x000000311e327209 */ /* 0x000fe20007810000 */
[----:B------:R0:W-:Y:S01]  /*3890*/  MUFU.EX2 R63, R59 ;  /* 0x0000003b003f7308 */ /* 0x0001e20000000800 */
[----:B------:R-:W-:-:S01]  /*38a0*/  FFMA.FTZ R49, R89, UR10, -R62 ;  /* 0x0000000a59317c23 */ /* 0x000fc2000801083e */
[----:B------:R-:W-:Y:S01]  /*38b0*/  IMAD.MOV.U32 R89, RZ, RZ, R151 ;  /* 0x000000ffff597224 */ /* 0x000fe200078e0097 */
[----:B------:R-:W-:-:S04]  /*38c0*/  FMNMX.FTZ R55, R31, R50, !PT ;  /* 0x000000321f377209 */ /* 0x000fc80007810000 */
[----:B------:R-:W-:Y:S01]  /*38d0*/  FMNMX.FTZ R50, R32, R55, !PT ;  /* 0x0000003720327209 */ /* 0x000fe20007810000 */
[----:B------:R-:W-:-:S01]  /*38e0*/  FFMA.FTZ R55, R51, UR10, -R62 ;  /* 0x0000000a33377c23 */ /* 0x000fc2000801083e */
[----:B0-----:R-:W-:Y:S01]  /*38f0*/  FFMA.FTZ R59, R77, UR10, -R62 ;  /* 0x0000000a4d3b7c23 */ /* 0x001fe2000801083e */
[----:B------:R-:W0:Y:S01]  /*3900*/  MUFU.EX2 R47, R47 ;  /* 0x0000002f002f7308 */ /* 0x000e220000000800 */
[----:B------:R-:W-:Y:S01]  /*3910*/  FMNMX.FTZ R51, R33, R50, !PT ;  /* 0x0000003221337209 */ /* 0x000fe20007810000 */
[----:B------:R-:W-:-:S03]  /*3920*/  IMAD.MOV.U32 R77, RZ, RZ, R151 ;  /* 0x000000ffff4d7224 */ /* 0x000fc600078e0097 */
[----:B------:R-:W-:-:S03]  /*3930*/  FMNMX.FTZ R58, R34, R51, !PT ;  /* 0x00000033223a7209 */ /* 0x000fc60007810000 */
[----:B------:R-:W-:Y:S01]  /*3940*/  MUFU.EX2 R50, R55 ;  /* 0x0000003700327308 */ /* 0x000fe20000000800 */
[----:B------:R-:W-:Y:S01]  /*3950*/  FMNMX.FTZ R51, R35, R58, !PT ;  /* 0x0000003a23337209 */ /* 0x000fe20007810000 */
[----:B------:R-:W-:-:S03]  /*3960*/  FFMA.FTZ R58, R53, UR10, -R62 ;  /* 0x0000000a353a7c23 */ /* 0x000fc6000801083e */
[----:B------:R-:W-:-:S03]  /*3970*/  FMNMX.FTZ R52, R36, R51, !PT ;  /* 0x0000003324347209 */ /* 0x000fc60007810000 */
[----:B------:R2:W3:Y:S01]  /*3980*/  MUFU.EX2 R66, R58 ;  /* 0x0000003a00427308 */ /* 0x0004e20000000800 */
[----:B------:R-:W-:Y:S02]  /*3990*/  FMNMX.FTZ R52, R37, R52, !PT ;  /* 0x0000003425347209 */ /* 0x000fe40007810000 */
[----:B0-----:R-:W-:Y:S02]  /*39a0*/  F2FP.SATFINITE.E4M3.F32.PACK_AB_MERGE_C R230, R47, R44, RZ ;  /* 0x0000002c2fe6723e */ /* 0x001fe400048070ff */
[----:B------:R-:W-:Y:S02]  /*39b0*/  FMNMX.FTZ R51, R79, R52, !PT ;  /* 0x000000344f337209 */ /* 0x000fe40007810000 */
[----:B------:R-:W-:Y:S01]  /*39c0*/  F2FP.SATFINITE.E4M3.F32.PACK_AB_MERGE_C R230, R42, R41, R230 ;  /* 0x000000292ae6723e */ /* 0x000fe200048070e6 */
[----:B------:R-:W-:Y:S01]  /*39d0*/  MUFU.EX2 R45, R45 ;  /* 0x0000002d002d7308 */ /* 0x000fe20000000800 */
[----:B------:R-:W-:Y:S01]  /*39e0*/  FMNMX.FTZ R52, R82, R51, !PT ;  /* 0x0000003352347209 */ /* 0x000fe20007810000 */
[--C-:B--2---:R-:W-:Y:S01]  /*39f0*/  FFMA.FTZ R58, R54, UR10, -R62.reuse ;  /* 0x0000000a363a7c23 */ /* 0x104fe2000801083e */
[----:B------:R-:W-:-:S01]  /*3a00*/  FFMA.FTZ R54, R65, UR10, -R62 ;  /* 0x0000000a41367c23 */ /* 0x000fc2000801083e */
[----:B------:R-:W-:Y:S01]  /*3a10*/  FADD.FTZ R65, R38, R39 ;  /* 0x0000002726417221 */ /* 0x000fe20000010000 */
[----:B------:R-:W-:Y:S01]  /*3a20*/  FMNMX.FTZ R53, R83, R52, !PT ;  /* 0x0000003453357209 */ /* 0x000fe20007810000 */
[--C-:B------:R-:W-:Y:S01]  /*3a30*/  FFMA.FTZ R52, R57, UR10, -R62.reuse ;  /* 0x0000000a39347c23 */ /* 0x100fe2000801083e */
[----:B------:R-:W-:Y:S01]  /*3a40*/  IMAD.MOV.U32 R39, RZ, RZ, R151 ;  /* 0x000000ffff277224 */ /* 0x000fe200078e0097 */
[----:B------:R-:W-:Y:S01]  /*3a50*/  MUFU.EX2 R51, R67 ;  /* 0x0000004300337308 */ /* 0x000fe20000000800 */
[----:B------:R-:W-:Y:S01]  /*3a60*/  FMNMX.FTZ R56, R86, R53, !PT ;  /* 0x0000003556387209 */ /* 0x000fe20007810000 */
[----:B------:R-:W-:Y:S01]  /*3a70*/  FFMA.FTZ R53, R64, UR10, -R62 ;  /* 0x0000000a40357c23 */ /* 0x000fe2000801083e */
[----:B------:R-:W-:-:S01]  /*3a80*/  FADD.FTZ R70, R40, R65 ;  /* 0x0000004128467221 */ /* 0x000fc20000010000 */
[----:B---3--:R-:W-:Y:S01]  /*3a90*/  F2FP.SATFINITE.E4M3.F32.PACK_AB_MERGE_C R218, R66, R63, RZ ;  /* 0x0000003f42da723e */ /* 0x008fe200048070ff */
[----:B------:R-:W-:Y:S01]  /*3aa0*/  IMAD.MOV.U32 R38, RZ, RZ, R151 ;  /* 0x000000ffff267224 */ /* 0x000fe200078e0097 */
[----:B------:R-:W-:Y:S01]  /*3ab0*/  FMNMX.FTZ R56, R87, R56, !PT ;  /* 0x0000003857387209 */ /* 0x000fe20007810000 */
[----:B------:R-:W-:-:S01]  /*3ac0*/  FADD.FTZ R70, R43, R70 ;  /* 0x000000462b467221 */ /* 0x000fc20000010000 */
[----:B------:R0:W-:Y:S03]  /*3ad0*/  MUFU.EX2 R67, R58 ;  /* 0x0000003a00437308 */ /* 0x0001e60000000800 */
[----:B------:R-:W2:Y:S05]  /*3ae0*/  SHFL.BFLY PT, R55, R56, 0x2, 0x1f ;  /* 0x0c401f0038377f89 */ /* 0x000eaa00000e0000 */
[----:B------:R-:W-:Y:S01]  /*3af0*/  MUFU.EX2 R48, R71 ;  /* 0x0000004700307308 */ /* 0x000fe20000000800 */
[----:B0-----:R-:W-:-:S01]  /*3b00*/  FFMA.FTZ R58, R81, UR10, -R62 ;  /* 0x0000000a513a7c23 */ /* 0x001fc2000801083e */
[----:B------:R-:W-:-:S06]  /*3b10*/  IMAD.MOV.U32 R81, RZ, RZ, R151 ;  /* 0x000000ffff517224 */ /* 0x000fcc00078e0097 */
[----:B------:R-:W0:Y:S08]  /*3b20*/  MUFU.EX2 R61, R61 ;  /* 0x0000003d003d7308 */ /* 0x000e300000000800 */
[----:B------:R-:W3:Y:S01]  /*3b30*/  MUFU.EX2 R49, R49 ;  /* 0x0000003100317308 */ /* 0x000ee20000000800 */
[----:B--2---:R-:W-:Y:S01]  /*3b40*/  FMNMX.FTZ R57, R56, R55, !PT ;  /* 0x0000003738397209 */ /* 0x004fe20007810000 */
[--C-:B------:R-:W-:Y:S01]  /*3b50*/  FFMA.FTZ R55, R80, UR10, -R62.reuse ;  /* 0x0000000a50377c23 */ /* 0x100fe2000801083e */
[----:B------:R-:W-:-:S01]  /*3b60*/  FFMA.FTZ R56, R84, UR10, -R62 ;  /* 0x0000000a54387c23 */ /* 0x000fc2000801083e */
[----:B------:R-:W-:-:S02]  /*3b70*/  IMAD.MOV.U32 R84, RZ, RZ, R151 ;  /* 0x000000ffff547224 */ /* 0x000fc400078e0097 */
[----:B------:R-:W2:Y:S02]  /*3b80*/  SHFL.BFLY PT, R198, R57, 0x1, 0x1f ;  /* 0x0c201f0039c67f89 */ /* 0x000ea400000e0000 */
[----:B------:R-:W-:Y:S01]  /*3b90*/  MUFU.EX2 R52, R52 ;  /* 0x0000003400347308 */ /* 0x000fe20000000800 */
[----:B0-----:R-:W-:Y:S01]  /*3ba0*/  F2FP.SATFINITE.E4M3.F32.PACK_AB_MERGE_C R216, R61, R48, RZ ;  /* 0x000000303dd8723e */ /* 0x001fe200048070ff */
[----:B------:R-:W-:-:S03]  /*3bb0*/  IMAD.MOV.U32 R80, RZ, RZ, R151 ;  /* 0x000000ffff507224 */ /* 0x000fc600078e0097 */
[----:B------:R-:W-:-:S03]  /*3bc0*/  F2FP.SATFINITE.E4M3.F32.PACK_AB_MERGE_C R216, R46, R45, R216 ;  /* 0x0000002d2ed8723e */ /* 0x000fc600048070d8 */
[----:B------:R-:W-:Y:S01]  /*3bd0*/  MUFU.EX2 R60, R60 ;  /* 0x0000003c003c7308 */ /* 0x000fe20000000800 */
[----:B---3--:R-:W-:-:S07]  /*3be0*/  F2FP.SATFINITE.E4M3.F32.PACK_AB_MERGE_C R218, R50, R49, R218 ;  /* 0x0000003132da723e */ /* 0x008fce00048070da */
[----:B------:R-:W-:Y:S01]  /*3bf0*/  MUFU.EX2 R53, R53 ;  /* 0x0000003500357308 */ /* 0x000fe20000000800 */
[----:B--2---:R-:W-:Y:S01]  /*3c00*/  FMNMX.FTZ R198, R57, R198, !PT ;  /* 0x000000c639c67209 */ /* 0x004fe20007810000 */
[----:B------:R-:W-:-:S06]  /*3c10*/  IMAD.U32 R57, RZ, RZ, UR10 ;  /* 0x0000000aff397e24 */ /* 0x000fcc000f8e00ff */
[----:B------:R-:W-:Y:S01]  /*3c20*/  MUFU.EX2 R54, R54 ;  /* 0x0000003600367308 */ /* 0x000fe20000000800 */
[C---:B------:R-:W-:Y:S01]  /*3c30*/  FSETP.NEU.FTZ.AND P1, PT, R198.reuse, -INF , PT ;  /* 0xff800000c600780b */ /* 0x040fe20003f3d000 */
[----:B------:R-:W-:Y:S01]  /*3c40*/  FFMA.FTZ R64, R198, R57, -8 ;  /* 0xc1000000c6407423 */ /* 0x000fe20000010039 */
[----:B------:R-:W-:-:S01]  /*3c50*/  FFMA.FTZ R57, R85, UR10, -R62 ;  /* 0x0000000a55397c23 */ /* 0x000fc2000801083e */
[----:B------:R-:W-:-:S03]  /*3c60*/  IMAD.MOV.U32 R85, RZ, RZ, R151 ;  /* 0x000000ffff557224 */ /* 0x000fc600078e0097 */
[----:B------:R-:W-:Y:S01]  /*3c70*/  FSEL R64, R64, RZ, P1 ;  /* 0x000000ff40407208 */ /* 0x000fe20000800000 */
[----:B------:R-:W-:Y:S01]  /*3c80*/  MUFU.EX2 R68, R68 ;  /* 0x0000004400447308 */ /* 0x000fe20000000800 */
[----:B------:R-:W-:-:S03]  /*3c90*/  PLOP3.LUT P1, PT, PT, PT, UP0, 0x80, 0x0 ;  /* 0x000000000000781c */ /* 0x000fc60003f2f008 */
[--C-:B------:R-:W-:Y:S01]  /*3ca0*/  FFMA.FTZ R5, R5, UR10, -R64.reuse ;  /* 0x0000000a05057c23 */ /* 0x100fe20008010840 */
[----:B------:R-:W-:-:S01]  /*3cb0*/  FFMA.FTZ R6, R6, UR10, -R64 ;  /* 0x0000000a06067c23 */ /* 0x000fc20008010840 */
[--C-:B------:R-:W-:Y:S01]  /*3cc0*/  FFMA.FTZ R7, R7, UR10, -R64.reuse ;  /* 0x0000000a07077c23 */ /* 0x100fe20008010840 */
[----:B------:R-:W-:-:S01]  /*3cd0*/  FFMA.FTZ R8, R8, UR10, -R64 ;  /* 0x0000000a08087c23 */ /* 0x000fc20008010840 */
        /* <DEDUP_REMOVED lines=10> */
[----:B------:R-:W0:Y:S01]  /*3d80*/  MUFU.EX2 R6, R6 ;  /* 0x0000000600067308 */ /* 0x000e220000000800 */
[----:B------:R-:W-:-:S01]  /*3d90*/  FFMA.FTZ R24, R24, UR10, -R64 ;  /* 0x0000000a18187c23 */ /* 0x000fc20008010840 */
[--C-:B------:R-:W-:Y:S01]  /*3da0*/  FFMA.FTZ R25, R25, UR10, -R64.reuse ;  /* 0x0000000a19197c23 */ /* 0x100fe20008010840 */
[----:B------:R-:W-:-:S01]  /*3db0*/  FFMA.FTZ R26, R26, UR10, -R64 ;  /* 0x0000000a1a1a7c23 */ /* 0x000fc20008010840 */
[--C-:B------:R-:W-:Y:S01]  /*3dc0*/  FFMA.FTZ R27, R27, UR10, -R64.reuse ;  /* 0x0000000a1b1b7c23 */ /* 0x100fe20008010840 */
[----:B------:R-:W-:-:S01]  /*3dd0*/  FFMA.FTZ R28, R28, UR10, -R64 ;  /* 0x0000000a1c1c7c23 */ /* 0x000fc20008010840 */
[--C-:B------:R-:W-:Y:S01]  /*3de0*/  FFMA.FTZ R29, R29, UR10, -R64.reuse ;  /* 0x0000000a1d1d7c23 */ /* 0x100fe20008010840 */
        /* <DEDUP_REMOVED lines=10> */
[----:B0-----:R-:W-:-:S01]  /*3e90*/  FADD.FTZ R62, R5, R6 ;  /* 0x00000006053e7221 */ /* 0x001fc20000010000 */
[--C-:B------:R-:W-:Y:S01]  /*3ea0*/  FFMA.FTZ R79, R79, UR10, -R64.reuse ;  /* 0x0000000a4f4f7c23 */ /* 0x100fe20008010840 */
[----:B------:R-:W-:-:S01]  /*3eb0*/  FFMA.FTZ R82, R82, UR10, -R64 ;  /* 0x0000000a52527c23 */ /* 0x000fc20008010840 */
[--C-:B------:R-:W-:Y:S01]  /*3ec0*/  FFMA.FTZ R83, R83, UR10, -R64.reuse ;  /* 0x0000000a53537c23 */ /* 0x100fe20008010840 */
[----:B------:R-:W-:-:S01]  /*3ed0*/  FFMA.FTZ R86, R86, UR10, -R64 ;  /* 0x0000000a56567c23 */ /* 0x000fc20008010840 */
[----:B------:R-:W-:Y:S01]  /*3ee0*/  FFMA.FTZ R64, R87, UR10, -R64 ;  /* 0x0000000a57407c23 */ /* 0x000fe20008010840 */
[----:B------:R-:W-:Y:S01]  /*3ef0*/  IMAD.MOV.U32 R87, RZ, RZ, R151 ;  /* 0x000000ffff577224 */ /* 0x000fe200078e0097 */
[----:B------:R-:W0:Y:S01]  /*3f00*/  MUFU.EX2 R9, R9 ;  /* 0x0000000900097308 */ /* 0x000e220000000800 */
[----:B--2---:R-:W-:-:S07]  /*3f10*/  FADD.FTZ R65, R7, R62 ;  /* 0x0000003e07417221 */ /* 0x004fce0000010000 */
[----:B------:R-:W1:Y:S01]  /*3f20*/  MUFU.EX2 R10, R10 ;  /* 0x0000000a000a7308 */ /* 0x000e620000000800 */
[----:B---3--:R-:W-:-:S01]  /*3f30*/  FADD.FTZ R62, R8, R65 ;  /* 0x00000041083e7221 */ /* 0x008fc20000010000 */
[----:B------:R-:W-:Y:S01]  /*3f40*/  FADD.FTZ R65, R41, R70 ;  /* 0x0000004629417221 */ /* 0x000fe20000010000 */
[--C-:B------:R-:W-:Y:S02]  /*3f50*/  IMAD.MOV.U32 R70, RZ, RZ, R151.reuse ;  /* 0x000000ffff467224 */ /* 0x100fe400078e0097 */
[----:B------:R-:W-:Y:S02]  /*3f60*/  IMAD.MOV.U32 R41, RZ, RZ, R151 ;  /* 0x000000ffff297224 */ /* 0x000fe400078e0097 */
[----:B------:R-:W-:-:S01]  /*3f70*/  FADD.FTZ R65, R42, R65 ;  /* 0x000000412a417221 */ /* 0x000fc20000010000 */
[----:B------:R-:W-:Y:S01]  /*3f80*/  IMAD.MOV.U32 R42, RZ, RZ, R151 ;  /* 0x000000ffff2a7224 */ /* 0x000fe200078e0097 */
[----:B------:R-:W2:Y:S01]  /*3f90*/  MUFU.EX2 R11, R11 ;  /* 0x0000000b000b7308 */ /* 0x000ea20000000800 */
[----:B0-----:R-:W-:-:S01]  /*3fa0*/  FADD.FTZ R71, R9, R62 ;  /* 0x0000003e09477221 */ /* 0x001fc20000010000 */
[----:B------:R-:W-:Y:S01]  /*3fb0*/  FADD.FTZ R62, R44, R65 ;  /* 0x000000412c3e7221 */ /* 0x000fe20000010000 */
[----:B------:R-:W-:-:S03]  /*3fc0*/  IMAD.MOV.U32 R44, RZ, RZ, R151 ;  /* 0x000000ffff2c7224 */ /* 0x000fc600078e0097 */
[----:B------:R-:W-:Y:S02]  /*3fd0*/  FADD.FTZ R62, R47, R62 ;  /* 0x0000003e2f3e7221 */ /* 0x000fe40000010000 */
[----:B------:R-:W0:Y:S01]  /*3fe0*/  MUFU.EX2 R12, R12 ;  /* 0x0000000c000c7308 */ /* 0x000e220000000800 */
[----:B-1----:R-:W-:-:S07]  /*3ff0*/  FADD.FTZ R4, R10, R71 ;  /* 0x000000470a047221 */ /* 0x002fce0000010000 */
[----:B------:R-:W1:Y:S01]  /*4000*/  MUFU.EX2 R13, R13 ;  /* 0x0000000d000d7308 */ /* 0x000e620000000800 */
[----:B--2---:R-:W-:-:S07]  /*4010*/  FADD.FTZ R65, R11, R4 ;  /* 0x000000040b417221 */ /* 0x004fce0000010000 */
[----:B------:R-:W2:Y:S01]  /*4020*/  MUFU.EX2 R14, R14 ;  /* 0x0000000e000e7308 */ /* 0x000ea20000000800 */
[----:B0-----:R-:W-:-:S01]  /*4030*/  FADD.FTZ R4, R12, R65 ;  /* 0x000000410c047221 */ /* 0x001fc20000010000 */
[----:B------:R-:W-:Y:S01]  /*4040*/  FADD.FTZ R65, R45, R62 ;  /* 0x0000003e2d417221 */ /* 0x000fe20000010000 */
[----:B------:R-:W-:-:S03]  /*4050*/  IMAD.MOV.U32 R45, RZ, RZ, R151 ;  /* 0x000000ffff2d7224 */ /* 0x000fc600078e0097 */
[----:B------:R-:W-:Y:S01]  /*4060*/  FADD.FTZ R65, R46, R65 ;  /* 0x000000412e417221 */ /* 0x000fe20000010000 */
[----:B------:R-:W-:Y:S01]  /*4070*/  IMAD.MOV.U32 R46, RZ, RZ, R151 ;  /* 0x000000ffff2e7224 */ /* 0x000fe200078e0097 */
[----:B------:R-:W0:Y:S01]  /*4080*/  MUFU.EX2 R15, R15 ;  /* 0x0000000f000f7308 */ /* 0x000e220000000800 */
[----:B-1----:R-:W-:-:S01]  /*4090*/  FADD.FTZ R71, R13, R4 ;  /* 0x000000040d477221 */ /* 0x002fc20000010000 */
[----:B------:R-:W-:Y:S01]  /*40a0*/  FADD.FTZ R62, R48, R65 ;  /* 0x00000041303e7221 */ /* 0x000fe20000010000 */
[----:B------:R-:W-:-:S03]  /*40b0*/  IMAD.MOV.U32 R48, RZ, RZ, R151 ;  /* 0x000000ffff307224 */ /* 0x000fc600078e0097 */
[----:B------:R-:W-:Y:S01]  /*40c0*/  FADD.FTZ R62, R61, R62 ;  /* 0x0000003e3d3e7221 */ /* 0x000fe20000010000 */
[----:B------:R-:W-:Y:S01]  /*40d0*/  IMAD.MOV.U32 R61, RZ, RZ, R151 ;  /* 0x000000ffff3d7224 */ /* 0x000fe200078e0097 */
[----:B------:R-:W1:Y:S01]  /*40e0*/  MUFU.EX2 R20, R20 ;  /* 0x0000001400147308 */ /* 0x000e620000000800 */
[----:B--2---:R-:W-:-:S07]  /*40f0*/  FADD.FTZ R4, R14, R71 ;  /* 0x000000470e047221 */ /* 0x004fce0000010000 */
[----:B------:R-:W2:Y:S01]  /*4100*/  MUFU.EX2 R21, R21 ;  /* 0x0000001500157308 */ /* 0x000ea20000000800 */
[----:B0-----:R-:W-:-:S07]  /*4110*/  FADD.FTZ R65, R15, R4 ;  /* 0x000000040f417221 */ /* 0x001fce0000010000 */
[----:B------:R-:W0:Y:S01]  /*4120*/  MUFU.EX2 R24, R24 ;  /* 0x0000001800187308 */ /* 0x000e220000000800 */
[----:B-1----:R-:W-:-:S01]  /*4130*/  FADD.FTZ R4, R20, R65 ;  /* 0x0000004114047221 */ /* 0x002fc20000010000 */
[----:B------:R-:W-:Y:S01]  /*4140*/  FADD.FTZ R65, R49, R62 ;  /* 0x0000003e31417221 */ /* 0x000fe20000010000 */
[----:B------:R-:W-:Y:S01]  /*4150*/  F2FP.SATFINITE.E4M3.F32.PACK_AB_MERGE_C R15, R20, R15, RZ ;  /* 0x0000000f140f723e */ /* 0x000fe200048070ff */
[--C-:B------:R-:W-:Y:S02]  /*4160*/  IMAD.MOV.U32 R62, RZ, RZ, R151.reuse ;  /* 0x000000ffff3e7224 */ /* 0x100fe400078e0097 */
[----:B------:R-:W-:Y:S01]  /*4170*/  IMAD.MOV.U32 R49, RZ, RZ, R151 ;  /* 0x000000ffff317224 */ /* 0x000fe200078e0097 */
[----:B------:R-:W-:Y:S01]  /*4180*/  F2FP.SATFINITE.E4M3.F32.PACK_AB_MERGE_C R217, R14, R13, R15 ;  /* 0x0000000d0ed9723e */ /* 0x000fe2000480700f */
[----:B------:R-:W1:Y:S01]  /*4190*/  MUFU.EX2 R25, R25 ;  /* 0x0000001900197308 */ /* 0x000e620000000800 */
[----:B--2---:R-:W-:-:S01]  /*41a0*/  FADD.FTZ R71, R21, R4 ;  /* 0x0000000415477221 */ /* 0x004fc20000010000 */
[----:B------:R-:W-:Y:S01]  /*41b0*/  FADD.FTZ R4, R50, R65 ;  /* 0x0000004132047221 */ /* 0x000fe20000010000 */
[----:B------:R-:W-:-:S02]  /*41c0*/  IMAD.MOV.U32 R65, RZ, RZ, R151 ;  /* 0x000000ffff417224 */ /* 0x000fc400078e0097 */
[----:B------:R-:W-:Y:S02]  /*41d0*/  IMAD.MOV.U32 R50, RZ, RZ, R151 ;  /* 0x000000ffff327224 */ /* 0x000fe400078e0097 */
[----:B------:R-:W-:-:S01]  /*41e0*/  FADD.FTZ R43, R63, R4 ;  /* 0x000000043f2b7221 */ /* 0x000fc20000010000 */
[----:B------:R-:W-:Y:S01]  /*41f0*/  IMAD.MOV.U32 R63, RZ, RZ, R151 ;  /* 0x000000ffff3f7224 */ /* 0x000fe200078e0097 */
[----:B------:R-:W2:Y:S01]  /*4200*/  MUFU.EX2 R26, R26 ;  /* 0x0000001a001a7308 */ /* 0x000ea20000000800 */
[----:B0-----:R-:W-:-:S01]  /*4210*/  FADD.FTZ R40, R24, R71 ;  /* 0x0000004718287221 */ /* 0x001fc20000010000 */
[----:B------:R-:W-:Y:S01]  /*4220*/  FADD.FTZ R66, R66, R43 ;  /* 0x0000002b42427221 */ /* 0x000fe20000010000 */
[----:B------:R-:W-:Y:S01]  /*4230*/  F2FP.SATFINITE.E4M3.F32.PACK_AB_MERGE_C R43, R12, R11, RZ ;  /* 0x0000000b0c2b723e */ /* 0x000fe200048070ff */
[----:B------:R-:W-:-:S03]  /*4240*/  IMAD.MOV.U32 R71, RZ, RZ, R151 ;  /* 0x000000ffff477224 */ /* 0x000fc600078e0097 */
[----:B------:R-:W-:Y:S01]  /*4250*/  F2FP.SATFINITE.E4M3.F32.PACK_AB_MERGE_C R231, R10, R9, R43 ;  /* 0x000000090ae7723e */ /* 0x000fe2000480702b */
[----:B------:R-:W0:Y:S01]  /*4260*/  MUFU.EX2 R27, R27 ;  /* 0x0000001b001b7308 */ /* 0x000e220000000800 */
[----:B-1----:R-:W-:-:S01]  /*4270*/  FADD.FTZ R47, R25, R40 ;  /* 0x00000028192f7221 */ /* 0x002fc20000010000 */
[----:B------:R-:W-:Y:S01]  /*4280*/  F2FP.SATFINITE.E4M3.F32.PACK_AB_MERGE_C R40, R8, R7, RZ ;  /* 0x000000070828723e */ /* 0x000fe200048070ff */
[----:B------:R-:W-:-:S01]  /*4290*/  FADD.FTZ R7, R51, R66 ;  /* 0x0000004233077221 */ /* 0x000fc20000010000 */
[----:B------:R-:W-:Y:S02]  /*42a0*/  IMAD.MOV.U32 R66, RZ, RZ, R151 ;  /* 0x000000ffff427224 */ /* 0x000fe400078e0097 */
[----:B------:R-:W-:Y:S01]  /*42b0*/  F2FP.SATFINITE.E4M3.F32.PACK_AB_MERGE_C R229, R6, R5, R40 ;  /* 0x0000000506e5723e */ /* 0x000fe20004807028 */
[----:B------:R-:W-:Y:S01]  /*42c0*/  FADD.FTZ R7, R52, R7 ;  /* 0x0000000734077221 */ /* 0x000fe20000010000 */
[----:B------:R-:W1:Y:S01]  /*42d0*/  MUFU.EX2 R28, R28 ;  /* 0x0000001c001c7308 */ /* 0x000e620000000800 */
[----:B--2---:R-:W-:-:S01]  /*42e0*/  FADD.FTZ R4, R26, R47 ;  /* 0x0000002f1a047221 */ /* 0x004fc20000010000 */
[----:B------:R-:W-:Y:S01]  /*42f0*/  F2FP.SATFINITE.E4M3.F32.PACK_AB_MERGE_C R25, R26, R25, RZ ;  /* 0x000000191a19723e */ /* 0x000fe200048070ff */
[----:B------:R-:W-:-:S01]  /*4300*/  FADD.FTZ R12, R60, R7 ;  /* 0x000000073c0c7221 */ /* 0x000fc20000010000 */
[C---:B------:R-:W-:Y:S01]  /*4310*/  F2FP.SATFINITE.E4M3.F32.PACK_AB_MERGE_C R60, R67.reuse, R60, RZ ;  /* 0x0000003c433c723e */ /* 0x040fe200048070ff */
[----:B------:R-:W-:Y:S01]  /*4320*/  IMAD.MOV.U32 R47, RZ, RZ, R151 ;  /* 0x000000ffff2f7224 */ /* 0x000fe200078e0097 */
[----:B------:R-:W-:Y:S01]  /*4330*/  F2FP.SATFINITE.E4M3.F32.PACK_AB_MERGE_C R219, R24, R21, R25 ;  /* 0x0000001518db723e */ /* 0x000fe20004807019 */
[----:B------:R-:W-:-:S01]  /*4340*/  FADD.FTZ R12, R67, R12 ;  /* 0x0000000c430c7221 */ /* 0x000fc20000010000 */
[----:B------:R-:W2:Y:S01]  /*4350*/  MUFU.EX2 R29, R29 ;  /* 0x0000001d001d7308 */ /* 0x000ea20000000800 */
[----:B0-----:R-:W-:-:S01]  /*4360*/  FADD.FTZ R11, R27, R4 ;  /* 0x000000041b0b7221 */ /* 0x001fc20000010000 */
[----:B------:R-:W-:Y:S01]  /*4370*/  F2FP.SATFINITE.E4M3.F32.PACK_AB_MERGE_C R220, R52, R51, R60 ;  /* 0x0000003334dc723e */ /* 0x000fe2000480703c */
[----:B------:R-:W-:-:S02]  /*4380*/  IMAD.MOV.U32 R67, RZ, RZ, R151 ;  /* 0x000000ffff437224 */ /* 0x000fc400078e0097 */
[--C-:B------:R-:W-:Y:S02]  /*4390*/  IMAD.MOV.U32 R60, RZ, RZ, R151.reuse ;  /* 0x000000ffff3c7224 */ /* 0x100fe400078e0097 */
[----:B------:R-:W-:Y:S01]  /*43a0*/  IMAD.MOV.U32 R52, RZ, RZ, R151 ;  /* 0x000000ffff347224 */ /* 0x000fe200078e0097 */
[----:B------:R-:W0:Y:S01]  /*43b0*/  MUFU.EX2 R30, R30 ;  /* 0x0000001e001e7308 */ /* 0x000e220000000800 */
[----:B-1----:R-:W-:-:S01]  /*43c0*/  FADD.FTZ R8, R28, R11 ;  /* 0x0000000b1c087221 */ /* 0x002fc20000010000 */
[--C-:B------:R-:W-:Y:S02]  /*43d0*/  IMAD.MOV.U32 R51, RZ, RZ, R151.reuse ;  /* 0x000000ffff337224 */ /* 0x100fe400078e0097 */
[--C-:B------:R-:W-:Y:S02]  /*43e0*/  IMAD.MOV.U32 R43, RZ, RZ, R151.reuse ;  /* 0x000000ffff2b7224 */ /* 0x100fe400078e0097 */
[----:B------:R-:W-:Y:S02]  /*43f0*/  IMAD.MOV.U32 R40, RZ, RZ, R151 ;  /* 0x000000ffff287224 */ /* 0x000fe400078e0097 */
[----:B------:R-:W1:Y:S01]  /*4400*/  MUFU.EX2 R31, R31 ;  /* 0x0000001f001f7308 */ /* 0x000e620000000800 */
[----:B--2---:R-:W-:-:S01]  /*4410*/  FADD.FTZ R7, R29, R8 ;  /* 0x000000081d077221 */ /* 0x004fc20000010000 */
[----:B------:R-:W-:-:S02]  /*4420*/  IMAD.MOV.U32 R26, RZ, RZ, R151 ;  /* 0x000000ffff1a7224 */ /* 0x000fc400078e0097 */
[--C-:B------:R-:W-:Y:S02]  /*4430*/  IMAD.MOV.U32 R25, RZ, RZ, R151.reuse ;  /* 0x000000ffff197224 */ /* 0x100fe400078e0097 */
[----:B------:R-:W-:Y:S02]  /*4440*/  IMAD.MOV.U32 R24, RZ, RZ, R151 ;  /* 0x000000ffff187224 */ /* 0x000fe400078e0097 */
[----:B------:R-:W2:Y:S01]  /*4450*/  MUFU.EX2 R32, R32 ;  /* 0x0000002000207308 */ /* 0x000ea20000000800 */
[C---:B0-----:R-:W-:Y:S01]  /*4460*/  F2FP.SATFINITE.E4M3.F32.PACK_AB_MERGE_C R29, R30.reuse, R29, RZ ;  /* 0x0000001d1e1d723e */ /* 0x041fe200048070ff */
[----:B------:R-:W-:Y:S01]  /*4470*/  FADD.FTZ R30, R30, R7 ;  /* 0x000000071e1e7221 */ /* 0x000fe20000010000 */
[----:B------:R-:W-:-:S02]  /*4480*/  FADD.FTZ R7, R53, R12 ;  /* 0x0000000c35077221 */ /* 0x000fc40000010000 */
[----:B------:R-:W-:Y:S01]  /*4490*/  F2FP.SATFINITE.E4M3.F32.PACK_AB_MERGE_C R221, R28, R27, R29 ;  /* 0x0000001b1cdd723e */ /* 0x000fe2000480701d */
[----:B------:R-:W-:-:S02]  /*44a0*/  IMAD.MOV.U32 R29, RZ, RZ, R151 ;  /* 0x000000ffff1d7224 */ /* 0x000fc400078e0097 */
[----:B------:R-:W-:Y:S01]  /*44b0*/  FADD.FTZ R7, R54, R7 ;  /* 0x0000000736077221 */ /* 0x000fe20000010000 */
[----:B------:R-:W0:Y:S01]  /*44c0*/  MUFU.EX2 R33, R33 ;  /* 0x0000002100217308 */ /* 0x000e220000000800 */
[----:B-1----:R-:W-:-:S01]  /*44d0*/  FADD.FTZ R11, R31, R30 ;  /* 0x0000001e1f0b7221 */ /* 0x002fc20000010000 */
[----:B------:R-:W-:Y:S02]  /*44e0*/  IMAD.MOV.U32 R30, RZ, RZ, R151 ;  /* 0x000000ffff1e7224 */ /* 0x000fe400078e0097 */
[----:B------:R-:W-:-:S01]  /*44f0*/  FADD.FTZ R12, R68, R7 ;  /* 0x00000007440c7221 */ /* 0x000fc20000010000 */
[--C-:B------:R-:W-:Y:S02]  /*4500*/  IMAD.MOV.U32 R28, RZ, RZ, R151.reuse ;  /* 0x000000ffff1c7224 */ /* 0x100fe400078e0097 */
[----:B------:R-:W-:Y:S01]  /*4510*/  IMAD.MOV.U32 R27, RZ, RZ, R151 ;  /* 0x000000ffff1b7224 */ /* 0x000fe200078e0097 */
[----:B------:R-:W1:Y:S01]  /*4520*/  MUFU.EX2 R69, R69 ;  /* 0x0000004500457308 */ /* 0x000e620000000800 */
[----:B--2---:R-:W-:-:S07]  /*4530*/  FADD.FTZ R8, R32, R11 ;  /* 0x0000000b20087221 */ /* 0x004fce0000010000 */
[----:B------:R-:W2:Y:S01]  /*4540*/  MUFU.EX2 R34, R34 ;  /* 0x0000002200227308 */ /* 0x000ea20000000800 */
[----:B0-----:R-:W-:-:S07]  /*4550*/  FADD.FTZ R7, R33, R8 ;  /* 0x0000000821077221 */ /* 0x001fce0000010000 */
[----:B------:R-:W-:Y:S01]  /*4560*/  MUFU.EX2 R76, R76 ;  /* 0x0000004c004c7308 */ /* 0x000fe20000000800 */
[C---:B-1----:R-:W-:Y:S01]  /*4570*/  F2FP.SATFINITE.E4M3.F32.PACK_AB_MERGE_C R68, R69.reuse, R68, RZ ;  /* 0x000000444544723e */ /* 0x042fe200048070ff */
[----:B------:R-:W-:-:S03]  /*4580*/  FADD.FTZ R69, R69, R12 ;  /* 0x0000000c45457221 */ /* 0x000fc60000010000 */
[----:B------:R-:W-:Y:S01]  /*4590*/  F2FP.SATFINITE.E4M3.F32.PACK_AB_MERGE_C R222, R54, R53, R68 ;  /* 0x0000003536de723e */ /* 0x000fe20004807044 */
[----:B------:R-:W-:Y:S02]  /*45a0*/  IMAD.MOV.U32 R68, RZ, RZ, R151 ;  /* 0x000000ffff447224 */ /* 0x000fe400078e0097 */
[----:B------:R-:W0:Y:S01]  /*45b0*/  MUFU.EX2 R59, R59 ;  /* 0x0000003b003b7308 */ /* 0x000e220000000800 */
[C---:B--2---:R-:W-:Y:S01]  /*45c0*/  F2FP.SATFINITE.E4M3.F32.PACK_AB_MERGE_C R33, R34.reuse, R33, RZ ;  /* 0x000000212221723e */ /* 0x044fe200048070ff */
[----:B------:R-:W-:Y:S01]  /*45d0*/  FADD.FTZ R34, R34, R7 ;  /* 0x0000000722227221 */ /* 0x000fe20000010000 */
[----:B------:R-:W-:Y:S02]  /*45e0*/  IMAD.MOV.U32 R54, RZ, RZ, R151 ;  /* 0x000000ffff367224 */ /* 0x000fe400078e0097 */
[----:B------:R-:W-:Y:S01]  /*45f0*/  F2FP.SATFINITE.E4M3.F32.PACK_AB_MERGE_C R223, R32, R31, R33 ;  /* 0x0000001f20df723e */ /* 0x000fe20004807021 */
[--C-:B------:R-:W-:Y:S02]  /*4600*/  IMAD.MOV.U32 R53, RZ, RZ, R151.reuse ;  /* 0x000000ffff357224 */ /* 0x100fe400078e0097 */
[----:B------:R-:W1:Y:S01]  /*4610*/  MUFU.EX2 R72, R72 ;  /* 0x0000004800487308 */ /* 0x000e620000000800 */
[----:B------:R-:W-:-:S02]  /*4620*/  IMAD.MOV.U32 R33, RZ, RZ, R151 ;  /* 0x000000ffff217224 */ /* 0x000fc400078e0097 */
[--C-:B------:R-:W-:Y:S02]  /*4630*/  IMAD.MOV.U32 R32, RZ, RZ, R151.reuse ;  /* 0x000000ffff207224 */ /* 0x100fe400078e0097 */
[----:B------:R-:W-:-:S03]  /*4640*/  IMAD.MOV.U32 R31, RZ, RZ, R151 ;  /* 0x000000ffff1f7224 */ /* 0x000fc600078e0097 */
[----:B------:R-:W2:Y:S01]  /*4650*/  MUFU.EX2 R35, R35 ;  /* 0x0000002300237308 */ /* 0x000ea20000000800 */
[----:B0-----:R-:W-:-:S07]  /*4660*/  F2FP.SATFINITE.E4M3.F32.PACK_AB_MERGE_C R11, R59, R76, RZ ;  /* 0x0000004c3b0b723e */ /* 0x001fce00048070ff */
[----:B------:R-:W0:Y:S01]  /*4670*/  MUFU.EX2 R73, R73 ;  /* 0x0000004900497308 */ /* 0x000e220000000800 */
[----:B-1----:R-:W-:-:S01]  /*4680*/  FADD.FTZ R8, R72, R69 ;  /* 0x0000004548087221 */ /* 0x002fc20000010000 */
[----:B------:R-:W-:-:S06]  /*4690*/  IMAD.MOV.U32 R69, RZ, RZ, R151 ;  /* 0x000000ffff457224 */ /* 0x000fcc00078e0097 */
[----:B------:R-:W1:Y:S01]  /*46a0*/  MUFU.EX2 R36, R36 ;  /* 0x0000002400247308 */ /* 0x000e620000000800 */
[----:B--2---:R-:W-:-:S01]  /*46b0*/  FADD.FTZ R7, R35, R34 ;  /* 0x0000002223077221 */ /* 0x004fc20000010000 */
[----:B------:R-:W-:-:S06]  /*46c0*/  IMAD.MOV.U32 R34, RZ, RZ, R151 ;  /* 0x000000ffff227224 */ /* 0x000fcc00078e0097 */
[----:B------:R-:W2:Y:S01]  /*46d0*/  MUFU.EX2 R37, R37 ;  /* 0x0000002500257308 */ /* 0x000ea20000000800 */
[C---:B0-----:R-:W-:Y:S01]  /*46e0*/  F2FP.SATFINITE.E4M3.F32.PACK_AB_MERGE_C R224, R73.reuse, R72, R11 ;  /* 0x0000004849e0723e */ /* 0x041fe2000480700b */
[----:B------:R-:W-:Y:S01]  /*46f0*/  FADD.FTZ R73, R73, R8 ;  /* 0x0000000849497221 */ /* 0x000fe20000010000 */
[----:B------:R-:W-:-:S03]  /*4700*/  IMAD.MOV.U32 R72, RZ, RZ, R151 ;  /* 0x000000ffff487224 */ /* 0x000fc600078e0097 */
[----:B------:R-:W-:Y:S01]  /*4710*/  FADD.FTZ R76, R76, R73 ;  /* 0x000000494c4c7221 */ /* 0x000fe20000010000 */
[----:B------:R-:W-:Y:S01]  /*4720*/  IMAD.MOV.U32 R73, RZ, RZ, R151 ;  /* 0x000000ffff497224 */ /* 0x000fe200078e0097 */
[----:B------:R0:W3:Y:S01]  /*4730*/  MUFU.EX2 R4, R79 ;  /* 0x0000004f00047308 */ /* 0x0000e20000000800 */
[----:B-1----:R-:W-:-:S01]  /*4740*/  FADD.FTZ R6, R36, R7 ;  /* 0x0000000724067221 */ /* 0x002fc20000010000 */
[----:B------:R-:W-:Y:S01]  /*4750*/  FADD.FTZ R76, R59, R76 ;  /* 0x0000004c3b4c7221 */ /* 0x000fe20000010000 */
[----:B------:R-:W-:-:S05]  /*4760*/  IMAD.MOV.U32 R59, RZ, RZ, R151 ;  /* 0x000000ffff3b7224 */ /* 0x000fca00078e0097 */
[----:B------:R-:W1:Y:S01]  /*4770*/  MUFU.EX2 R55, R55 ;  /* 0x0000003700377308 */ /* 0x000e620000000800 */
[----:B--2---:R-:W-:-:S01]  /*4780*/  FADD.FTZ R7, R37, R6 ;  /* 0x0000000625077221 */ /* 0x004fc20000010000 */
[----:B0-----:R-:W-:-:S06]  /*4790*/  IMAD.MOV.U32 R79, RZ, RZ, R151 ;  /* 0x000000ffff4f7224 */ /* 0x001fcc00078e0097 */
[----:B------:R-:W0:Y:S01]  /*47a0*/  MUFU.EX2 R82, R82 ;  /* 0x0000005200527308 */ /* 0x000e220000000800 */
[----:B---3--:R-:W-:-:S01]  /*47b0*/  FADD.FTZ R7, R4, R7 ;  /* 0x0000000704077221 */ /* 0x008fc20000010000 */
[----:B------:R-:W-:-:S04]  /*47c0*/  F2FP.SATFINITE.E4M3.F32.PACK_AB_MERGE_C R37, R4, R37, RZ ;  /* 0x000000250425723e */ /* 0x000fc800048070ff */
[----:B------:R-:W-:Y:S01]  /*47d0*/  F2FP.SATFINITE.E4M3.F32.PACK_AB_MERGE_C R225, R36, R35, R37 ;  /* 0x0000002324e1723e */ /* 0x000fe20004807025 */
[----:B------:R-:W-:Y:S01]  /*47e0*/  IMAD.MOV.U32 R37, RZ, RZ, R151 ;  /* 0x000000ffff257224 */ /* 0x000fe200078e0097 */
[----:B------:R-:W-:Y:S01]  /*47f0*/  MUFU.EX2 R56, R56 ;  /* 0x0000003800387308 */ /* 0x000fe20000000800 */
[----:B-1----:R-:W-:-:S01]  /*4800*/  FADD.FTZ R9, R55, R76 ;  /* 0x0000004c37097221 */ /* 0x002fc20000010000 */
[--C-:B------:R-:W-:Y:S02]  /*4810*/  IMAD.MOV.U32 R76, RZ, RZ, R151.reuse ;  /* 0x000000ffff4c7224 */ /* 0x100fe400078e0097 */
[--C-:B------:R-:W-:Y:S02]  /*4820*/  IMAD.MOV.U32 R36, RZ, RZ, R151.reuse ;  /* 0x000000ffff247224 */ /* 0x100fe400078e0097 */
[----:B------:R-:W-:Y:S02]  /*4830*/  IMAD.MOV.U32 R35, RZ, RZ, R151 ;  /* 0x000000ffff237224 */ /* 0x000fe400078e0097 */
[----:B------:R-:W1:Y:S01]  /*4840*/  MUFU.EX2 R57, R57 ;  /* 0x0000003900397308 */ /* 0x000e620000000800 */
[----:B0-----:R-:W-:-:S07]  /*4850*/  FADD.FTZ R4, R82, R7 ;  /* 0x0000000752047221 */ /* 0x001fce0000010000 */
[----:B------:R-:W0:Y:S08]  /*4860*/  MUFU.EX2 R58, R58 ;  /* 0x0000003a003a7308 */ /* 0x000e300000000800 */
[----:B------:R-:W2:Y:S01]  /*4870*/  MUFU.EX2 R83, R83 ;  /* 0x0000005300537308 */ /* 0x000ea20000000800 */
[----:B-1----:R-:W-:-:S07]  /*4880*/  F2FP.SATFINITE.E4M3.F32.PACK_AB_MERGE_C R6, R57, R56, RZ ;  /* 0x000000383906723e */ /* 0x002fce00048070ff */
[----:B------:R-:W-:Y:S01]  /*4890*/  MUFU.EX2 R86, R86 ;  /* 0x0000005600567308 */ /* 0x000fe20000000800 */
[----:B0-----:R-:W-:-:S01]  /*48a0*/  FADD.FTZ R9, R58, R9 ;  /* 0x000000093a097221 */ /* 0x001fc20000010000 */
[----:B------:R-:W-:Y:S01]  /*48b0*/  F2FP.SATFINITE.E4M3.F32.PACK_AB_MERGE_C R226, R58, R55, R6 ;  /* 0x000000373ae2723e */ /* 0x000fe20004807006 */
[----:B------:R-:W-:Y:S02]  /*48c0*/  IMAD.MOV.U32 R58, RZ, RZ, R151 ;  /* 0x000000ffff3a7224 */ /* 0x000fe400078e0097 */
[----:B------:R-:W-:Y:S01]  /*48d0*/  FADD.FTZ R6, R56, R9 ;  /* 0x0000000938067221 */ /* 0x000fe20000010000 */
[----:B------:R-:W-:Y:S02]  /*48e0*/  IMAD.MOV.U32 R56, RZ, RZ, R151 ;  /* 0x000000ffff387224 */ /* 0x000fe400078e0097 */
[----:B------:R0:W1:Y:S01]  /*48f0*/  MUFU.EX2 R5, R64 ;  /* 0x0000004000057308 */ /* 0x0000620000000800 */
[----:B--2---:R-:W-:-:S01]  /*4900*/  FADD.FTZ R7, R83, R4 ;  /* 0x0000000453077221 */ /* 0x004fc20000010000 */
[----:B------:R-:W-:Y:S01]  /*4910*/  FADD.FTZ R6, R57, R6 ;  /* 0x0000000639067221 */ /* 0x000fe20000010000 */
[----:B------:R-:W-:-:S02]  /*4920*/  IMAD.MOV.U32 R57, RZ, RZ, R151 ;  /* 0x000000ffff397224 */ /* 0x000fc400078e0097 */
[--C-:B------:R-:W-:Y:S02]  /*4930*/  IMAD.MOV.U32 R55, RZ, RZ, R151.reuse ;  /* 0x000000ffff377224 */ /* 0x100fe400078e0097 */
[----:B0-----:R-:W-:Y:S01]  /*4940*/  IMAD.MOV.U32 R64, RZ, RZ, R151 ;  /* 0x000000ffff407224 */ /* 0x001fe200078e0097 */
[----:B-1----:R-:W-:Y:S01]  /*4950*/  F2FP.SATFINITE.E4M3.F32.PACK_AB_MERGE_C R4, R5, R86, RZ ;  /* 0x000000560504723e */ /* 0x002fe200048070ff */
[----:B------:R-:W-:-:S03]  /*4960*/  FADD.FTZ R86, R86, R7 ;  /* 0x0000000756567221 */ /* 0x000fc60000010000 */
[----:B------:R-:W-:Y:S01]  /*4970*/  F2FP.SATFINITE.E4M3.F32.PACK_AB_MERGE_C R227, R83, R82, R4 ;  /* 0x0000005253e3723e */ /* 0x000fe20004807004 */
[----:B------:R-:W-:-:S01]  /*4980*/  FADD.FTZ R5, R5, R86 ;  /* 0x0000005605057221 */ /* 0x000fc20000010000 */
[--C-:B------:R-:W-:Y:S02]  /*4990*/  IMAD.MOV.U32 R86, RZ, RZ, R151.reuse ;  /* 0x000000ffff567224 */ /* 0x100fe400078e0097 */
[--C-:B------:R-:W-:Y:S02]  /*49a0*/  IMAD.MOV.U32 R83, RZ, RZ, R151.reuse ;  /* 0x000000ffff537224 */ /* 0x100fe400078e0097 */
        /* <DEDUP_REMOVED lines=68> */
[----:B------:R-:W-:Y:S01]  /*4df0*/  UIADD3 UR45, UR45, -0x2, URZ ;  /* 0xfffffffe2d2d7890 */ /* 0x000fe2000fffe03f */
[----:B------:R-:W-:Y:S01]  /*4e00*/  UMOV UR52, UR42 ;  /* 0x0000002a00347c82 */ /* 0x000fe20008000000 */
[----:B------:R-:W-:Y:S01]  /*4e10*/  UMOV UR51, UR50 ;  /* 0x0000003200337c82 */ /* 0x000fe20008000000 */
[----:B------:R-:W-:-:S09]  /*4e20*/  ULDC UR48, c[0x0][0x988] ;  /* 0x0002620000307ab9 */ /* 0x000fd20000000800 */
.L_x_140:
[----:B------:R-:W-:Y:S01]  /*4e30*/  ISETP.NE.AND P2, PT, RZ, UR41, PT ;  /* 0x00000029ff007c0c */ /* 0x000fe2000bf45270 */
[----:B------:R-:W-:-:S04]  /*4e40*/  UISETP.NE.AND UP0, UPT, UR51, 0x1, UPT ;  /* 0x000000013300788c */ /* 0x000fc8000bf05270 */
[----:B------:R-:W-:-:S04]  /*4e50*/  USEL UR42, URZ, 0x1, UP0 ;  /* 0x000000013f2a7887 */ /* 0x000fc80008000000 */
[----:B------:R-:W-:-:S04]  /*4e60*/  ULOP3.LUT UR42, UR52, UR42, URZ, 0x3c, !UPT ;  /* 0x0000002a342a7292 */ /* 0x000fc8000f8e3c3f */
[----:B------:R-:W-:Y:S08]  /*4e70*/  @P2 BRA `(.L_x_131) ;  /* 0x0000000000442947 */ /* 0x000ff00003800000 */
[----:B------:R-:W-:Y:S05]  /*4e80*/  @!P0 BRA `(.L_x_132) ;  /* 0x0000000000048947 */ /* 0x000fea0003800000 */
[----:B------:R-:W-:Y:S01]  /*4e90*/  BPT.TRAP 0x1 ;  /* 0x000000040000795c */ /* 0x000fe20000300000 */
.L_x_132:
[----:B------:R-:W0:Y:S01]  /*4ea0*/  S2UR UR10, SR_CgaCtaId ;  /* 0x00000000000a79c3 */ /* 0x000e220000008800 */
[----:B------:R-:W-:Y:S01]  /*4eb0*/  UIADD3 UR6, UR51, 0x1, URZ ;  /* 0x0000000133067890 */ /* 0x000fe2000fffe03f */
[----:B------:R-:W-:Y:S01]  /*4ec0*/  IMAD.U32 R2, RZ, RZ, UR42 ;  /* 0x0000002aff027e24 */ /* 0x000fe2000f8e00ff */
[----:B------:R-:W-:Y:S02]  /*4ed0*/  UMOV UR7, 0x400 ;  /* 0x0000040000077882 */ /* 0x000fe40000000000 */
[----:B------:R-:W-:Y:S02]  /*4ee0*/  UISETP.NE.AND UP0, UPT, UR6, 0x2, UPT ;  /* 0x000000020600788c */ /* 0x000fe4000bf05270 */
[----:B------:R-:W-:Y:S02]  /*4ef0*/  SHF.L.U32 R2, R2, 0x1f, RZ ;  /* 0x0000001f02027819 */ /* 0x000fe400000006ff */
[----:B------:R-:W-:Y:S02]  /*4f00*/  USEL UR6, UR6, URZ, UP0 ;  /* 0x0000003f06067287 */ /* 0x000fe40008000000 */
[----:B0-----:R-:W-:-:S04]  /*4f10*/  ULEA UR7, UR10, UR7, 0x18 ;  /* 0x000000070a077291 */ /* 0x001fc8000f8ec03f */
[----:B------:R-:W-:-:S09]  /*4f20*/  ULEA UR6, UR6, UR7, 0x3 ;  /* 0x0000000706067291 */ /* 0x000fd2000f8e183f */
[----:B------:R0:W1:Y:S01]  /*4f30*/  SYNCS.PHASECHK.TRANS64.TRYWAIT P1, [UR6+0x38830], R2 ;  /* 0x03883002ff0075a7 */ /* 0x0000620008020146 */
[----:B------:R-:W-:Y:S05]  /*4f40*/  @!P0 BRA `(.L_x_133) ;  /* 0x0000000000048947 */ /* 0x000fea0003800000 */
[----:B------:R-:W-:Y:S01]  /*4f50*/  BPT.TRAP 0x1 ;  /* 0x000000040000795c */ /* 0x000fe20000300000 */
.L_x_133:
[----:B-1----:R-:W-:Y:S05]  /*4f60*/  @P1 BRA `(.L_x_131) ;  /* 0x0000000000081947 */ /* 0x002fea0003800000 */
[----:B------:R-:W1:Y:S02]  /*4f70*/  SYNCS.PHASECHK.TRANS64.TRYWAIT P1, [UR6+0x38830], R2 ;  /* 0x03883002ff0075a7 */ /* 0x000e640008020146 */
[----:B-1----:R-:W-:Y:S05]  /*4f80*/  @!P1 BRA `(.L_x_134) ;  /* 0x000000c0002c9947 */ /* 0x002fea0003800000 */
.L_x_131:
[----:B01----:R-:W-:Y:S01]  /*4f90*/  VIADD R2, R23, 0x8 ;  /* 0x0000000817027836 */ /* 0x003fe20000000000 */
        /* <DEDUP_REMOVED lines=44> */
[----:B0-----:R-:W-:Y:S05]  /*5260*/  @P2 BRA `(.L_x_135) ;  /* 0x0000000000382947 */ /* 0x001fea0003800000 */
[----:B------:R-:W-:Y:S05]  /*5270*/  @!P0 BRA `(.L_x_136) ;  /* 0x0000000000048947 */ /* 0x000fea0003800000 */
[----:B------:R-:W-:Y:S01]  /*5280*/  BPT.TRAP 0x1 ;  /* 0x000000040000795c */ /* 0x000fe20000300000 */
.L_x_136:
[----:B------:R-:W0:Y:S01]  /*5290*/  S2UR UR7, SR_CgaCtaId ;  /* 0x00000000000779c3 */ /* 0x000e220000008800 */
[----:B------:R-:W-:Y:S01]  /*52a0*/  UMOV UR6, 0x400 ;  /* 0x0000040000067882 */ /* 0x000fe20000000000 */
[----:B------:R-:W-:-:S05]  /*52b0*/  IMAD.U32 R2, RZ, RZ, UR52 ;  /* 0x00000034ff027e24 */ /* 0x000fca000f8e00ff */
[----:B------:R-:W-:Y:S01]  /*52c0*/  SHF.L.U32 R2, R2, 0x1f, RZ ;  /* 0x0000001f02027819 */ /* 0x000fe200000006ff */
[----:B0-----:R-:W-:-:S04]  /*52d0*/  ULEA UR6, UR7, UR6, 0x18 ;  /* 0x0000000607067291 */ /* 0x001fc8000f8ec03f */
[----:B------:R-:W-:-:S09]  /*52e0*/  ULEA UR6, UR51, UR6, 0x3 ;  /* 0x0000000633067291 */ /* 0x000fd2000f8e183f */
[----:B------:R0:W1:Y:S01]  /*52f0*/  SYNCS.PHASECHK.TRANS64.TRYWAIT P1, [UR6+0x38850], R2 ;  /* 0x03885002ff0075a7 */ /* 0x0000620008020146 */
[----:B------:R-:W-:Y:S05]  /*5300*/  @!P0 BRA `(.L_x_137) ;  /* 0x0000000000048947 */ /* 0x000fea0003800000 */
[----:B------:R-:W-:Y:S01]  /*5310*/  BPT.TRAP 0x1 ;  /* 0x000000040000795c */ /* 0x000fe20000300000 */
.L_x_137:
[----:B-1----:R-:W-:Y:S05]  /*5320*/  @P1 BRA `(.L_x_135) ;  /* 0x0000000000081947 */ /* 0x002fea0003800000 */
[----:B------:R-:W1:Y:S02]  /*5330*/  SYNCS.PHASECHK.TRANS64.TRYWAIT P1, [UR6+0x38850], R2 ;  /* 0x03885002ff0075a7 */ /* 0x000e640008020146 */
[----:B-1----:R-:W-:Y:S05]  /*5340*/  @!P1 BRA `(.L_x_138) ;  /* 0x000000bc00549947 */ /* 0x002fea0003800000 */
.L_x_135:
[----:B------:R-:W2:Y:S01]  /*5350*/  S2UR UR6, SR_CgaCtaId ;  /* 0x00000000000679c3 */ /* 0x000ea20000008800 */
[----:B01----:R-:W-:Y:S01]  /*5360*/  MOV R2, 0x400 ;  /* 0x0000040000027802 */ /* 0x003fe20000000f00 */
[----:B------:R-:W-:Y:S01]  /*5370*/  WARPGROUP.ARRIVE ;  /* 0x00000000000079c5 */ /* 0x000fe20000000000 */
[----:B------:R-:W-:Y:S01]  /*5380*/  UMOV UR7, 0x40000040 ;  /* 0x4000004000077882 */ /* 0x000fe20000000000 */
[C---:B------:R-:W-:Y:S01]  /*5390*/  FMUL.FTZ R9, R0.reuse, R152 ;  /* 0x0000009800097220 */ /* 0x040fe20000410000 */
[C---:B------:R-:W-:Y:S01]  /*53a0*/  FMUL.FTZ R10, R0.reuse, R154 ;  /* 0x0000009a000a7220 */ /* 0x040fe20000410000 */
[C---:B------:R-:W-:Y:S01]  /*53b0*/  FMUL.FTZ R8, R0.reuse, R153 ;  /* 0x0000009900087220 */ /* 0x040fe20000410000 */
[C---:B------:R-:W-:Y:S01]  /*53c0*/  FMUL.FTZ R11, R0.reuse, R155 ;  /* 0x0000009b000b7220 */ /* 0x040fe20000410000 */
[C---:B------:R-:W-:Y:S01]  /*53d0*/  FMUL.FTZ R12, R0.reuse, R156 ;  /* 0x0000009c000c7220 */ /* 0x040fe20000410000 */
[C---:B------:R-:W-:Y:S01]  /*53e0*/  FMUL.FTZ R14, R0.reuse, R158 ;  /* 0x0000009e000e7220 */ /* 0x040fe20000410000 */
[----:B------:R-:W0:Y:S01]  /*53f0*/  MUFU.TANH R9, R9 ;  /* 0x0000000900097308 */ /* 0x000e220000002400 */
[C---:B------:R-:W-:Y:S01]  /*5400*/  FMUL.FTZ R13, R0.reuse, R157 ;  /* 0x0000009d000d7220 */ /* 0x040fe20000410000 */
[C---:B------:R-:W-:Y:S01]  /*5410*/  FMUL.FTZ R15, R0.reuse, R159 ;  /* 0x0000009f000f7220 */ /* 0x040fe20000410000 */
[C---:B------:R-:W-:Y:S01]  /*5420*/  FMUL.FTZ R20, R0.reuse, R160 ;  /* 0x000000a000147220 */ /* 0x040fe20000410000 */
[C---:B------:R-:W-:Y:S01]  /*5430*/  FMUL.FTZ R152, R0.reuse, R162 ;  /* 0x000000a200987220 */ /* 0x040fe20000410000 */
[C---:B------:R-:W-:Y:S01]  /*5440*/  FMUL.FTZ R153, R0.reuse, R163 ;  /* 0x000000a300997220 */ /* 0x040fe20000410000 */
[C---:B------:R-:W-:Y:S01]  /*5450*/  FMUL.FTZ R21, R0.reuse, R161 ;  /* 0x000000a100157220 */ /* 0x040fe20000410000 */
[C---:B------:R-:W-:Y:S01]  /*5460*/  FMUL.FTZ R163, R0.reuse, R173 ;  /* 0x000000ad00a37220 */ /* 0x040fe20000410000 */
[----:B------:R-:W1:Y:S01]  /*5470*/  MUFU.TANH R10, R10 ;  /* 0x0000000a000a7308 */ /* 0x000e620000002400 */
[C---:B------:R-:W-:Y:S01]  /*5480*/  FMUL.FTZ R173, R0.reuse, R183 ;  /* 0x000000b700ad7220 */ /* 0x040fe20000410000 */
[C---:B------:R-:W-:Y:S01]  /*5490*/  FMUL.FTZ R154, R0.reuse, R164 ;  /* 0x000000a4009a7220 */ /* 0x040fe20000410000 */
[C---:B------:R-:W-:Y:S01]  /*54a0*/  FMUL.FTZ R183, R0.reuse, R193 ;  /* 0x000000c100b77220 */ /* 0x040fe20000410000 */
[C---:B------:R-:W-:Y:S01]  /*54b0*/  FMUL.FTZ R164, R0.reuse, R174 ;  /* 0x000000ae00a47220 */ /* 0x040fe20000410000 */
[----:B------:R-:W-:Y:S01]  /*54c0*/  FMUL.FTZ R174, R0, R184 ;  /* 0x000000b800ae7220 */ /* 0x000fe20000410000 */
[----:B--2---:R-:W-:-:S02]  /*54d0*/  IMAD.U32 R3, RZ, RZ, UR6 ;  /* 0x00000006ff037e24 */ /* 0x004fc4000f8e00ff */
[C---:B------:R-:W-:Y:S01]  /*54e0*/  FMUL.FTZ R184, R0.reuse, R194 ;  /* 0x000000c200b87220 */ /* 0x040fe20000410000 */
[----:B------:R-:W2:Y:S01]  /*54f0*/  MUFU.TANH R8, R8 ;  /* 0x0000000800087308 */ /* 0x000ea20000002400 */
[----:B0-----:R-:W-:Y:S01]  /*5500*/  FMNMX.FTZ R193, R9, R4, !PT ;  /* 0x0000000409c17209 */ /* 0x001fe20007810000 */
[C---:B------:R-:W-:Y:S01]  /*5510*/  FMUL.FTZ R155, R0.reuse, R165 ;  /* 0x000000a5009b7220 */ /* 0x040fe20000410000 */
[----:B------:R-:W-:Y:S01]  /*5520*/  LEA R2, R3, R2, 0x18 ;  /* 0x0000000203027211 */ /* 0x000fe200078ec0ff */
[C---:B------:R-:W-:Y:S01]  /*5530*/  FMUL.FTZ R156, R0.reuse, R166 ;  /* 0x000000a6009c7220 */ /* 0x040fe20000410000 */
[C---:B------:R-:W-:Y:S01]  /*5540*/  FMUL.FTZ R165, R0.reuse, R175 ;  /* 0x000000af00a57220 */ /* 0x040fe20000410000 */
[----:B------:R-:W-:Y:S01]  /*5550*/  FMUL.FTZ R166, R0, R176 ;  /* 0x000000b000a67220 */ /* 0x000fe20000410000 */
[----:B------:R-:W-:Y:S01]  /*5560*/  R2UR UR6, R2 ;  /* 0x00000000020672ca */ /* 0x000fe200000e0000 */
[----:B------:R-:W0:Y:S01]  /*5570*/  MUFU.TANH R11, R11 ;  /* 0x0000000b000b7308 */ /* 0x000e220000002400 */
[----:B-1----:R-:W-:Y:S01]  /*5580*/  FMNMX.FTZ R194, R10, R7, !PT ;  /* 0x000000070ac27209 */ /* 0x002fe20007810000 */
[C---:B------:R-:W-:Y:S01]  /*5590*/  FMUL.FTZ R175, R0.reuse, R185 ;  /* 0x000000b900af7220 */ /* 0x040fe20000410000 */
[C---:B------:R-:W-:Y:S01]  /*55a0*/  FMUL.FTZ R176, R0.reuse, R186 ;  /* 0x000000ba00b07220 */ /* 0x040fe20000410000 */
[C---:B------:R-:W-:Y:S01]  /*55b0*/  FMUL.FTZ R185, R0.reuse, R195 ;  /* 0x000000c300b97220 */ /* 0x040fe20000410000 */
[C---:B------:R-:W-:Y:S01]  /*55c0*/  FMUL.FTZ R158, R0.reuse, R168 ;  /* 0x000000a8009e7220 */ /* 0x040fe20000410000 */
[C---:B------:R-:W-:Y:S01]  /*55d0*/  FMUL.FTZ R186, R0.reuse, R196 ;  /* 0x000000c400ba7220 */ /* 0x040fe20000410000 */
[----:B------:R-:W-:Y:S01]  /*55e0*/  FMUL.FTZ R157, R0, R167 ;  /* 0x000000a7009d7220 */ /* 0x000fe20000410000 */
[----:B------:R-:W1:Y:S01]  /*55f0*/  MUFU.TANH R12, R12 ;  /* 0x0000000c000c7308 */ /* 0x000e620000002400 */
[----:B--2---:R-:W-:Y:S01]  /*5600*/  FMNMX.FTZ R193, R8, R193, !PT ;  /* 0x000000c108c17209 */ /* 0x004fe20007810000 */
[C---:B------:R-:W-:Y:S01]  /*5610*/  FMUL.FTZ R168, R0.reuse, R178 ;  /* 0x000000b200a87220 */ /* 0x040fe20000410000 */
[C---:B------:R-:W-:Y:S01]  /*5620*/  FMUL.FTZ R178, R0.reuse, R188 ;  /* 0x000000bc00b27220 */ /* 0x040fe20000410000 */
[----:B------:R-:W-:Y:S01]  /*5630*/  UIADD3 UR6, UR6, 0x400, URZ ;  /* 0x0000040006067890 */ /* 0x000fe2000fffe03f */
[C---:B------:R-:W-:Y:S01]  /*5640*/  FMUL.FTZ R188, R0.reuse, R198 ;  /* 0x000000c600bc7220 */ /* 0x040fe20000410000 */
[C---:B------:R-:W-:Y:S01]  /*5650*/  FMUL.FTZ R160, R0.reuse, R170 ;  /* 0x000000aa00a07220 */ /* 0x040fe20000410000 */
[C---:B------:R-:W-:Y:S01]  /*5660*/  FMUL.FTZ R167, R0.reuse, R177 ;  /* 0x000000b100a77220 */ /* 0x040fe20000410000 */
[----:B------:R-:W-:Y:S01]  /*5670*/  USHF.R.U32.HI UR6, URZ, 0x4, UR6 ;  /* 0x000000043f067899 */ /* 0x000fe20008011606 */
[----:B------:R-:W2:Y:S01]  /*5680*/  MUFU.TANH R14, R14 ;  /* 0x0000000e000e7308 */ /* 0x000ea20000002400 */
[----:B0-----:R-:W-:Y:S01]  /*5690*/  FMNMX.FTZ R195, R11, R194, !PT ;  /* 0x000000c20bc37209 */ /* 0x001fe20007810000 */
[C---:B------:R-:W-:Y:S01]  /*56a0*/  FMUL.FTZ R159, R0.reuse, R169 ;  /* 0x000000a9009f7220 */ /* 0x040fe20000410000 */
[----:B------:R-:W-:Y:S01]  /*56b0*/  ULOP3.LUT UR6, UR6, 0x3fff, URZ, 0xc0, !UPT ;  /* 0x00003fff06067892 */ /* 0x000fe2000f8ec03f */
[C---:B------:R-:W-:Y:S01]  /*56c0*/  FMUL.FTZ R177, R0.reuse, R187 ;  /* 0x000000bb00b17220 */ /* 0x040fe20000410000 */
[C---:B------:R-:W-:Y:S01]  /*56d0*/  FMUL.FTZ R187, R0.reuse, R197 ;  /* 0x000000c500bb7220 */ /* 0x040fe20000410000 */
[----:B------:R-:W-:Y:S01]  /*56e0*/  FMUL.FTZ R161, R0, R171 ;  /* 0x000000ab00a17220 */ /* 0x000fe20000410000 */
[----:B------:R-:W-:Y:S01]  /*56f0*/  ULOP3.LUT UR6, UR6, 0x10000, URZ, 0xfc, !UPT ;  /* 0x0001000006067892 */ /* 0x000fe2000f8efc3f */
[----:B------:R-:W0:Y:S01]  /*5700*/  MUFU.TANH R13, R13 ;  /* 0x0000000d000d7308 */ /* 0x000e220000002400 */
[----:B-1----:R-:W-:Y:S01]  /*5710*/  FMNMX.FTZ R196, R12, R193, !PT ;  /* 0x000000c10cc47209 */ /* 0x002fe20007810000 */
[C---:B------:R-:W-:Y:S01]  /*5720*/  FMUL.FTZ R162, R0.reuse, R172 ;  /* 0x000000ac00a27220 */ /* 0x040fe20000410000 */
[----:B------:R-:W-:Y:S01]  /*5730*/  ULEA UR11, UR51, UR6, 0xb ;  /* 0x00000006330b7291 */ /* 0x000fe2000f8e583f */
[C---:B------:R-:W-:Y:S01]  /*5740*/  FMUL.FTZ R170, R0.reuse, R180 ;  /* 0x000000b400aa7220 */ /* 0x040fe20000410000 */
[C---:B------:R-:W-:Y:S01]  /*5750*/  FMUL.FTZ R180, R0.reuse, R190 ;  /* 0x000000be00b47220 */ /* 0x040fe20000410000 */
[C---:B------:R-:W-:Y:S01]  /*5760*/  FMUL.FTZ R190, R0.reuse, R200 ;  /* 0x000000c800be7220 */ /* 0x040fe20000410000 */
[----:B------:R-:W-:Y:S01]  /*5770*/  FMUL.FTZ R169, R0, R179 ;  /* 0x000000b300a97220 */ /* 0x000fe20000410000 */
[----:B------:R-:W1:Y:S01]  /*5780*/  MUFU.TANH R15, R15 ;  /* 0x0000000f000f7308 */ /* 0x000e620000002400 */
[----:B--2---:R-:W-:Y:S01]  /*5790*/  FMNMX.FTZ R198, R14, R195, !PT ;  /* 0x000000c30ec67209 */ /* 0x004fe20007810000 */
[----:B------:R-:W-:Y:S01]  /*57a0*/  UMOV UR6, UR11 ;  /* 0x0000000b00067c82 */ /* 0x000fe20008000000 */
[C---:B------:R-:W-:Y:S01]  /*57b0*/  FMUL.FTZ R179, R0.reuse, R189 ;  /* 0x000000bd00b37220 */ /* 0x040fe20000410000 */
[----:B------:R-:W-:Y:S01]  /*57c0*/  QGMMA.64x256x32.F32.E4M3.E4M3 R24, R228, gdesc[UR4], R24, gsb0 ;  /* 0x03e00004e4187df3 */ /* 0x000fe20008000818 */
[----:B------:R-:W-:Y:S01]  /*57d0*/  UIADD3 UR6, UR11, 0x2, URZ ;  /* 0x000000020b067890 */ /* 0x000fe2000fffe03f */
[C---:B------:R-:W-:Y:S01]  /*57e0*/  FMUL.FTZ R189, R0.reuse, R199 ;  /* 0x000000c700bd7220 */ /* 0x040fe20000410000 */
[----:B------:R-:W-:Y:S01]  /*57f0*/  UMOV UR7, 0x40000040 ;  /* 0x4000004000077882 */ /* 0x000fe20000000000 */
[----:B------:R-:W2:Y:S01]  /*5800*/  MUFU.TANH R20, R20 ;  /* 0x0000001400147308 */ /* 0x000ea20000002400 */
[----:B0-----:R-:W-:Y:S01]  /*5810*/  FMNMX.FTZ R193, R13, R196, !PT ;  /* 0x000000c40dc17209 */ /* 0x001fe20007810000 */
[C---:B------:R-:W-:Y:S01]  /*5820*/  FMUL.FTZ R171, R0.reuse, R181 ;  /* 0x000000b500ab7220 */ /* 0x040fe20000410000 */
[C---:B------:R-:W-:Y:S01]  /*5830*/  FMUL.FTZ R172, R0.reuse, R182 ;  /* 0x000000b600ac7220 */ /* 0x040fe20000410000 */
[C---:B------:R-:W-:Y:S01]  /*5840*/  FMUL.FTZ R181, R0.reuse, R191 ;  /* 0x000000bf00b57220 */ /* 0x040fe20000410000 */
[C---:B------:R-:W-:Y:S01]  /*5850*/  FMUL.FTZ R191, R0.reuse, R201 ;  /* 0x000000c900bf7220 */ /* 0x040fe20000410000 */
[C---:B------:R-:W-:Y:S01]  /*5860*/  FMUL.FTZ R182, R0.reuse, R192 ;  /* 0x000000c000b67220 */ /* 0x040fe20000410000 */
[C---:B------:R-:W-:Y:S01]  /*5870*/  FMUL.FTZ R192, R0.reuse, R202 ;  /* 0x000000ca00c07220 */ /* 0x040fe20000410000 */
[----:B------:R-:W0:Y:S01]  /*5880*/  MUFU.TANH R152, R152 ;  /* 0x0000009800987308 */ /* 0x000e220000002400 */
[----:B-1----:R-:W-:Y:S01]  /*5890*/  FMNMX.FTZ R197, R15, R198, !PT ;  /* 0x000000c60fc57209 */ /* 0x002fe20007810000 */
[C---:B------:R-:W-:Y:S01]  /*58a0*/  FMUL.FTZ R194, R0.reuse, R203 ;  /* 0x000000cb00c27220 */ /* 0x040fe20000410000 */
[----:B------:R-:W-:Y:S01]  /*58b0*/  FMUL.FTZ R195, R0, R204 ;  /* 0x000000cc00c37220 */ /* 0x000fe20000410000 */
[----:B------:R-:W-:-:S04]  /*58c0*/  UMOV UR10, UR48 ;  /* 0x00000030000a7c82 */ /* 0x000fc80008000000 */
[----:B------:R-:W1:Y:S01]  /*58d0*/  MUFU.TANH R21, R21 ;  /* 0x0000001500157308 */ /* 0x000e620000002400 */
[----:B--2---:R-:W-:-:S07]  /*58e0*/  FMNMX.FTZ R196, R20, R193, !PT ;  /* 0x000000c114c47209 */ /* 0x004fce0007810000 */
[----:B------:R-:W2:Y:S01]  /*58f0*/  MUFU.TANH R153, R153 ;  /* 0x0000009900997308 */ /* 0x000ea20000002400 */
[----:B0-----:R-:W-:-:S07]  /*5900*/  FMNMX.FTZ R198, R152, R197, !PT ;  /* 0x000000c598c67209 */ /* 0x001fce0007810000 */
[----:B------:R-:W0:Y:S01]  /*5910*/  MUFU.TANH R154, R154 ;  /* 0x0000009a009a7308 */ /* 0x000e220000002400 */
[----:B-1----:R-:W-:Y:S01]  /*5920*/  FMNMX.FTZ R193, R21, R196, !PT ;  /* 0x000000c415c17209 */ /* 0x002fe20007810000 */
[----:B------:R-:W-:-:S06]  /*5930*/  FMUL.FTZ R196, R0, R205 ;  /* 0x000000cd00c47220 */ /* 0x000fcc0000410000 */
        /* <DEDUP_REMOVED lines=12> */
[----:B-1----:R-:W-:-:S07]  /*5a00*/  FMNMX.FTZ R198, R158, R193, !PT ;  /* 0x000000c19ec67209 */ /* 0x002fce0007810000 */
[----:B------:R-:W1:Y:S01]  /*5a10*/  MUFU.TANH R161, R161 ;  /* 0x000000a100a17308 */ /* 0x000e620000002400 */
[----:B--2---:R-:W-:Y:S01]  /*5a20*/  FMNMX.FTZ R200, R160, R199, !PT ;  /* 0x000000c7a0c87209 */ /* 0x004fe20007810000 */
[----:B------:R-:W-:-:S06]  /*5a30*/  FMUL.FTZ R199, R0, R207 ;  /* 0x000000cf00c77220 */ /* 0x000fcc0000410000 */
[----:B------:R-:W2:Y:S01]  /*5a40*/  MUFU.TANH R162, R162 ;  /* 0x000000a200a27308 */ /* 0x000ea20000002400 */
[----:B0-----:R-:W-:-:S07]  /*5a50*/  FMNMX.FTZ R193, R159, R198, !PT ;  /* 0x000000c69fc17209 */ /* 0x001fce0007810000 */
[----:B------:R-:W0:Y:S01]  /*5a60*/  MUFU.TANH R164, R164 ;  /* 0x000000a400a47308 */ /* 0x000e220000002400 */
[----:B-1----:R-:W-:-:S07]  /*5a70*/  FMNMX.FTZ R201, R161, R200, !PT ;  /* 0x000000c8a1c97209 */ /* 0x002fce0007810000 */
        /* <DEDUP_REMOVED lines=30> */
[----:B0-----:R-:W-:Y:S01]  /*5c60*/  FMNMX.FTZ R204, R176, R203, !PT ;  /* 0x000000cbb0cc7209 */ /* 0x001fe20007810000 */
[----:B------:R-:W-:-:S06]  /*5c70*/  FMUL.FTZ R203, R0, R211 ;  /* 0x000000d300cb7220 */ /* 0x000fcc0000410000 */
        /* <DEDUP_REMOVED lines=11> */
[----:B0-----:R-:W-:Y:S01]  /*5d30*/  FMNMX.FTZ R205, R181, R204, !PT ;  /* 0x000000ccb5cd7209 */ /* 0x001fe20007810000 */
[----:B------:R-:W-:Y:S02]  /*5d40*/  WARPGROUP.DEPBAR.LE gsb0, 0x0 ;  /* 0x00008000000079c5 */ /* 0x000fe40000010000 */
[----:B------:R-:W-:Y:S01]  /*5d50*/  WARPGROUP.ARRIVE ;  /* 0x00000000000079c5 */ /* 0x000fe20000000000 */
[----:B------:R-:W-:-:S05]  /*5d60*/  FMUL.FTZ R204, R0, R212 ;  /* 0x000000d400cc7220 */ /* 0x000fca0000410000 */
[----:B------:R-:W0:Y:S01]  /*5d70*/  S2R R231, SR_TID.X ;  /* 0x0000000000e77919 */ /* 0x000e220000002100 */
[----:B------:R-:W3:Y:S01]  /*5d80*/  MUFU.TANH R183, R183 ;  /* 0x000000b700b77308 */ /* 0x000ee20000002400 */
[----:B-1----:R-:W-:Y:S01]  /*5d90*/  FMNMX.FTZ R198, R182, R193, !PT ;  /* 0x000000c1b6c67209 */ /* 0x002fe20007810000 */
[----:B------:R-:W-:Y:S01]  /*5da0*/  QGMMA.64x256x32.F32.E4M3.E4M3 R24, R216, gdesc[UR4], R24, gsb0 ;  /* 0x03e00004d8187df3 */ /* 0x000fe20008000818 */
[----:B------:R-:W-:Y:S01]  /*5db0*/  UIADD3 UR6, UR11, 0x4, URZ ;  /* 0x000000040b067890 */ /* 0x000fe2000fffe03f */
[----:B------:R-:W-:-:S04]  /*5dc0*/  UMOV UR7, 0x40000040 ;  /* 0x4000004000077882 */ /* 0x000fc80000000000 */
[----:B------:R-:W1:Y:S01]  /*5dd0*/  MUFU.TANH R185, R185 ;  /* 0x000000b900b97308 */ /* 0x000e620000002400 */
[----:B--2---:R-:W-:Y:S01]  /*5de0*/  FMNMX.FTZ R206, R184, R205, !PT ;  /* 0x000000cdb8ce7209 */ /* 0x004fe20007810000 */
[----:B------:R-:W-:-:S06]  /*5df0*/  FMUL.FTZ R205, R0, R213 ;  /* 0x000000d500cd7220 */ /* 0x000fcc0000410000 */
[----:B------:R-:W2:Y:S01]  /*5e00*/  MUFU.TANH R186, R186 ;  /* 0x000000ba00ba7308 */ /* 0x000ea20000002400 */
[----:B---3--:R-:W-:-:S07]  /*5e10*/  FMNMX.FTZ R193, R183, R198, !PT ;  /* 0x000000c6b7c17209 */ /* 0x008fce0007810000 */
[----:B------:R-:W3:Y:S01]  /*5e20*/  MUFU.TANH R188, R188 ;  /* 0x000000bc00bc7308 */ /* 0x000ee20000002400 */
[----:B-1----:R-:W-:Y:S02]  /*5e30*/  FMNMX.FTZ R207, R185, R206, !PT ;  /* 0x000000ceb9cf7209 */ /* 0x002fe40007810000 */
[----:B0-----:R-:W-:-:S05]  /*5e40*/  LOP3.LUT P1, RZ, R231, 0x7f, RZ, 0xc0, !PT ;  /* 0x0000007fe7ff7812 */ /* 0x001fca000782c0ff */
[----:B------:R-:W0:Y:S01]  /*5e50*/  MUFU.TANH R187, R187 ;  /* 0x000000bb00bb7308 */ /* 0x000e220000002400 */
[----:B--2---:R-:W-:-:S07]  /*5e60*/  FMNMX.FTZ R198, R186, R193, !PT ;  /* 0x000000c1bac67209 */ /* 0x004fce0007810000 */
[----:B------:R-:W1:Y:S01]  /*5e70*/  MUFU.TANH R189, R189 ;  /* 0x000000bd00bd7308 */ /* 0x000e620000002400 */
[----:B---3--:R-:W-:-:S07]  /*5e80*/  FMNMX.FTZ R206, R188, R207, !PT ;  /* 0x000000cfbcce7209 */ /* 0x008fce0007810000 */
        /* <DEDUP_REMOVED lines=33> */
[----:B0-----:R-:W-:Y:S02]  /*60a0*/  FMNMX.FTZ R208, R206, R209, !PT ;  /* 0x000000d1ced07209 */ /* 0x001fe40007810000 */
[----:B-1----:R-:W-:-:S05]  /*60b0*/  FMNMX.FTZ R209, R205, R198, !PT ;  /* 0x000000c6cdd17209 */ /* 0x002fca0007810000 */
[----:B------:R-:W0:Y:S01]  /*60c0*/  SHFL.BFLY PT, R198, R209, 0x2, 0x1f ;  /* 0x0c401f00d1c67f89 */ /* 0x000e2200000e0000 */
[----:B--2---:R-:W-:-:S05]  /*60d0*/  FMNMX.FTZ R208, R207, R208, !PT ;  /* 0x000000d0cfd07209 */ /* 0x004fca0007810000 */
[----:B------:R-:W1:Y:S01]  /*60e0*/  SHFL.BFLY PT, R193, R208, 0x2, 0x1f ;  /* 0x0c401f00d0c17f89 */ /* 0x000e6200000e0000 */
[----:B0-----:R-:W-:Y:S02]  /*60f0*/  FMNMX.FTZ R210, R209, R198, !PT ;  /* 0x000000c6d1d27209 */ /* 0x001fe40007810000 */
[----:B-1----:R-:W-:Y:S01]  /*6100*/  FMNMX.FTZ R211, R208, R193, !PT ;  /* 0x000000c1d0d37209 */ /* 0x002fe20007810000 */
[----:B------:R-:W-:Y:S02]  /*6110*/  IMAD.U32 R208, RZ, RZ, UR10 ;  /* 0x0000000affd07e24 */ /* 0x000fe4000f8e00ff */
[----:B------:R-:W0:Y:S04]  /*6120*/  SHFL.BFLY PT, R193, R210, 0x1, 0x1f ;  /* 0x0c201f00d2c17f89 */ /* 0x000e2800000e0000 */
[----:B------:R-:W1:Y:S01]  /*6130*/  SHFL.BFLY PT, R198, R211, 0x1, 0x1f ;  /* 0x0c201f00d3c67f89 */ /* 0x000e6200000e0000 */
[----:B0-----:R-:W-:-:S02]  /*6140*/  FMNMX.FTZ R193, R210, R193, !PT ;  /* 0x000000c1d2c17209 */ /* 0x001fc40007810000 */
[----:B-1----:R-:W-:-:S03]  /*6150*/  FMNMX.FTZ R198, R211, R198, !PT ;  /* 0x000000c6d3c67209 */ /* 0x002fc60007810000 */
[C---:B------:R-:W-:Y:S01]  /*6160*/  FFMA.FTZ R208, R193.reuse, R208, -8 ;  /* 0xc1000000c1d07423 */ /* 0x040fe200000100d0 */
[----:B------:R-:W-:-:S03]  /*6170*/  FADD.FTZ R4, -R193, R4 ;  /* 0x00000004c1047221 */ /* 0x000fc60000010100 */
        /* <DEDUP_REMOVED lines=9> */
[----:B------:R-:W-:Y:S01]  /*6210*/  FMUL.FTZ R209, R4, UR10 ;  /* 0x0000000a04d17c20 */ /* 0x000fe20008410000 */
[--C-:B------:R-:W-:Y:S01]  /*6220*/  FFMA.FTZ R170, R174, UR10, -R208.reuse ;  /* 0x0000000aaeaa7c23 */ /* 0x100fe200080108d0 */
[----:B------:R-:W-:-:S01]  /*6230*/  FFMA.FTZ R174, R178, UR10, -R208 ;  /* 0x0000000ab2ae7c23 */ /* 0x000fc200080108d0 */
[----:B------:R-:W-:Y:S01]  /*6240*/  FFMA.FTZ R178, R182, UR10, -R208 ;  /* 0x0000000ab6b27c23 */ /* 0x000fe200080108d0 */
[----:B------:R-:W-:-:S01]  /*6250*/  FADD.FTZ R4, -R198, R7 ;  /* 0x00000007c6047221 */ /* 0x000fc20000010100 */
[--C-:B------:R-:W-:Y:S01]  /*6260*/  FFMA.FTZ R182, R186, UR10, -R208.reuse ;  /* 0x0000000abab67c23 */ /* 0x100fe200080108d0 */
        /* <DEDUP_REMOVED lines=8> */
[----:B------:R-:W-:-:S02]  /*62f0*/  WARPGROUP.DEPBAR.LE gsb0, 0x0 ;  /* 0x00008000000079c5 */ /* 0x000fc40000010000 */
[----:B------:R-:W-:Y:S01]  /*6300*/  WARPGROUP.ARRIVE ;  /* 0x00000000000079c5 */ /* 0x000fe20000000000 */
[----:B0-----:R-:W-:Y:S01]  /*6310*/  IMAD.U32 R209, RZ, RZ, UR10 ;  /* 0x0000000affd17e24 */ /* 0x001fe2000f8e00ff */
[----:B------:R-:W0:Y:S01]  /*6320*/  MUFU.EX2 R210, R210 ;  /* 0x000000d200d27308 */ /* 0x000e220000000800 */
[----:B------:R-:W-:-:S01]  /*6330*/  FFMA.FTZ R21, R21, UR10, -R208 ;  /* 0x0000000a15157c23 */ /* 0x000fc200080108d0 */
[----:B------:R-:W-:Y:S01]  /*6340*/  FFMA.FTZ R155, R155, UR10, -R208 ;  /* 0x0000000a9b9b7c23 */ /* 0x000fe200080108d0 */
[----:B------:R-:W-:-:S01]  /*6350*/  FFMA.FTZ R204, R198, R209, -8 ;  /* 0xc1000000c6cc7423 */ /* 0x000fc200000100d1 */
[----:B------:R-:W-:Y:S01]  /*6360*/  QGMMA.64x256x32.F32.E4M3.E4M3 R24, R220, gdesc[UR4], R24, gsb0 ;  /* 0x03e00004dc187df3 */ /* 0x000fe20008000818 */
[----:B------:R-:W-:Y:S01]  /*6370*/  UIADD3 UR6, UR11, 0x6, URZ ;  /* 0x000000060b067890 */ /* 0x000fe2000fffe03f */
[----:B------:R-:W-:Y:S01]  /*6380*/  FFMA.FTZ R159, R159, UR10, -R208 ;  /* 0x0000000a9f9f7c23 */ /* 0x000fe200080108d0 */
[----:B------:R-:W-:Y:S01]  /*6390*/  UMOV UR7, 0x40000040 ;  /* 0x4000004000077882 */ /* 0x000fe20000000000 */
        /* <DEDUP_REMOVED lines=8> */
[----:B------:R-:W-:Y:S01]  /*6420*/  FFMA.FTZ R156, R157, UR10, -R204 ;  /* 0x0000000a9d9c7c23 */ /* 0x000fe200080108cc */
[----:B0-----:R-:W-:-:S01]  /*6430*/  FFMA.FTZ R6, R7, R6, R210 ;  /* 0x0000000607067223 */ /* 0x001fc200000100d2 */
[----:B------:R-:W0:Y:S01]  /*6440*/  MUFU.EX2 R209, R209 ;  /* 0x000000d100d17308 */ /* 0x000e220000000800 */
[----:B------:R-:W-:-:S01]  /*6450*/  FFMA.FTZ R157, R160, UR10, -R204 ;  /* 0x0000000aa09d7c23 */ /* 0x000fc200080108cc */
[--C-:B------:R-:W-:Y:S01]  /*6460*/  FFMA.FTZ R160, R161, UR10, -R204.reuse ;  /* 0x0000000aa1a07c23 */ /* 0x100fe200080108cc */
[----:B------:R-:W-:-:S01]  /*6470*/  FFMA.FTZ R161, R164, UR10, -R204 ;  /* 0x0000000aa4a17c23 */ /* 0x000fc200080108cc */
[----:B------:R-:W-:Y:S01]  /*6480*/  FFMA.FTZ R164, R165, UR10, -R204 ;  /* 0x0000000aa5a47c23 */ /* 0x000fe200080108cc */
[----:B------:R-:W-:-:S01]  /*6490*/  FFMA.FTZ R163, R163, UR10, -R208 ;  /* 0x0000000aa3a37c23 */ /* 0x000fc200080108d0 */
[--C-:B------:R-:W-:Y:S01]  /*64a0*/  FFMA.FTZ R167, R167, UR10, -R208.reuse ;  /* 0x0000000aa7a77c23 */ /* 0x100fe200080108d0 */
[----:B------:R-:W-:-:S01]  /*64b0*/  FFMA.FTZ R171, R171, UR10, -R208 ;  /* 0x0000000aabab7c23 */ /* 0x000fc200080108d0 */
[----:B------:R-:W1:Y:S01]  /*64c0*/  MUFU.EX2 R9, R9 ;  /* 0x0000000900097308 */ /* 0x000e620000000800 */
        /* <DEDUP_REMOVED lines=8> */
[----:B0-----:R-:W-:-:S01]  /*6550*/  FFMA.FTZ R5, R4, R5, R209 ;  /* 0x0000000504057223 */ /* 0x001fc200000100d1 */
[--C-:B------:R-:W-:Y:S01]  /*6560*/  FFMA.FTZ R165, R168, UR10, -R204.reuse ;  /* 0x0000000aa8a57c23 */ /* 0x100fe200080108cc */
[----:B------:R-:W-:-:S01]  /*6570*/  FFMA.FTZ R168, R169, UR10, -R204 ;  /* 0x0000000aa9a87c23 */ /* 0x000fc200080108cc */
[--C-:B------:R-:W-:Y:S01]  /*6580*/  FFMA.FTZ R169, R172, UR10, -R204.reuse ;  /* 0x0000000aaca97c23 */ /* 0x100fe200080108cc */
[----:B------:R-:W-:-:S01]  /*6590*/  FFMA.FTZ R172, R173, UR10, -R204 ;  /* 0x0000000aadac7c23 */ /* 0x000fc200080108cc */
[--C-:B------:R-:W-:Y:S01]  /*65a0*/  FFMA.FTZ R173, R176, UR10, -R204.reuse ;  /* 0x0000000ab0ad7c23 */ /* 0x100fe200080108cc */
[----:B------:R-:W-:-:S01]  /*65b0*/  FFMA.FTZ R176, R177, UR10, -R204 ;  /* 0x0000000ab1b07c23 */ /* 0x000fc200080108cc */
[----:B------:R-:W0:Y:S01]  /*65c0*/  MUFU.EX2 R8, R8 ;  /* 0x0000000800087308 */ /* 0x000e220000000800 */
[----:B-1----:R-:W-:-:S01]  /*65d0*/  FADD.FTZ R211, R9, R6 ;  /* 0x0000000609d37221 */ /* 0x002fc20000010000 */
[--C-:B------:R-:W-:Y:S01]  /*65e0*/  FFMA.FTZ R177, R180, UR10, -R204.reuse ;  /* 0x0000000ab4b17c23 */ /* 0x100fe200080108cc */
[----:B------:R-:W-:-:S01]  /*65f0*/  FFMA.FTZ R180, R181, UR10, -R204 ;  /* 0x0000000ab5b47c23 */ /* 0x000fc200080108cc */
[----:B------:R-:W-:-:S04]  /*6600*/  FFMA.FTZ R181, R184, UR10, -R204 ;  /* 0x0000000ab8b57c23 */ /* 0x000fc800080108cc */
[----:B------:R-:W1:Y:S01]  /*6610*/  MUFU.EX2 R11, R11 ;  /* 0x0000000b000b7308 */ /* 0x000e620000000800 */
[----:B--2---:R-:W-:-:S07]  /*6620*/  FADD.FTZ R6, R10, R5 ;  /* 0x000000050a067221 */ /* 0x004fce0000010000 */
[----:B------:R-:W2:Y:S01]  /*6630*/  MUFU.EX2 R13, R13 ;  /* 0x0000000d000d7308 */ /* 0x000ea20000000800 */
[----:B0-----:R-:W-:-:S07]  /*6640*/  FADD.FTZ R208, R8, R211 ;  /* 0x000000d308d07221 */ /* 0x001fce0000010000 */
[----:B------:R-:W0:Y:S01]  /*6650*/  MUFU.EX2 R14, R14 ;  /* 0x0000000e000e7308 */ /* 0x000e220000000800 */
[----:B-1----:R-:W-:-:S07]  /*6660*/  FADD.FTZ R5, R11, R6 ;  /* 0x000000060b057221 */ /* 0x002fce0000010000 */
        /* <DEDUP_REMOVED lines=9> */
[----:B0-----:R-:W-:-:S01]  /*6700*/  FADD.FTZ R211, R21, R184 ;  /* 0x000000b815d37221 */ /* 0x001fc20000010000 */
[--C-:B------:R-:W-:Y:S01]  /*6710*/  FFMA.FTZ R184, R185, UR10, -R204.reuse ;  /* 0x0000000ab9b87c23 */ /* 0x100fe200080108cc */
[----:B------:R-:W-:-:S05]  /*6720*/  FFMA.FTZ R185, R188, UR10, -R204 ;  /* 0x0000000abcb97c23 */ /* 0x000fca00080108cc */
        /* <DEDUP_REMOVED lines=15> */
[----:B--2---:R-:W-:-:S01]  /*6820*/  FADD.FTZ R211, R159, R188 ;  /* 0x000000bc9fd37221 */ /* 0x004fc20000010000 */
[--C-:B------:R-:W-:Y:S01]  /*6830*/  FFMA.FTZ R188, R189, UR10, -R204.reuse ;  /* 0x0000000abdbc7c23 */ /* 0x100fe200080108cc */
[----:B------:R-:W-:-:S05]  /*6840*/  FFMA.FTZ R189, R192, UR10, -R204 ;  /* 0x0000000ac0bd7c23 */ /* 0x000fca00080108cc */
        /* <DEDUP_REMOVED lines=15> */
[----:B-1----:R-:W-:-:S01]  /*6940*/  FADD.FTZ R211, R167, R192 ;  /* 0x000000c0a7d37221 */ /* 0x002fc20000010000 */
[----:B------:R-:W-:-:S06]  /*6950*/  FFMA.FTZ R192, R194, UR10, -R204 ;  /* 0x0000000ac2c07c23 */ /* 0x000fcc00080108cc */
        /* <DEDUP_REMOVED lines=9> */
[----:B------:R-:W-:-:S01]  /*69f0*/  FFMA.FTZ R197, R199, UR10, -R204 ;  /* 0x0000000ac7c57c23 */ /* 0x000fc200080108cc */
[----:B------:R-:W-:Y:S01]  /*6a00*/  FFMA.FTZ R199, R202, UR10, -R204 ;  /* 0x0000000acac77c23 */ /* 0x000fe200080108cc */
[----:B------:R-:W-:Y:S02]  /*6a10*/  WARPGROUP.DEPBAR.LE gsb0, 0x0 ;  /* 0x00008000000079c5 */ /* 0x000fe40000010000 */
[----:B------:R-:W-:Y:S01]  /*6a20*/  WARPGROUP.ARRIVE ;  /* 0x00000000000079c5 */ /* 0x000fe20000000000 */
[----:B------:R-:W2:Y:S01]  /*6a30*/  MUFU.EX2 R173, R173 ;  /* 0x000000ad00ad7308 */ /* 0x000ea20000000800 */
[----:B0-----:R-:W-:-:S04]  /*6a40*/  FADD.FTZ R6, R172, R5 ;  /* 0x00000005ac067221 */ /* 0x001fc80000010000 */
[----:B------:R-:W-:Y:S01]  /*6a50*/  QGMMA.64x256x32.F32.E4M3.E4M3 R24, R224, gdesc[UR4], R24, gsb0 ;  /* 0x03e00004e0187df3 */ /* 0x000fe20008000818 */
[----:B-1----:R-:W-:-:S02]  /*6a60*/  FADD.FTZ R208, R170, R211 ;  /* 0x000000d3aad07221 */ /* 0x002fc40000010000 */
[----:B------:R-:W0:Y:S08]  /*6a70*/  MUFU.EX2 R175, R175 ;  /* 0x000000af00af7308 */ /* 0x000e300000000800 */
        /* <DEDUP_REMOVED lines=14> */
[----:B------:R-:W-:-:S06]  /*6b60*/  IADD3 R5, -R23, 0xb, RZ ;  /* 0x0000000b17057810 */ /* 0x000fcc0007ffe1ff */
[----:B------:R-:W2:Y:S01]  /*6b70*/  MUFU.EX2 R183, R183 ;  /* 0x000000b700b77308 */ /* 0x000ea20000000800 */
[----:B0-----:R-:W-:-:S07]  /*6b80*/  FADD.FTZ R202, R178, R211 ;  /* 0x000000d3b2ca7221 */ /* 0x001fce0000010000 */
[----:B------:R-:W0:Y:S01]  /*6b90*/  MUFU.EX2 R184, R184 ;  /* 0x000000b800b87308 */ /* 0x000e220000000800 */
[----:B-1----:R-:W-:-:S07]  /*6ba0*/  FADD.FTZ R211, R181, R6 ;  /* 0x00000006b5d37221 */ /* 0x002fce0000010000 */
[----:B------:R-:W1:Y:S01]  /*6bb0*/  MUFU.EX2 R182, R182 ;  /* 0x000000b600b67308 */ /* 0x000e620000000800 */
[----:B--2---:R-:W-:-:S01]  /*6bc0*/  FADD.FTZ R213, R183, R202 ;  /* 0x000000cab7d57221 */ /* 0x004fc20000010000 */
[----:B------:R-:W-:-:S06]  /*6bd0*/  FFMA.FTZ R202, R203, UR10, -R204 ;  /* 0x0000000acbca7c23 */ /* 0x000fcc00080108cc */
[----:B------:R-:W2:Y:S01]  /*6be0*/  MUFU.EX2 R185, R185 ;  /* 0x000000b900b97308 */ /* 0x000ea20000000800 */
[----:B0-----:R-:W-:-:S07]  /*6bf0*/  FADD.FTZ R6, R184, R211 ;  /* 0x000000d3b8067221 */ /* 0x001fce0000010000 */
[----:B------:R-:W0:Y:S01]  /*6c00*/  MUFU.EX2 R187, R187 ;  /* 0x000000bb00bb7308 */ /* 0x000e220000000800 */
[----:B-1----:R-:W-:-:S01]  /*6c10*/  FADD.FTZ R208, R182, R213 ;  /* 0x000000d5b6d07221 */ /* 0x002fc20000010000 */
[----:B------:R-:W-:-:S06]  /*6c20*/  IMAD.U32 R213, RZ, RZ, UR50 ;  /* 0x00000032ffd57e24 */ /* 0x000fcc000f8e00ff */
[----:B------:R-:W1:Y:S01]  /*6c30*/  MUFU.EX2 R188, R188 ;  /* 0x000000bc00bc7308 */ /* 0x000e620000000800 */
[----:B--2---:R-:W-:-:S07]  /*6c40*/  FADD.FTZ R203, R185, R6 ;  /* 0x00000006b9cb7221 */ /* 0x004fce0000010000 */
[----:B------:R-:W2:Y:S01]  /*6c50*/  MUFU.EX2 R186, R186 ;  /* 0x000000ba00ba7308 */ /* 0x000ea20000000800 */
[----:B0-----:R-:W-:-:S01]  /*6c60*/  FADD.FTZ R211, R187, R208 ;  /* 0x000000d0bbd37221 */ /* 0x001fc20000010000 */
[----:B------:R-:W-:-:S06]  /*6c70*/  @!P1 IMAD R208, R213, 0x8, R2 ;  /* 0x00000008d5d09824 */ /* 0x000fcc00078e0202 */
[----:B------:R-:W0:Y:S01]  /*6c80*/  MUFU.EX2 R189, R189 ;  /* 0x000000bd00bd7308 */ /* 0x000e220000000800 */
[----:B-1----:R-:W-:-:S01]  /*6c90*/  FADD.FTZ R6, R188, R203 ;  /* 0x000000cbbc067221 */ /* 0x002fc20000010000 */
[--C-:B------:R-:W-:Y:S01]  /*6ca0*/  FFMA.FTZ R203, R206, UR10, -R204.reuse ;  /* 0x0000000acecb7c23 */ /* 0x100fe200080108cc */
[----:B------:R-:W-:-:S05]  /*6cb0*/  FFMA.FTZ R204, R207, UR10, -R204 ;  /* 0x0000000acfcc7c23 */ /* 0x000fca00080108cc */
        /* <DEDUP_REMOVED lines=8> */
[----:B------:R-:W-:Y:S01]  /*6d40*/  MUFU.EX2 R195, R195 ;  /* 0x000000c300c37308 */ /* 0x000fe20000000800 */
[----:B0-----:R-:W-:-:S07]  /*6d50*/  FADD.FTZ R6, R190, R213 ;  /* 0x000000d5be067221 */ /* 0x001fce0000010000 */
[----:B------:R-:W0:Y:S01]  /*6d60*/  MUFU.EX2 R197, R197 ;  /* 0x000000c500c57308 */ /* 0x000e220000000800 */
[----:B-1----:R-:W-:-:S07]  /*6d70*/  FADD.FTZ R206, R194, R211 ;  /* 0x000000d3c2ce7221 */ /* 0x002fce0000010000 */
[----:B------:R-:W1:Y:S08]  /*6d80*/  MUFU.EX2 R196, R196 ;  /* 0x000000c400c47308 */ /* 0x000e700000000800 */
[----:B------:R-:W2:Y:S01]  /*6d90*/  MUFU.EX2 R199, R199 ;  /* 0x000000c700c77308 */ /* 0x000ea20000000800 */
[----:B0-----:R-:W-:-:S07]  /*6da0*/  FADD.FTZ R206, R197, R206 ;  /* 0x000000cec5ce7221 */ /* 0x001fce0000010000 */
[----:B------:R-:W0:Y:S08]  /*6db0*/  MUFU.EX2 R201, R201 ;  /* 0x000000c900c97308 */ /* 0x000e300000000800 */
[----:B------:R-:W3:Y:S08]  /*6dc0*/  MUFU.EX2 R202, R202 ;  /* 0x000000ca00ca7308 */ /* 0x000ef00000000800 */
[----:B------:R-:W4:Y:S08]  /*6dd0*/  MUFU.EX2 R200, R200 ;  /* 0x000000c800c87308 */ /* 0x000f300000000800 */
[----:B------:R-:W5:Y:S08]  /*6de0*/  MUFU.EX2 R203, R203 ;  /* 0x000000cb00cb7308 */ /* 0x000f700000000800 */
[----:B------:R-:W5:Y:S08]  /*6df0*/  MUFU.EX2 R205, R205 ;  /* 0x000000cd00cd7308 */ /* 0x000f700000000800 */
[----:B------:R-:W5:Y:S01]  /*6e00*/  MUFU.EX2 R204, R204 ;  /* 0x000000cc00cc7308 */ /* 0x000f620000000800 */
[----:B------:R-:W-:-:S02]  /*6e10*/  WARPGROUP.DEPBAR.LE gsb0, 0x0 ;  /* 0x00008000000079c5 */ /* 0x000fc40000010000 */
[----:B------:R1:W-:Y:S06]  /*6e20*/  BAR.ARV R5, 0x100 ;  /* 0x000400050000751d */ /* 0x0003ec0000002000 */
[----:B-1----:R-:W-:-:S05]  /*6e30*/  @!P1 VIADD R5, R208, 0x38840 ;  /* 0x00038840d0059836 */ /* 0x002fca0000000000 */
[----:B------:R-:W-:-:S04]  /*6e40*/  @!P1 PRMT R5, RZ, 0x654, R5 ;  /* 0x00000654ff059816 */ /* 0x000fc80000000005 */
[----:B------:R1:W-:Y:S02]  /*6e50*/  @!P1 SYNCS.ARRIVE.TRANS64.RED.A1T0 RZ, [R5+URZ], RZ ;  /* 0x000000ff05ff99a7 */ /* 0x0003e4000810043f */
[----:B-1----:R-:W-:-:S04]  /*6e60*/  FADD.FTZ R5, R195, R6 ;  /* 0x00000006c3057221 */ /* 0x002fc80000010000 */
[----:B------:R-:W-:Y:S01]  /*6e70*/  FADD.FTZ R6, R196, R5 ;  /* 0x00000005c4067221 */ /* 0x000fe20000010000 */
[----:B--2---:R-:W-:-:S03]  /*6e80*/  FADD.FTZ R5, R199, R206 ;  /* 0x000000cec7057221 */ /* 0x004fc60000010000 */
[----:B0-----:R-:W-:Y:S01]  /*6e90*/  FADD.FTZ R207, R201, R6 ;  /* 0x00000006c9cf7221 */ /* 0x001fe20000010000 */
[----:B---3--:R-:W-:-:S03]  /*6ea0*/  FADD.FTZ R6, R202, R5 ;  /* 0x00000005ca067221 */ /* 0x008fc60000010000 */
[----:B----4-:R-:W-:Y:S01]  /*6eb0*/  FADD.FTZ R206, R200, R207 ;  /* 0x000000cfc8ce7221 */ /* 0x010fe20000010000 */
[----:B-----5:R-:W-:-:S03]  /*6ec0*/  FADD.FTZ R5, R203, R6 ;  /* 0x00000006cb057221 */ /* 0x020fc60000010000 */
[----:B------:R-:W-:Y:S01]  /*6ed0*/  FADD.FTZ R6, R205, R206 ;  /* 0x000000cecd067221 */ /* 0x000fe20000010000 */
[----:B------:R-:W-:-:S01]  /*6ee0*/  FADD.FTZ R5, R204, R5 ;  /* 0x00000005cc057221 */ /* 0x000fc20000010000 */
[----:B------:R-:W-:Y:S06]  /*6ef0*/  @!P0 BRA `(.L_x_139) ;  /* 0x0000000000048947 */ /* 0x000fec0003800000 */
[----:B------:R-:W-:Y:S01]  /*6f00*/  BPT.TRAP 0x1 ;  /* 0x000000040000795c */ /* 0x000fe20000300000 */
.L_x_139:
[----:B------:R-:W-:Y:S01]  /*6f10*/  F2FP.SATFINITE.E4M3.F32.PACK_AB_MERGE_C R8, R13, R8, RZ ;  /* 0x000000080d08723e */ /* 0x000fe200048070ff */
[----:B------:R-:W-:Y:S02]  /*6f20*/  UIADD3 UR6, UR45, -0x1, URZ ;  /* 0xffffffff2d067890 */ /* 0x000fe4000fffe03f */
[----:B------:R-:W-:Y:S01]  /*6f30*/  ISETP.LT.AND P1, PT, RZ, UR45, PT ;  /* 0x0000002dff007c0c */ /* 0x000fe2000bf21270 */
[----:B------:R-:W-:Y:S01]  /*6f40*/  UMOV UR52, UR42 ;  /* 0x0000002a00347c82 */ /* 0x000fe20008000000 */
[----:B------:R-:W-:Y:S01]  /*6f50*/  F2FP.SATFINITE.E4M3.F32.PACK_AB_MERGE_C R228, R9, R210, R8 ;  /* 0x000000d209e4723e */ /* 0x000fe20004807008 */
[----:B------:R-:W-:Y:S01]  /*6f60*/  IMAD.U32 R9, RZ, RZ, UR51 ;  /* 0x00000033ff097e24 */ /* 0x000fe2000f8e00ff */
[----:B------:R-:W-:Y:S01]  /*6f70*/  F2FP.SATFINITE.E4M3.F32.PACK_AB_MERGE_C R11, R14, R11, RZ ;  /* 0x0000000b0e0b723e */ /* 0x000fe200048070ff */
[----:B------:R-:W-:Y:S01]  /*6f80*/  UMOV UR51, UR50 ;  /* 0x0000003200337c82 */ /* 0x000fe20008000000 */
[----:B------:R-:W-:Y:S01]  /*6f90*/  F2FP.SATFINITE.E4M3.F32.PACK_AB_MERGE_C R20, R155, R20, RZ ;  /* 0x000000149b14723e */ /* 0x000fe200048070ff */
[----:B------:R-:W-:Y:S01]  /*6fa0*/  IMAD R8, R9, 0x8, R2 ;  /* 0x0000000809087824 */ /* 0x000fe200078e0202 */
[----:B------:R-:W-:Y:S01]  /*6fb0*/  F2FP.SATFINITE.E4M3.F32.PACK_AB_MERGE_C R153, R156, R153, RZ ;  /* 0x000000999c99723e */ /* 0x000fe200048070ff */
[----:B------:R-:W-:Y:S01]  /*6fc0*/  UMOV UR45, UR6 ;  /* 0x00000006002d7c82 */ /* 0x000fe20008000000 */
[----:B------:R-:W-:Y:S01]  /*6fd0*/  F2FP.SATFINITE.E4M3.F32.PACK_AB_MERGE_C R158, R163, R158, RZ ;  /* 0x0000009ea39e723e */ /* 0x000fe200048070ff */
[----:B------:R-:W-:Y:S01]  /*6fe0*/  VIADD R8, R8, 0x38860 ;  /* 0x0003886008087836 */ /* 0x000fe20000000000 */
[----:B------:R-:W-:Y:S01]  /*6ff0*/  F2FP.SATFINITE.E4M3.F32.PACK_AB_MERGE_C R161, R164, R161, RZ ;  /* 0x000000a1a4a1723e */ /* 0x000fe200048070ff */
[-C--:B------:R-:W-:Y:S01]  /*7000*/  FMUL.FTZ R24, R24, R7.reuse ;  /* 0x0000000718187220 */ /* 0x080fe20000410000 */
[----:B------:R-:W-:Y:S01]  /*7010*/  F2FP.SATFINITE.E4M3.F32.PACK_AB_MERGE_C R166, R171, R166, RZ ;  /* 0x000000a6aba6723e */ /* 0x000fe200048070ff */
[-C--:B------:R-:W-:Y:S01]  /*7020*/  FMUL.FTZ R25, R25, R7.reuse ;  /* 0x0000000719197220 */ /* 0x080fe20000410000 */
[----:B------:R-:W-:Y:S01]  /*7030*/  PRMT R8, R3, 0x654, R8 ;  /* 0x0000065403087816 */ /* 0x000fe20000000008 */
[----:B------:R-:W-:Y:S01]  /*7040*/  FMUL.FTZ R28, R28, R7 ;  /* 0x000000071c1c7220 */ /* 0x000fe20000410000 */
[----:B------:R-:W-:Y:S01]  /*7050*/  F2FP.SATFINITE.E4M3.F32.PACK_AB_MERGE_C R169, R172, R169, RZ ;  /* 0x000000a9aca9723e */ /* 0x000fe200048070ff */
[----:B------:R-:W-:Y:S01]  /*7060*/  FMUL.FTZ R29, R29, R7 ;  /* 0x000000071d1d7220 */ /* 0x000fe20000410000 */
[----:B------:R-:W-:Y:S01]  /*7070*/  F2FP.SATFINITE.E4M3.F32.PACK_AB_MERGE_C R174, R179, R174, RZ ;  /* 0x000000aeb3ae723e */ /* 0x000fe200048070ff */
[----:B------:R0:W-:Y:S01]  /*7080*/  SYNCS.ARRIVE.TRANS64.RED.A1T0 RZ, [R8+URZ], RZ ;  /* 0x000000ff08ff79a7 */ /* 0x0001e2000810043f */
        /* <DEDUP_REMOVED lines=147> */
[----:B------:R-:W-:Y:S01]  /*79c0*/  F2FP.SATFINITE.E4M3.F32.PACK_AB_MERGE_C R227, R202, R199, R203 ;  /* 0x000000c7cae3723e */ /* 0x000fe200048070cb */
[----:B0-----:R-:W-:Y:S06]  /*79d0*/  @P1 BRA `(.L_x_140) ;  /* 0xffffffd400141947 */ /* 0x001fec000383ffff */
.L_x_130:
[----:B------:R-:W-:Y:S06]  /*79e0*/  BAR.ARV 0x8, 0x120 ;  /* 0x0204800000007b1d */ /* 0x000fec0000002000 */
[----:B------:R-:W-:Y:S05]  /*79f0*/  @!P0 BRA `(.L_x_141) ;  /* 0x0000000000048947 */ /* 0x000fea0003800000 */
[----:B------:R-:W-:Y:S01]  /*7a00*/  BPT.TRAP 0x1 ;  /* 0x000000040000795c */ /* 0x000fe20000300000 */
.L_x_141:
[----:B------:R-:W-:Y:S02]  /*7a10*/  IMAD.U32 R0, RZ, RZ, UR42 ;  /* 0x0000002aff007e24 */ /* 0x000fe4000f8e00ff */
[----:B------:R-:W-:-:S03]  /*7a20*/  IMAD.U32 R13, RZ, RZ, UR50 ;  /* 0x00000032ff0d7e24 */ /* 0x000fc6000f8e00ff */
[----:B------:R-:W-:Y:S01]  /*7a30*/  SHF.L.U32 R0, R0, 0x1f, RZ ;  /* 0x0000001f00007819 */ /* 0x000fe200000006ff */
[----:B------:R-:W-:-:S04]  /*7a40*/  IMAD R13, R13, 0x8, R2 ;  /* 0x000000080d0d7824 */ /* 0x000fc800078e0202 */
[----:B------:R0:W1:Y:S01]  /*7a50*/  SYNCS.PHASECHK.TRANS64.TRYWAIT P1, [R13+URZ+0x38850], R0 ;  /* 0x038850000d0075a7 */ /* 0x000062000802017f */
[----:B------:R-:W-:Y:S05]  /*7a60*/  @!P0 BRA `(.L_x_142) ;  /* 0x0000000000048947 */ /* 0x000fea0003800000 */
[----:B------:R-:W-:Y:S01]  /*7a70*/  BPT.TRAP 0x1 ;  /* 0x000000040000795c */ /* 0x000fe20000300000 */
.L_x_142:
[----:B------:R-:W-:Y:S02]  /*7a80*/  VIADD R2, R2, 0x400 ;  /* 0x0000040002027836 */ /* 0x000fe40000000000 */
[----:B------:R-:W-:-:S03]  /*7a90*/  IMAD.U32 R9, RZ, RZ, UR50 ;  /* 0x00000032ff097e24 */ /* 0x000fc6000f8e00ff */
[----:B------:R-:W-:-:S04]  /*7aa0*/  SHF.R.U32.HI R2, RZ, 0x4, R2 ;  /* 0x00000004ff027819 */ /* 0x000fc80000011602 */
[----:B------:R-:W-:-:S04]  /*7ab0*/  LOP3.LUT R2, R2, 0x3fff, RZ, 0xc0, !PT ;  /* 0x00003fff02027812 */ /* 0x000fc800078ec0ff */
[----:B------:R-:W-:Y:S01]  /*7ac0*/  LOP3.LUT R2, R2, 0x10000, RZ, 0xfc, !PT ;  /* 0x0001000002027812 */ /* 0x000fe200078efcff */
[----:B-1----:R-:W-:Y:S06]  /*7ad0*/  @P1 BRA `(.L_x_143) ;  /* 0x0000000000081947 */ /* 0x002fec0003800000 */
[----:B------:R-:W1:Y:S02]  /*7ae0*/  SYNCS.PHASECHK.TRANS64.TRYWAIT P1, [R13+URZ+0x38850], R0 ;  /* 0x038850000d0075a7 */ /* 0x000e64000802017f */
[----:B-1----:R-:W-:Y:S05]  /*7af0*/  @!P1 BRA `(.L_x_144) ;  /* 0x0000009400809947 */ /* 0x002fea0003800000 */
.L_x_143:
[----:B------:R-:W-:Y:S01]  /*7b00*/  IMAD R8, R9, 0x800, R2 ;  /* 0x0000080009087824 */ /* 0x000fe200078e0202 */
[----:B------:R-:W-:Y:S05]  /*7b10*/  WARPSYNC.ALL ;  /* 0x0000000000007948 */ /* 0x000fea0003800000 */
[----:B------:R-:W-:Y:S01]  /*7b20*/  IMAD.MOV.U32 R9, RZ, RZ, 0x40000040 ;  /* 0x40000040ff097424 */ /* 0x000fe200078e00ff */
[C---:B------:R-:W-:Y:S01]  /*7b30*/  R2UR UR6, R8.reuse ;  /* 0x00000000080672ca */ /* 0x040fe200000e0000 */
[----:B------:R-:W-:Y:S01]  /*7b40*/  WARPGROUP.ARRIVE ;  /* 0x00000000000079c5 */ /* 0x000fe20000000000 */
[----:B------:R-:W-:Y:S01]  /*7b50*/  VIADD R10, R8, 0x2 ;  /* 0x00000002080a7836 */ /* 0x000fe20000000000 */
[----:B------:R-:W-:Y:S01]  /*7b60*/  ULDC.64 UR12, c[0x0][0x9a0] ;  /* 0x00026800000c7ab9 */ /* 0x000fe20000000a00 */
[----:B------:R-:W-:Y:S01]  /*7b70*/  R2UR UR7, R9 ;  /* 0x00000000090772ca */ /* 0x000fe200000e0000 */
[----:B------:R-:W-:Y:S01]  /*7b80*/  IMAD.MOV.U32 R11, RZ, RZ, 0x40000040 ;  /* 0x40000040ff0b7424 */ /* 0x000fe200078e00ff */
[----:B------:R-:W-:Y:S01]  /*7b90*/  UISETP.NE.U32.AND UP0, UPT, UR12, URZ, UPT ;  /* 0x0000003f0c00728c */ /* 0x000fe2000bf05070 */
[----:B------:R-:W-:-:S03]  /*7ba0*/  IMAD.MOV.U32 R14, RZ, RZ, 0x3f800000 ;  /* 0x3f800000ff0e7424 */ /* 0x000fc600078e00ff */
[----:B------:R-:W-:-:S06]  /*7bb0*/  UISETP.NE.AND.EX UP0, UPT, UR13, URZ, UPT, UP0 ;  /* 0x0000003f0d00728c */ /* 0x000fcc000bf05300 */
[----:B------:R-:W-:Y:S01]  /*7bc0*/  PLOP3.LUT P1, PT, PT, PT, UP0, 0x80, 0x0 ;  /* 0x000000000000781c */ /* 0x000fe20003f2f008 */
[----:B------:R-:W-:Y:S01]  /*7bd0*/  QGMMA.64x256x32.F32.E4M3.E4M3 R24, R228, gdesc[UR4], R24, gsb0 ;  /* 0x03e00004e4187df3 */ /* 0x000fe20008000818 */
[----:B------:R-:W-:Y:S01]  /*7be0*/  R2UR UR6, R10 ;  /* 0x000000000a0672ca */ /* 0x000fe200000e0000 */
[----:B------:R-:W-:Y:S01]  /*7bf0*/  VIADD R10, R8, 0x4 ;  /* 0x00000004080a7836 */ /* 0x000fe20000000000 */
[----:B------:R-:W-:Y:S01]  /*7c00*/  R2UR UR7, R11 ;  /* 0x000000000b0772ca */ /* 0x000fe200000e0000 */
[----:B------:R-:W-:Y:S01]  /*7c10*/  @UP0 ULDC.64 UR8, c[0x0][0x9c8] ;  /* 0x0002720000080ab9 */ /* 0x000fe20000000a00 */
[----:B------:R-:W-:Y:S01]  /*7c20*/  IMAD.MOV.U32 R11, RZ, RZ, 0x40000040 ;  /* 0x40000040ff0b7424 */ /* 0x000fe200078e00ff */
[----:B------:R-:W-:Y:S01]  /*7c30*/  @UP0 UIMAD.WIDE.U32 UR4, UR36, UR8, URZ ;  /* 0x00000008240402a5 */ /* 0x000fe2000f8e003f */
[----:B------:R-:W-:Y:S01]  /*7c40*/  @UP0 ULDC.64 UR14, c[0x0][0x9d0] ;  /* 0x00027400000e0ab9 */ /* 0x000fe20000000a00 */
[----:B------:R-:W-:Y:S02]  /*7c50*/  WARPGROUP.DEPBAR.LE gsb0, 0x0 ;  /* 0x00008000000079c5 */ /* 0x000fe40000010000 */
[----:B------:R-:W-:-:S15]  /*7c60*/  WARPGROUP.ARRIVE ;  /* 0x00000000000079c5 */ /* 0x000fde0000000000 */
[----:B------:R-:W-:-:S03]  /*7c70*/  NOP ;  /* 0x0000000000007918 */ /* 0x000fc60000000000 */
[----:B------:R-:W-:Y:S01]  /*7c80*/  QGMMA.64x256x32.F32.E4M3.E4M3 R24, R216, gdesc[UR4], R24, gsb0 ;  /* 0x03e00004d8187df3 */ /* 0x000fe20008000818 */
[----:B------:R-:W-:Y:S01]  /*7c90*/  @UP0 UIMAD UR6, UR37, UR8, URZ ;  /* 0x00000008250602a4 */ /* 0x000fe2000f8e023f */
[----:B------:R-:W-:Y:S01]  /*7ca0*/  R2UR UR7, R11 ;  /* 0x000000000b0772ca */ /* 0x000fe200000e0000 */
[----:B------:R-:W-:Y:S02]  /*7cb0*/  @UP0 USHF.R.S32.HI UR8, URZ, 0x1f, UR38 ;  /* 0x0000001f3f080899 */ /* 0x000fe40008011426 */
[----:B------:R-:W-:Y:S02]  /*7cc0*/  @UP0 UIMAD UR6, UR36, UR9, UR6 ;  /* 0x00000009240602a4 */ /* 0x000fe4000f8e0206 */
[----:B------:R-:W-:Y:S02]  /*7cd0*/  @UP0 UIMAD UR8, UR8, UR14, URZ ;  /* 0x0000000e080802a4 */ /* 0x000fe4000f8e023f */
[----:B------:R-:W-:Y:S02]  /*7ce0*/  @UP0 UIADD3 UR5, UR5, UR6, URZ ;  /* 0x0000000605050290 */ /* 0x000fe4000fffe03f */
[----:B------:R-:W-:Y:S01]  /*7cf0*/  @UP0 UIMAD UR8, UR38, UR15, UR8 ;  /* 0x0000000f260802a4 */ /* 0x000fe2000f8e0208 */
[----:B------:R-:W-:Y:S01]  /*7d00*/  R2UR UR6, R10 ;  /* 0x000000000a0672ca */ /* 0x000fe200000e0000 */
[----:B------:R-:W-:-:S04]  /*7d10*/  @UP0 UIMAD.WIDE.U32 UR4, UR38, UR14, UR4 ;  /* 0x0000000e260402a5 */ /* 0x000fc8000f8e0004 */
[----:B------:R-:W-:Y:S02]  /*7d20*/  @UP0 UIADD3 UR5, UR5, UR8, URZ ;  /* 0x0000000805050290 */ /* 0x000fe4000fffe03f */
[----:B------:R-:W-:-:S04]  /*7d30*/  @UP0 ULEA UR8, UP1, UR4, UR12, 0x2 ;  /* 0x0000000c04080291 */ /* 0x000fc8000f82103f */
[----:B------:R-:W-:-:S03]  /*7d40*/  @UP0 ULEA.HI.X UR5, UR4, UR13, UR5, 0x2, UP1 ;  /* 0x0000000d04050291 */ /* 0x000fc600088f1405 */
[----:B------:R-:W-:Y:S02]  /*7d50*/  @UP0 UMOV UR4, UR8 ;  /* 0x0000000800040c82 */ /* 0x000fe40008000000 */
[----:B------:R-:W-:Y:S02]  /*7d60*/  IMAD.U32 R10, RZ, RZ, UR4 ;  /* 0x00000004ff0a7e24 */ /* 0x000fe4000f8e00ff */
[----:B------:R-:W-:-:S05]  /*7d70*/  IMAD.U32 R11, RZ, RZ, UR5 ;  /* 0x00000005ff0b7e24 */ /* 0x000fca000f8e00ff */
[----:B------:R2:W3:Y:S01]  /*7d80*/  @P1 LDG.E R14, desc[UR46][R10.64] ;  /* 0x0000002e0a0e1981 */ /* 0x0004e2000c1e1900 */
[----:B------:R-:W-:Y:S02]  /*7d90*/  VIADD R8, R8, 0x6 ;  /* 0x0000000608087836 */ /* 0x000fe40000000000 */
[----:B------:R-:W-:Y:S01]  /*7da0*/  IMAD.MOV.U32 R9, RZ, RZ, 0x40000040 ;  /* 0x40000040ff097424 */ /* 0x000fe200078e00ff */
[----:B------:R-:W-:Y:S02]  /*7db0*/  WARPGROUP.DEPBAR.LE gsb0, 0x0 ;  /* 0x00008000000079c5 */ /* 0x000fe40000010000 */
[----:B------:R-:W-:-:S06]  /*7dc0*/  WARPGROUP.ARRIVE ;  /* 0x00000000000079c5 */ /* 0x000fcc0000000000 */
[----:B------:R-:W-:Y:S01]  /*7dd0*/  QGMMA.64x256x32.F32.E4M3.E4M3 R24, R220, gdesc[UR4], R24, gsb0 ;  /* 0x03e00004dc187df3 */ /* 0x000fe20008000818 */
[----:B------:R-:W-:Y:S02]  /*7de0*/  R2UR UR6, R8 ;  /* 0x00000000080672ca */ /* 0x000fe400000e0000 */
[----:B------:R-:W-:Y:S01]  /*7df0*/  R2UR UR7, R9 ;  /* 0x00000000090772ca */ /* 0x000fe200000e0000 */
[----:B------:R-:W4:Y:S04]  /*7e00*/  SHFL.BFLY PT, R7, R6, 0x2, 0x1f ;  /* 0x0c401f0006077f89 */ /* 0x000f2800000e0000 */
[----:B------:R-:W5:Y:S01]  /*7e10*/  SHFL.BFLY PT, R2, R5, 0x2, 0x1f ;  /* 0x0c401f0005027f89 */ /* 0x000f6200000e0000 */
[----:B----4-:R-:W-:-:S01]  /*7e20*/  FADD.FTZ R7, R7, R6 ;  /* 0x0000000607077221 */ /* 0x010fc20000010000 */
[----:B-----5:R-:W-:-:S04]  /*7e30*/  FADD.FTZ R2, R2, R5 ;  /* 0x0000000502027221 */ /* 0x020fc80000010000 */
[----:B01----:R-:W0:Y:S04]  /*7e40*/  SHFL.BFLY PT, R0, R7, 0x1, 0x1f ;  /* 0x0c201f0007007f89 */ /* 0x003e2800000e0000 */
[----:B------:R-:W1:Y:S01]  /*7e50*/  SHFL.BFLY PT, R9, R2, 0x1, 0x1f ;  /* 0x0c201f0002097f89 */ /* 0x000e6200000e0000 */
[----:B0-----:R-:W-:-:S01]  /*7e60*/  FADD.FTZ R4, R7, R0 ;  /* 0x0000000007047221 */ /* 0x001fc20000010000 */
[----:B-1----:R-:W-:-:S04]  /*7e70*/  FADD.FTZ R8, R2, R9 ;  /* 0x0000000902087221 */ /* 0x002fc80000010000 */
[C---:B------:R-:W-:Y:S01]  /*7e80*/  FSETP.NE.FTZ.AND P1, PT, R4.reuse, RZ, PT ;  /* 0x000000ff0400720b */ /* 0x040fe20003f35000 */
[----:B--2---:R-:W-:Y:S01]  /*7e90*/  FMUL.FTZ R10, R4, 0.00390625 ;  /* 0x3b800000040a7820 */ /* 0x004fe20000410000 */
[----:B------:R-:W-:Y:S01]  /*7ea0*/  FMUL.FTZ R6, R8, 0.00390625 ;  /* 0x3b80000008067820 */ /* 0x000fe20000410000 */
[----:B------:R-:W-:-:S03]  /*7eb0*/  IMAD.MOV.U32 R9, RZ, RZ, RZ ;  /* 0x000000ffff097224 */ /* 0x000fc600078e00ff */
[----:B------:R-:W-:Y:S02]  /*7ec0*/  FSETP.NE.FTZ.AND P2, PT, R10, RZ, PT ;  /* 0x000000ff0a00720b */ /* 0x000fe40003f55000 */
[----:B------:R-:W-:-:S05]  /*7ed0*/  FSETP.NE.FTZ.AND P3, PT, R6, RZ, PT ;  /* 0x000000ff0600720b */ /* 0x000fca0003f75000 */
[----:B------:R0:W-:Y:S01]  /*7ee0*/  @P1 MUFU.RCP R9, R4 ;  /* 0x0000000400091308 */ /* 0x0001e20000001000 */
[----:B------:R-:W-:Y:S01]  /*7ef0*/  FSETP.NE.FTZ.AND P1, PT, R8, RZ, PT ;  /* 0x000000ff0800720b */ /* 0x000fe20003f35000 */
[----:B------:R-:W-:-:S06]  /*7f00*/  IMAD.MOV.U32 R7, RZ, RZ, RZ ;  /* 0x000000ffff077224 */ /* 0x000fcc00078e00ff */
[----:B------:R-:W1:Y:S08]  /*7f10*/  @P2 MUFU.LG2 R5, R10 ;  /* 0x0000000a00052308 */ /* 0x000e700000000c00 */
[----:B------:R-:W2:Y:S08]  /*7f20*/  @P3 MUFU.LG2 R6, R6 ;  /* 0x0000000600063308 */ /* 0x000eb00000000c00 */
[----:B------:R-:W4:Y:S01]  /*7f30*/  @P1 MUFU.RCP R7, R8 ;  /* 0x0000000800071308 */ /* 0x000f220000001000 */
[----:B------:R-:W-:-:S02]  /*7f40*/  IMAD.U32 R11, RZ, RZ, UR10 ;  /* 0x0000000aff0b7e24 */ /* 0x000fc4000f8e00ff */
[----:B------:R-:W-:Y:S01]  /*7f50*/  IMAD.U32 R12, RZ, RZ, UR10 ;  /* 0x0000000aff0c7e24 */ /* 0x000fe2000f8e00ff */
[----:B------:R-:W-:Y:S02]  /*7f60*/  WARPGROUP.DEPBAR.LE gsb0, 0x0 ;  /* 0x00008000000079c5 */ /* 0x000fe40000010000 */
[----:B------:R-:W-:-:S06]  /*7f70*/  WARPGROUP.ARRIVE ;  /* 0x00000000000079c5 */ /* 0x000fcc0000000000 */
[----:B------:R-:W-:Y:S01]  /*7f80*/  QGMMA.64x256x32.F32.E4M3.E4M3 R24, R224, gdesc[UR4], R24, gsb0 ;  /* 0x03e00004e0187df3 */ /* 0x000fe20008000818 */
[----:B0-----:R-:W-:Y:S01]  /*7f90*/  @P2 FMUL.FTZ R4, R11, 0.69314718246459960938 ;  /* 0x3f3172180b042820 */ /* 0x001fe20000410000 */
[----:B------:R-:W-:Y:S01]  /*7fa0*/  @P3 FMUL.FTZ R12, R12, 0.69314718246459960938 ;  /* 0x3f3172180c0c3820 */ /* 0x000fe20000410000 */
[----:B-1----:R-:W-:Y:S01]  /*7fb0*/  @P2 FMUL.FTZ R5, R5, 0.69314718246459960938 ;  /* 0x3f31721805052820 */ /* 0x002fe20000410000 */
[----:B--2---:R-:W-:Y:S01]  /*7fc0*/  @P3 FMUL.FTZ R11, R6, 0.69314718246459960938 ;  /* 0x3f317218060b3820 */ /* 0x004fe20000410000 */
[----:B------:R-:W-:Y:S02]  /*7fd0*/  IMAD.MOV.U32 R2, RZ, RZ, -0x800000 ;  /* 0xff800000ff027424 */ /* 0x000fe400078e00ff */
[----:B---3--:R-:W-:Y:S01]  /*7fe0*/  FMUL.FTZ R152, R9, R14 ;  /* 0x0000000e09987220 */ /* 0x008fe20000410000 */
[----:B------:R-:W-:Y:S02]  /*7ff0*/  IMAD.MOV.U32 R0, RZ, RZ, -0x800000 ;  /* 0xff800000ff007424 */ /* 0x000fe400078e00ff */
[----:B------:R-:W-:Y:S01]  /*8000*/  @P2 FFMA.FTZ R2, R4, R193, R5 ;  /* 0x000000c104022223 */ /* 0x000fe20000010005 */
[----:B------:R-:W-:-:S01]  /*8010*/  @P3 FFMA.FTZ R0, R12, R198, R11 ;  /* 0x000000c60c003223 */ /* 0x000fc2000001000b */
[----:B----4-:R-:W-:Y:S01]  /*8020*/  FMUL.FTZ R14, R7, R14 ;  /* 0x0000000e070e7220 */ /* 0x010fe20000410000 */
[----:B------:R-:W-:-:S02]  /*8030*/  WARPGROUP.DEPBAR.LE gsb0, 0x0 ;  /* 0x00008000000079c5 */ /* 0x000fc40000010000 */
[----:B------:R-:W-:Y:S05]  /*8040*/  @!P0 BRA `(.L_x_145) ;  /* 0x0000000000048947 */ /* 0x000fea0003800000 */
[----:B------:R-:W-:Y:S01]  /*8050*/  BPT.TRAP 0x1 ;  /* 0x000000040000795c */ /* 0x000fe20000300000 */
.L_x_145:
[----:B------:R-:W-:Y:S01]  /*8060*/  VIADD R6, R13, 0x38860 ;  /* 0x000388600d067836 */ /* 0x000fe20000000000 */
[----:B------:R-:W-:Y:S01]  /*8070*/  UIADD3 UR50, UR50, 0x1, URZ ;  /* 0x0000000132327890 */ /* 0x000fe2000fffe03f */
[-C--:B------:R-:W-:Y:S01]  /*8080*/  FMUL.FTZ R5, R24, R152.reuse ;  /* 0x0000009818057220 */ /* 0x080fe20000410000 */
[-C--:B------:R-:W-:Y:S01]  /*8090*/  FMUL.FTZ R8, R28, R152.reuse ;  /* 0x000000981c087220 */ /* 0x080fe20000410000 */
[-C--:B------:R-:W-:Y:S01]  /*80a0*/  FMUL.FTZ R9, R36, R152.reuse ;  /* 0x0000009824097220 */ /* 0x080fe20000410000 */
[----:B------:R-:W-:Y:S01]  /*80b0*/  PRMT R3, R3, 0x654, R6 ;  /* 0x0000065403037816 */ /* 0x000fe20000000006 */
[-C--:B------:R-:W-:Y:S01]  /*80c0*/  FMUL.FTZ R10, R32, R152.reuse ;  /* 0x00000098200a7220 */ /* 0x080fe20000410000 */
[-C--:B------:R-:W-:Y:S01]  /*80d0*/  FMUL.FTZ R6, R33, R152.reuse ;  /* 0x0000009821067220 */ /* 0x080fe20000410000 */
[-C--:B------:R-:W-:Y:S01]  /*80e0*/  FMUL.FTZ R11, R37, R152.reuse ;  /* 0x00000098250b7220 */ /* 0x080fe20000410000 */
[----:B------:R0:W-:Y:S01]  /*80f0*/  SYNCS.ARRIVE.TRANS64.RED.A1T0 RZ, [R3+URZ], RZ ;  /* 0x000000ff03ff79a7 */ /* 0x0001e2000810043f */
        /* <DEDUP_REMOVED lines=32> */
[----:B------:R-:W-:Y:S01]  /*8300*/  UISETP.NE.AND UP0, UPT, UR50, 0x2, UPT ;  /* 0x000000023200788c */ /* 0x000fe2000bf05270 */
        /* <DEDUP_REMOVED lines=84> */
[----:B------:R-:W-:Y:S01]  /*8850*/  USEL UR4, URZ, 0x1, UP0 ;  /* 0x000000013f047887 */ /* 0x000fe20008000000 */
[-C--:B------:R-:W-:Y:S01]  /*8860*/  FMUL.FTZ R38, R142, R14.reuse ;  /* 0x0000000e8e267220 */ /* 0x080fe20000410000 */
[-C--:B------:R-:W-:Y:S01]  /*8870*/  FMUL.FTZ R34, R143, R14.reuse ;  /* 0x0000000e8f227220 */ /* 0x080fe20000410000 */
[-C--:B------:R-:W-:Y:S01]  /*8880*/  FMUL.FTZ R35, R146, R14.reuse ;  /* 0x0000000e92237220 */ /* 0x080fe20000410000 */
[-C--:B------:R-:W-:Y:S01]  /*8890*/  FMUL.FTZ R31, R147, R14.reuse ;  /* 0x0000000e931f7220 */ /* 0x080fe20000410000 */
[-C--:B------:R-:W-:Y:S01]  /*88a0*/  FMUL.FTZ R30, R150, R14.reuse ;  /* 0x0000000e961e7220 */ /* 0x080fe20000410000 */
[----:B------:R-:W-:Y:S01]  /*88b0*/  PLOP3.LUT P0, PT, PT, PT, PT, 0x8, 0x0 ;  /* 0x000000000000781c */ /* 0x000fe20003f0e170 */
[----:B------:R-:W-:Y:S01]  /*88c0*/  FMUL.FTZ R14, R151, R14 ;  /* 0x0000000e970e7220 */ /* 0x000fe20000410000 */
[----:B------:R-:W-:-:S02]  /*88d0*/  UIADD3 UR43, UR43, 0x1, URZ ;  /* 0x000000012b2b7890 */ /* 0x000fc4000fffe03f */
[----:B------:R-:W-:Y:S02]  /*88e0*/  USEL UR50, UR50, URZ, UP0 ;  /* 0x0000003f32327287 */ /* 0x000fe40008000000 */
[----:B0-----:R-:W-:-:S12]  /*88f0*/  ULOP3.LUT UR42, UR42, UR4, URZ, 0x3c, !UPT ;  /* 0x000000042a2a7292 */ /* 0x001fd8000f8e3c3f */
.L_x_123:
[----:B------:R-:W0:Y:S01]  /*8900*/  S2R R26, SR_CgaCtaId ;  /* 0x00000000001a7919 */ /* 0x000e220000008800 */
[----:B------:R-:W-:Y:S01]  /*8910*/  MOV R3, 0x400 ;  /* 0x0000040000037802 */ /* 0x000fe20000000f00 */
[----:B------:R-:W-:Y:S01]  /*8920*/  BSSY B0, `(.L_x_146) ;  /* 0x000036d000007945 */ /* 0x000fe20003800000 */
[----:B------:R-:W-:Y:S02]  /*8930*/  BAR.SYNC.DEFER_BLOCKING 0x5, 0x180 ;  /* 0x0146000000007b1d */ /* 0x000fe40000010000 */
[----:B0-----:R-:W-:-:S05]  /*8940*/  LEA R3, R26, R3, 0x18 ;  /* 0x000000031a037211 */ /* 0x001fca00078ec0ff */
[----:B------:R-:W0:Y:S02]  /*8950*/  LDS.128 R80, [R3+0x388d0] ;  /* 0x0388d00003507984 */ /* 0x000e240000000c00 */
[----:B0-----:R-:W-:Y:S01]  /*8960*/  R2UR UR5, R82 ;  /* 0x00000000520572ca */ /* 0x001fe200000e0000 */
[----:B------:R-:W-:Y:S06]  /*8970*/  BAR.ARV 0x4, 0x180 ;  /* 0x0106000000007b1d */ /* 0x000fec0000002000 */
[----:B------:R-:W-:Y:S08]  /*8980*/  @P0 BRA `(.L_x_147) ;  /* 0x0000002800980947 */ /* 0x000ff00003800000 */
[----:B------:R-:W0:Y:S01]  /*8990*/  S2R R94, SR_TID.X ;  /* 0x00000000005e7919 */ /* 0x000e220000002100 */
[----:B------:R-:W-:Y:S01]  /*89a0*/  ULDC.64 UR6, c[0x4][0x38] ;  /* 0x01000e0000067ab9 */ /* 0x000fe20000000a00 */
[----:B0-----:R-:W-:-:S05]  /*89b0*/  IMAD.SHL.U32 R26, R94, 0x4, RZ ;  /* 0x000000045e1a7824 */ /* 0x001fca00078e00ff */
[----:B------:R-:W-:-:S04]  /*89c0*/  LOP3.LUT R26, R26, 0xc, RZ, 0xc0, !PT ;  /* 0x0000000c1a1a7812 */ /* 0x000fc800078ec0ff */
[----:B------:R-:W-:-:S05]  /*89d0*/  IADD3 R26, P0, R26, UR6, RZ ;  /* 0x000000061a1a7c10 */ /* 0x000fca000ff1e0ff */
[----:B------:R-:W-:Y:S01]  /*89e0*/  IMAD.X R27, RZ, RZ, UR7, P0 ;  /* 0x00000007ff1b7e24 */ /* 0x000fe200080e06ff */
[----:B------:R-:W-:Y:S01]  /*89f0*/  F2FP.BF16.F32.PACK_AB R9, R9, R10 ;  /* 0x0000000a0909723e */ /* 0x000fe200000010ff */
[----:B------:R-:W-:-:S03]  /*8a00*/  ULDC.64 UR6, c[0x0][0xbd8] ;  /* 0x0002f60000067ab9 */ /* 0x000fc60000000a00 */
[----:B------:R0:W2:Y:S01]  /*8a10*/  LDG.E.CONSTANT R26, desc[UR46][R26.64] ;  /* 0x0000002e1a1a7981 */ /* 0x0000a2000c1e9900 */
[----:B------:R-:W-:Y:S01]  /*8a20*/  LOP3.LUT P0, R10, R94, 0x3, RZ, 0xc0, !PT ;  /* 0x000000035e0a7812 */ /* 0x000fe2000780c0ff */
[----:B------:R-:W-:Y:S01]  /*8a30*/  ULEA UR4, UP1, UR36, UR6, 0x2 ;  /* 0x0000000624047291 */ /* 0x000fe2000f82103f */
[----:B------:R-:W-:Y:S01]  /*8a40*/  F2FP.BF16.F32.PACK_AB R6, R11, R6 ;  /* 0x000000060b06723e */ /* 0x000fe200000010ff */
[----:B------:R-:W-:Y:S01]  /*8a50*/  UISETP.NE.U32.AND UP0, UPT, UR6, URZ, UPT ;  /* 0x0000003f0600728c */ /* 0x000fe2000bf05070 */
[----:B------:R-:W-:Y:S01]  /*8a60*/  ISETP.EQ.OR P0, PT, R10, 0x3, !P0 ;  /* 0x000000030a00780c */ /* 0x000fe20004702670 */
[----:B------:R-:W-:Y:S01]  /*8a70*/  ULEA.HI.X UR6, UR36, UR7, UR37, 0x2, UP1 ;  /* 0x0000000724067291 */ /* 0x000fe200088f1425 */
[----:B------:R-:W-:Y:S01]  /*8a80*/  F2FP.BF16.F32.PACK_AB R88, R88, R77 ;  /* 0x0000004d5858723e */ /* 0x000fe200000010ff */
[----:B------:R-:W-:Y:S01]  /*8a90*/  UISETP.NE.AND.EX UP0, UPT, UR7, URZ, UPT, UP0 ;  /* 0x0000003f0700728c */ /* 0x000fe2000bf05300 */
[----:B------:R-:W-:Y:S02]  /*8aa0*/  SEL R77, R9, R6, P0 ;  /* 0x00000006094d7207 */ /* 0x000fe40000000000 */
[----:B------:R-:W-:-:S02]  /*8ab0*/  SEL R11, R6, R9, P0 ;  /* 0x00000009060b7207 */ /* 0x000fc40000000000 */
[----:B------:R-:W1:Y:S01]  /*8ac0*/  S2R R6, SR_SWINHI ;  /* 0x0000000000067919 */ /* 0x000e620000002f00 */
[----:B------:R-:W-:Y:S02]  /*8ad0*/  F2FP.BF16.F32.PACK_AB R53, R60, R53 ;  /* 0x000000353c35723e */ /* 0x000fe400000010ff */
[----:B------:R-:W-:Y:S02]  /*8ae0*/  F2FP.BF16.F32.PACK_AB R56, R57, R56 ;  /* 0x000000383938723e */ /* 0x000fe400000010ff */
        /* <DEDUP_REMOVED lines=35> */
[----:B------:R-:W-:Y:S02]  /*8d20*/  F2FP.BF16.F32.PACK_AB R64, R65, R64 ;  /* 0x000000404140723e */ /* 0x000fe400000010ff */
[----:B------:R-:W-:Y:S02]  /*8d30*/  MOV R4, R3 ;  /* 0x0000000300047202 */ /* 0x000fe40000000f00 */
[----:B-1----:R-:W-:Y:S02]  /*8d40*/  MOV R5, R6 ;  /* 0x0000000600057202 */ /* 0x002fe40000000f00 */
[----:B------:R-:W-:Y:S02]  /*8d50*/  F2FP.BF16.F32.PACK_AB R38, R38, R43 ;  /* 0x0000002b2626723e */ /* 0x000fe400000010ff */
[----:B------:R-:W-:-:S02]  /*8d60*/  SEL R95, R61, R64, P0 ;  /* 0x000000403d5f7207 */ /* 0x000fc40000000000 */
[----:B------:R-:W-:Y:S01]  /*8d70*/  SEL R43, R64, R61, P0 ;  /* 0x0000003d402b7207 */ /* 0x000fe20000000000 */
[----:B------:R-:W-:Y:S01]  /*8d80*/  IMAD.WIDE R60, R235, 0x2, R4 ;  /* 0x00000002eb3c7825 */ /* 0x000fe200078e0204 */
[----:B------:R-:W-:Y:S02]  /*8d90*/  F2FP.BF16.F32.PACK_AB R152, R152, R153 ;  /* 0x000000999898723e */ /* 0x000fe400000010ff */
[----:B------:R-:W-:Y:S02]  /*8da0*/  F2FP.BF16.F32.PACK_AB R149, R148, R149 ;  /* 0x000000959495723e */ /* 0x000fe400000010ff */
[----:B------:R-:W-:Y:S02]  /*8db0*/  IADD3 R143, P2, R60, 0x20, RZ ;  /* 0x000000203c8f7810 */ /* 0x000fe40007f5e0ff */
[----:B------:R-:W-:Y:S02]  /*8dc0*/  F2FP.BF16.F32.PACK_AB R54, R54, R59 ;  /* 0x0000003b3636723e */ /* 0x000fe400000010ff */
[----:B------:R-:W-:-:S02]  /*8dd0*/  LOP3.LUT R6, R143, 0x380, RZ, 0xc0, !PT ;  /* 0x000003808f067812 */ /* 0x000fc400078ec0ff */
[----:B------:R-:W-:Y:S02]  /*8de0*/  F2FP.BF16.F32.PACK_AB R55, R50, R55 ;  /* 0x000000373237723e */ /* 0x000fe400000010ff */
[----:B------:R-:W-:Y:S02]  /*8df0*/  SEL R123, R152, R149, P0 ;  /* 0x00000095987b7207 */ /* 0x000fe40000000000 */
[----:B------:R-:W-:Y:S02]  /*8e00*/  SEL R65, R149, R152, P0 ;  /* 0x0000009895417207 */ /* 0x000fe40000000000 */
[----:B------:R-:W-:Y:S02]  /*8e10*/  SHF.R.U64 R6, R6, 0x3, RZ ;  /* 0x0000000306067819 */ /* 0x000fe400000012ff */
[----:B------:R-:W-:Y:S02]  /*8e20*/  IADD3 R149, P5, R60, 0x4000, RZ ;  /* 0x000040003c957810 */ /* 0x000fe40007fbe0ff */
[----:B------:R-:W-:-:S02]  /*8e30*/  F2FP.BF16.F32.PACK_AB R72, R73, R72 ;  /* 0x000000484948723e */ /* 0x000fc400000010ff */
[----:B------:R-:W-:Y:S02]  /*8e40*/  F2FP.BF16.F32.PACK_AB R144, R144, R145 ;  /* 0x000000919090723e */ /* 0x000fe400000010ff */
[----:B------:R-:W-:Y:S02]  /*8e50*/  F2FP.BF16.F32.PACK_AB R121, R128, R121 ;  /* 0x000000798079723e */ /* 0x000fe400000010ff */
[----:B------:R-:W-:Y:S02]  /*8e60*/  F2FP.BF16.F32.PACK_AB R124, R125, R124 ;  /* 0x0000007c7d7c723e */ /* 0x000fe400000010ff */
[----:B------:R-:W-:Y:S02]  /*8e70*/  SEL R137, R54, R55, P0 ;  /* 0x0000003736897207 */ /* 0x000fe40000000000 */
[----:B------:R-:W-:Y:S01]  /*8e80*/  SEL R73, R55, R54, P0 ;  /* 0x0000003637497207 */ /* 0x000fe20000000000 */
[----:B------:R-:W-:Y:S01]  /*8e90*/  IMAD.X R55, RZ, RZ, R61, P2 ;  /* 0x000000ffff377224 */ /* 0x000fe200010e063d */
[----:B------:R-:W-:-:S02]  /*8ea0*/  F2FP.BF16.F32.PACK_AB R156, R156, R157 ;  /* 0x0000009d9c9c723e */ /* 0x000fc400000010ff */
[----:B------:R-:W-:Y:S02]  /*8eb0*/  F2FP.BF16.F32.PACK_AB R155, R154, R155 ;  /* 0x0000009b9a9b723e */ /* 0x000fe400000010ff */
[----:B------:R-:W-:Y:S02]  /*8ec0*/  IADD3 R145, P3, R60, 0x40, RZ ;  /* 0x000000403c917810 */ /* 0x000fe40007f7e0ff */
[----:B------:R-:W-:Y:S02]  /*8ed0*/  LOP3.LUT R54, R6, R143, RZ, 0x3c, !PT ;  /* 0x0000008f06367212 */ /* 0x000fe400078e3cff */
[----:B------:R-:W-:Y:S01]  /*8ee0*/  F2FP.BF16.F32.PACK_AB R48, R49, R48 ;  /* 0x000000303130723e */ /* 0x000fe200000010ff */
[----:B------:R-:W-:Y:S01]  /*8ef0*/  IMAD.X R53, RZ, RZ, R61, P3 ;  /* 0x000000ffff357224 */ /* 0x000fe200018e063d */
[----:B------:R-:W-:Y:S02]  /*8f00*/  LOP3.LUT R6, R149, 0x380, RZ, 0xc0, !PT ;  /* 0x0000038095067812 */ /* 0x000fe400078ec0ff */
[----:B------:R-:W-:-:S02]  /*8f10*/  F2FP.BF16.F32.PACK_AB R49, R58, R63 ;  /* 0x0000003f3a31723e */ /* 0x000fc400000010ff */
[----:B------:R-:W-:Y:S02]  /*8f20*/  SEL R111, R121, R124, P0 ;  /* 0x0000007c796f7207 */ /* 0x000fe40000000000 */
[----:B------:R-:W-:Y:S02]  /*8f30*/  SEL R58, R124, R121, P0 ;  /* 0x000000797c3a7207 */ /* 0x000fe40000000000 */
[----:B------:R-:W-:Y:S02]  /*8f40*/  F2FP.BF16.F32.PACK_AB R12, R15, R12 ;  /* 0x0000000c0f0c723e */ /* 0x000fe400000010ff */
[----:B------:R-:W-:Y:S02]  /*8f50*/  F2FP.BF16.F32.PACK_AB R13, R20, R13 ;  /* 0x0000000d140d723e */ /* 0x000fe400000010ff */
[----:B------:R-:W-:Y:S02]  /*8f60*/  SEL R121, R156, R155, P0 ;  /* 0x0000009b9c797207 */ /* 0x000fe40000000000 */
[----:B------:R-:W-:-:S02]  /*8f70*/  SEL R64, R155, R156, P0 ;  /* 0x0000009c9b407207 */ /* 0x000fc40000000000 */
[C---:B------:R-:W-:Y:S02]  /*8f80*/  IADD3 R147, P4, R60.reuse, 0x60, RZ ;  /* 0x000000603c937810 */ /* 0x040fe40007f9e0ff */
[----:B------:R-:W-:Y:S02]  /*8f90*/  IADD3 R155, P2, R60, 0x4060, RZ ;  /* 0x000040603c9b7810 */ /* 0x000fe40007f5e0ff */
[----:B------:R-:W-:Y:S02]  /*8fa0*/  SHF.R.U64 R6, R6, 0x3, RZ ;  /* 0x0000000306067819 */ /* 0x000fe400000012ff */
[----:B------:R-:W-:Y:S02]  /*8fb0*/  IADD3 R157, P3, R60, 0x8000, RZ ;  /* 0x000080003c9d7810 */ /* 0x000fe40007f7e0ff */
[----:B------:R-:W-:Y:S02]  /*8fc0*/  SEL R75, R8, R7, P0 ;  /* 0x00000007084b7207 */ /* 0x000fe40000000000 */
[----:B------:R-:W-:-:S02]  /*8fd0*/  SEL R10, R7, R8, P0 ;  /* 0x00000008070a7207 */ /* 0x000fc40000000000 */
[----:B------:R-:W-:Y:S02]  /*8fe0*/  F2FP.BF16.F32.PACK_AB R37, R44, R37 ;  /* 0x000000252c25723e */ /* 0x000fe400000010ff */
[----:B------:R-:W-:Y:S02]  /*8ff0*/  F2FP.BF16.F32.PACK_AB R96, R96, R89 ;  /* 0x000000596060723e */ /* 0x000fe400000010ff */
[----:B------:R-:W-:Y:S02]  /*9000*/  F2FP.BF16.F32.PACK_AB R31, R14, R31 ;  /* 0x0000001f0e1f723e */ /* 0x000fe400000010ff */
[----:B------:R-:W-:Y:S02]  /*9010*/  SEL R79, R12, R13, P0 ;  /* 0x0000000d0c4f7207 */ /* 0x000fe40000000000 */
[----:B------:R-:W-:Y:S02]  /*9020*/  SEL R20, R13, R12, P0 ;  /* 0x0000000c0d147207 */ /* 0x000fe40000000000 */
[----:B------:R-:W-:-:S02]  /*9030*/  IADD3 R151, P6, R60, 0x4020, RZ ;  /* 0x000040203c977810 */ /* 0x000fc40007fde0ff */
[----:B------:R-:W-:Y:S02]  /*9040*/  LOP3.LUT R8, R145, 0x380, RZ, 0xc0, !PT ;  /* 0x0000038091087812 */ /* 0x000fe400078ec0ff */
[----:B------:R-:W-:Y:S02]  /*9050*/  F2FP.BF16.F32.PACK_AB R164, R164, R165 ;  /* 0x000000a5a4a4723e */ /* 0x000fe400000010ff */
[----:B------:R-:W-:Y:S02]  /*9060*/  F2FP.BF16.F32.PACK_AB R163, R162, R163 ;  /* 0x000000a3a2a3723e */ /* 0x000fe400000010ff */
[----:B------:R-:W-:Y:S02]  /*9070*/  F2FP.BF16.F32.PACK_AB R32, R33, R32 ;  /* 0x000000202120723e */ /* 0x000fe400000010ff */
[----:B------:R-:W-:Y:S02]  /*9080*/  F2FP.BF16.F32.PACK_AB R39, R34, R39 ;  /* 0x000000272227723e */ /* 0x000fe400000010ff */
[----:B------:R-:W-:-:S02]  /*9090*/  IADD3 R153, P1, R60, 0x4040, RZ ;  /* 0x000040403c997810 */ /* 0x000fc40007f3e0ff */
[----:B------:R-:W-:Y:S02]  /*90a0*/  LOP3.LUT R12, R147, 0x380, RZ, 0xc0, !PT ;  /* 0x00000380930c7812 */ /* 0x000fe400078ec0ff */
[----:B------:R-:W-:Y:S02]  /*90b0*/  LOP3.LUT R14, R155, 0x380, RZ, 0xc0, !PT ;  /* 0x000003809b0e7812 */ /* 0x000fe400078ec0ff */
[----:B------:R-:W-:Y:S02]  /*90c0*/  LOP3.LUT R44, R6, R149, RZ, 0x3c, !PT ;  /* 0x00000095062c7212 */ /* 0x000fe400078e3cff */
[----:B------:R-:W-:Y:S02]  /*90d0*/  F2FP.BF16.F32.PACK_AB R33, R85, R84 ;  /* 0x000000545521723e */ /* 0x000fe400000010ff */
[----:B------:R-:W-:Y:S02]  /*90e0*/  LOP3.LUT R6, R157, 0x380, RZ, 0xc0, !PT ;  /* 0x000003809d067812 */ /* 0x000fe400078ec0ff */
[----:B------:R-:W-:-:S02]  /*90f0*/  SEL R139, R74, R99, P0 ;  /* 0x000000634a8b7207 */ /* 0x000fc40000000000 */
[----:B------:R-:W-:Y:S02]  /*9100*/  F2FP.BF16.F32.PACK_AB R45, R52, R45 ;  /* 0x0000002d342d723e */ /* 0x000fe400000010ff */
[----:B------:R-:W-:Y:S02]  /*9110*/  F2FP.BF16.F32.PACK_AB R69, R76, R69 ;  /* 0x000000454c45723e */ /* 0x000fe400000010ff */
[----:B------:R-:W-:Y:S02]  /*9120*/  SEL R107, R96, R41, P0 ;  /* 0x00000029606b7207 */ /* 0x000fe40000000000 */
[----:B------:R-:W-:Y:S01]  /*9130*/  SEL R50, R41, R96, P0 ;  /* 0x0000006029327207 */ /* 0x000fe20000000000 */
[----:B------:R-:W-:Y:S01]  /*9140*/  IMAD.X R41, RZ, RZ, R61, P6 ;  /* 0x000000ffff297224 */ /* 0x000fe200030e063d */
[----:B------:R-:W-:Y:S02]  /*9150*/  SEL R74, R99, R74, P0 ;  /* 0x0000004a634a7207 */ /* 0x000fe40000000000 */
[----:B------:R-:W-:-:S02]  /*9160*/  SHF.R.U64 R8, R8, 0x3, RZ ;  /* 0x0000000308087819 */ /* 0x000fc400000012ff */
[----:B------:R-:W-:Y:S02]  /*9170*/  F2FP.BF16.F32.PACK_AB R21, R28, R21 ;  /* 0x000000151c15723e */ /* 0x000fe400000010ff */
[----:B------:R-:W-:Y:S02]  /*9180*/  F2FP.BF16.F32.PACK_AB R29, R36, R29 ;  /* 0x0000001d241d723e */ /* 0x000fe400000010ff */
[----:B------:R-:W-:Y:S02]  /*9190*/  SEL R117, R164, R163, P0 ;  /* 0x000000a3a4757207 */ /* 0x000fe40000000000 */
[----:B------:R-:W-:Y:S02]  /*91a0*/  SEL R59, R163, R164, P0 ;  /* 0x000000a4a33b7207 */ /* 0x000fe40000000000 */
[----:B------:R-:W-:Y:S02]  /*91b0*/  SEL R99, R38, R39, P0 ;  /* 0x0000002726637207 */ /* 0x000fe40000000000 */
[----:B------:R-:W-:Y:S01]  /*91c0*/  SEL R76, R39, R38, P0 ;  /* 0x00000026274c7207 */ /* 0x000fe20000000000 */
[----:B------:R-:W-:Y:S01]  /*91d0*/  IMAD.X R39, RZ, RZ, R61, P1 ;  /* 0x000000ffff277224 */ /* 0x000fe200008e063d */
[----:B------:R-:W-:-:S02]  /*91e0*/  SHF.R.U64 R12, R12, 0x3, RZ ;  /* 0x000000030c0c7819 */ /* 0x000fc400000012ff */
[----:B------:R-:W-:Y:S02]  /*91f0*/  SHF.R.U64 R14, R14, 0x3, RZ ;  /* 0x000000030e0e7819 */ /* 0x000fe400000012ff */
[----:B------:R-:W-:Y:S02]  /*9200*/  F2FP.BF16.F32.PACK_AB R28, R62, R67 ;  /* 0x000000433e1c723e */ /* 0x000fe400000010ff */
[----:B------:R-:W-:Y:S02]  /*9210*/  SEL R103, R88, R33, P0 ;  /* 0x0000002158677207 */ /* 0x000fe40000000000 */
[----:B------:R-:W-:Y:S01]  /*9220*/  SEL R47, R33, R88, P0 ;  /* 0x00000058212f7207 */ /* 0x000fe20000000000 */
[----:B------:R-:W-:Y:S01]  /*9230*/  IMAD.X R33, RZ, RZ, R61, P3 ;  /* 0x000000ffff217224 */ /* 0x000fe200018e063d */
[----:B------:R-:W-:Y:S02]  /*9240*/  IADD3 R163, P6, R60, 0x8060, RZ ;  /* 0x000080603ca37810 */ /* 0x000fe40007fde0ff */
[----:B------:R-:W-:-:S02]  /*9250*/  SHF.R.U64 R6, R6, 0x3, RZ ;  /* 0x0000000306067819 */ /* 0x000fc400000012ff */
[----:B------:R-:W-:Y:S02]  /*9260*/  F2FP.BF16.F32.PACK_AB R168, R168, R169 ;  /* 0x000000a9a8a8723e */ /* 0x000fe400000010ff */
[----:B------:R-:W-:Y:S02]  /*9270*/  F2FP.BF16.F32.PACK_AB R160, R160, R161 ;  /* 0x000000a1a0a0723e */ /* 0x000fe400000010ff */
[----:B------:R-:W-:Y:S02]  /*9280*/  F2FP.BF16.F32.PACK_AB R159, R158, R159 ;  /* 0x0000009f9e9f723e */ /* 0x000fe400000010ff */
[----:B------:R-:W-:Y:S02]  /*9290*/  F2FP.BF16.F32.PACK_AB R15, R86, R91 ;  /* 0x0000005b560f723e */ /* 0x000fe400000010ff */
[----:B------:R-:W-:Y:S02]  /*92a0*/  SEL R89, R37, R40, P0 ;  /* 0x0000002825597207 */ /* 0x000fe40000000000 */
[----:B------:R-:W-:-:S02]  /*92b0*/  SEL R36, R40, R37, P0 ;  /* 0x0000002528247207 */ /* 0x000fc40000000000 */
[----:B------:R-:W-:Y:S02]  /*92c0*/  IADD3 R165, P1, R60, 0xc000, RZ ;  /* 0x0000c0003ca57810 */ /* 0x000fe40007f3e0ff */
[----:B------:R-:W-:Y:S02]  /*92d0*/  F2FP.BF16.F32.PACK_AB R78, R78, R87 ;  /* 0x000000574e4e723e */ /* 0x000fe400000010ff */
[----:B------:R-:W-:Y:S02]  /*92e0*/  SEL R91, R45, R48, P0 ;  /* 0x000000302d5b7207 */ /* 0x000fe40000000000 */
[----:B------:R-:W-:Y:S01]  /*92f0*/  SEL R37, R48, R45, P0 ;  /* 0x0000002d30257207 */ /* 0x000fe20000000000 */
[----:B------:R-:W-:Y:S01]  /*9300*/  IMAD.X R45, RZ, RZ, R61, P5 ;  /* 0x000000ffff2d7224 */ /* 0x000fe200028e063d */
[----:B------:R-:W-:Y:S02]  /*9310*/  IADD3 R169, P3, R60, 0xc040, RZ ;  /* 0x0000c0403ca97810 */ /* 0x000fe40007f7e0ff */
[----:B------:R-:W-:-:S02]  /*9320*/  LOP3.LUT R52, R8, R145, RZ, 0x3c, !PT ;  /* 0x0000009108347212 */ /* 0x000fc400078e3cff */
[----:B------:R-:W-:Y:S01]  /*9330*/  SEL R87, R29, R32, P0 ;  /* 0x000000201d577207 */ /* 0x000fe20000000000 */
[----:B------:R-:W-:Y:S01]  /*9340*/  IMAD.X R7, RZ, RZ, R61, P3 ;  /* 0x000000ffff077224 */ /* 0x000fe200018e063d */
[----:B0-----:R-:W-:Y:S02]  /*9350*/  SEL R27, R32, R29, P0 ;  /* 0x0000001d201b7207 */ /* 0x001fe40000000000 */
[----:B------:R-:W-:Y:S02]  /*9360*/  SEL R101, R69, R72, P0 ;  /* 0x0000004845657207 */ /* 0x000fe40000000000 */
[----:B------:R-:W-:Y:S02]  /*9370*/  SEL R46, R72, R69, P0 ;  /* 0x00000045482e7207 */ /* 0x000fe40000000000 */
[----:B------:R-:W-:Y:S02]  /*9380*/  LOP3.LUT R48, R12, R147, RZ, 0x3c, !PT ;  /* 0x000000930c307212 */ /* 0x000fe400078e3cff */
[----:B------:R-:W-:-:S02]  /*9390*/  LOP3.LUT R8, R151, 0x380, RZ, 0xc0, !PT ;  /* 0x0000038097087812 */ /* 0x000fc400078ec0ff */
[----:B------:R-:W-:Y:S02]  /*93a0*/  LOP3.LUT R34, R14, R155, RZ, 0x3c, !PT ;  /* 0x0000009b0e227212 */ /* 0x000fe400078e3cff */
[----:B------:R-:W-:Y:S02]  /*93b0*/  SEL R135, R28, R49, P0 ;  /* 0x000000311c877207 */ /* 0x000fe40000000000 */
[----:B------:R-:W-:Y:S01]  /*93c0*/  SEL R72, R49, R28, P0 ;  /* 0x0000001c31487207 */ /* 0x000fe20000000000 */
[----:B------:R-:W-:Y:S01]  /*93d0*/  IMAD.X R49, RZ, RZ, R61, P4 ;  /* 0x000000ffff317224 */ /* 0x000fe200020e063d */
[----:B------:R-:W-:Y:S02]  /*93e0*/  LOP3.LUT R12, R153, 0x380, RZ, 0xc0, !PT ;  /* 0x00000380990c7812 */ /* 0x000fe400078ec0ff */
[----:B------:R-:W-:Y:S02]  /*93f0*/  LOP3.LUT R14, R163, 0x380, RZ, 0xc0, !PT ;  /* 0x00000380a30e7812 */ /* 0x000fe400078ec0ff */
[----:B------:R-:W-:-:S02]  /*9400*/  LOP3.LUT R32, R6, R157, RZ, 0x3c, !PT ;  /* 0x0000009d06207212 */ /* 0x000fc400078e3cff */
[----:B------:R-:W-:Y:S02]  /*9410*/  SEL R119, R160, R159, P0 ;  /* 0x0000009fa0777207 */ /* 0x000fe40000000000 */
[----:B------:R-:W-:Y:S02]  /*9420*/  SEL R62, R159, R160, P0 ;  /* 0x000000a09f3e7207 */ /* 0x000fe40000000000 */
[C---:B------:R-:W-:Y:S02]  /*9430*/  LOP3.LUT R9, R60.reuse, 0x380, RZ, 0xc0, !PT ;  /* 0x000003803c097812 */ /* 0x040fe400078ec0ff */
[----:B------:R-:W-:Y:S02]  /*9440*/  LOP3.LUT R6, R165, 0x380, RZ, 0xc0, !PT ;  /* 0x00000380a5067812 */ /* 0x000fe400078ec0ff */
[----:B------:R-:W-:Y:S02]  /*9450*/  IADD3 R159, P4, R60, 0x8020, RZ ;  /* 0x000080203c9f7810 */ /* 0x000fe40007f9e0ff */
[----:B------:R-:W-:Y:S01]  /*9460*/  LOP3.LUT R80, R169, 0x380, RZ, 0xc0, !PT ;  /* 0x00000380a9507812 */ /* 0x000fe200078ec0ff */
[----:B--2---:R-:W-:Y:S01]  /*9470*/  SHFL.IDX PT, R75, R75, R26, 0x1c1f ;  /* 0x001c1f1a4b4b7589 */ /* 0x004fe200000e0000 */
[----:B------:R-:W-:Y:S01]  /*9480*/  F2FP.BF16.F32.PACK_AB R167, R166, R167 ;  /* 0x000000a7a6a7723e */ /* 0x000fe200000010ff */
[----:B------:R-:W-:Y:S01]  /*9490*/  IMAD.X R29, RZ, RZ, R61, P4 ;  /* 0x000000ffff1d7224 */ /* 0x000fe200020e063d */
[----:B------:R-:W-:Y:S01]  /*94a0*/  SHF.R.U64 R8, R8, 0x3, RZ ;  /* 0x0000000308087819 */ /* 0x000fe200000012ff */
[----:B------:R-:W-:Y:S01]  /*94b0*/  SHFL.IDX PT, R77, R77, R26, 0x1c1f ;  /* 0x001c1f1a4d4d7589 */ /* 0x000fe200000e0000 */
[----:B------:R-:W-:-:S02]  /*94c0*/  SHF.R.U64 R12, R12, 0x3, RZ ;  /* 0x000000030c0c7819 */ /* 0x000fc400000012ff */
[----:B------:R-:W-:Y:S01]  /*94d0*/  SHF.R.U64 R14, R14, 0x3, RZ ;  /* 0x000000030e0e7819 */ /* 0x000fe200000012ff */
[----:B------:R-:W-:Y:S01]  /*94e0*/  SHFL.IDX PT, R113, R113, R26, 0x1c1f ;  /* 0x001c1f1a71717589 */ /* 0x000fe200000e0000 */
[----:B------:R-:W-:Y:S02]  /*94f0*/  IADD3 R161, P5, R60, 0x8040, RZ ;  /* 0x000080403ca17810 */ /* 0x000fe40007fbe0ff */
[----:B------:R-:W-:Y:S01]  /*9500*/  SHF.R.U64 R9, R9, 0x3, RZ ;  /* 0x0000000309097819 */ /* 0x000fe200000012ff */
[----:B------:R-:W-:Y:S01]  /*9510*/  SHFL.IDX PT, R117, R117, R26, 0x1c1f ;  /* 0x001c1f1a75757589 */ /* 0x000fe200000e0000 */
[----:B------:R-:W-:Y:S02]  /*9520*/  SHF.R.U64 R6, R6, 0x3, RZ ;  /* 0x0000000306067819 */ /* 0x000fe400000012ff */
[----:B------:R-:W-:Y:S01]  /*9530*/  F2FP.BF16.F32.PACK_AB R30, R30, R35 ;  /* 0x000000231e1e723e */ /* 0x000fe200000010ff */
[----:B------:R-:W-:Y:S01]  /*9540*/  IMAD.X R35, RZ, RZ, R61, P2 ;  /* 0x000000ffff237224 */ /* 0x000fe200010e063d */
[----:B------:R-:W-:Y:S01]  /*9550*/  SEL R85, R21, R24, P0 ;  /* 0x0000001815557207 */ /* 0x000fe20000000000 */
[----:B------:R-:W-:Y:S01]  /*9560*/  SHFL.IDX PT, R79, R79, R26, 0x1c1f ;  /* 0x001c1f1a4f4f7589 */ /* 0x000fe200000e0000 */
[----:B------:R-:W-:-:S02]  /*9570*/  SHF.R.U64 R80, R80, 0x3, RZ ;  /* 0x0000000350507819 */ /* 0x000fc400000012ff */
[----:B------:R-:W-:Y:S01]  /*9580*/  F2FP.BF16.F32.PACK_AB R141, R140, R141 ;  /* 0x0000008d8c8d723e */ /* 0x000fe200000010ff */
[----:B------:R-:W-:Y:S01]  /*9590*/  SHFL.IDX PT, R87, R87, R26, 0x1c1f ;  /* 0x001c1f1a57577589 */ /* 0x000fe200000e0000 */
[----:B------:R-:W-:Y:S02]  /*95a0*/  SEL R21, R24, R21, P0 ;  /* 0x0000001518157207 */ /* 0x000fe40000000000 */
[----:B------:R-:W-:Y:S01]  /*95b0*/  SEL R115, R168, R167, P0 ;  /* 0x000000a7a8737207 */ /* 0x000fe20000000000 */
[----:B------:R-:W-:Y:S01]  /*95c0*/  SHFL.IDX PT, R85, R85, R26, 0x1c1f ;  /* 0x001c1f1a55557589 */ /* 0x000fe200000e0000 */
[----:B------:R-:W-:Y:S02]  /*95d0*/  SEL R63, R167, R168, P0 ;  /* 0x000000a8a73f7207 */ /* 0x000fe40000000000 */
[----:B------:R-:W-:Y:S01]  /*95e0*/  LOP3.LUT R40, R8, R151, RZ, 0x3c, !PT ;  /* 0x0000009708287212 */ /* 0x000fe200078e3cff */
[----:B------:R-:W-:Y:S01]  /*95f0*/  SHFL.IDX PT, R119, R119, R26, 0x1c1f ;  /* 0x001c1f1a77777589 */ /* 0x000fe200000e0000 */
[----:B------:R-:W-:-:S02]  /*9600*/  F2FP.BF16.F32.PACK_AB R90, R90, R129 ;  /* 0x000000815a5a723e */ /* 0x000fc400000010ff */
[C---:B------:R-:W-:Y:S01]  /*9610*/  IADD3 R167, P2, R60.reuse, 0xc020, RZ ;  /* 0x0000c0203ca77810 */ /* 0x040fe20007f5e0ff */
[----:B------:R-:W-:Y:S01]  /*9620*/  SHFL.IDX PT, R115, R115, R26, 0x1c1f ;  /* 0x001c1f1a73737589 */ /* 0x000fe200000e0000 */
[----:B------:R-:W-:Y:S02]  /*9630*/  IADD3 R171, P4, R60, 0xc060, RZ ;  /* 0x0000c0603cab7810 */ /* 0x000fe40007f9e0ff */
[----:B------:R-:W-:Y:S01]  /*9640*/  LOP3.LUT R38, R12, R153, RZ, 0x3c, !PT ;  /* 0x000000990c267212 */ /* 0x000fe200078e3cff */
[--C-:B------:R-:W-:Y:S01]  /*9650*/  IMAD.X R13, RZ, RZ, R61.reuse, P2 ;  /* 0x000000ffff0d7224 */ /* 0x100fe200010e063d */
[----:B------:R-:W-:Y:S01]  /*9660*/  LOP3.LUT R8, R159, 0x380, RZ, 0xc0, !PT ;  /* 0x000003809f087812 */ /* 0x000fe200078ec0ff */
[----:B------:R-:W-:Y:S01]  /*9670*/  SHFL.IDX PT, R89, R89, R26, 0x1c1f ;  /* 0x001c1f1a59597589 */ /* 0x000fe200000e0000 */
[----:B------:R-:W-:Y:S02]  /*9680*/  LOP3.LUT R24, R14, R163, RZ, 0x3c, !PT ;  /* 0x000000a30e187212 */ /* 0x000fe400078e3cff */
[----:B------:R-:W-:Y:S01]  /*9690*/  LOP3.LUT R60, R9, R60, RZ, 0x3c, !PT ;  /* 0x0000003c093c7212 */ /* 0x000fe200078e3cff */
[----:B------:R-:W-:Y:S01]  /*96a0*/  IMAD.X R9, RZ, RZ, R61, P4 ;  /* 0x000000ffff097224 */ /* 0x000fe200020e063d */
[----:B------:R-:W-:Y:S01]  /*96b0*/  LOP3.LUT R12, R161, 0x380, RZ, 0xc0, !PT ;  /* 0x00000380a10c7812 */ /* 0x000fe200078ec0ff */
[----:B------:R-:W-:Y:S01]  /*96c0*/  SHFL.IDX PT, R121, R121, R26, 0x1c1f ;  /* 0x001c1f1a79797589 */ /* 0x000fe200000e0000 */
[----:B------:R-:W-:-:S02]  /*96d0*/  LOP3.LUT R14, R6, R165, RZ, 0x3c, !PT ;  /* 0x000000a5060e7212 */ /* 0x000fc400078e3cff */
[----:B------:R-:W-:Y:S01]  /*96e0*/  LOP3.LUT R6, R80, R169, RZ, 0x3c, !PT ;  /* 0x000000a950067212 */ /* 0x000fe200078e3cff */
[----:B------:R-:W-:Y:S01]  /*96f0*/  SHFL.IDX PT, R123, R123, R26, 0x1c1f ;  /* 0x001c1f1a7b7b7589 */ /* 0x000fe200000e0000 */
[----:B------:R-:W-:Y:S02]  /*9700*/  SEL R125, R144, R141, P0 ;  /* 0x0000008d907d7207 */ /* 0x000fe40000000000 */
[----:B------:R-:W-:Y:S01]  /*9710*/  SEL R67, R141, R144, P0 ;  /* 0x000000908d437207 */ /* 0x000fe20000000000 */
[----:B------:R-:W-:Y:S01]  /*9720*/  SHFL.IDX PT, R91, R91, R26, 0x1c1f ;  /* 0x001c1f1a5b5b7589 */ /* 0x000fe200000e0000 */
[----:B------:R-:W-:Y:S02]  /*9730*/  SEL R131, R78, R25, P0 ;  /* 0x000000194e837207 */ /* 0x000fe40000000000 */
[----:B------:R-:W-:Y:S01]  /*9740*/  SEL R70, R25, R78, P0 ;  /* 0x0000004e19467207 */ /* 0x000fe20000000000 */
[--C-:B------:R-:W-:Y:S01]  /*9750*/  IMAD.X R25, RZ, RZ, R61.reuse, P6 ;  /* 0x000000ffff197224 */ /* 0x100fe200030e063d */
[----:B------:R-:W-:Y:S01]  /*9760*/  SEL R129, R90, R15, P0 ;  /* 0x0000000f5a817207 */ /* 0x000fe20000000000 */
[----:B------:R-:W-:Y:S01]  /*9770*/  SHFL.IDX PT, R125, R125, R26, 0x1c1f ;  /* 0x001c1f1a7d7d7589 */ /* 0x000fe200000e0000 */
[----:B------:R-:W-:Y:S01]  /*9780*/  SEL R69, R15, R90, P0 ;  /* 0x0000005a0f457207 */ /* 0x000fe20000000000 */
[--C-:B------:R-:W-:Y:S01]  /*9790*/  IMAD.X R15, RZ, RZ, R61.reuse, P1 ;  /* 0x000000ffff0f7224 */ /* 0x100fe200008e063d */
[----:B------:R-:W-:Y:S01]  /*97a0*/  SEL R141, R30, R31, P0 ;  /* 0x0000001f1e8d7207 */ /* 0x000fe20000000000 */
[----:B------:R-:W-:Y:S01]  /*97b0*/  SHFL.IDX PT, R93, R93, R26, 0x1c1f ;  /* 0x001c1f1a5d5d7589 */ /* 0x000fe200000e0000 */
[----:B------:R-:W-:Y:S01]  /*97c0*/  SEL R78, R31, R30, P0 ;  /* 0x0000001e1f4e7207 */ /* 0x000fe20000000000 */
[----:B------:R-:W-:Y:S01]  /*97d0*/  IMAD.X R31, RZ, RZ, R61, P5 ;  /* 0x000000ffff1f7224 */ /* 0x000fe200028e063d */
[----:B------:R-:W-:Y:S01]  /*97e0*/  SHF.R.U64 R8, R8, 0x3, RZ ;  /* 0x0000000308087819 */ /* 0x000fe200000012ff */
[----:B------:R-:W-:Y:S01]  /*97f0*/  SHFL.IDX PT, R127, R127, R26, 0x1c1f ;  /* 0x001c1f1a7f7f7589 */ /* 0x000fe200000e0000 */
[----:B------:R-:W-:-:S02]  /*9800*/  SHF.R.U64 R12, R12, 0x3, RZ ;  /* 0x000000030c0c7819 */ /* 0x000fc400000012ff */
[----:B------:R-:W-:Y:S01]  /*9810*/  MOV R106, R60 ;  /* 0x0000003c006a7202 */ /* 0x000fe20000000f00 */
[----:B------:R-:W-:Y:S01]  /*9820*/  SHFL.IDX PT, R95, R95, R26, 0x1c1f ;  /* 0x001c1f1a5f5f7589 */ /* 0x000fe200000e0000 */
[----:B------:R-:W-:Y:S02]  /*9830*/  MOV R61, R6 ;  /* 0x00000006003d7202 */ /* 0x000fe40000000f00 */
[----:B------:R-:W-:Y:S01]  /*9840*/  LOP3.LUT R7, R26, 0x2, RZ, 0x3c, !PT ;  /* 0x000000021a077812 */ /* 0x000fe200078e3cff */
[----:B------:R-:W-:Y:S01]  /*9850*/  SHFL.IDX PT, R129, R129, R26, 0x1c1f ;  /* 0x001c1f1a81817589 */ /* 0x000fe200000e0000 */
[----:B------:R-:W-:Y:S02]  /*9860*/  LOP3.LUT R28, R8, R159, RZ, 0x3c, !PT ;  /* 0x0000009f081c7212 */ /* 0x000fe400078e3cff */
[----:B------:R-:W-:Y:S01]  /*9870*/  LOP3.LUT R30, R12, R161, RZ, 0x3c, !PT ;  /* 0x000000a10c1e7212 */ /* 0x000fe200078e3cff */
[----:B------:R-:W0:Y:S01]  /*9880*/  SHFL.IDX PT, R10, R10, R7, 0x1c1f ;  /* 0x001c1f070a0a7589 */ /* 0x000e2200000e0000 */
[----:B------:R-:W-:-:S02]  /*9890*/  MOV R102, R52 ;  /* 0x0000003400667202 */ /* 0x000fc40000000f00 */
[----:B------:R-:W-:Y:S01]  /*98a0*/  MOV R88, R14 ;  /* 0x0000000e00587202 */ /* 0x000fe20000000f00 */
[----:B------:R-:W1:Y:S01]  /*98b0*/  SHFL.IDX PT, R66, R66, R7, 0x1c1f ;  /* 0x001c1f0742427589 */ /* 0x000e6200000e0000 */
[----:B------:R-:W-:Y:S02]  /*98c0*/  MOV R104, R54 ;  /* 0x0000003600687202 */ /* 0x000fe40000000f00 */
[----:B------:R-:W-:Y:S01]  /*98d0*/  MOV R90, R28 ;  /* 0x0000001c005a7202 */ /* 0x000fe20000000f00 */
[----:B------:R2:W3:Y:S01]  /*98e0*/  SHFL.IDX PT, R14, R11, R7, 0x1c1f ;  /* 0x001c1f070b0e7589 */ /* 0x0004e200000e0000 */
[----:B------:R-:W-:Y:S02]  /*98f0*/  MOV R53, R24 ;  /* 0x0000001800357202 */ /* 0x000fe40000000f00 */
[----:B------:R-:W-:Y:S01]  /*9900*/  MOV R55, R30 ;  /* 0x0000001e00377202 */ /* 0x000fe20000000f00 */
[----:B------:R-:W4:Y:S01]  /*9910*/  SHFL.IDX PT, R24, R63, R7, 0x1c1f ;  /* 0x001c1f073f187589 */ /* 0x000f2200000e0000 */
[----:B------:R-:W-:-:S02]  /*9920*/  MOV R92, R34 ;  /* 0x00000022005c7202 */ /* 0x000fc40000000f00 */
[----:B------:R-:W-:Y:S01]  /*9930*/  LOP3.LUT R8, R167, 0x380, RZ, 0xc0, !PT ;  /* 0x00000380a7087812 */ /* 0x000fe200078ec0ff */
[----:B------:R-:W4:Y:S01]  /*9940*/  SHFL.IDX PT, R28, R59, R7, 0x1c1f ;  /* 0x001c1f073b1c7589 */ /* 0x000f2200000e0000 */
[----:B------:R-:W-:Y:S02]  /*9950*/  LOP3.LUT R82, R171, 0x380, RZ, 0xc0, !PT ;  /* 0x00000380ab527812 */ /* 0x000fe400078ec0ff */
[----:B------:R-:W-:Y:S01]  /*9960*/  MOV R94, R38 ;  /* 0x00000026005e7202 */ /* 0x000fe20000000f00 */
[----:B------:R-:W4:Y:S01]  /*9970*/  SHFL.IDX PT, R20, R20, R7, 0x1c1f ;  /* 0x001c1f0714147589 */ /* 0x000f2200000e0000 */
[----:B------:R-:W-:Y:S02]  /*9980*/  MOV R98, R44 ;  /* 0x0000002c00627202 */ /* 0x000fe40000000f00 */
[----:B------:R-:W-:Y:S01]  /*9990*/  SHF.R.U64 R8, R8, 0x3, RZ ;  /* 0x0000000308087819 */ /* 0x000fe200000012ff */
[----:B------:R-:W4:Y:S01]  /*99a0*/  SHFL.IDX PT, R30, R21, R7, 0x1c1f ;  /* 0x001c1f07151e7589 */ /* 0x000f2200000e0000 */
[----:B------:R-:W-:-:S02]  /*99b0*/  SHF.R.U64 R82, R82, 0x3, RZ ;  /* 0x0000000352527819 */ /* 0x000fc400000012ff */
[----:B------:R-:W-:Y:S01]  /*99c0*/  MOV R96, R40 ;  /* 0x0000002800607202 */ /* 0x000fe20000000f00 */
[----:B------:R4:W-:Y:S01]  /*99d0*/  SHFL.IDX PT, R34, R27, R7, 0x1c1f ;  /* 0x001c1f071b227589 */ /* 0x0009e200000e0000 */
[----:B------:R-:W-:Y:S02]  /*99e0*/  LOP3.LUT R12, R8, R167, RZ, 0x3c, !PT ;  /* 0x000000a7080c7212 */ /* 0x000fe400078e3cff */
[----:B------:R-:W-:Y:S01]  /*99f0*/  MOV R100, R48 ;  /* 0x0000003000647202 */ /* 0x000fe20000000f00 */
[----:B------:R-:W4:Y:S01]  /*9a00*/  SHFL.IDX PT, R62, R62, R7, 0x1c1f ;  /* 0x001c1f073e3e7589 */ /* 0x000f2200000e0000 */
[----:B------:R-:W-:Y:S02]  /*9a10*/  LOP3.LUT R8, R82, R171, RZ, 0x3c, !PT ;  /* 0x000000ab52087212 */ /* 0x000fe400078e3cff */
[----:B------:R-:W-:Y:S01]  /*9a20*/  MOV R86, R12 ;  /* 0x0000000c00567202 */ /* 0x000fe20000000f00 */
[----:B------:R-:W-:Y:S01]  /*9a30*/  SHFL.IDX PT, R38, R36, R7, 0x1c1f ;  /* 0x001c1f0724267589 */ /* 0x000fe200000e0000 */
[----:B------:R-:W-:-:S02]  /*9a40*/  MOV R41, R8 ;  /* 0x0000000800297202 */ /* 0x000fc40000000f00 */
[----:B0-----:R-:W-:Y:S01]  /*9a50*/  SEL R8, R75, R10, P0 ;  /* 0x0000000a4b087207 */ /* 0x001fe20000000000 */
[----:B------:R-:W0:Y:S01]  /*9a60*/  SHFL.IDX PT, R64, R64, R7, 0x1c1f ;  /* 0x001c1f0740407589 */ /* 0x000e2200000e0000 */
[----:B------:R-:W-:Y:S02]  /*9a70*/  SEL R10, R10, R75, P0 ;  /* 0x0000004b0a0a7207 */ /* 0x000fe40000000000 */
[----:B-1----:R-:W-:Y:S01]  /*9a80*/  SEL R9, R113, R66, P0 ;  /* 0x0000004271097207 */ /* 0x002fe20000000000 */
[----:B------:R-:W1:Y:S01]  /*9a90*/  SHFL.IDX PT, R44, R65, R7, 0x1c1f ;  /* 0x001c1f07412c7589 */ /* 0x000e6200000e0000 */
[----:B--2---:R-:W-:Y:S02]  /*9aa0*/  SEL R11, R66, R113, P0 ;  /* 0x00000071420b7207 */ /* 0x004fe40000000000 */
[----:B---3--:R-:W-:Y:S01]  /*9ab0*/  SEL R12, R77, R14, P0 ;  /* 0x0000000e4d0c7207 */ /* 0x008fe20000000000 */
[----:B------:R-:W-:Y:S01]  /*9ac0*/  BAR.SYNC.DEFER_BLOCKING 0x1, 0x100 ;  /* 0x0044000000007b1d */ /* 0x000fe20000010000 */
[----:B------:R-:W-:-:S02]  /*9ad0*/  SEL R14, R14, R77, P0 ;  /* 0x0000004d0e0e7207 */ /* 0x000fc40000000000 */
[----:B----4-:R-:W-:Y:S02]  /*9ae0*/  SEL R13, R115, R24, P0 ;  /* 0x00000018730d7207 */ /* 0x010fe40000000000 */
[----:B------:R-:W-:Y:S02]  /*9af0*/  SEL R15, R24, R115, P0 ;  /* 0x00000073180f7207 */ /* 0x000fe40000000000 */
[----:B------:R-:W-:Y:S01]  /*9b00*/  SEL R25, R117, R28, P0 ;  /* 0x0000001c75197207 */ /* 0x000fe20000000000 */
[----:B------:R1:W-:Y:S01]  /*9b10*/  SHFL.IDX PT, R6, R37, R7, 0x1c1f ;  /* 0x001c1f0725067589 */ /* 0x0003e200000e0000 */
[----:B------:R-:W-:Y:S02]  /*9b20*/  SEL R27, R28, R117, P0 ;  /* 0x000000751c1b7207 */ /* 0x000fe40000000000 */
[----:B------:R-:W-:Y:S01]  /*9b30*/  MOV R49, R32 ;  /* 0x0000002000317202 */ /* 0x000fe20000000f00 */
[----:B------:R-:W-:Y:S01]  /*9b40*/  SHFL.IDX PT, R60, R67, R7, 0x1c1f ;  /* 0x001c1f07433c7589 */ /* 0x000fe200000e0000 */
[----:B------:R-:W-:-:S02]  /*9b50*/  SEL R24, R79, R20, P0 ;  /* 0x000000144f187207 */ /* 0x000fc40000000000 */
[----:B------:R-:W-:Y:S01]  /*9b60*/  SEL R28, R85, R30, P0 ;  /* 0x0000001e551c7207 */ /* 0x000fe20000000000 */
[----:B------:R-:W-:Y:S01]  /*9b70*/  SHFL.IDX PT, R42, R42, R7, 0x1c1f ;  /* 0x001c1f072a2a7589 */ /* 0x000fe200000e0000 */
[----:B------:R-:W-:Y:S02]  /*9b80*/  SEL R30, R30, R85, P0 ;  /* 0x000000551e1e7207 */ /* 0x000fe40000000000 */
[----:B------:R-:W-:Y:S01]  /*9b90*/  SEL R29, R119, R62, P0 ;  /* 0x0000003e771d7207 */ /* 0x000fe20000000000 */
[----:B------:R-:W-:Y:S01]  /*9ba0*/  SHFL.IDX PT, R68, R68, R7, 0x1c1f ;  /* 0x001c1f0744447589 */ /* 0x000fe200000e0000 */
[----:B------:R-:W-:Y:S02]  /*9bb0*/  SEL R31, R62, R119, P0 ;  /* 0x000000773e1f7207 */ /* 0x000fe40000000000 */
[----:B------:R-:W-:Y:S01]  /*9bc0*/  SEL R32, R87, R34, P0 ;  /* 0x0000002257207207 */ /* 0x000fe20000000000 */
[----:B------:R-:W-:Y:S01]  /*9bd0*/  SHFL.IDX PT, R40, R43, R7, 0x1c1f ;  /* 0x001c1f072b287589 */ /* 0x000fe200000e0000 */
[----:B------:R-:W-:-:S02]  /*9be0*/  SEL R34, R34, R87, P0 ;  /* 0x0000005722227207 */ /* 0x000fc40000000000 */
[----:B0-----:R-:W-:Y:S01]  /*9bf0*/  SEL R33, R121, R64, P0 ;  /* 0x0000004079217207 */ /* 0x001fe20000000000 */
[----:B------:R-:W-:Y:S01]  /*9c00*/  SHFL.IDX PT, R80, R69, R7, 0x1c1f ;  /* 0x001c1f0745507589 */ /* 0x000fe200000e0000 */
[----:B------:R-:W-:Y:S02]  /*9c10*/  SEL R35, R64, R121, P0 ;  /* 0x0000007940237207 */ /* 0x000fe40000000000 */
[----:B------:R-:W-:Y:S01]  /*9c20*/  SEL R36, R89, R38, P0 ;  /* 0x0000002659247207 */ /* 0x000fe20000000000 */
[----:B------:R-:W-:Y:S01]  /*9c30*/  SHFL.IDX PT, R101, R101, R26, 0x1c1f ;  /* 0x001c1f1a65657589 */ /* 0x000fe200000e0000 */
[----:B------:R-:W-:Y:S02]  /*9c40*/  SEL R38, R38, R89, P0 ;  /* 0x0000005926267207 */ /* 0x000fe40000000000 */
[----:B-1----:R-:W-:Y:S01]  /*9c50*/  SEL R37, R123, R44, P0 ;  /* 0x0000002c7b257207 */ /* 0x002fe20000000000 */
[----:B------:R-:W0:Y:S01]  /*9c60*/  SHFL.IDX PT, R46, R46, R7, 0x1c1f ;  /* 0x001c1f072e2e7589 */ /* 0x000e2200000e0000 */
[----:B------:R-:W-:-:S02]  /*9c70*/  SEL R39, R44, R123, P0 ;  /* 0x0000007b2c277207 */ /* 0x000fc40000000000 */
[----:B------:R-:W-:Y:S01]  /*9c80*/  PLOP3.LUT P1, PT, PT, PT, UP0, 0x80, 0x0 ;  /* 0x000000000000781c */ /* 0x000fe20003f2f008 */
[----:B------:R-:W-:Y:S04]  /*9c90*/  SHFL.IDX PT, R103, R103, R26, 0x1c1f ;  /* 0x001c1f1a67677589 */ /* 0x000fe800000e0000 */
[----:B------:R-:W-:Y:S04]  /*9ca0*/  SHFL.IDX PT, R131, R131, R26, 0x1c1f ;  /* 0x001c1f1a83837589 */ /* 0x000fe800000e0000 */
[----:B------:R-:W-:Y:S04]  /*9cb0*/  SHFL.IDX PT, R48, R47, R7, 0x1c1f ;  /* 0x001c1f072f307589 */ /* 0x000fe800000e0000 */
[----:B------:R-:W1:Y:S04]  /*9cc0*/  SHFL.IDX PT, R70, R70, R7, 0x1c1f ;  /* 0x001c1f0746467589 */ /* 0x000e6800000e0000 */
[----:B------:R-:W-:Y:S04]  /*9cd0*/  SHFL.IDX PT, R107, R107, R26, 0x1c1f ;  /* 0x001c1f1a6b6b7589 */ /* 0x000fe800000e0000 */
[----:B------:R-:W-:Y:S01]  /*9ce0*/  SHFL.IDX PT, R133, R133, R26, 0x1c1f ;  /* 0x001c1f1a85857589 */ /* 0x000fe200000e0000 */
[----:B0-----:R-:W-:-:S02]  /*9cf0*/  SEL R44, R101, R46, P0 ;  /* 0x0000002e652c7207 */ /* 0x001fc40000000000 */
[----:B------:R-:W-:Y:S01]  /*9d00*/  SEL R46, R46, R101, P0 ;  /* 0x000000652e2e7207 */ /* 0x000fe20000000000 */
[----:B------:R-:W-:Y:S04]  /*9d10*/  SHFL.IDX PT, R50, R50, R7, 0x1c1f ;  /* 0x001c1f0732327589 */ /* 0x000fe800000e0000 */
[----:B------:R-:W-:Y:S04]  /*9d20*/  SHFL.IDX PT, R82, R71, R7, 0x1c1f ;  /* 0x001c1f0747527589 */ /* 0x000fe800000e0000 */
[----:B------:R-:W-:Y:S04]  /*9d30*/  SHFL.IDX PT, R135, R135, R26, 0x1c1f ;  /* 0x001c1f1a87877589 */ /* 0x000fe800000e0000 */
[----:B------:R-:W0:Y:S01]  /*9d40*/  SHFL.IDX PT, R72, R72, R7, 0x1c1f ;  /* 0x001c1f0748487589 */ /* 0x000e2200000e0000 */
[----:B-1----:R-:W-:-:S02]  /*9d50*/  SEL R45, R131, R70, P0 ;  /* 0x00000046832d7207 */ /* 0x002fc40000000000 */
[----:B------:R-:W-:Y:S01]  /*9d60*/  SEL R47, R70, R131, P0 ;  /* 0x00000083462f7207 */ /* 0x000fe20000000000 */
[----:B------:R-:W-:Y:S04]  /*9d70*/  SHFL.IDX PT, R109, R109, R26, 0x1c1f ;  /* 0x001c1f1a6d6d7589 */ /* 0x000fe800000e0000 */
[----:B------:R-:W-:Y:S04]  /*9d80*/  SHFL.IDX PT, R137, R137, R26, 0x1c1f ;  /* 0x001c1f1a89897589 */ /* 0x000fe800000e0000 */
[----:B------:R0:W-:Y:S04]  /*9d90*/  SHFL.IDX PT, R52, R51, R7, 0x1c1f ;  /* 0x001c1f0733347589 */ /* 0x0001e800000e0000 */
[----:B------:R-:W-:Y:S04]  /*9da0*/  SHFL.IDX PT, R84, R73, R7, 0x1c1f ;  /* 0x001c1f0749547589 */ /* 0x000fe800000e0000 */
[----:B------:R-:W-:Y:S04]  /*9db0*/  SHFL.IDX PT, R97, R97, R26, 0x1c1f ;  /* 0x001c1f1a61617589 */ /* 0x000fe800000e0000 */
[----:B------:R-:W-:Y:S01]  /*9dc0*/  SHFL.IDX PT, R105, R105, R26, 0x1c1f ;  /* 0x001c1f1a69697589 */ /* 0x000fe200000e0000 */
[----:B0-----:R-:W-:-:S03]  /*9dd0*/  SEL R51, R72, R135, P0 ;  /* 0x0000008748337207 */ /* 0x001fc60000000000 */
        /* <DEDUP_REMOVED lines=8> */
[----:B------:R0:W-:Y:S04]  /*9e60*/  SHFL.IDX PT, R141, R141, R26, 0x1c1f ;  /* 0x001c1f1a8d8d7589 */ /* 0x0001e800000e0000 */
[----:B------:R1:W2:Y:S04]  /*9e70*/  SHFL.IDX PT, R78, R78, R7, 0x1c1f ;  /* 0x001c1f074e4e7589 */ /* 0x0002a800000e0000 */
[----:B------:R3:W-:Y:S01]  /*9e80*/  STSM.16.M88.4 [R106], R8 ;  /* 0x000000086a007844 */ /* 0x0007e20000000200 */
[----:B0-----:R-:W-:-:S03]  /*9e90*/  SEL R26, R20, R79, P0 ;  /* 0x0000004f141a7207 */ /* 0x001fc60000000000 */
[----:B------:R0:W-:Y:S01]  /*9ea0*/  STSM.16.M88.4 [R104], R12 ;  /* 0x0000000c68007844 */ /* 0x0001e20000000200 */
[----:B-1----:R-:W-:Y:S01]  /*9eb0*/  IMAD.U32 R7, RZ, RZ, UR6 ;  /* 0x00000006ff077e24 */ /* 0x002fe2000f8e00ff */
[----:B------:R-:W-:Y:S02]  /*9ec0*/  ULDC.64 UR6, c[0x0][0xbe0] ;  /* 0x0002f80000067ab9 */ /* 0x000fe40000000a00 */
[----:B------:R1:W-:Y:S04]  /*9ed0*/  STSM.16.M88.4 [R102], R24 ;  /* 0x0000001866007844 */ /* 0x0003e80000000200 */
[----:B------:R4:W-:Y:S01]  /*9ee0*/  STSM.16.M88.4 [R100], R28 ;  /* 0x0000001c64007844 */ /* 0x0009e20000000200 */
[----:B---3--:R-:W-:-:S03]  /*9ef0*/  SEL R8, R91, R6, P0 ;  /* 0x000000065b087207 */ /* 0x008fc60000000000 */
[----:B------:R-:W-:Y:S01]  /*9f00*/  STSM.16.M88.4 [R98], R32 ;  /* 0x0000002062007844 */ /* 0x000fe20000000200 */
[----:B------:R-:W-:Y:S02]  /*9f10*/  SEL R10, R6, R91, P0 ;  /* 0x0000005b060a7207 */ /* 0x000fe40000000000 */
[----:B------:R-:W-:Y:S01]  /*9f20*/  SEL R9, R125, R60, P0 ;  /* 0x0000003c7d097207 */ /* 0x000fe20000000000 */
[----:B------:R-:W-:Y:S01]  /*9f30*/  STSM.16.M88.4 [R96], R36 ;  /* 0x0000002460007844 */ /* 0x000fe20000000200 */
[----:B------:R-:W-:Y:S02]  /*9f40*/  SEL R11, R60, R125, P0 ;  /* 0x0000007d3c0b7207 */ /* 0x000fe40000000000 */
[----:B0-----:R-:W-:Y:S02]  /*9f50*/  SEL R12, R93, R42, P0 ;  /* 0x0000002a5d0c7207 */ /* 0x001fe40000000000 */
[----:B------:R-:W-:Y:S01]  /*9f60*/  SEL R14, R42, R93, P0 ;  /* 0x0000005d2a0e7207 */ /* 0x000fe20000000000 */
[----:B------:R0:W-:Y:S01]  /*9f70*/  STSM.16.M88.4 [R94], R8 ;  /* 0x000000085e007844 */ /* 0x0001e20000000200 */
[----:B------:R-:W-:-:S02]  /*9f80*/  SEL R13, R127, R68, P0 ;  /* 0x000000447f0d7207 */ /* 0x000fc40000000000 */
[----:B------:R-:W-:Y:S02]  /*9f90*/  SEL R15, R68, R127, P0 ;  /* 0x0000007f440f7207 */ /* 0x000fe40000000000 */
[----:B--2---:R-:W-:Y:S02]  /*9fa0*/  SEL R57, R141, R78, P0 ;  /* 0x0000004e8d397207 */ /* 0x004fe40000000000 */
[----:B------:R-:W-:Y:S01]  /*9fb0*/  SEL R59, R78, R141, P0 ;  /* 0x0000008d4e3b7207 */ /* 0x000fe20000000000 */
[----:B------:R-:W-:Y:S01]  /*9fc0*/  STSM.16.M88.4 [R92], R12 ;  /* 0x0000000c5c007844 */ /* 0x000fe20000000200 */
[----:B-1----:R-:W-:Y:S01]  /*9fd0*/  SEL R24, R95, R40, P0 ;  /* 0x000000285f187207 */ /* 0x002fe20000000000 */
[----:B------:R-:W-:Y:S01]  /*9fe0*/  UISETP.NE.U32.AND UP1, UPT, UR6, URZ, UPT ;  /* 0x0000003f0600728c */ /* 0x000fe2000bf25070 */
[----:B------:R-:W-:Y:S01]  /*9ff0*/  SEL R26, R40, R95, P0 ;  /* 0x0000005f281a7207 */ /* 0x000fe20000000000 */
[----:B------:R-:W-:Y:S01]  /*a000*/  IMAD.U32 R6, RZ, RZ, UR4 ;  /* 0x00000004ff067e24 */ /* 0x000fe2000f8e00ff */
[----:B------:R-:W-:-:S02]  /*a010*/  SEL R25, R129, R80, P0 ;  /* 0x0000005081197207 */ /* 0x000fc40000000000 */
[----:B------:R-:W-:Y:S02]  /*a020*/  SEL R27, R80, R129, P0 ;  /* 0x00000081501b7207 */ /* 0x000fe40000000000 */
[----:B----4-:R-:W-:Y:S02]  /*a030*/  SEL R28, R103, R48, P0 ;  /* 0x00000030671c7207 */ /* 0x010fe40000000000 */
[----:B------:R-:W-:Y:S01]  /*a040*/  SEL R30, R48, R103, P0 ;  /* 0x00000067301e7207 */ /* 0x000fe20000000000 */
[----:B------:R1:W-:Y:S01]  /*a050*/  STSM.16.M88.4 [R49], R24 ;  /* 0x0000001831007844 */ /* 0x0003e20000000200 */
[----:B------:R-:W-:Y:S02]  /*a060*/  SEL R29, R133, R82, P0 ;  /* 0x00000052851d7207 */ /* 0x000fe40000000000 */
[----:B------:R-:W-:Y:S01]  /*a070*/  SEL R31, R82, R133, P0 ;  /* 0x00000085521f7207 */ /* 0x000fe20000000000 */
[----:B------:R-:W-:Y:S01]  /*a080*/  STSM.16.M88.4 [R90], R44 ;  /* 0x0000002c5a007844 */ /* 0x000fe20000000200 */
[----:B------:R-:W-:-:S02]  /*a090*/  SEL R48, R107, R50, P0 ;  /* 0x000000326b307207 */ /* 0x000fc40000000000 */
[----:B------:R-:W-:Y:S01]  /*a0a0*/  SEL R50, R50, R107, P0 ;  /* 0x0000006b32327207 */ /* 0x000fe20000000000 */
[----:B------:R2:W-:Y:S01]  /*a0b0*/  STSM.16.M88.4 [R55], R28 ;  /* 0x0000001c37007844 */ /* 0x0005e20000000200 */
[----:B0-----:R-:W-:Y:S02]  /*a0c0*/  SEL R8, R109, R52, P0 ;  /* 0x000000346d087207 */ /* 0x001fe40000000000 */
[----:B------:R-:W-:Y:S02]  /*a0d0*/  SEL R10, R52, R109, P0 ;  /* 0x0000006d340a7207 */ /* 0x000fe40000000000 */
[----:B------:R-:W-:Y:S02]  /*a0e0*/  SEL R9, R137, R84, P0 ;  /* 0x0000005489097207 */ /* 0x000fe40000000000 */
[----:B------:R-:W-:Y:S02]  /*a0f0*/  SEL R11, R84, R137, P0 ;  /* 0x00000089540b7207 */ /* 0x000fe40000000000 */
[----:B-1----:R-:W-:-:S02]  /*a100*/  SEL R49, R135, R72, P0 ;  /* 0x0000004887317207 */ /* 0x002fc40000000000 */
[----:B------:R-:W-:Y:S02]  /*a110*/  SEL R12, R97, R56, P0 ;  /* 0x00000038610c7207 */ /* 0x000fe40000000000 */
[----:B------:R-:W-:Y:S01]  /*a120*/  SEL R14, R56, R97, P0 ;  /* 0x00000061380e7207 */ /* 0x000fe20000000000 */
[----:B------:R0:W-:Y:S01]  /*a130*/  STSM.16.M88.4 [R53], R48 ;  /* 0x0000003035007844 */ /* 0x0001e20000000200 */
[----:B------:R-:W-:Y:S02]  /*a140*/  SEL R13, R139, R74, P0 ;  /* 0x0000004a8b0d7207 */ /* 0x000fe40000000000 */
[----:B------:R-:W-:Y:S01]  /*a150*/  SEL R15, R74, R139, P0 ;  /* 0x0000008b4a0f7207 */ /* 0x000fe20000000000 */
[----:B------:R1:W-:Y:S01]  /*a160*/  STSM.16.M88.4 [R88], R8 ;  /* 0x0000000858007844 */ /* 0x0003e20000000200 */
[----:B------:R-:W-:Y:S02]  /*a170*/  SEL R52, R105, R54, P0 ;  /* 0x0000003669347207 */ /* 0x000fe40000000000 */
[----:B------:R-:W-:Y:S01]  /*a180*/  SEL R54, R54, R105, P0 ;  /* 0x0000006936367207 */ /* 0x000fe20000000000 */
[----:B------:R3:W-:Y:S01]  /*a190*/  STSM.16.M88.4 [R86], R12 ;  /* 0x0000000c56007844 */ /* 0x0007e20000000200 */
[----:B--2---:R-:W-:-:S02]  /*a1a0*/  SEL R55, R76, R99, P0 ;  /* 0x000000634c377207 */ /* 0x004fc40000000000 */
[----:B------:R-:W-:Y:S02]  /*a1b0*/  SEL R56, R111, R58, P0 ;  /* 0x0000003a6f387207 */ /* 0x000fe40000000000 */
[----:B------:R-:W-:Y:S02]  /*a1c0*/  SEL R58, R58, R111, P0 ;  /* 0x0000006f3a3a7207 */ /* 0x000fe40000000000 */
[----:B0-----:R-:W-:-:S05]  /*a1d0*/  SEL R53, R99, R76, P0 ;  /* 0x0000004c63357207 */ /* 0x001fca0000000000 */
[----:B------:R0:W-:Y:S04]  /*a1e0*/  STSM.16.M88.4 [R61], R52 ;  /* 0x000000343d007844 */ /* 0x0001e80000000200 */
[----:B------:R0:W-:Y:S01]  /*a1f0*/  STSM.16.M88.4 [R41], R56 ;  /* 0x0000003829007844 */ /* 0x0001e20000000200 */
[----:B------:R-:W-:Y:S01]  /*a200*/  BAR.SYNC.DEFER_BLOCKING 0x1, 0x100 ;  /* 0x0044000000007b1d */ /* 0x000fe20000010000 */
[----:B------:R-:W-:-:S07]  /*a210*/  UISETP.NE.AND.EX UP1, UPT, UR7, URZ, UPT, UP1 ;  /* 0x0000003f0700728c */ /* 0x000fce000bf25310 */
[----:B------:R-:W2:Y:S01]  /*a220*/  LDC R76, c[0x0][0xa88] ;  /* 0x0002a200ff4c7b82 */ /* 0x000ea20000000800 */
[----:B------:R-:W-:-:S03]  /*a230*/  PLOP3.LUT P2, PT, PT, PT, UP1, 0x80, 0x0 ;  /* 0x000000000000781c */ /* 0x000fc60003f4f018 */
[----:B------:R-:W-:Y:S02]  /*a240*/  @UP1 ULDC.64 UR6, c[0x0][0xbe0] ;  /* 0x0002f80000061ab9 */ /* 0x000fe40000000a00 */
[----:B------:R-:W-:-:S06]  /*a250*/  @UP1 UIMAD.WIDE UR6, UR36, 0x4, UR6 ;  /* 0x00000004240618a5 */ /* 0x000fcc000f8e0206 */
[----:B-1----:R-:W-:Y:S02]  /*a260*/  IMAD.U32 R8, RZ, RZ, UR6 ;  /* 0x00000006ff087e24 */ /* 0x002fe4000f8e00ff */
[----:B------:R-:W-:Y:S01]  /*a270*/  IMAD.U32 R9, RZ, RZ, UR7 ;  /* 0x00000007ff097e24 */ /* 0x000fe2000f8e00ff */
[----:B------:R-:W4:Y:S01]  /*a280*/  @P1 LDG.E R20, desc[UR46][R6.64] ;  /* 0x0000002e06141981 */ /* 0x000f22000c1e1900 */
[----:B------:R-:W-:Y:S01]  /*a290*/  IMAD R21, R18, 0x40, R16 ;  /* 0x0000004012157824 */ /* 0x000fe200078e0210 */
[----:B------:R-:W-:-:S03]  /*a2a0*/  UMOV UR4, URZ ;  /* 0x0000003f00047c82 */ /* 0x000fc60008000000 */
[----:B------:R-:W-:Y:S01]  /*a2b0*/  IMAD.WIDE R4, R21, 0x2, R4 ;  /* 0x0000000215047825 */ /* 0x000fe200078e0204 */
[----:B--2---:R0:W5:Y:S02]  /*a2c0*/  @P2 LDG.E R76, desc[UR46][R8.64] ;  /* 0x0000002e084c2981 */ /* 0x004164000c1e1900 */
[----:B---3--:R-:W-:Y:S02]  /*a2d0*/  IADD3 R13, P0, R4, 0x1000, RZ ;  /* 0x00001000040d7810 */ /* 0x008fe40007f1e0ff */
[----:B----4-:R-:W-:Y:S01]  /*a2e0*/  @P1 R2UR UR4, R20 ;  /* 0x00000000140412ca */ /* 0x010fe200000e0000 */
[----:B0-----:R-:W-:-:S14]  /*a2f0*/  @P2 BRA `(.L_x_148) ;  /* 0x0000000000102947 */ /* 0x001fdc0003800000 */
[----:B------:R-:W-:Y:S05]  /*a300*/  @!P1 BRA `(.L_x_148) ;  /* 0x00000000000c9947 */ /* 0x000fea0003800000 */
[----:B------:R-:W2:Y:S04]  /*a310*/  LDG.E R9, desc[UR46][R6.64] ;  /* 0x0000002e06097981 */ /* 0x000ea8000c1e1900 */
[----:B-----5:R-:W2:Y:S02]  /*a320*/  LDG.E R76, desc[UR46][R6.64+0x4] ;  /* 0x0000042e064c7981 */ /* 0x020ea4000c1e1900 */
[----:B--2---:R-:W-:-:S07]  /*a330*/  IMAD.IADD R76, R76, 0x1, -R9 ;  /* 0x000000014c4c7824 */ /* 0x004fce00078e0a09 */
.L_x_148:
[----:B------:R-:W-:Y:S01]  /*a340*/  USHF.R.S32.HI UR11, URZ, 0x1f, UR39 ;  /* 0x0000001f3f0b7899 */ /* 0x000fe20008011427 */
[C---:B------:R-:W-:Y:S01]  /*a350*/  IADD3 R9, P1, R4.reuse, 0x2000, RZ ;  /* 0x0000200004097810 */ /* 0x040fe20007f3e0ff */
[----:B------:R-:W-:Y:S01]  /*a360*/  ULDC.64 UR12, c[0x0][0xb70] ;  /* 0x0002dc00000c7ab9 */ /* 0x000fe20000000a00 */
[----:B------:R-:W-:Y:S01]  /*a370*/  USHF.R.S32.HI UR9, URZ, 0x1f, UR4 ;  /* 0x0000001f3f097899 */ /* 0x000fe20008011404 */
[----:B------:R-:W-:Y:S01]  /*a380*/  IADD3 R7, P2, R4, 0x3000, RZ ;  /* 0x0000300004077810 */ /* 0x000fe20007f5e0ff */
[----:B------:R-:W-:Y:S01]  /*a390*/  UIMAD UR10, UR11, UR12, URZ ;  /* 0x0000000c0b0a72a4 */ /* 0x000fe2000f8e023f */
[----:B------:R-:W-:Y:S01]  /*a3a0*/  LOP3.LUT R8, R9, 0x380, RZ, 0xc0, !PT ;  /* 0x0000038009087812 */ /* 0x000fe200078ec0ff */
[----:B------:R-:W-:Y:S01]  /*a3b0*/  UMOV UR8, UR4 ;  /* 0x0000000400087c82 */ /* 0x000fe20008000000 */
[----:B------:R-:W-:Y:S01]  /*a3c0*/  USEL UR37, UR37, URZ, !UP0 ;  /* 0x0000003f25257287 */ /* 0x000fe2000c000000 */
[----:B------:R-:W-:Y:S01]  /*a3d0*/  LOP3.LUT R6, R7, 0x380, RZ, 0xc0, !PT ;  /* 0x0000038007067812 */ /* 0x000fe200078ec0ff */
[----:B------:R-:W-:Y:S01]  /*a3e0*/  UIMAD.WIDE.U32 UR6, UR39, UR12, UR8 ;  /* 0x0000000c270672a5 */ /* 0x000fe2000f8e0008 */
[----:B------:R-:W-:Y:S01]  /*a3f0*/  SHF.R.U64 R8, R8, 0x3, RZ ;  /* 0x0000000308087819 */ /* 0x000fe200000012ff */
[----:B------:R-:W-:Y:S01]  /*a400*/  UIMAD UR10, UR39, UR13, UR10 ;  /* 0x0000000d270a72a4 */ /* 0x000fe2000f8e020a */
[----:B------:R-:W-:Y:S01]  /*a410*/  IMAD R11, R17, 0x80, R234 ;  /* 0x00000080110b7824 */ /* 0x000fe200078e02ea */
[----:B------:R-:W-:Y:S01]  /*a420*/  USEL UR36, UR36, URZ, !UP0 ;  /* 0x0000003f24247287 */ /* 0x000fe2000c000000 */
[----:B------:R-:W-:Y:S01]  /*a430*/  SHF.R.U64 R6, R6, 0x3, RZ ;  /* 0x0000000306067819 */ /* 0x000fe200000012ff */
[----:B------:R-:W-:Y:S01]  /*a440*/  ULDC.64 UR12, c[0x0][0xb78] ;  /* 0x0002de00000c7ab9 */ /* 0x000fe20000000a00 */
[----:B------:R-:W-:Y:S01]  /*a450*/  UIADD3 UR7, UR7, UR10, URZ ;  /* 0x0000000a07077290 */ /* 0x000fe2000fffe03f */
[----:B------:R-:W-:Y:S01]  /*a460*/  LOP3.LUT R12, R13, 0x380, RZ, 0xc0, !PT ;  /* 0x000003800d0c7812 */ /* 0x000fe200078ec0ff */
[----:B------:R-:W-:Y:S01]  /*a470*/  UIMAD UR8, UR37, UR12, URZ ;  /* 0x0000000c250872a4 */ /* 0x000fe2000f8e023f */
[----:B------:R-:W-:Y:S01]  /*a480*/  LOP3.LUT R8, R8, R9, RZ, 0x3c, !PT ;  /* 0x0000000908087212 */ /* 0x000fe200078e3cff */
[----:B------:R-:W-:Y:S01]  /*a490*/  UIMAD.WIDE.U32 UR6, UR36, UR12, UR6 ;  /* 0x0000000c240672a5 */ /* 0x000fe2000f8e0006 */
[----:B------:R-:W-:Y:S01]  /*a4a0*/  LOP3.LUT R6, R6, R7, RZ, 0x3c, !PT ;  /* 0x0000000706067212 */ /* 0x000fe200078e3cff */
[----:B------:R-:W-:Y:S01]  /*a4b0*/  UIMAD UR8, UR36, UR13, UR8 ;  /* 0x0000000d240872a4 */ /* 0x000fe2000f8e0208 */
[----:B------:R-:W-:-:S02]  /*a4c0*/  SHF.R.S32.HI R7, RZ, 0x1f, R11 ;  /* 0x0000001fff077819 */ /* 0x000fc4000001140b */
[----:B------:R-:W-:Y:S01]  /*a4d0*/  SHF.R.U64 R12, R12, 0x3, RZ ;  /* 0x000000030c0c7819 */ /* 0x000fe200000012ff */
[----:B------:R-:W-:Y:S01]  /*a4e0*/  ULDC.64 UR12, c[0x0][0xaa0] ;  /* 0x0002a800000c7ab9 */ /* 0x000fe20000000a00 */
[----:B------:R-:W-:Y:S01]  /*a4f0*/  IADD3 R9, P3, R11, UR6, RZ ;  /* 0x000000060b097c10 */ /* 0x000fe2000ff7e0ff */
[----:B------:R-:W-:Y:S01]  /*a500*/  IMAD.U32 R10, RZ, RZ, UR8 ;  /* 0x00000008ff0a7e24 */ /* 0x000fe2000f8e00ff */
[----:B------:R-:W-:Y:S01]  /*a510*/  LOP3.LUT R12, R12, R13, RZ, 0x3c, !PT ;  /* 0x0000000d0c0c7212 */ /* 0x000fe200078e3cff */
[--C-:B------:R-:W-:Y:S01]  /*a520*/  IMAD.X R13, RZ, RZ, R5.reuse, P0 ;  /* 0x000000ffff0d7224 */ /* 0x100fe200000e0605 */
[----:B------:R-:W-:Y:S02]  /*a530*/  IADD3 R69, P0, R4, 0x8000, RZ ;  /* 0x0000800004457810 */ /* 0x000fe40007f1e0ff */
[----:B------:R-:W-:Y:S01]  /*a540*/  IADD3.X R10, R7, UR7, R10, P3, !PT ;  /* 0x00000007070a7c10 */ /* 0x000fe20009ffe40a */
[----:B------:R-:W-:Y:S01]  /*a550*/  ULDC.64 UR6, c[0x0][0xb40] ;  /* 0x0002d00000067ab9 */ /* 0x000fe20000000a00 */
[----:B------:R-:W-:Y:S01]  /*a560*/  LOP3.LUT R68, R69, 0x380, RZ, 0xc0, !PT ;  /* 0x0000038045447812 */ /* 0x000fe200078ec0ff */
[----:B------:R-:W-:Y:S01]  /*a570*/  IMAD.X R7, RZ, RZ, R5, P2 ;  /* 0x000000ffff077224 */ /* 0x000fe200010e0605 */
[----:B------:R-:W-:-:S02]  /*a580*/  LEA R20, P3, R9, UR6, 0x2 ;  /* 0x0000000609147c11 */ /* 0x000fc4000f8610ff */
[----:B------:R-:W-:Y:S02]  /*a590*/  SHF.R.U64 R68, R68, 0x3, RZ ;  /* 0x0000000344447819 */ /* 0x000fe400000012ff */
[----:B------:R-:W-:Y:S01]  /*a5a0*/  LEA.HI.X R21, R9, UR7, R10, 0x2, P3 ;  /* 0x0000000709157c11 */ /* 0x000fe200098f140a */
[--C-:B------:R-:W-:Y:S01]  /*a5b0*/  IMAD.X R9, RZ, RZ, R5.reuse, P1 ;  /* 0x000000ffff097224 */ /* 0x100fe200008e0605 */
[----:B------:R-:W-:Y:S02]  /*a5c0*/  IADD3 R57, P1, R4, 0x9000, RZ ;  /* 0x0000900004397810 */ /* 0x000fe40007f3e0ff */
[----:B------:R-:W-:Y:S01]  /*a5d0*/  LOP3.LUT R68, R68, R69, RZ, 0x3c, !PT ;  /* 0x0000004544447212 */ /* 0x000fe200078e3cff */
[----:B------:R-:W-:Y:S01]  /*a5e0*/  IMAD.X R69, RZ, RZ, R5, P0 ;  /* 0x000000ffff457224 */ /* 0x000fe200000e0605 */
[----:B------:R-:W-:Y:S02]  /*a5f0*/  LOP3.LUT R56, R57, 0x380, RZ, 0xc0, !PT ;  /* 0x0000038039387812 */ /* 0x000fe400078ec0ff */
[----:B------:R-:W-:-:S02]  /*a600*/  IADD3 R61, P6, R4, 0x4000, RZ ;  /* 0x00004000043d7810 */ /* 0x000fc40007fde0ff */
[----:B------:R-:W-:Y:S02]  /*a610*/  SHF.R.U64 R56, R56, 0x3, RZ ;  /* 0x0000000338387819 */ /* 0x000fe400000012ff */
[C---:B------:R-:W-:Y:S02]  /*a620*/  IADD3 R49, P5, R4.reuse, 0x5000, RZ ;  /* 0x0000500004317810 */ /* 0x040fe40007fbe0ff */
[C---:B------:R-:W-:Y:S02]  /*a630*/  IADD3 R33, P4, R4.reuse, 0x6000, RZ ;  /* 0x0000600004217810 */ /* 0x040fe40007f9e0ff */
[C---:B------:R-:W-:Y:S02]  /*a640*/  IADD3 R25, P3, R4.reuse, 0x7000, RZ ;  /* 0x0000700004197810 */ /* 0x040fe40007f7e0ff */
[----:B------:R-:W-:Y:S02]  /*a650*/  IADD3 R45, P2, R4, 0xa000, RZ ;  /* 0x0000a000042d7810 */ /* 0x000fe40007f5e0ff */
[----:B------:R-:W-:-:S02]  /*a660*/  LOP3.LUT P0, RZ, R22, 0x3, RZ, 0xc0, !PT ;  /* 0x0000000316ff7812 */ /* 0x000fc4000780c0ff */
[----:B------:R-:W-:Y:S01]  /*a670*/  LOP3.LUT R56, R56, R57, RZ, 0x3c, !PT ;  /* 0x0000003938387212 */ /* 0x000fe200078e3cff */
[----:B------:R-:W-:Y:S01]  /*a680*/  IMAD.X R57, RZ, RZ, R5, P1 ;  /* 0x000000ffff397224 */ /* 0x000fe200008e0605 */
[----:B------:R-:W-:Y:S02]  /*a690*/  LOP3.LUT R60, R61, 0x380, RZ, 0xc0, !PT ;  /* 0x000003803d3c7812 */ /* 0x000fe400078ec0ff */
[----:B------:R-:W-:Y:S02]  /*a6a0*/  LOP3.LUT R48, R49, 0x380, RZ, 0xc0, !PT ;  /* 0x0000038031307812 */ /* 0x000fe400078ec0ff */
[----:B------:R-:W-:Y:S02]  /*a6b0*/  LOP3.LUT R32, R33, 0x380, RZ, 0xc0, !PT ;  /* 0x0000038021207812 */ /* 0x000fe400078ec0ff */
[----:B------:R-:W-:Y:S02]  /*a6c0*/  LOP3.LUT R24, R25, 0x380, RZ, 0xc0, !PT ;  /* 0x0000038019187812 */ /* 0x000fe400078ec0ff */
[----:B------:R-:W-:-:S02]  /*a6d0*/  LOP3.LUT R44, R45, 0x380, RZ, 0xc0, !PT ;  /* 0x000003802d2c7812 */ /* 0x000fc400078ec0ff */
[C---:B-----5:R-:W-:Y:S01]  /*a6e0*/  ISETP.GE.OR P1, PT, R11.reuse, R76, P0 ;  /* 0x0000004c0b00720c */ /* 0x060fe20000726670 */
[----:B------:R-:W-:Y:S01]  /*a6f0*/  VIADD R11, R11, 0x8 ;  /* 0x000000080b0b7836 */ /* 0x000fe20000000000 */
[----:B------:R-:W-:Y:S02]  /*a700*/  SHF.R.U64 R60, R60, 0x3, RZ ;  /* 0x000000033c3c7819 */ /* 0x000fe400000012ff */
[----:B------:R-:W-:Y:S02]  /*a710*/  SHF.R.U64 R48, R48, 0x3, RZ ;  /* 0x0000000330307819 */ /* 0x000fe400000012ff */
[----:B------:R-:W-:Y:S02]  /*a720*/  SHF.R.U64 R32, R32, 0x3, RZ ;  /* 0x0000000320207819 */ /* 0x000fe400000012ff */
[----:B------:R-:W-:Y:S02]  /*a730*/  SHF.R.U64 R24, R24, 0x3, RZ ;  /* 0x0000000318187819 */ /* 0x000fe400000012ff */
[----:B------:R-:W-:-:S02]  /*a740*/  SHF.R.U64 R44, R44, 0x3, RZ ;  /* 0x000000032c2c7819 */ /* 0x000fc400000012ff */
[----:B------:R-:W-:Y:S01]  /*a750*/  ISETP.GE.OR P0, PT, R11, R76, P0 ;  /* 0x0000004c0b00720c */ /* 0x000fe20000706670 */
[----:B------:R-:W-:Y:S01]  /*a760*/  @!P1 STG.E desc[UR46][R20.64], R2 ;  /* 0x0000000214009986 */ /* 0x000fe2000c10192e */
[----:B------:R-:W-:Y:S01]  /*a770*/  LOP3.LUT R60, R60, R61, RZ, 0x3c, !PT ;  /* 0x0000003d3c3c7212 */ /* 0x000fe200078e3cff */
[--C-:B------:R-:W-:Y:S01]  /*a780*/  IMAD.X R61, RZ, RZ, R5.reuse, P6 ;  /* 0x000000ffff3d7224 */ /* 0x100fe200030e0605 */
[----:B------:R-:W-:Y:S01]  /*a790*/  LOP3.LUT R48, R48, R49, RZ, 0x3c, !PT ;  /* 0x0000003130307212 */ /* 0x000fe200078e3cff */
[--C-:B------:R-:W-:Y:S01]  /*a7a0*/  IMAD.X R49, RZ, RZ, R5.reuse, P5 ;  /* 0x000000ffff317224 */ /* 0x100fe200028e0605 */
[----:B------:R-:W-:Y:S01]  /*a7b0*/  LOP3.LUT R32, R32, R33, RZ, 0x3c, !PT ;  /* 0x0000002120207212 */ /* 0x000fe200078e3cff */
[--C-:B------:R-:W-:Y:S01]  /*a7c0*/  IMAD.X R33, RZ, RZ, R5.reuse, P4 ;  /* 0x000000ffff217224 */ /* 0x100fe200020e0605 */
[----:B------:R-:W-:Y:S01]  /*a7d0*/  LOP3.LUT R24, R24, R25, RZ, 0x3c, !PT ;  /* 0x0000001918187212 */ /* 0x000fe200078e3cff */
[--C-:B------:R-:W-:Y:S01]  /*a7e0*/  IMAD.X R25, RZ, RZ, R5.reuse, P3 ;  /* 0x000000ffff197224 */ /* 0x100fe200018e0605 */
[----:B------:R-:W-:Y:S01]  /*a7f0*/  LOP3.LUT R44, R44, R45, RZ, 0x3c, !PT ;  /* 0x0000002d2c2c7212 */ /* 0x000fe200078e3cff */
[----:B------:R-:W-:Y:S01]  /*a800*/  IMAD.X R45, RZ, RZ, R5, P2 ;  /* 0x000000ffff2d7224 */ /* 0x000fe200010e0605 */
[C---:B------:R-:W-:Y:S01]  /*a810*/  IADD3 R37, P6, R4.reuse, 0xb000, RZ ;  /* 0x0000b00004257810 */ /* 0x040fe20007fde0ff */
[----:B------:R0:W-:Y:S01]  /*a820*/  @!P0 STG.E desc[UR46][R20.64+0x20], R0 ;  /* 0x0000200014008986 */ /* 0x0001e2000c10192e */
[----:B------:R-:W-:-:S02]  /*a830*/  IADD3 R73, P5, R4, 0xc000, RZ ;  /* 0x0000c00004497810 */ /* 0x000fc40007fbe0ff */
[C---:B------:R-:W-:Y:S02]  /*a840*/  IADD3 R65, P4, R4.reuse, 0xd000, RZ ;  /* 0x0000d00004417810 */ /* 0x040fe40007f9e0ff */
[C---:B------:R-:W-:Y:S01]  /*a850*/  LOP3.LUT R29, R4.reuse, 0x380, RZ, 0xc0, !PT ;  /* 0x00000380041d7812 */ /* 0x040fe200078ec0ff */
[----:B------:R-:W-:Y:S01]  /*a860*/  UIMAD UR6, UR9, UR12, URZ ;  /* 0x0000000c090672a4 */ /* 0x000fe2000f8e023f */
[C---:B------:R-:W-:Y:S01]  /*a870*/  IADD3 R53, P3, R4.reuse, 0xe000, RZ ;  /* 0x0000e00004357810 */ /* 0x040fe20007f7e0ff */
[----:B------:R-:W-:Y:S01]  /*a880*/  IMAD.U32 R19, RZ, RZ, UR12 ;  /* 0x0000000cff137e24 */ /* 0x000fe2000f8e00ff */
[----:B------:R-:W-:Y:S01]  /*a890*/  IADD3 R15, P2, R4, 0xf000, RZ ;  /* 0x0000f000040f7810 */ /* 0x000fe20007f5e0ff */
[----:B------:R-:W5:Y:S01]  /*a8a0*/  LD.E.128 R60, desc[UR46][R60.64] ;  /* 0x0000002e3c3c7980 */ /* 0x000f62000c101d00 */
[----:B------:R-:W-:Y:S02]  /*a8b0*/  LOP3.LUT R36, R37, 0x380, RZ, 0xc0, !PT ;  /* 0x0000038025247812 */ /* 0x000fe400078ec0ff */
[----:B------:R-:W-:Y:S01]  /*a8c0*/  LOP3.LUT R72, R73, 0x380, RZ, 0xc0, !PT ;  /* 0x0000038049487812 */ /* 0x000fe200078ec0ff */
[----:B0-----:R-:W-:Y:S01]  /*a8d0*/  IMAD.MOV.U32 R20, RZ, RZ, R16 ;  /* 0x000000ffff147224 */ /* 0x001fe200078e0010 */
[----:B------:R-:W-:Y:S01]  /*a8e0*/  LOP3.LUT R64, R65, 0x380, RZ, 0xc0, !PT ;  /* 0x0000038041407812 */ /* 0x000fe200078ec0ff */
[----:B------:R-:W-:Y:S01]  /*a8f0*/  IMAD.X R41, RZ, RZ, R5, P2 ;  /* 0x000000ffff297224 */ /* 0x000fe200010e0605 */
[----:B------:R-:W-:Y:S01]  /*a900*/  LOP3.LUT R52, R53, 0x380, RZ, 0xc0, !PT ;  /* 0x0000038035347812 */ /* 0x000fe200078ec0ff */
[----:B------:R-:W5:Y:S01]  /*a910*/  LD.E.128 R48, desc[UR46][R48.64] ;  /* 0x0000002e30307980 */ /* 0x000f62000c101d00 */
[----:B------:R-:W-:-:S02]  /*a920*/  SHF.R.U64 R29, R29, 0x3, RZ ;  /* 0x000000031d1d7819 */ /* 0x000fc400000012ff */
[----:B------:R-:W-:Y:S01]  /*a930*/  LOP3.LUT R10, R15, 0x380, RZ, 0xc0, !PT ;  /* 0x000003800f0a7812 */ /* 0x000fe200078ec0ff */
[----:B------:R-:W5:Y:S01]  /*a940*/  LD.E.128 R32, desc[UR46][R32.64] ;  /* 0x0000002e20207980 */ /* 0x000f62000c101d00 */
[----:B------:R-:W-:Y:S02]  /*a950*/  SHF.R.U64 R36, R36, 0x3, RZ ;  /* 0x0000000324247819 */ /* 0x000fe400000012ff */
[----:B------:R-:W-:Y:S01]  /*a960*/  SHF.R.U64 R72, R72, 0x3, RZ ;  /* 0x0000000348487819 */ /* 0x000fe200000012ff */
[----:B------:R-:W5:Y:S01]  /*a970*/  LD.E.128 R24, desc[UR46][R24.64] ;  /* 0x0000002e18187980 */ /* 0x000f62000c101d00 */
[----:B------:R-:W-:Y:S02]  /*a980*/  SHF.R.U64 R64, R64, 0x3, RZ ;  /* 0x0000000340407819 */ /* 0x000fe400000012ff */
[----:B------:R-:W-:Y:S01]  /*a990*/  SHF.R.U64 R52, R52, 0x3, RZ ;  /* 0x0000000334347819 */ /* 0x000fe200000012ff */
[----:B------:R-:W5:Y:S01]  /*a9a0*/  LD.E.128 R68, desc[UR46][R68.64] ;  /* 0x0000002e44447980 */ /* 0x000f62000c101d00 */
[----:B------:R-:W-:Y:S01]  /*a9b0*/  LOP3.LUT R28, R29, R4, RZ, 0x3c, !PT ;  /* 0x000000041d1c7212 */ /* 0x000fe200078e3cff */
[----:B------:R-:W-:Y:S01]  /*a9c0*/  IMAD.MOV.U32 R29, RZ, RZ, R5 ;  /* 0x000000ffff1d7224 */ /* 0x000fe200078e0005 */
[----:B------:R-:W-:Y:S01]  /*a9d0*/  SHF.R.U64 R4, R10, 0x3, RZ ;  /* 0x000000030a047819 */ /* 0x000fe200000012ff */
[----:B------:R-:W5:Y:S01]  /*a9e0*/  LD.E.128 R56, desc[UR46][R56.64] ;  /* 0x0000002e38387980 */ /* 0x000f62000c101d00 */
[----:B------:R-:W-:-:S02]  /*a9f0*/  SHF.R.S32.HI R21, RZ, 0x1f, R16 ;  /* 0x0000001fff157819 */ /* 0x000fc40000011410 */
        /* <DEDUP_REMOVED lines=8> */
[----:B------:R-:W-:Y:S01]  /*aa80*/  LOP3.LUT R40, R4, R15, RZ, 0x3c, !PT ;  /* 0x0000000f04287212 */ /* 0x000fe200078e3cff */
[----:B------:R-:W-:Y:S02]  /*aa90*/  UIMAD UR6, UR4, UR13, UR6 ;  /* 0x0000000d040672a4 */ /* 0x000fe4000f8e0206 */
[----:B------:R-:W-:Y:S01]  /*aaa0*/  IMAD.WIDE.U32 R20, R19, UR4, R20 ;  /* 0x0000000413147c25 */ /* 0x000fe2000f8e0014 */
[----:B------:R-:W5:Y:S04]  /*aab0*/  LD.E.128 R28, desc[UR46][R28.64] ;  /* 0x0000002e1c1c7980 */ /* 0x000f68000c101d00 */
[----:B------:R-:W5:Y:S01]  /*aac0*/  LD.E.128 R12, desc[UR46][R12.64] ;  /* 0x0000002e0c0c7980 */ /* 0x000f62000c101d00 */
[----:B------:R-:W-:Y:S01]  /*aad0*/  VIADD R21, R21, UR6 ;  /* 0x0000000615157c36 */ /* 0x000fe20008000000 */
[----:B------:R-:W-:-:S02]  /*aae0*/  ULDC.64 UR6, c[0x0][0xae0] ;  /* 0x0002b80000067ab9 */ /* 0x000fc40000000a00 */
[----:B------:R-:W5:Y:S04]  /*aaf0*/  LD.E.128 R8, desc[UR46][R8.64] ;  /* 0x0000002e08087980 */ /* 0x000f68000c101d00 */
[----:B------:R-:W5:Y:S04]  /*ab00*/  LD.E.128 R4, desc[UR46][R6.64] ;  /* 0x0000002e06047980 */ /* 0x000f68000c101d00 */
[----:B------:R-:W5:Y:S04]  /*ab10*/  LD.E.128 R44, desc[UR46][R44.64] ;  /* 0x0000002e2c2c7980 */ /* 0x000f68000c101d00 */
[----:B------:R-:W5:Y:S04]  /*ab20*/  LD.E.128 R36, desc[UR46][R36.64] ;  /* 0x0000002e24247980 */ /* 0x000f68000c101d00 */
[----:B------:R-:W5:Y:S04]  /*ab30*/  LD.E.128 R72, desc[UR46][R72.64] ;  /* 0x0000002e48487980 */ /* 0x000f68000c101d00 */
[----:B------:R-:W5:Y:S04]  /*ab40*/  LD.E.128 R64, desc[UR46][R64.64] ;  /* 0x0000002e40407980 */ /* 0x000f68000c101d00 */
[----:B------:R-:W5:Y:S04]  /*ab50*/  LD.E.128 R52, desc[UR46][R52.64] ;  /* 0x0000002e34347980 */ /* 0x000f68000c101d00 */
[----:B------:R-:W5:Y:S01]  /*ab60*/  LD.E.128 R40, desc[UR46][R40.64] ;  /* 0x0000002e28287980 */ /* 0x000f62000c101d00 */
[----:B------:R-:W-:Y:S01]  /*ab70*/  UIMAD UR4, UR11, UR6, URZ ;  /* 0x000000060b0472a4 */ /* 0x000fe2000f8e023f */
[----:B------:R-:W-:Y:S01]  /*ab80*/  @!PT LDS RZ, [RZ] ;  /* 0x00000000fffff984 */ /* 0x000fe20000000800 */
[----:B------:R-:W-:Y:S01]  /*ab90*/  @!PT LDS RZ, [RZ] ;  /* 0x00000000fffff984 */ /* 0x000fe20000000800 */
[----:B------:R-:W-:Y:S01]  /*aba0*/  @!PT LDS RZ, [RZ] ;  /* 0x00000000fffff984 */ /* 0x000fe20000000800 */
[----:B------:R-:W-:Y:S01]  /*abb0*/  @!PT LDS RZ, [RZ] ;  /* 0x00000000fffff984 */ /* 0x000fe20000000800 */
[----:B------:R0:W-:Y:S06]  /*abc0*/  MEMBAR.ALL.CTA ;  /* 0x0000000000007992 */ /* 0x0001ec0000008000 */
[----:B0-----:R-:W0:Y:S01]  /*abd0*/  FENCE.VIEW.ASYNC.S ;  /* 0x00000000000073c6 */ /* 0x001e220000000000 */
[----:B------:R-:W-:Y:S01]  /*abe0*/  IMAD.U32 R77, RZ, RZ, UR6 ;  /* 0x00000006ff4d7e24 */ /* 0x000fe2000f8e00ff */
[----:B------:R-:W-:Y:S01]  /*abf0*/  UIMAD UR4, UR39, UR7, UR4 ;  /* 0x00000007270472a4 */ /* 0x000fe2000f8e0204 */
[----:B------:R-:W-:-:S02]  /*ac00*/  IMAD R19, R17, -0x80, R76 ;  /* 0xffffff8011137824 */ /* 0x000fc400078e024c */
[----:B------:R-:W-:Y:S01]  /*ac10*/  IMAD.WIDE.U32 R20, R77, UR39, R20 ;  /* 0x000000274d147c25 */ /* 0x000fe2000f8e0014 */
[----:B------:R-:W-:-:S03]  /*ac20*/  ULDC.64 UR6, c[0x0][0xae8] ;  /* 0x0002ba0000067ab9 */ /* 0x000fc60000000a00 */
[C---:B------:R-:W-:Y:S01]  /*ac30*/  VIADD R0, R18.reuse, 0x20 ;  /* 0x0000002012007836 */ /* 0x040fe20000000000 */
[-C--:B------:R-:W-:Y:S01]  /*ac40*/  ISETP.GE.AND P3, PT, R18, R19.reuse, PT ;  /* 0x000000131200720c */ /* 0x080fe20003f66270 */
[----:B------:R-:W-:Y:S01]  /*ac50*/  VIADD R21, R21, UR4 ;  /* 0x0000000415157c36 */ /* 0x000fe20008000000 */
[----:B------:R-:W-:Y:S01]  /*ac60*/  UIMAD UR4, UR37, UR6, URZ ;  /* 0x00000006250472a4 */ /* 0x000fe2000f8e023f */
[----:B------:R-:W-:Y:S01]  /*ac70*/  VIADD R3, R3, 0x38820 ;  /* 0x0003882003037836 */ /* 0x000fe20000000000 */
[----:B------:R-:W-:Y:S01]  /*ac80*/  ISETP.GE.AND P0, PT, R0, R19, PT ;  /* 0x000000130000720c */ /* 0x000fe20003f06270 */
[C---:B------:R-:W-:Y:S02]  /*ac90*/  VIADD R0, R18.reuse, 0x40 ;  /* 0x0000004012007836 */ /* 0x040fe40000000000 */
[----:B------:R-:W-:Y:S02]  /*aca0*/  VIADD R2, R18, 0x60 ;  /* 0x0000006012027836 */ /* 0x000fe40000000000 */
[----:B------:R-:W-:Y:S01]  /*acb0*/  IMAD.U32 R77, RZ, RZ, UR6 ;  /* 0x00000006ff4d7e24 */ /* 0x000fe2000f8e00ff */
[----:B------:R-:W-:Y:S01]  /*acc0*/  UIMAD UR4, UR36, UR7, UR4 ;  /* 0x00000007240472a4 */ /* 0x000fe2000f8e0204 */
[----:B------:R-:W-:-:S02]  /*acd0*/  PRMT R3, RZ, 0x654, R3 ;  /* 0x00000654ff037816 */ /* 0x000fc40000000003 */
[----:B------:R-:W-:Y:S01]  /*ace0*/  IMAD.WIDE.U32 R76, R77, UR36, R20 ;  /* 0x000000244d4c7c25 */ /* 0x000fe2000f8e0014 */
[-C--:B------:R-:W-:Y:S01]  /*acf0*/  ISETP.GE.AND P1, PT, R0, R19.reuse, PT ;  /* 0x000000130000720c */ /* 0x080fe20003f26270 */
[----:B0-----:R0:W-:Y:S01]  /*ad00*/  SYNCS.ARRIVE.TRANS64.RED.A1T0 RZ, [R3+URZ], RZ ;  /* 0x000000ff03ff79a7 */ /* 0x0011e2000810043f */
[----:B------:R-:W-:Y:S02]  /*ad10*/  ISETP.GE.AND P2, PT, R2, R19, PT ;  /* 0x000000130200720c */ /* 0x000fe40003f46270 */
[--C-:B------:R-:W-:Y:S01]  /*ad20*/  SHF.R.S32.HI R19, RZ, 0x1f, R18.reuse ;  /* 0x0000001fff137819 */ /* 0x100fe20000011412 */
[----:B------:R-:W-:Y:S01]  /*ad30*/  VIADD R85, R77, UR4 ;  /* 0x000000044d557c36 */ /* 0x000fe20008000000 */
[----:B------:R-:W-:Y:S01]  /*ad40*/  BSSY B1, `(.L_x_149) ;  /* 0x0000019000017945 */ /* 0x000fe20003800000 */
[----:B------:R-:W-:-:S03]  /*ad50*/  IMAD.WIDE R20, R17, 0x80, R18 ;  /* 0x0000008011147825 */ /* 0x000fc600078e0212 */
[----:B0-----:R-:W-:Y:S05]  /*ad60*/  @P3 BRA `(.L_x_150) ;  /* 0x0000000000583947 */ /* 0x001fea0003800000 */
[----:B------:R-:W-:Y:S01]  /*ad70*/  ULDC.64 UR6, c[0x0][0xad8] ;  /* 0x0002b60000067ab9 */ /* 0x000fe20000000a00 */
[----:B------:R-:W-:Y:S01]  /*ad80*/  IMAD.MOV.U32 R2, RZ, RZ, R76 ;  /* 0x000000ffff027224 */ /* 0x000fe200078e004c */
[----:B------:R-:W-:Y:S01]  /*ad90*/  ULDC UR4, c[0x0][0xa8c] ;  /* 0x0002a30000047ab9 */ /* 0x000fe20000000800 */
[----:B------:R-:W-:Y:S01]  /*ada0*/  IMAD R17, R21, UR6, RZ ;  /* 0x0000000615117c24 */ /* 0x000fe2000f8e02ff */
[C---:B------:R-:W-:Y:S01]  /*adb0*/  ISETP.GE.AND P4, PT, R16.reuse, UR4, PT ;  /* 0x0000000410007c0c */ /* 0x040fe2000bf86270 */
[----:B------:R-:W-:Y:S02]  /*adc0*/  IMAD.MOV.U32 R3, RZ, RZ, R85 ;  /* 0x000000ffff037224 */ /* 0x000fe400078e0055 */
[----:B------:R-:W-:Y:S02]  /*add0*/  VIADD R0, R16, 0x40 ;  /* 0x0000004010007836 */ /* 0x000fe40000000000 */
[----:B------:R-:W-:-:S03]  /*ade0*/  IMAD.WIDE.U32 R2, R20, UR6, R2 ;  /* 0x0000000614027c25 */ /* 0x000fc6000f8e0002 */
[----:B------:R-:W-:Y:S01]  /*adf0*/  ISETP.GE.AND P3, PT, R0, UR4, PT ;  /* 0x0000000400007c0c */ /* 0x000fe2000bf66270 */
[----:B------:R-:W-:Y:S01]  /*ae00*/  IMAD R17, R20, UR7, R17 ;  /* 0x0000000714117c24 */ /* 0x000fe2000f8e0211 */
[----:B------:R-:W-:Y:S01]  /*ae10*/  ULDC.64 UR6, c[0x0][0xa80] ;  /* 0x0002a00000067ab9 */ /* 0x000fe20000000a00 */
[----:B------:R-:W-:Y:S01]  /*ae20*/  VIADD R0, R16, 0x80 ;  /* 0x0000008010007836 */ /* 0x000fe20000000000 */
[----:B------:R-:W-:Y:S01]  /*ae30*/  LEA R78, P6, R2, UR6, 0x1 ;  /* 0x00000006024e7c11 */ /* 0x000fe2000f8c08ff */
[----:B------:R-:W-:Y:S02]  /*ae40*/  IMAD.IADD R3, R3, 0x1, R17 ;  /* 0x0000000103037824 */ /* 0x000fe400078e0211 */
[----:B------:R-:W-:Y:S01]  /*ae50*/  VIADD R17, R16, 0xc0 ;  /* 0x000000c010117836 */ /* 0x000fe20000000000 */
[----:B------:R-:W-:Y:S02]  /*ae60*/  ISETP.GE.AND P5, PT, R0, UR4, PT ;  /* 0x0000000400007c0c */ /* 0x000fe4000bfa6270 */
[----:B------:R-:W-:-:S02]  /*ae70*/  LEA.HI.X R79, R2, UR7, R3, 0x1, P6 ;  /* 0x00000007024f7c11 */ /* 0x000fc4000b0f0c03 */
[----:B------:R-:W-:-:S03]  /*ae80*/  ISETP.GE.AND P6, PT, R17, UR4, PT ;  /* 0x0000000411007c0c */ /* 0x000fc6000bfc6270 */
[----:B-----5:R0:W-:Y:S04]  /*ae90*/  @!P4 STG.E.128 desc[UR46][R78.64], R28 ;  /* 0x0000001c4e00c986 */ /* 0x0201e8000c101d2e */
[----:B------:R0:W-:Y:S04]  /*aea0*/  @!P3 STG.E.128 desc[UR46][R78.64+0x80], R60 ;  /* 0x0000803c4e00b986 */ /* 0x0001e8000c101d2e */
[----:B------:R0:W-:Y:S04]  /*aeb0*/  @!P5 STG.E.128 desc[UR46][R78.64+0x100], R68 ;  /* 0x000100444e00d986 */ /* 0x0001e8000c101d2e */
[----:B------:R0:W-:Y:S02]  /*aec0*/  @!P6 STG.E.128 desc[UR46][R78.64+0x180], R72 ;  /* 0x000180484e00e986 */ /* 0x0001e4000c101d2e */
.L_x_150:
[----:B------:R-:W-:Y:S05]  /*aed0*/  BSYNC B1 ;  /* 0x0000000000017941 */ /* 0x000fea0003800000 */
.L_x_149:
[----:B------:R-:W-:Y:S04]  /*aee0*/  BSSY B1, `(.L_x_151) ;  /* 0x000001a000017945 */ /* 0x000fe80003800000 */
[----:B------:R-:W-:Y:S05]  /*aef0*/  @P0 BRA `(.L_x_152) ;  /* 0x0000000000600947 */ /* 0x000fea0003800000 */
[----:B------:R-:W-:Y:S01]  /*af00*/  IADD3 R17, P0, R20, 0x20, RZ ;  /* 0x0000002014117810 */ /* 0x000fe20007f1e0ff */
[C---:B------:R-:W-:Y:S01]  /*af10*/  VIADD R2, R16.reuse, 0x40 ;  /* 0x0000004010027836 */ /* 0x040fe20000000000 */
[----:B------:R-:W-:Y:S01]  /*af20*/  ULDC UR4, c[0x0][0xa8c] ;  /* 0x0002a30000047ab9 */ /* 0x000fe20000000800 */
[----:B------:R-:W-:Y:S01]  /*af30*/  VIADD R3, R16, 0x80 ;  /* 0x0000008010037836 */ /* 0x000fe20000000000 */
[----:B------:R-:W-:Y:S01]  /*af40*/  ULDC.64 UR6, c[0x0][0xad8] ;  /* 0x0002b60000067ab9 */ /* 0x000fe20000000a00 */
[----:B------:R-:W-:Y:S01]  /*af50*/  IMAD.X R0, RZ, RZ, R21, P0 ;  /* 0x000000ffff007224 */ /* 0x000fe200000e0615 */
[----:B------:R-:W-:Y:S01]  /*af60*/  ISETP.GE.AND P4, PT, R2, UR4, PT ;  /* 0x0000000402007c0c */ /* 0x000fe2000bf86270 */
[----:B------:R-:W-:Y:S01]  /*af70*/  IMAD.MOV.U32 R2, RZ, RZ, R76 ;  /* 0x000000ffff027224 */ /* 0x000fe200078e004c */
[----:B------:R-:W-:Y:S01]  /*af80*/  ISETP.GE.AND P5, PT, R3, UR4, PT ;  /* 0x0000000403007c0c */ /* 0x000fe2000bfa6270 */
[----:B------:R-:W-:Y:S01]  /*af90*/  IMAD.MOV.U32 R3, RZ, RZ, R85 ;  /* 0x000000ffff037224 */ /* 0x000fe200078e0055 */
[----:B------:R-:W-:Y:S01]  /*afa0*/  ISETP.GE.AND P3, PT, R16, UR4, PT ;  /* 0x0000000410007c0c */ /* 0x000fe2000bf66270 */
[----:B------:R-:W-:-:S02]  /*afb0*/  IMAD R0, R0, UR6, RZ ;  /* 0x0000000600007c24 */ /* 0x000fc4000f8e02ff */
[----:B0----5:R-:W-:Y:S02]  /*afc0*/  VIADD R28, R16, 0xc0 ;  /* 0x000000c0101c7836 */ /* 0x021fe40000000000 */
[----:B------:R-:W-:-:S03]  /*afd0*/  IMAD.WIDE.U32 R2, R17, UR6, R2 ;  /* 0x0000000611027c25 */ /* 0x000fc6000f8e0002 */
[----:B------:R-:W-:Y:S01]  /*afe0*/  ISETP.GE.AND P6, PT, R28, UR4, PT ;  /* 0x000000041c007c0c */ /* 0x000fe2000bfc6270 */
[----:B------:R-:W-:Y:S01]  /*aff0*/  IMAD R17, R17, UR7, R0 ;  /* 0x0000000711117c24 */ /* 0x000fe2000f8e0200 */
[----:B------:R-:W-:Y:S02]  /*b000*/  ULDC.64 UR6, c[0x0][0xa80] ;  /* 0x0002a00000067ab9 */ /* 0x000fe40000000a00 */
[----:B------:R-:W-:Y:S01]  /*b010*/  LEA R28, P0, R2, UR6, 0x1 ;  /* 0x00000006021c7c11 */ /* 0x000fe2000f8008ff */
[----:B------:R-:W-:-:S05]  /*b020*/  IMAD.IADD R3, R3, 0x1, R17 ;  /* 0x0000000103037824 */ /* 0x000fca00078e0211 */
[----:B------:R-:W-:-:S05]  /*b030*/  LEA.HI.X R29, R2, UR7, R3, 0x1, P0 ;  /* 0x00000007021d7c11 */ /* 0x000fca00080f0c03 */
[----:B------:R1:W-:Y:S04]  /*b040*/  @!P3 STG.E.128 desc[UR46][R28.64], R12 ;  /* 0x0000000c1c00b986 */ /* 0x0003e8000c101d2e */
[----:B------:R1:W-:Y:S04]  /*b050*/  @!P4 STG.E.128 desc[UR46][R28.64+0x80], R48 ;  /* 0x000080301c00c986 */ /* 0x0003e8000c101d2e */
[----:B------:R1:W-:Y:S04]  /*b060*/  @!P5 STG.E.128 desc[UR46][R28.64+0x100], R56 ;  /* 0x000100381c00d986 */ /* 0x0003e8000c101d2e */
[----:B------:R1:W-:Y:S02]  /*b070*/  @!P6 STG.E.128 desc[UR46][R28.64+0x180], R64 ;  /* 0x000180401c00e986 */ /* 0x0003e4000c101d2e */
.L_x_152:
[----:B------:R-:W-:Y:S05]  /*b080*/  BSYNC B1 ;  /* 0x0000000000017941 */ /* 0x000fea0003800000 */
.L_x_151:
[----:B------:R-:W-:Y:S04]  /*b090*/  BSSY B1, `(.L_x_153) ;  /* 0x000001a000017945 */ /* 0x000fe80003800000 */
[----:B------:R-:W-:Y:S05]  /*b0a0*/  @P1 BRA `(.L_x_154) ;  /* 0x0000000000601947 */ /* 0x000fea0003800000 */
[----:B-1---5:R-:W-:Y:S01]  /*b0b0*/  IADD3 R13, P0, R20, 0x40, RZ ;  /* 0x00000040140d7810 */ /* 0x022fe20007f1e0ff */
        /* <DEDUP_REMOVED lines=11> */
[----:B------:R-:W-:Y:S02]  /*b170*/  VIADD R12, R16, 0xc0 ;  /* 0x000000c0100c7836 */ /* 0x000fe40000000000 */
        /* <DEDUP_REMOVED lines=11> */
.L_x_154:
[----:B------:R-:W-:Y:S05]  /*b230*/  BSYNC B1 ;  /* 0x0000000000017941 */ /* 0x000fea0003800000 */
.L_x_153:
[----:B------:R-:W-:Y:S05]  /*b240*/  @P2 BRA `(.L_x_155) ;  /* 0x0000000c00682947 */ /* 0x000fea0003800000 */
[----:B--2--5:R-:W-:Y:S01]  /*b250*/  IADD3 R9, P0, R20, 0x60, RZ ;  /* 0x0000006014097810 */ /* 0x024fe20007f1e0ff */
[C---:B------:R-:W-:Y:S01]  /*b260*/  VIADD R0, R16.reuse, 0x40 ;  /* 0x0000004010007836 */ /* 0x040fe20000000000 */
[----:B------:R-:W-:Y:S01]  /*b270*/  ULDC UR4, c[0x0][0xa8c] ;  /* 0x0002a30000047ab9 */ /* 0x000fe20000000800 */
[----:B------:R-:W-:Y:S01]  /*b280*/  ULDC.64 UR6, c[0x0][0xad8] ;  /* 0x0002b60000067ab9 */ /* 0x000fe20000000a00 */
[----:B------:R-:W-:Y:S01]  /*b290*/  IMAD.MOV.U32 R2, RZ, RZ, R76 ;  /* 0x000000ffff027224 */ /* 0x000fe200078e004c */
[----:B------:R-:W-:Y:S01]  /*b2a0*/  ISETP.GE.AND P1, PT, R16, UR4, PT ;  /* 0x0000000410007c0c */ /* 0x000fe2000bf26270 */
[----:B------:R-:W-:Y:S01]  /*b2b0*/  IMAD.X R20, RZ, RZ, R21, P0 ;  /* 0x000000ffff147224 */ /* 0x000fe200000e0615 */
[----:B------:R-:W-:Y:S01]  /*b2c0*/  ISETP.GE.AND P2, PT, R0, UR4, PT ;  /* 0x0000000400007c0c */ /* 0x000fe2000bf46270 */
[----:B------:R-:W-:Y:S02]  /*b2d0*/  IMAD.MOV.U32 R3, RZ, RZ, R85 ;  /* 0x000000ffff037224 */ /* 0x000fe400078e0055 */
[----:B------:R-:W-:-:S02]  /*b2e0*/  IMAD R20, R20, UR6, RZ ;  /* 0x0000000614147c24 */ /* 0x000fc4000f8e02ff */
[----:B------:R-:W-:Y:S02]  /*b2f0*/  VIADD R0, R16, 0x80 ;  /* 0x0000008010007836 */ /* 0x000fe40000000000 */
[----:B------:R-:W-:-:S03]  /*b300*/  IMAD.WIDE.U32 R2, R9, UR6, R2 ;  /* 0x0000000609027c25 */ /* 0x000fc6000f8e0002 */
[----:B------:R-:W-:Y:S01]  /*b310*/  ISETP.GE.AND P3, PT, R0, UR4, PT ;  /* 0x0000000400007c0c */ /* 0x000fe2000bf66270 */
[----:B------:R-:W-:Y:S01]  /*b320*/  IMAD R9, R9, UR7, R20 ;  /* 0x0000000709097c24 */ /* 0x000fe2000f8e0214 */
[----:B------:R-:W-:Y:S01]  /*b330*/  ULDC.64 UR6, c[0x0][0xa80] ;  /* 0x0002a00000067ab9 */ /* 0x000fe20000000a00 */
[----:B------:R-:W-:Y:S01]  /*b340*/  VIADD R0, R16, 0xc0 ;  /* 0x000000c010007836 */ /* 0x000fe20000000000 */
[----:B------:R-:W-:Y:S01]  /*b350*/  LEA R8, P0, R2, UR6, 0x1 ;  /* 0x0000000602087c11 */ /* 0x000fe2000f8008ff */
[----:B------:R-:W-:-:S05]  /*b360*/  IMAD.IADD R3, R3, 0x1, R9 ;  /* 0x0000000103037824 */ /* 0x000fca00078e0209 */
[----:B------:R-:W-:Y:S02]  /*b370*/  LEA.HI.X R9, R2, UR7, R3, 0x1, P0 ;  /* 0x0000000702097c11 */ /* 0x000fe400080f0c03 */
[----:B------:R-:W-:-:S03]  /*b380*/  ISETP.GE.AND P0, PT, R0, UR4, PT ;  /* 0x0000000400007c0c */ /* 0x000fc6000bf06270 */
[----:B------:R4:W-:Y:S04]  /*b390*/  @!P1 STG.E.128 desc[UR46][R8.64], R4 ;  /* 0x0000000408009986 */ /* 0x0009e8000c101d2e */
[----:B------:R4:W-:Y:S04]  /*b3a0*/  @!P2 STG.E.128 desc[UR46][R8.64+0x80], R24 ;  /* 0x000080180800a986 */ /* 0x0009e8000c101d2e */
[----:B------:R4:W-:Y:S02]  /*b3b0*/  @!P3 STG.E.128 desc[UR46][R8.64+0x100], R36 ;  /* 0x000100240800b986 */ /* 0x0009e4000c101d2e */
[----:B------:R-:W-:Y:S05]  /*b3c0*/  @P0 BRA `(.L_x_155) ;  /* 0x0000000c00080947 */ /* 0x000fea0003800000 */
[----:B------:R2:W-:Y:S01]  /*b3d0*/  STG.E.128 desc[UR46][R8.64+0x180], R40 ;  /* 0x0001802808007986 */ /* 0x0005e2000c101d2e */
[----:B------:R-:W-:Y:S05]  /*b3e0*/  BRA `(.L_x_155) ;  /* 0x0000000c00007947 */ /* 0x000fea0003800000 */
.L_x_147:
[----:B------:R-:W-:Y:S01]  /*b3f0*/  ULDC.64 UR6, c[0x0][0xbd8] ;  /* 0x0002f60000067ab9 */ /* 0x000fe20000000a00 */
[----:B------:R-:W-:Y:S01]  /*b400*/  IMAD.MOV.U32 R7, RZ, RZ, RZ ;  /* 0x000000ffff077224 */ /* 0x000fe200078e00ff */
[----:B------:R-:W-:Y:S02]  /*b410*/  UISETP.NE.U32.AND UP0, UPT, UR6, URZ, UPT ;  /* 0x0000003f0600728c */ /* 0x000fe4000bf05070 */
[----:B------:R-:W-:Y:S02]  /*b420*/  ULEA UR6, UP1, UR36, UR6, 0x2 ;  /* 0x0000000624067291 */ /* 0x000fe4000f82103f */
[----:B------:R-:W-:Y:S02]  /*b430*/  UISETP.NE.AND.EX UP0, UPT, UR7, URZ, UPT, UP0 ;  /* 0x0000003f0700728c */ /* 0x000fe4000bf05300 */
[----:B------:R-:W-:Y:S02]  /*b440*/  ULEA.HI.X UR7, UR36, UR7, UR37, 0x2, UP1 ;  /* 0x0000000724077291 */ /* 0x000fe400088f1425 */
[----:B------:R-:W-:Y:S01]  /*b450*/  IMAD.U32 R2, RZ, RZ, UR6 ;  /* 0x00000006ff027e24 */ /* 0x000fe2000f8e00ff */
[----:B------:R-:W0:Y:S01]  /*b460*/  LDC R0, c[0x0][0xa88] ;  /* 0x0002a200ff007b82 */ /* 0x000e220000000800 */
[----:B------:R-:W-:-:S02]  /*b470*/  PLOP3.LUT P1, PT, PT, PT, UP0, 0x80, 0x0 ;  /* 0x000000000000781c */ /* 0x000fc40003f2f008 */
[----:B------:R-:W-:Y:S01]  /*b480*/  IMAD.U32 R3, RZ, RZ, UR7 ;  /* 0x00000007ff037e24 */ /* 0x000fe2000f8e00ff */
[----:B------:R-:W-:Y:S02]  /*b490*/  ULDC.64 UR6, c[0x0][0xbe0] ;  /* 0x0002f80000067ab9 */ /* 0x000fe40000000a00 */
[----:B------:R-:W-:-:S04]  /*b4a0*/  UISETP.NE.U32.AND UP1, UPT, UR6, URZ, UPT ;  /* 0x0000003f0600728c */ /* 0x000fc8000bf25070 */
[----:B------:R-:W-:-:S04]  /*b4b0*/  UISETP.NE.AND.EX UP1, UPT, UR7, URZ, UPT, UP1 ;  /* 0x0000003f0700728c */ /* 0x000fc8000bf25310 */
[----:B------:R1:W5:Y:S02]  /*b4c0*/  @P1 LDG.E R7, desc[UR46][R2.64] ;  /* 0x0000002e02071981 */ /* 0x000364000c1e1900 */
[----:B------:R-:W-:-:S05]  /*b4d0*/  PLOP3.LUT P2, PT, PT, PT, UP1, 0x80, 0x0 ;  /* 0x000000000000781c */ /* 0x000fca0003f4f018 */
[----:B------:R-:W-:Y:S02]  /*b4e0*/  @UP1 ULDC.64 UR6, c[0x0][0xbe0] ;  /* 0x0002f80000061ab9 */ /* 0x000fe40000000a00 */
[----:B------:R-:W-:-:S06]  /*b4f0*/  @UP1 UIMAD.WIDE UR6, UR36, 0x4, UR6 ;  /* 0x00000004240618a5 */ /* 0x000fcc000f8e0206 */
[----:B------:R-:W-:Y:S02]  /*b500*/  IMAD.U32 R4, RZ, RZ, UR6 ;  /* 0x00000006ff047e24 */ /* 0x000fe4000f8e00ff */
[----:B------:R-:W-:-:S05]  /*b510*/  IMAD.U32 R5, RZ, RZ, UR7 ;  /* 0x00000007ff057e24 */ /* 0x000fca000f8e00ff */
[----:B0-----:R1:W5:Y:S01]  /*b520*/  @P2 LDG.E R0, desc[UR46][R4.64] ;  /* 0x0000002e04002981 */ /* 0x001362000c1e1900 */
[----:B------:R-:W-:Y:S01]  /*b530*/  ISETP.GE.AND P0, PT, R236, 0x80, PT ;  /* 0x00000080ec00780c */ /* 0x000fe20003f06270 */
[----:B------:R-:W-:-:S12]  /*b540*/  @P2 BRA `(.L_x_156) ;  /* 0x0000000000102947 */ /* 0x000fd80003800000 */
[----:B------:R-:W-:Y:S05]  /*b550*/  @!P1 BRA `(.L_x_156) ;  /* 0x00000000000c9947 */ /* 0x000fea0003800000 */
[----:B-1----:R-:W2:Y:S04]  /*b560*/  LDG.E R5, desc[UR46][R2.64] ;  /* 0x0000002e02057981 */ /* 0x002ea8000c1e1900 */
[----:B-----5:R-:W2:Y:S02]  /*b570*/  LDG.E R0, desc[UR46][R2.64+0x4] ;  /* 0x0000042e02007981 */ /* 0x020ea4000c1e1900 */
[----:B--2---:R-:W-:-:S07]  /*b580*/  IMAD.IADD R0, R0, 0x1, -R5 ;  /* 0x0000000100007824 */ /* 0x004fce00078e0a05 */
.L_x_156:
[----:B------:R-:W-:Y:S01]  /*b590*/  USHF.R.S32.HI UR7, URZ, 0x1f, UR39 ;  /* 0x0000001f3f077899 */ /* 0x000fe20008011427 */
[----:B------:R-:W-:Y:S01]  /*b5a0*/  BSSY B1, `(.L_x_157) ;  /* 0x000001e000017945 */ /* 0x000fe20003800000 */
[----:B------:R-:W-:Y:S01]  /*b5b0*/  USEL UR36, UR36, URZ, !UP0 ;  /* 0x0000003f24247287 */ /* 0x000fe2000c000000 */
[----:B------:R-:W-:Y:S01]  /*b5c0*/  SHF.R.S32.HI R9, RZ, 0x1f, R16 ;  /* 0x0000001fff097819 */ /* 0x000fe20000011410 */
[----:B------:R-:W-:Y:S01]  /*b5d0*/  USEL UR37, UR37, URZ, !UP0 ;  /* 0x0000003f25257287 */ /* 0x000fe2000c000000 */
[----:B-----5:R-:W-:Y:S01]  /*b5e0*/  SHF.R.S32.HI R6, RZ, 0x1f, R7 ;  /* 0x0000001fff067819 */ /* 0x020fe20000011407 */
[----:B------:R-:W-:Y:S10]  /*b5f0*/  @P0 BRA `(.L_x_158) ;  /* 0x0000000000600947 */ /* 0x000ff40003800000 */
[----:B-1----:R-:W0:Y:S02]  /*b600*/  S2R R2, SR_TID.X ;  /* 0x0000000000027919 */ /* 0x002e240000002100 */
[----:B0-----:R-:W-:-:S04]  /*b610*/  IMAD R2, R17, 0x80, R2 ;  /* 0x0000008011027824 */ /* 0x001fc800078e0202 */
[----:B------:R-:W-:-:S05]  /*b620*/  VIADD R3, R2, 0xffffff80 ;  /* 0xffffff8002037836 */ /* 0x000fca0000000000 */
[----:B------:R-:W-:-:S13]  /*b630*/  ISETP.GE.AND P0, PT, R3, R0, PT ;  /* 0x000000000300720c */ /* 0x000fda0003f06270 */
[----:B------:R-:W-:Y:S05]  /*b640*/  @P0 BRA `(.L_x_158) ;  /* 0x00000000004c0947 */ /* 0x000fea0003800000 */
[C---:B------:R-:W-:Y:S01]  /*b650*/  IADD3 R2, P0, R3.reuse, R7, RZ ;  /* 0x0000000703027210 */ /* 0x040fe20007f1e0ff */
[----:B------:R-:W-:Y:S02]  /*b660*/  ULDC.64 UR8, c[0x0][0xb70] ;  /* 0x0002dc0000087ab9 */ /* 0x000fe40000000a00 */
[----:B------:R-:W-:Y:S01]  /*b670*/  UIMAD UR4, UR7, UR8, URZ ;  /* 0x00000008070472a4 */ /* 0x000fe2000f8e023f */
[----:B------:R-:W-:Y:S01]  /*b680*/  LEA.HI.X.SX32 R3, R3, R6, 0x1, P0 ;  /* 0x0000000603037211 */ /* 0x000fe200000f0eff */
[----:B------:R-:W-:Y:S02]  /*b690*/  IMAD.U32 R5, RZ, RZ, UR8 ;  /* 0x00000008ff057e24 */ /* 0x000fe4000f8e00ff */
[----:B------:R-:W-:Y:S02]  /*b6a0*/  UIMAD UR4, UR39, UR9, UR4 ;  /* 0x00000009270472a4 */ /* 0x000fe4000f8e0204 */
[----:B------:R-:W-:Y:S01]  /*b6b0*/  IMAD.WIDE.U32 R2, R5, UR39, R2 ;  /* 0x0000002705027c25 */ /* 0x000fe2000f8e0002 */
[----:B------:R-:W-:-:S02]  /*b6c0*/  ULDC.64 UR8, c[0x0][0xb78] ;  /* 0x0002de0000087ab9 */ /* 0x000fc40000000a00 */
[----:B------:R-:W-:Y:S01]  /*b6d0*/  UIMAD UR6, UR37, UR8, URZ ;  /* 0x00000008250672a4 */ /* 0x000fe2000f8e023f */
[----:B------:R-:W-:Y:S02]  /*b6e0*/  VIADD R3, R3, UR4 ;  /* 0x0000000403037c36 */ /* 0x000fe40008000000 */
[----:B------:R-:W-:Y:S01]  /*b6f0*/  IMAD.U32 R5, RZ, RZ, UR8 ;  /* 0x00000008ff057e24 */ /* 0x000fe2000f8e00ff */
[----:B------:R-:W-:-:S03]  /*b700*/  UIMAD UR6, UR36, UR9, UR6 ;  /* 0x00000009240672a4 */ /* 0x000fc6000f8e0206 */
[----:B------:R-:W-:Y:S01]  /*b710*/  IMAD.WIDE.U32 R2, R5, UR36, R2 ;  /* 0x0000002405027c25 */ /* 0x000fe2000f8e0002 */
[----:B------:R-:W-:-:S03]  /*b720*/  ULDC.64 UR8, c[0x0][0xb40] ;  /* 0x0002d00000087ab9 */ /* 0x000fc60000000a00 */
[----:B------:R-:W-:Y:S01]  /*b730*/  VIADD R3, R3, UR6 ;  /* 0x0000000603037c36 */ /* 0x000fe20008000000 */
[----:B------:R-:W-:-:S04]  /*b740*/  LEA R4, P0, R2, UR8, 0x2 ;  /* 0x0000000802047c11 */ /* 0x000fc8000f8010ff */
[----:B------:R-:W-:Y:S01]  /*b750*/  LEA.HI.X R5, R2, UR9, R3, 0x2, P0 ;  /* 0x0000000902057c11 */ /* 0x000fe200080f1403 */
[----:B------:R-:W-:-:S05]  /*b760*/  IMAD.MOV.U32 R3, RZ, RZ, -0x800000 ;  /* 0xff800000ff037424 */ /* 0x000fca00078e00ff */
[----:B------:R0:W-:Y:S03]  /*b770*/  STG.E desc[UR46][R4.64], R3 ;  /* 0x0000000304007986 */ /* 0x0001e6000c10192e */
.L_x_158:
[----:B------:R-:W-:Y:S05]  /*b780*/  BSYNC B1 ;  /* 0x0000000000017941 */ /* 0x000fea0003800000 */
.L_x_157:
[----:B------:R-:W-:Y:S01]  /*b790*/  ULDC.64 UR8, c[0x0][0xaa0] ;  /* 0x0002a80000087ab9 */ /* 0x000fe20000000a00 */
[----:B-1----:R-:W-:Y:S01]  /*b7a0*/  IMAD.MOV.U32 R2, RZ, RZ, R16 ;  /* 0x000000ffff027224 */ /* 0x002fe200078e0010 */
[----:B------:R-:W-:Y:S01]  /*b7b0*/  BSSY B1, `(.L_x_159) ;  /* 0x0000033000017945 */ /* 0x000fe20003800000 */
[----:B0-----:R-:W-:Y:S02]  /*b7c0*/  IMAD.MOV.U32 R3, RZ, RZ, R9 ;  /* 0x000000ffff037224 */ /* 0x001fe400078e0009 */
[----:B------:R-:W-:Y:S02]  /*b7d0*/  IMAD R4, R6, UR8, RZ ;  /* 0x0000000806047c24 */ /* 0x000fe4000f8e02ff */
[----:B------:R-:W-:-:S04]  /*b7e0*/  IMAD.WIDE.U32 R2, R7, UR8, R2 ;  /* 0x0000000807027c25 */ /* 0x000fc8000f8e0002 */
[----:B------:R-:W-:Y:S01]  /*b7f0*/  IMAD R7, R7, UR9, R4 ;  /* 0x0000000907077c24 */ /* 0x000fe2000f8e0204 */
[----:B------:R-:W-:Y:S01]  /*b800*/  ULDC.64 UR8, c[0x0][0xae0] ;  /* 0x0002b80000087ab9 */ /* 0x000fe20000000a00 */
[----:B------:R-:W-:Y:S01]  /*b810*/  IMAD R11, R17, -0x80, R0 ;  /* 0xffffff80110b7824 */ /* 0x000fe200078e0200 */
[----:B------:R-:W-:Y:S01]  /*b820*/  UIMAD UR4, UR7, UR8, URZ ;  /* 0x00000008070472a4 */ /* 0x000fe2000f8e023f */
[----:B------:R-:W-:Y:S01]  /*b830*/  IMAD.IADD R3, R3, 0x1, R7 ;  /* 0x0000000103037824 */ /* 0x000fe200078e0207 */
[----:B------:R-:W-:Y:S01]  /*b840*/  SHF.R.S32.HI R7, RZ, 0x1f, R18 ;  /* 0x0000001fff077819 */ /* 0x000fe20000011412 */
[----:B------:R-:W-:Y:S01]  /*b850*/  IMAD.U32 R5, RZ, RZ, UR8 ;  /* 0x00000008ff057e24 */ /* 0x000fe2000f8e00ff */
[----:B------:R-:W-:Y:S01]  /*b860*/  UIMAD UR4, UR39, UR9, UR4 ;  /* 0x00000009270472a4 */ /* 0x000fe2000f8e0204 */
[----:B------:R-:W-:Y:S01]  /*b870*/  ISETP.GE.AND P2, PT, R18, R11, PT ;  /* 0x0000000b1200720c */ /* 0x000fe20003f46270 */
[----:B------:R-:W-:Y:S01]  /*b880*/  ULDC.64 UR6, c[0x0][0xae8] ;  /* 0x0002ba0000067ab9 */ /* 0x000fe20000000a00 */
[----:B------:R-:W-:-:S04]  /*b890*/  IMAD.WIDE.U32 R2, R5, UR39, R2 ;  /* 0x0000002705027c25 */ /* 0x000fc8000f8e0002 */
[----:B------:R-:W-:Y:S01]  /*b8a0*/  VIADD R3, R3, UR4 ;  /* 0x0000000403037c36 */ /* 0x000fe20008000000 */
[----:B------:R-:W-:Y:S01]  /*b8b0*/  UIMAD UR4, UR37, UR6, URZ ;  /* 0x00000006250472a4 */ /* 0x000fe2000f8e023f */
[C---:B------:R-:W-:Y:S02]  /*b8c0*/  VIADD R4, R18.reuse, 0x40 ;  /* 0x0000004012047836 */ /* 0x040fe40000000000 */
[----:B------:R-:W-:Y:S01]  /*b8d0*/  IMAD.U32 R5, RZ, RZ, UR6 ;  /* 0x00000006ff057e24 */ /* 0x000fe2000f8e00ff */
[----:B------:R-:W-:Y:S01]  /*b8e0*/  UIMAD UR4, UR36, UR7, UR4 ;  /* 0x00000007240472a4 */ /* 0x000fe2000f8e0204 */
[----:B------:R-:W-:Y:S01]  /*b8f0*/  VIADD R0, R18, 0x20 ;  /* 0x0000002012007836 */ /* 0x000fe20000000000 */
[----:B------:R-:W-:Y:S01]  /*b900*/  ISETP.GE.AND P0, PT, R4, R11, PT ;  /* 0x0000000b0400720c */ /* 0x000fe20003f06270 */
[----:B------:R-:W-:-:S03]  /*b910*/  IMAD.WIDE.U32 R4, R5, UR36, R2 ;  /* 0x0000002405047c25 */ /* 0x000fc6000f8e0002 */
[----:B------:R-:W-:Y:S01]  /*b920*/  ISETP.GE.AND P1, PT, R0, R11, PT ;  /* 0x0000000b0000720c */ /* 0x000fe20003f26270 */
[----:B------:R-:W-:Y:S02]  /*b930*/  IMAD.MOV.U32 R6, RZ, RZ, R18 ;  /* 0x000000ffff067224 */ /* 0x000fe400078e0012 */
[----:B------:R-:W-:Y:S02]  /*b940*/  VIADD R13, R5, UR4 ;  /* 0x00000004050d7c36 */ /* 0x000fe40008000000 */
[----:B------:R-:W-:-:S04]  /*b950*/  IMAD.WIDE R6, R17, 0x80, R6 ;  /* 0x0000008011067825 */ /* 0x000fc800078e0206 */
[----:B------:R-:W-:Y:S01]  /*b960*/  VIADD R0, R18, 0x60 ;  /* 0x0000006012007836 */ /* 0x000fe20000000000 */
[----:B------:R-:W-:Y:S06]  /*b970*/  @P2 BRA `(.L_x_160) ;  /* 0x0000000000582947 */ /* 0x000fec0003800000 */
[C---:B------:R-:W-:Y:S01]  /*b980*/  VIADD R2, R16.reuse, 0x40 ;  /* 0x0000004010027836 */ /* 0x040fe20000000000 */
[----:B------:R-:W-:Y:S01]  /*b990*/  ULDC UR4, c[0x0][0xa8c] ;  /* 0x0002a30000047ab9 */ /* 0x000fe20000000800 */
[C---:B------:R-:W-:Y:S01]  /*b9a0*/  VIADD R3, R16.reuse, 0x80 ;  /* 0x0000008010037836 */ /* 0x040fe20000000000 */
[----:B------:R-:W-:Y:S01]  /*b9b0*/  ULDC.64 UR6, c[0x0][0xad8] ;  /* 0x0002b60000067ab9 */ /* 0x000fe20000000a00 */
[----:B------:R-:W-:Y:S01]  /*b9c0*/  VIADD R8, R16, 0xc0 ;  /* 0x000000c010087836 */ /* 0x000fe20000000000 */
[----:B------:R-:W-:Y:S01]  /*b9d0*/  ISETP.GE.AND P4, PT, R2, UR4, PT ;  /* 0x0000000402007c0c */ /* 0x000fe2000bf86270 */
[----:B------:R-:W-:Y:S01]  /*b9e0*/  IMAD R9, R7, UR6, RZ ;  /* 0x0000000607097c24 */ /* 0x000fe2000f8e02ff */
[----:B------:R-:W-:Y:S01]  /*b9f0*/  ISETP.GE.AND P5, PT, R3, UR4, PT ;  /* 0x0000000403007c0c */ /* 0x000fe2000bfa6270 */
[----:B------:R-:W-:Y:S01]  /*ba00*/  IMAD.MOV.U32 R2, RZ, RZ, R4 ;  /* 0x000000ffff027224 */ /* 0x000fe200078e0004 */
[----:B------:R-:W-:Y:S01]  /*ba10*/  ISETP.GE.AND P3, PT, R16, UR4, PT ;  /* 0x0000000410007c0c */ /* 0x000fe2000bf66270 */
[----:B------:R-:W-:Y:S01]  /*ba20*/  IMAD.MOV.U32 R3, RZ, RZ, R13 ;  /* 0x000000ffff037224 */ /* 0x000fe200078e000d */
[----:B------:R-:W-:Y:S01]  /*ba30*/  ISETP.GE.AND P6, PT, R8, UR4, PT ;  /* 0x0000000408007c0c */ /* 0x000fe2000bfc6270 */
[----:B------:R-:W-:-:S02]  /*ba40*/  IMAD R9, R6, UR7, R9 ;  /* 0x0000000706097c24 */ /* 0x000fc4000f8e0209 */
[----:B------:R-:W-:Y:S01]  /*ba50*/  IMAD.WIDE.U32 R2, R6, UR6, R2 ;  /* 0x0000000606027c25 */ /* 0x000fe2000f8e0002 */
[----:B------:R-:W-:-:S03]  /*ba60*/  ULDC.64 UR6, c[0x0][0xa80] ;  /* 0x0002a00000067ab9 */ /* 0x000fc60000000a00 */
[----:B------:R-:W-:Y:S01]  /*ba70*/  IMAD.IADD R3, R3, 0x1, R9 ;  /* 0x0000000103037824 */ /* 0x000fe200078e0209 */
[----:B------:R-:W-:-:S04]  /*ba80*/  LEA R8, P2, R2, UR6, 0x1 ;  /* 0x0000000602087c11 */ /* 0x000fc8000f8408ff */
[----:B------:R-:W-:-:S05]  /*ba90*/  LEA.HI.X R9, R2, UR7, R3, 0x1, P2 ;  /* 0x0000000702097c11 */ /* 0x000fca00090f0c03 */
[----:B------:R0:W-:Y:S04]  /*baa0*/  @!P3 STG.E.128 desc[UR46][R8.64], RZ ;  /* 0x000000ff0800b986 */ /* 0x0001e8000c101d2e */
[----:B------:R0:W-:Y:S04]  /*bab0*/  @!P4 STG.E.128 desc[UR46][R8.64+0x80], RZ ;  /* 0x000080ff0800c986 */ /* 0x0001e8000c101d2e */
[----:B------:R0:W-:Y:S04]  /*bac0*/  @!P5 STG.E.128 desc[UR46][R8.64+0x100], RZ ;  /* 0x000100ff0800d986 */ /* 0x0001e8000c101d2e */
[----:B------:R0:W-:Y:S02]  /*bad0*/  @!P6 STG.E.128 desc[UR46][R8.64+0x180], RZ ;  /* 0x000180ff0800e986 */ /* 0x0001e4000c101d2e */
.L_x_160:
[----:B------:R-:W-:Y:S05]  /*bae0*/  BSYNC B1 ;  /* 0x0000000000017941 */ /* 0x000fea0003800000 */
.L_x_159:
[----:B------:R-:W-:Y:S01]  /*baf0*/  BSSY B1, `(.L_x_161) ;  /* 0x000001b000017945 */ /* 0x000fe20003800000 */
[----:B------:R-:W-:-:S03]  /*bb00*/  ISETP.GE.AND P2, PT, R0, R11, PT ;  /* 0x0000000b0000720c */ /* 0x000fc60003f46270 */
[----:B------:R-:W-:Y:S10]  /*bb10*/  @P1 BRA `(.L_x_162) ;  /* 0x0000000000601947 */ /* 0x000ff40003800000 */
[----:B0-----:R-:W-:Y:S01]  /*bb20*/  IADD3 R9, P1, R6, 0x20, RZ ;  /* 0x0000002006097810 */ /* 0x001fe20007f3e0ff */
        /* <DEDUP_REMOVED lines=19> */
[----:B------:R1:W-:Y:S04]  /*bc60*/  @!P3 STG.E.128 desc[UR46][R8.64], RZ ;  /* 0x000000ff0800b986 */ /* 0x0003e8000c101d2e */
[----:B------:R1:W-:Y:S04]  /*bc70*/  @!P4 STG.E.128 desc[UR46][R8.64+0x80], RZ ;  /* 0x000080ff0800c986 */ /* 0x0003e8000c101d2e */
[----:B------:R1:W-:Y:S04]  /*bc80*/  @!P5 STG.E.128 desc[UR46][R8.64+0x100], RZ ;  /* 0x000100ff0800d986 */ /* 0x0003e8000c101d2e */
[----:B------:R1:W-:Y:S02]  /*bc90*/  @!P6 STG.E.128 desc[UR46][R8.64+0x180], RZ ;  /* 0x000180ff0800e986 */ /* 0x0003e4000c101d2e */
.L_x_162:
[----:B------:R-:W-:Y:S05]  /*bca0*/  BSYNC B1 ;  /* 0x0000000000017941 */ /* 0x000fea0003800000 */
.L_x_161:
[----:B------:R-:W-:Y:S04]  /*bcb0*/  BSSY B1, `(.L_x_163) ;  /* 0x000001a000017945 */ /* 0x000fe80003800000 */
[----:B------:R-:W-:Y:S05]  /*bcc0*/  @P0 BRA `(.L_x_164) ;  /* 0x0000000000600947 */ /* 0x000fea0003800000 */
[----:B01----:R-:W-:Y:S01]  /*bcd0*/  IADD3 R9, P0, R6, 0x40, RZ ;  /* 0x0000004006097810 */ /* 0x003fe20007f1e0ff */
        /* <DEDUP_REMOVED lines=23> */
.L_x_164:
[----:B------:R-:W-:Y:S05]  /*be50*/  BSYNC B1 ;  /* 0x0000000000017941 */ /* 0x000fea0003800000 */
.L_x_163:
[----:B------:R-:W-:Y:S05]  /*be60*/  @P2 BRA `(.L_x_155) ;  /* 0x0000000000602947 */ /* 0x000fea0003800000 */
[----:B------:R-:W-:Y:S01]  /*be70*/  IADD3 R5, P0, R6, 0x60, RZ ;  /* 0x0000006006057810 */ /* 0x000fe20007f1e0ff */
        /* <DEDUP_REMOVED lines=8> */
[----:B------:R-:W-:-:S02]  /*bf00*/  VIADD R4, R16, 0x80 ;  /* 0x0000008010047836 */ /* 0x000fc40000000000 */
[----:B------:R-:W-:Y:S02]  /*bf10*/  IMAD R6, R6, UR6, RZ ;  /* 0x0000000606067c24 */ /* 0x000fe4000f8e02ff */
[----:B------:R-:W-:Y:S01]  /*bf20*/  VIADD R0, R16, 0xc0 ;  /* 0x000000c010007836 */ /* 0x000fe20000000000 */
[----:B------:R-:W-:Y:S01]  /*bf30*/  ISETP.GE.AND P3, PT, R4, UR4, PT ;  /* 0x0000000404007c0c */ /* 0x000fe2000bf66270 */
        /* <DEDUP_REMOVED lines=11> */
.L_x_155:
[----:B------:R-:W-:Y:S05]  /*bff0*/  BSYNC B0 ;  /* 0x0000000000007941 */ /* 0x000fea0003800000 */
.L_x_146:
[----:B------:R-:W-:Y:S02]  /*c000*/  ULDC UR4, c[0x0][0xc14] ;  /* 0x0003050000047ab9 */ /* 0x000fe40000000800 */
[----:B------:R-:W-:-:S13]  /*c010*/  ISETP.GE.AND P0, PT, R83, UR4, PT ;  /* 0x0000000453007c0c */ /* 0x000fda000bf06270 */
[----:B------:R-:W-:Y:S05]  /*c020*/  @!P0 BRA `(.L_x_165) ;  /* 0xffffff4c005c8947 */ /* 0x000fea000383ffff */
[----:B------:R-:W-:Y:S05]  /*c030*/  EXIT ;  /* 0x000000000000794d */ /* 0x000fea0003800000 */
.L_x_120:
[----:B------:R-:W-:-:S08]  /*c040*/  NOP ;  /* 0x0000000000007918 */ /* 0x000fd00000000000 */
[----:B------:R-:W0:-:S00]  /*c050*/  USETMAXREG.DEALLOC.CTAPOOL 0x18 ;  /* 0x00000018000079c8 */ /* 0x000e0000080e0500 */
[----:B0-----:R-:W-:-:S06]  /*c060*/  LOP3.LUT R0, R0, 0x3, RZ, 0xc0, !PT ;  /* 0x0000000300007812 */ /* 0x001fcc00078ec0ff */
[----:B------:R-:W0:Y:S02]  /*c070*/  SHFL.IDX PT, R0, R0, RZ, 0x1f ;  /* 0x00001fff00007589 */ /* 0x000e2400000e0000 */
[----:B0-----:R-:W-:Y:S01]  /*c080*/  ISETP.NE.AND P0, PT, R0, RZ, PT ;  /* 0x000000ff0000720c */ /* 0x001fe20003f05270 */
[----:B------:R-:W-:-:S03]  /*c090*/  IMAD.MOV.U32 R0, RZ, RZ, RZ ;  /* 0x000000ffff007224 */ /* 0x000fc600078e00ff */
[----:B------:R-:W-:-:S05]  /*c0a0*/  P2R R2, PR, RZ, 0x1 ;  /* 0x00000001ff027803 */ /* 0x000fca0000000000 */
[----:B------:R0:W-:Y:S04]  /*c0b0*/  STL [R1+0x38], R2 ;  /* 0x0000380201007387 */ /* 0x0001e80000100800 */
[----:B------:R-:W-:Y:S05]  /*c0c0*/  @!P0 BRA `(.L_x_166) ;  /* 0x00000000002c8947 */ /* 0x000fea0003800000 */
[----:B------:R-:W1:Y:S08]  /*c0d0*/  S2UR UR5, SR_CgaCtaId ;  /* 0x00000000000579c3 */ /* 0x000e700000008800 */
[----:B------:R-:W-:Y:S06]  /*c0e0*/  BAR.SYNC.DEFER_BLOCKING 0x5, 0x180 ;  /* 0x0146000000007b1d */ /* 0x000fec0000010000 */
[----:B------:R-:W-:-:S02]  /*c0f0*/  UMOV UR4, 0x400 ;  /* 0x0000040000047882 */ /* 0x000fc40000000000 */
[----:B-1----:R-:W-:-:S09]  /*c100*/  ULEA UR4, UR5, UR4, 0x18 ;  /* 0x0000000405047291 */ /* 0x002fd2000f8ec03f */
[----:B------:R-:W1:Y:S04]  /*c110*/  LDS.128 R4, [UR4+0x388d0] ;  /* 0x0388d004ff047984 */ /* 0x000e680008000c00 */
[----:B-1----:R1:W-:Y:S01]  /*c120*/  STL [R1+0x24], R5 ;  /* 0x0000240501007387 */ /* 0x0023e20000100800 */
[----:B------:R-:W-:Y:S02]  /*c130*/  R2UR UR52, R7 ;  /* 0x00000000073472ca */ /* 0x000fe400000e0000 */
[----:B------:R-:W-:Y:S01]  /*c140*/  R2UR UR38, R6 ;  /* 0x00000000062672ca */ /* 0x000fe200000e0000 */
[----:B------:R1:W-:Y:S01]  /*c150*/  STL [R1+0x20], R4 ;  /* 0x0000200401007387 */ /* 0x0003e20000100800 */
[----:B------:R-:W-:Y:S06]  /*c160*/  BAR.ARV 0x4, 0x180 ;  /* 0x0106000000007b1d */ /* 0x000fec0000002000 */
[----:B------:R-:W-:Y:S07]  /*c170*/  BRA `(.L_x_167) ;  /* 0x0000000800247947 */ /* 0x000fee0003800000 */
.L_x_166:
[----:B0-----:R-:W0:Y:S01]  /*c180*/  S2R R2, SR_TID.X ;  /* 0x0000000000027919 */ /* 0x001e220000002100 */
[----:B------:R-:W-:Y:S01]  /*c190*/  ULDC UR4, c[0x0][0xc14] ;  /* 0x0003050000047ab9 */ /* 0x000fe20000000800 */
[----:B------:R-:W1:Y:S01]  /*c1a0*/  LDC R9, c[0x0][0xc10] ;  /* 0x00030400ff097b82 */ /* 0x000e620000000800 */
[----:B0-----:R-:W-:-:S04]  /*c1b0*/  LOP3.LUT R5, R2, 0x1f, RZ, 0xc0, !PT ;  /* 0x0000001f02057812 */ /* 0x001fc800078ec0ff */
[----:B------:R-:W-:-:S04]  /*c1c0*/  ISETP.NE.AND P0, PT, R5, 0x1f, PT ;  /* 0x0000001f0500780c */ /* 0x000fc80003f05270 */
[----:B------:R-:W-:-:S13]  /*c1d0*/  ISETP.GE.OR P1, PT, R5, UR4, !P0 ;  /* 0x0000000405007c0c */ /* 0x000fda000c726670 */
[----:B------:R-:W0:Y:S02]  /*c1e0*/  @!P1 LDC.64 R2, c[0x0][0xc58] ;  /* 0x00031600ff029b82 */ /* 0x000e240000000a00 */
[----:B0-----:R-:W-:-:S05]  /*c1f0*/  @!P1 IMAD.WIDE.U32 R2, R5, 0x4, R2 ;  /* 0x0000000405029825 */ /* 0x001fca00078e0002 */
[----:B------:R-:W2:Y:S01]  /*c200*/  @!P1 LDG.E R0, desc[UR46][R2.64] ;  /* 0x0000002e02009981 */ /* 0x000ea2000c1e1900 */
[C---:B------:R-:W-:Y:S01]  /*c210*/  ISETP.NE.AND P1, PT, R5.reuse, RZ, PT ;  /* 0x000000ff0500720c */ /* 0x040fe20003f25270 */
[----:B------:R-:W-:Y:S01]  /*c220*/  UMOV UR52, URZ ;  /* 0x0000003f00347c82 */ /* 0x000fe20008000000 */
[C---:B------:R-:W-:Y:S02]  /*c230*/  ISETP.GE.U32.AND P2, PT, R5.reuse, 0x2, PT ;  /* 0x000000020500780c */ /* 0x040fe40003f46070 */
[C---:B------:R-:W-:Y:S02]  /*c240*/  ISETP.GE.U32.AND P3, PT, R5.reuse, 0x4, PT ;  /* 0x000000040500780c */ /* 0x040fe40003f66070 */
[C---:B------:R-:W-:Y:S02]  /*c250*/  ISETP.GE.U32.AND P4, PT, R5.reuse, 0x8, PT ;  /* 0x000000080500780c */ /* 0x040fe40003f86070 */
[----:B------:R-:W-:Y:S01]  /*c260*/  ISETP.GE.U32.AND P5, PT, R5, 0x10, PT ;  /* 0x000000100500780c */ /* 0x000fe20003fa6070 */
[----:B--2---:R-:W0:Y:S02]  /*c270*/  SHFL.UP PT, R4, R0, 0x1, RZ ;  /* 0x0420000000047989 */ /* 0x004e2400000e00ff */
[----:B0-----:R-:W-:-:S05]  /*c280*/  SEL R7, R4, RZ, P1 ;  /* 0x000000ff04077207 */ /* 0x001fca0000800000 */
[----:B------:R-:W-:-:S05]  /*c290*/  IMAD.IADD R7, R0, 0x1, R7 ;  /* 0x0000000100077824 */ /* 0x000fca00078e0207 */
[----:B------:R-:W0:Y:S02]  /*c2a0*/  SHFL.UP PT, R4, R7, 0x2, RZ ;  /* 0x0440000007047989 */ /* 0x000e2400000e00ff */
[----:B0-----:R-:W-:-:S05]  /*c2b0*/  SEL R4, R4, RZ, P2 ;  /* 0x000000ff04047207 */ /* 0x001fca0001000000 */
[----:B------:R-:W-:-:S05]  /*c2c0*/  IMAD.IADD R4, R7, 0x1, R4 ;  /* 0x0000000107047824 */ /* 0x000fca00078e0204 */
[----:B------:R-:W0:Y:S02]  /*c2d0*/  SHFL.UP PT, R6, R4, 0x4, RZ ;  /* 0x0480000004067989 */ /* 0x000e2400000e00ff */
[----:B0-----:R-:W-:-:S05]  /*c2e0*/  SEL R3, R6, RZ, P3 ;  /* 0x000000ff06037207 */ /* 0x001fca0001800000 */
[----:B------:R-:W-:Y:S02]  /*c2f0*/  IMAD.IADD R3, R4, 0x1, R3 ;  /* 0x0000000104037824 */ /* 0x000fe400078e0203 */
[----:B------:R-:W0:Y:S03]  /*c300*/  S2R R4, SR_CTAID.X ;  /* 0x0000000000047919 */ /* 0x000e260000002500 */
[----:B------:R-:W2:Y:S02]  /*c310*/  SHFL.UP PT, R2, R3, 0x8, RZ ;  /* 0x0500000003027989 */ /* 0x000ea400000e00ff */
[----:B--2---:R-:W-:-:S05]  /*c320*/  SEL R2, R2, RZ, P4 ;  /* 0x000000ff02027207 */ /* 0x004fca0002000000 */
[----:B------:R-:W-:-:S05]  /*c330*/  IMAD.IADD R8, R3, 0x1, R2 ;  /* 0x0000000103087824 */ /* 0x000fca00078e0202 */
[----:B------:R-:W2:Y:S02]  /*c340*/  SHFL.UP PT, R2, R8, 0x10, RZ ;  /* 0x0600000008027989 */ /* 0x000ea400000e00ff */
[----:B--2---:R-:W-:-:S05]  /*c350*/  SEL R7, R2, RZ, P5 ;  /* 0x000000ff02077207 */ /* 0x004fca0002800000 */
[----:B------:R-:W-:-:S05]  /*c360*/  IMAD.IADD R2, R8, 0x1, R7 ;  /* 0x0000000108027824 */ /* 0x000fca00078e0207 */
[----:B------:R-:W1:Y:S02]  /*c370*/  SHFL.IDX PT, R6, R2, 0x1f, 0x1f ;  /* 0x03e01f0002067f89 */ /* 0x000e6400000e0000 */
[----:B-1----:R-:W-:Y:S02]  /*c380*/  IMAD R7, R6, R9, RZ ;  /* 0x0000000906077224 */ /* 0x002fe400078e02ff */
[----:B------:R-:W-:Y:S02]  /*c390*/  IMAD.MOV.U32 R6, RZ, RZ, RZ ;  /* 0x000000ffff067224 */ /* 0x000fe400078e00ff */
[----:B------:R-:W-:Y:S01]  /*c3a0*/  IMAD.MOV.U32 R10, RZ, RZ, R7 ;  /* 0x000000ffff0a7224 */ /* 0x000fe200078e0007 */
[----:B0-----:R-:W-:-:S13]  /*c3b0*/  ISETP.GT.AND P6, PT, R7, R4, PT ;  /* 0x000000040700720c */ /* 0x001fda0003fc4270 */
[----:B------:R-:W-:Y:S05]  /*c3c0*/  @P6 BRA `(.L_x_168) ;  /* 0x0000000000a46947 */ /* 0x000fea0003800000 */
[----:B------:R-:W-:Y:S01]  /*c3d0*/  IMAD.MOV.U32 R7, RZ, RZ, R10 ;  /* 0x000000ffff077224 */ /* 0x000fe200078e000a */
[----:B------:R-:W-:Y:S01]  /*c3e0*/  UMOV UR52, URZ ;  /* 0x0000003f00347c82 */ /* 0x000fe20008000000 */
[----:B------:R-:W-:Y:S01]  /*c3f0*/  ULDC UR6, c[0x0][0xc14] ;  /* 0x0003050000067ab9 */ /* 0x000fe20000000800 */
[----:B------:R-:W-:-:S05]  /*c400*/  ULDC UR5, c[0x0][0xc14] ;  /* 0x0003050000057ab9 */ /* 0x000fca0000000800 */
.L_x_172:
[----:B------:R-:W-:-:S03]  /*c410*/  UIADD3 UR4, UR52, 0x1f, URZ ;  /* 0x0000001f34047890 */ /* 0x000fc6000fffe03f */
[----:B------:R-:W-:Y:S01]  /*c420*/  UMOV UR52, UR5 ;  /* 0x0000000500347c82 */ /* 0x000fe20008000000 */
[----:B------:R-:W-:-:S06]  /*c430*/  UISETP.GE.AND UP0, UPT, UR4, UR6, UPT ;  /* 0x000000060400728c */ /* 0x000fcc000bf06270 */
[----:B------:R-:W-:-:S13]  /*c440*/  PLOP3.LUT P6, PT, PT, PT, UP0, 0x40, 0x0 ;  /* 0x000000000000781c */ /* 0x000fda0003fce808 */
[----:B------:R-:W-:Y:S05]  /*c450*/  @!P6 BRA `(.L_x_169) ;  /* 0x000000040034e947 */ /* 0x000fea0003800000 */
[----:B------:R-:W-:Y:S01]  /*c460*/  UMOV UR52, UR4 ;  /* 0x0000000400347c82 */ /* 0x000fe20008000000 */
[----:B------:R-:W-:Y:S01]  /*c470*/  BSSY B0, `(.L_x_170) ;  /* 0x0000008000007945 */ /* 0x000fe20003800000 */
[----:B------:R-:W-:Y:S02]  /*c480*/  VIADD R9, R5, UR52 ;  /* 0x0000003405097c36 */ /* 0x000fe40008000000 */
[----:B------:R-:W-:-:S03]  /*c490*/  IMAD.MOV.U32 R0, RZ, RZ, RZ ;  /* 0x000000ffff007224 */ /* 0x000fc600078e00ff */
[----:B------:R-:W-:-:S13]  /*c4a0*/  ISETP.GE.OR P6, PT, R9, UR6, !P0 ;  /* 0x0000000609007c0c */ /* 0x000fda000c7c6670 */
[----:B------:R-:W-:Y:S05]  /*c4b0*/  @P6 BRA `(.L_x_171) ;  /* 0x00000000000c6947 */ /* 0x000fea0003800000 */
[----:B------:R-:W0:Y:S02]  /*c4c0*/  LDC.64 R2, c[0x0][0xc58] ;  /* 0x00031600ff027b82 */ /* 0x000e240000000a00 */
[----:B0-----:R-:W-:-:S05]  /*c4d0*/  IMAD.WIDE R2, R9, 0x4, R2 ;  /* 0x0000000409027825 */ /* 0x001fca00078e0202 */
[----:B------:R0:W5:Y:S02]  /*c4e0*/  LDG.E R0, desc[UR46][R2.64] ;  /* 0x0000002e02007981 */ /* 0x000164000c1e1900 */
.L_x_171:
[----:B------:R-:W-:Y:S05]  /*c4f0*/  BSYNC B0 ;  /* 0x0000000000007941 */ /* 0x000fea0003800000 */
.L_x_170:
[----:B0----5:R-:W0:Y:S02]  /*c500*/  SHFL.UP PT, R2, R0, 0x1, RZ ;  /* 0x0420000000027989 */ /* 0x021e2400000e00ff */
[----:B0-----:R-:W-:-:S05]  /*c510*/  SEL R3, R2, RZ, P1 ;  /* 0x000000ff02037207 */ /* 0x001fca0000800000 */
[----:B------:R-:W-:-:S05]  /*c520*/  IMAD.IADD R3, R0, 0x1, R3 ;  /* 0x0000000100037824 */ /* 0x000fca00078e0203 */
[----:B------:R-:W0:Y:S02]  /*c530*/  SHFL.UP PT, R2, R3, 0x2, RZ ;  /* 0x0440000003027989 */ /* 0x000e2400000e00ff */
        /* <DEDUP_REMOVED lines=11> */
[----:B------:R-:W0:Y:S03]  /*c5f0*/  LDC R9, c[0x0][0xc10] ;  /* 0x00030400ff097b82 */ /* 0x000e260000000800 */
[----:B------:R-:W0:Y:S02]  /*c600*/  SHFL.IDX PT, R12, R2, 0x1f, 0x1f ;  /* 0x03e01f00020c7f89 */ /* 0x000e2400000e0000 */
[----:B0-----:R-:W-:-:S04]  /*c610*/  IMAD R12, R12, R9, RZ ;  /* 0x000000090c0c7224 */ /* 0x001fc800078e02ff */
[----:B------:R-:W-:-:S05]  /*c620*/  IMAD.IADD R7, R12, 0x1, R7 ;  /* 0x000000010c077824 */ /* 0x000fca00078e0207 */
[----:B------:R-:W-:-:S13]  /*c630*/  ISETP.GT.AND P6, PT, R7, R4, PT ;  /* 0x000000040700720c */ /* 0x000fda0003fc4270 */
[----:B------:R-:W-:Y:S05]  /*c640*/  @!P6 BRA `(.L_x_172) ;  /* 0xfffffffc0070e947 */ /* 0x000fea000383ffff */
[----:B------:R-:W-:-:S07]  /*c650*/  IMAD.MOV.U32 R10, RZ, RZ, R12 ;  /* 0x000000ffff0a7224 */ /* 0x000fce00078e000c */
.L_x_168:
[----:B------:R-:W-:-:S04]  /*c660*/  IMAD.IADD R8, R7, 0x1, -R10 ;  /* 0x0000000107087824 */ /* 0x000fc800078e0a0a */
[----:B------:R-:W-:-:S05]  /*c670*/  IMAD R3, R2, R9, R8 ;  /* 0x0000000902037224 */ /* 0x000fca00078e0208 */
[----:B------:R-:W-:-:S13]  /*c680*/  ISETP.GT.AND P0, PT, R3, R4, PT ;  /* 0x000000040300720c */ /* 0x000fda0003f04270 */
[----:B------:R-:W-:Y:S02]  /*c690*/  VOTEU.ANY UR5, UPT, !P0 ;  /* 0x0000000000057886 */ /* 0x000fe400040e0100 */
[----:B------:R-:W-:Y:S02]  /*c6a0*/  UPOPC UR4, UR5 ;  /* 0x00000005000472bf */ /* 0x000fe40008000000 */
[----:B------:R-:W-:-:S04]  /*c6b0*/  ISETP.NE.AND P0, PT, RZ, UR5, PT ;  /* 0x00000005ff007c0c */ /* 0x000fc8000bf05270 */
[----:B------:R-:W-:-:S05]  /*c6c0*/  IMAD.U32 R11, RZ, RZ, UR4 ;  /* 0x00000004ff0b7e24 */ /* 0x000fca000f8e00ff */
[----:B------:R-:W0:Y:S02]  /*c6d0*/  SHFL.IDX PT, R0, R0, R11, 0x1f ;  /* 0x00001f0b00007589 */ /* 0x000e2400000e0000 */
[----:B0-----:R-:W-:-:S04]  /*c6e0*/  IABS R7, R0 ;  /* 0x0000000000077213 */ /* 0x001fc80000000000 */
[----:B------:R-:W0:Y:S08]  /*c6f0*/  I2F.RP R10, R7 ;  /* 0x00000007000a7306 */ /* 0x000e300000209400 */
[----:B0-----:R-:W0:Y:S02]  /*c700*/  MUFU.RCP R10, R10 ;  /* 0x0000000a000a7308 */ /* 0x001e240000001000 */
[----:B0-----:R-:W-:-:S06]  /*c710*/  VIADD R3, R10, 0xffffffe ;  /* 0x0ffffffe0a037836 */ /* 0x001fcc0000000000 */
[----:B------:R-:W0:Y:S01]  /*c720*/  F2I.FTZ.U32.TRUNC.NTZ R3, R3 ;  /* 0x0000000300037305 */ /* 0x000e22000021f000 */
[----:B------:R-:W-:Y:S05]  /*c730*/  @!P0 BRA `(.L_x_173) ;  /* 0x00000000000c8947 */ /* 0x000fea0003800000 */
[----:B------:R-:W-:-:S06]  /*c740*/  UIADD3 UR5, UR4, -0x1, URZ ;  /* 0xffffffff04057890 */ /* 0x000fcc000fffe03f */
[----:B------:R-:W-:-:S05]  /*c750*/  IMAD.U32 R11, RZ, RZ, UR5 ;  /* 0x00000005ff0b7e24 */ /* 0x000fca000f8e00ff */
[----:B------:R1:W2:Y:S02]  /*c760*/  SHFL.IDX PT, R6, R2, R11, 0x1f ;  /* 0x00001f0b02067589 */ /* 0x0002a400000e0000 */
.L_x_173:
[--C-:B01----:R-:W-:Y:S01]  /*c770*/  IMAD.MOV R2, RZ, RZ, -R3.reuse ;  /* 0x000000ffff027224 */ /* 0x103fe200078e0a03 */
[----:B------:R-:W-:Y:S01]  /*c780*/  UIADD3 UR52, UR4, UR52, URZ ;  /* 0x0000003404347290 */ /* 0x000fe2000fffe03f */
[----:B--2---:R-:W-:Y:S02]  /*c790*/  IMAD R6, R6, R9, R8 ;  /* 0x0000000906067224 */ /* 0x004fe400078e0208 */
[----:B------:R-:W-:Y:S02]  /*c7a0*/  IMAD R9, R2, R7, RZ ;  /* 0x0000000702097224 */ /* 0x000fe400078e02ff */
[----:B------:R-:W-:Y:S01]  /*c7b0*/  IMAD.MOV.U32 R2, RZ, RZ, RZ ;  /* 0x000000ffff027224 */ /* 0x000fe200078e00ff */
[----:B------:R1:W-:Y:S03]  /*c7c0*/  STL [R1+0x20], R6 ;  /* 0x0000200601007387 */ /* 0x0003e60000100800 */
[----:B------:R-:W-:-:S04]  /*c7d0*/  IMAD.HI.U32 R2, R3, R9, R2 ;  /* 0x0000000903027227 */ /* 0x000fc800078e0002 */
[----:B------:R-:W-:Y:S01]  /*c7e0*/  IMAD.IADD R9, R4, 0x1, -R6 ;  /* 0x0000000104097824 */ /* 0x000fe200078e0a06 */
[----:B------:R-:W-:-:S04]  /*c7f0*/  IABS R4, R0 ;  /* 0x0000000000047213 */ /* 0x000fc80000000000 */
[----:B------:R-:W-:Y:S01]  /*c800*/  IABS R3, R9 ;  /* 0x0000000900037213 */ /* 0x000fe20000000000 */
[----:B------:R-:W-:-:S04]  /*c810*/  IMAD.MOV R4, RZ, RZ, -R4 ;  /* 0x000000ffff047224 */ /* 0x000fc800078e0a04 */
[----:B------:R-:W-:-:S04]  /*c820*/  IMAD.HI.U32 R2, R2, R3, RZ ;  /* 0x0000000302027227 */ /* 0x000fc800078e00ff */
[----:B------:R-:W-:Y:S01]  /*c830*/  IMAD R4, R2, R4, R3 ;  /* 0x0000000402047224 */ /* 0x000fe200078e0203 */
[----:B------:R-:W-:-:S04]  /*c840*/  LOP3.LUT R3, R9, R0, RZ, 0x3c, !PT ;  /* 0x0000000009037212 */ /* 0x000fc800078e3cff */
[----:B------:R-:W-:Y:S02]  /*c850*/  ISETP.GT.U32.AND P1, PT, R7, R4, PT ;  /* 0x000000040700720c */ /* 0x000fe40003f24070 */
[----:B------:R-:W-:-:S11]  /*c860*/  ISETP.GE.AND P2, PT, R3, RZ, PT ;  /* 0x000000ff0300720c */ /* 0x000fd60003f46270 */
[----:B------:R-:W-:Y:S02]  /*c870*/  @!P1 IMAD.IADD R4, R4, 0x1, -R7 ;  /* 0x0000000104049824 */ /* 0x000fe400078e0a07 */
[----:B------:R-:W-:Y:S01]  /*c880*/  @!P1 VIADD R2, R2, 0x1 ;  /* 0x0000000102029836 */ /* 0x000fe20000000000 */
[----:B------:R-:W-:Y:S02]  /*c890*/  ISETP.NE.AND P1, PT, R0, RZ, PT ;  /* 0x000000ff0000720c */ /* 0x000fe40003f25270 */
[----:B------:R-:W-:-:S13]  /*c8a0*/  ISETP.GE.U32.AND P0, PT, R4, R7, PT ;  /* 0x000000070400720c */ /* 0x000fda0003f06070 */
[----:B------:R-:W-:-:S04]  /*c8b0*/  @P0 VIADD R2, R2, 0x1 ;  /* 0x0000000102020836 */ /* 0x000fc80000000000 */
[----:B------:R-:W-:Y:S01]  /*c8c0*/  @!P2 IMAD.MOV R2, RZ, RZ, -R2 ;  /* 0x000000ffff02a224 */ /* 0x000fe200078e0a02 */
[----:B------:R-:W-:-:S04]  /*c8d0*/  @!P1 LOP3.LUT R2, RZ, R0, RZ, 0x33, !PT ;  /* 0x00000000ff029212 */ /* 0x000fc800078e33ff */
[----:B------:R-:W-:Y:S01]  /*c8e0*/  R2UR UR38, R2 ;  /* 0x00000000022672ca */ /* 0x000fe200000e0000 */
[----:B------:R-:W-:-:S04]  /*c8f0*/  IMAD.MOV R3, RZ, RZ, -R2 ;  /* 0x000000ffff037224 */ /* 0x000fc800078e0a02 */
[----:B------:R-:W-:-:S05]  /*c900*/  IMAD R0, R0, R3, R9 ;  /* 0x0000000300007224 */ /* 0x000fca00078e0209 */
[----:B------:R1:W-:Y:S01]  /*c910*/  STL [R1+0x24], R0 ;  /* 0x0000240001007387 */ /* 0x0003e20000100800 */
[----:B------:R-:W-:Y:S05]  /*c920*/  BRA `(.L_x_174) ;  /* 0x00000000000c7947 */ /* 0x000fea0003800000 */
.L_x_169:
[----:B------:R0:W-:Y:S01]  /*c930*/  STL [R1+0x20], R4 ;  /* 0x0000200401007387 */ /* 0x0001e20000100800 */
[----:B------:R-:W-:-:S03]  /*c940*/  UMOV UR38, URZ ;  /* 0x0000003f00267c82 */ /* 0x000fc60008000000 */
[----:B------:R0:W-:Y:S02]  /*c950*/  STL [R1+0x24], RZ ;  /* 0x000024ff01007387 */ /* 0x0001e40000100800 */
.L_x_174:
[----:B------:R-:W2:Y:S04]  /*c960*/  LDL R2, [R1+0x24] ;  /* 0x0000240001027983 */ /* 0x000ea80000100800 */
[----:B0-----:R-:W3:Y:S01]  /*c970*/  LDL R4, [R1+0x20] ;  /* 0x0000200001047983 */ /* 0x001ee20000100800 */
[----:B------:R-:W-:-:S13]  /*c980*/  ISETP.NE.AND P0, PT, R5, RZ, PT ;  /* 0x000000ff0500720c */ /* 0x000fda0003f05270 */
[----:B------:R-:W0:Y:S01]  /*c990*/  @!P0 S2R R3, SR_CgaCtaId ;  /* 0x0000000000038919 */ /* 0x000e220000008800 */
[----:B-1----:R-:W-:Y:S01]  /*c9a0*/  @!P0 MOV R0, 0x400 ;  /* 0x0000040000008802 */ /* 0x002fe20000000f00 */
[----:B------:R-:W-:Y:S02]  /*c9b0*/  IMAD.U32 R6, RZ, RZ, UR38 ;  /* 0x00000026ff067e24 */ /* 0x000fe4000f8e00ff */
[----:B------:R-:W-:Y:S01]  /*c9c0*/  IMAD.U32 R7, RZ, RZ, UR52 ;  /* 0x00000034ff077e24 */ /* 0x000fe2000f8e00ff */
[----:B0-----:R-:W-:Y:S01]  /*c9d0*/  @!P0 LEA R0, R3, R0, 0x18 ;  /* 0x0000000003008211 */ /* 0x001fe200078ec0ff */
[----:B--2---:R-:W-:-:S05]  /*c9e0*/  IMAD.MOV.U32 R5, RZ, RZ, R2 ;  /* 0x000000ffff057224 */ /* 0x004fca00078e0002 */
[----:B---3--:R2:W-:Y:S01]  /*c9f0*/  @!P0 STS.128 [R0+0x388d0], R4 ;  /* 0x0388d00400008388 */ /* 0x0085e20000000c00 */
[----:B------:R-:W-:Y:S06]  /*ca00*/  BAR.ARV 0x5, 0x180 ;  /* 0x0146000000007b1d */ /* 0x000fec0000002000 */
.L_x_167:
[----:B--2---:R-:W-:Y:S01]  /*ca10*/  IMAD.MOV.U32 R0, RZ, RZ, 0x1 ;  /* 0x00000001ff007424 */ /* 0x004fe200078e00ff */
[----:B------:R-:W-:Y:S01]  /*ca20*/  ULDC UR4, c[0x0][0xc14] ;  /* 0x0003050000047ab9 */ /* 0x000fe20000000800 */
[----:B------:R2:W-:Y:S01]  /*ca30*/  STL [R1+0x34], RZ ;  /* 0x000034ff01007387 */ /* 0x0005e20000100800 */
[----:B------:R-:W-:-:S03]  /*ca40*/  UISETP.GE.AND UP0, UPT, UR52, UR4, UPT ;  /* 0x000000043400728c */ /* 0x000fc6000bf06270 */
[----:B------:R2:W-:Y:S03]  /*ca50*/  STL [R1+0xc], R0 ;  /* 0x00000c0001007387 */ /* 0x0005e60000100800 */
[----:B------:R-:W-:Y:S01]  /*ca60*/  PLOP3.LUT P0, PT, PT, PT, UP0, 0x80, 0x0 ;  /* 0x000000000000781c */ /* 0x000fe20003f0f008 */
[----:B------:R2:W-:-:S12]  /*ca70*/  STL [R1+0x8], RZ ;  /* 0x000008ff01007387 */ /* 0x0005d80000100800 */
[----:B--2---:R-:W-:Y:S05]  /*ca80*/  @P0 BRA `(.L_x_175) ;  /* 0x0000004000340947 */ /* 0x004fea0003800000 */
[----:B------:R-:W0:Y:S01]  /*ca90*/  S2R R0, SR_TID.X ;  /* 0x0000000000007919 */ /* 0x000e220000002100 */
[----:B------:R-:W-:Y:S01]  /*caa0*/  ULDC UR50, c[0x0][0xc] ;  /* 0x0000030000327ab9 */ /* 0x000fe20000000800 */
[----:B------:R-:W-:Y:S01]  /*cab0*/  ULOP3.LUT UR42, UR40, 0x1, URZ, 0xfc, !UPT ;  /* 0x00000001282a7892 */ /* 0x000fe2000f8efc3f */
[----:B------:R-:W2:Y:S01]  /*cac0*/  S2R R6, SR_TID.X ;  /* 0x0000000000067919 */ /* 0x000ea20000002100 */
[----:B------:R-:W-:Y:S01]  /*cad0*/  ULOP3.LUT UR51, UR40, 0x2, URZ, 0xfc, !UPT ;  /* 0x0000000228337892 */ /* 0x000fe2000f8efc3f */
[----:B------:R-:W-:Y:S01]  /*cae0*/  ULDC.64 UR54, c[0x0][0x198] ;  /* 0x0000660000367ab9 */ /* 0x000fe20000000a00 */
[----:B0-----:R-:W-:Y:S01]  /*caf0*/  LOP3.LUT R2, R0, 0x7f, RZ, 0xc0, !PT ;  /* 0x0000007f00027812 */ /* 0x001fe200078ec0ff */
[----:B--2---:R-:W-:-:S03]  /*cb00*/  IMAD.SHL.U32 R0, R6, 0x80, RZ ;  /* 0x0000008006007824 */ /* 0x004fc600078e00ff */
[----:B------:R-:W-:Y:S01]  /*cb10*/  SHF.R.U32.HI R3, RZ, 0x5, R2 ;  /* 0x00000005ff037819 */ /* 0x000fe20000011602 */
[C---:B-1----:R-:W-:Y:S01]  /*cb20*/  IMAD.SHL.U32 R4, R6.reuse, 0x10, RZ ;  /* 0x0000001006047824 */ /* 0x042fe200078e00ff */
[----:B------:R-:W-:Y:S02]  /*cb30*/  R2P PR, R6, 0x6 ;  /* 0x0000000606007804 */ /* 0x000fe40000000000 */
[----:B------:R-:W-:Y:S02]  /*cb40*/  LOP3.LUT R2, R0, 0x380, RZ, 0xc0, !PT ;  /* 0x0000038000027812 */ /* 0x000fe400078ec0ff */
        /* <DEDUP_REMOVED lines=12> */
[----:B------:R-:W-:Y:S01]  /*cc10*/  SEL R2, R2, 0xffffffe0, !P1 ;  /* 0xffffffe002027807 */ /* 0x000fe20004800000 */
[----:B0-----:R-:W-:-:S05]  /*cc20*/  IMAD.MOV.U32 R0, RZ, RZ, 0x40 ;  /* 0x00000040ff007424 */ /* 0x001fca00078e00ff */
[----:B------:R-:W-:Y:S01]  /*cc30*/  SEL R3, R0, 0xffffffc0, !P2 ;  /* 0xffffffc000037807 */ /* 0x000fe20005000000 */
[----:B------:R-:W-:-:S04]  /*cc40*/  IMAD.MOV.U32 R0, RZ, RZ, 0x1 ;  /* 0x00000001ff007424 */ /* 0x000fc800078e00ff */
[----:B------:R0:W-:Y:S04]  /*cc50*/  STL [R1+0x18], R3 ;  /* 0x0000180301007387 */ /* 0x0001e80000100800 */
[----:B------:R0:W-:Y:S04]  /*cc60*/  STL [R1+0x14], R2 ;  /* 0x0000140201007387 */ /* 0x0001e80000100800 */
[----:B------:R0:W-:Y:S04]  /*cc70*/  STL [R1+0x8], RZ ;  /* 0x000008ff01007387 */ /* 0x0001e80000100800 */
[----:B------:R0:W-:Y:S04]  /*cc80*/  STL [R1+0xc], R0 ;  /* 0x00000c0001007387 */ /* 0x0001e80000100800 */
[----:B------:R0:W-:Y:S02]  /*cc90*/  STL [R1+0x34], RZ ;  /* 0x000034ff01007387 */ /* 0x0001e40000100800 */
.L_x_235:
[----:B------:R-:W-:Y:S01]  /*cca0*/  ULDC.64 UR4, c[0x0][0xc60] ;  /* 0x0003180000047ab9 */ /* 0x000fe20000000a00 */
[----:B------:R-:W-:Y:S01]  /*ccb0*/  ULDC.64 UR6, c[0x0][0xa28] ;  /* 0x00028a0000067ab9 */ /* 0x000fe20000000a00 */
[----:B------:R-:W-:Y:S01]  /*ccc0*/  UIMAD.WIDE UR4, UR52, 0x4, UR4 ;  /* 0x00000004340478a5 */ /* 0x000fe2000f8e0204 */
[----:B------:R-:W-:Y:S01]  /*ccd0*/  ULDC.64 UR10, c[0x0][0xa20] ;  /* 0x00028800000a7ab9 */ /* 0x000fe20000000a00 */
[----:B------:R-:W-:Y:S01]  /*cce0*/  IMAD.MOV.U32 R17, RZ, RZ, RZ ;  /* 0x000000ffff117224 */ /* 0x000fe200078e00ff */
[----:B------:R-:W-:-:S03]  /*ccf0*/  ULDC UR44, c[0x0][0x2e0] ;  /* 0x0000b800002c7ab9 */ /* 0x000fc60000000800 */
[----:B0-----:R-:W-:Y:S02]  /*cd00*/  IMAD.U32 R2, RZ, RZ, UR4 ;  /* 0x00000004ff027e24 */ /* 0x001fe4000f8e00ff */
[----:B------:R-:W-:Y:S01]  /*cd10*/  IMAD.U32 R3, RZ, RZ, UR5 ;  /* 0x00000005ff037e24 */ /* 0x000fe2000f8e00ff */
[----:B------:R-:W-:-:S04]  /*cd20*/  ULDC.64 UR4, c[0x0][0xa00] ;  /* 0x0002800000047ab9 */ /* 0x000fc80000000a00 */
[----:B--2---:R-:W2:Y:S01]  /*cd30*/  LDG.E R2, desc[UR46][R2.64] ;  /* 0x0000002e02027981 */ /* 0x004ea2000c1e1900 */
[----:B------:R-:W-:Y:S02]  /*cd40*/  UISETP.NE.U32.AND UP0, UPT, UR4, URZ, UPT ;  /* 0x0000003f0400728c */ /* 0x000fe4000bf05070 */
[----:B------:R-:W-:Y:S02]  /*cd50*/  UISETP.NE.U32.AND UP1, UPT, UR6, URZ, UPT ;  /* 0x0000003f0600728c */ /* 0x000fe4000bf25070 */
[----:B------:R-:W-:-:S06]  /*cd60*/  UISETP.NE.AND.EX UP0, UPT, UR5, URZ, UPT, UP0 ;  /* 0x0000003f0500728c */ /* 0x000fcc000bf05300 */
[----:B------:R-:W-:Y:S01]  /*cd70*/  PLOP3.LUT P0, PT, PT, PT, UP0, 0x80, 0x0 ;  /* 0x000000000000781c */ /* 0x000fe20003f0f008 */
[----:B-1----:R-:W-:Y:S01]  /*cd80*/  IMAD.MOV.U32 R4, RZ, RZ, RZ ;  /* 0x000000ffff047224 */ /* 0x002fe200078e00ff */
[----:B--2---:R-:W-:-:S13]  /*cd90*/  R2UR UR49, R2 ;  /* 0x00000000023172ca */ /* 0x004fda00000e0000 */
[----:B------:R-:W-:Y:S02]  /*cda0*/  USHF.R.S32.HI UR8, URZ, 0x1f, UR49 ;  /* 0x0000001f3f087899 */ /* 0x000fe40008011431 */
[----:B------:R-:W-:-:S04]  /*cdb0*/  @UP0 ULEA UR4, UP2, UR49, UR4, 0x2 ;  /* 0x0000000431040291 */ /* 0x000fc8000f84103f */
[----:B------:R-:W-:Y:S02]  /*cdc0*/  @UP0 ULEA.HI.X UR5, UR49, UR5, UR8, 0x2, UP2 ;  /* 0x0000000531050291 */ /* 0x000fe400090f1408 */
[----:B------:R-:W-:Y:S01]  /*cdd0*/  UISETP.NE.AND.EX UP0, UPT, UR7, URZ, UPT, UP1 ;  /* 0x0000003f0700728c */ /* 0x000fe2000bf05310 */
[----:B------:R-:W-:Y:S01]  /*cde0*/  IMAD.U32 R2, RZ, RZ, UR4 ;  /* 0x00000004ff027e24 */ /* 0x000fe2000f8e00ff */
[----:B------:R-:W-:Y:S02]  /*cdf0*/  UISETP.NE.U32.AND UP2, UPT, UR10, URZ, UPT ;  /* 0x0000003f0a00728c */ /* 0x000fe4000bf45070 */
[----:B------:R-:W-:Y:S01]  /*ce00*/  USHF.L.U32 UR45, UR49, 0x2, URZ ;  /* 0x00000002312d7899 */ /* 0x000fe2000800063f */
[----:B------:R-:W-:Y:S01]  /*ce10*/  IMAD.U32 R3, RZ, RZ, UR5 ;  /* 0x00000005ff037e24 */ /* 0x000fe2000f8e00ff */
[----:B------:R-:W-:Y:S01]  /*ce20*/  UISETP.NE.AND.EX UP2, UPT, UR11, URZ, UPT, UP2 ;  /* 0x0000003f0b00728c */ /* 0x000fe2000bf45320 */
[----:B------:R-:W-:Y:S01]  /*ce30*/  PLOP3.LUT P1, PT, PT, PT, UP0, 0x80, 0x0 ;  /* 0x000000000000781c */ /* 0x000fe20003f2f008 */
[----:B------:R-:W-:-:S02]  /*ce40*/  USHF.L.U64.HI UR48, UR49, 0x2, UR8 ;  /* 0x0000000231307899 */ /* 0x000fc40008010208 */
[----:B------:R0:W5:Y:S01]  /*ce50*/  @P0 LDG.E R17, desc[UR46][R2.64] ;  /* 0x0000002e02110981 */ /* 0x000162000c1e1900 */
[----:B------:R-:W-:Y:S01]  /*ce60*/  @UP0 ULEA UR4, UP1, UR49, UR6, 0x2 ;  /* 0x0000000631040291 */ /* 0x000fe2000f82103f */
[----:B------:R-:W-:-:S03]  /*ce70*/  PLOP3.LUT P2, PT, PT, PT, UP2, 0x80, 0x0 ;  /* 0x000000000000781c */ /* 0x000fc60003f4f028 */
[----:B------:R-:W-:Y:S02]  /*ce80*/  @UP0 ULEA.HI.X UR5, UR49, UR7, UR8, 0x2, UP1 ;  /* 0x0000000731050291 */ /* 0x000fe400088f1408 */
[----:B------:R-:W-:Y:S01]  /*ce90*/  @UP2 UIADD3 UR6, UP3, UR45, UR10, URZ ;  /* 0x0000000a2d062290 */ /* 0x000fe2000ff7e03f */
[----:B------:R-:W-:Y:S01]  /*cea0*/  ULDC.64 UR8, c[0x0][0xa08] ;  /* 0x0002820000087ab9 */ /* 0x000fe20000000a00 */
[----:B0-----:R-:W-:Y:S02]  /*ceb0*/  IMAD.U32 R2, RZ, RZ, UR4 ;  /* 0x00000004ff027e24 */ /* 0x001fe4000f8e00ff */
[----:B------:R-:W-:Y:S01]  /*cec0*/  @UP2 UIADD3.X UR7, UR48, UR11, URZ, UP3, !UPT ;  /* 0x0000000b30072290 */ /* 0x000fe20009ffe43f */
[----:B------:R-:W-:Y:S01]  /*ced0*/  IMAD.U32 R3, RZ, RZ, UR5 ;  /* 0x00000005ff037e24 */ /* 0x000fe2000f8e00ff */
[----:B------:R-:W-:Y:S01]  /*cee0*/  ISETP.NE.U32.AND P0, PT, RZ, UR8, PT ;  /* 0x00000008ff007c0c */ /* 0x000fe2000bf05070 */
[----:B------:R-:W-:-:S03]  /*cef0*/  UIADD3 UR8, UP0, UR45, UR8, URZ ;  /* 0x000000082d087290 */ /* 0x000fc6000ff1e03f */
[----:B------:R0:W2:Y:S01]  /*cf00*/  @P1 LDG.E R0, desc[UR46][R2.64] ;  /* 0x0000002e02001981 */ /* 0x0000a2000c1e1900 */
[----:B------:R-:W-:Y:S01]  /*cf10*/  ISETP.NE.AND.EX P0, PT, RZ, UR9, PT, P0 ;  /* 0x00000009ff007c0c */ /* 0x000fe2000bf05300 */
[----:B------:R-:W-:Y:S01]  /*cf20*/  UIADD3.X UR4, UR48, UR9, URZ, UP0, !UPT ;  /* 0x0000000930047290 */ /* 0x000fe200087fe43f */
[----:B0-----:R-:W-:Y:S02]  /*cf30*/  IMAD.U32 R2, RZ, RZ, UR6 ;  /* 0x00000006ff027e24 */ /* 0x001fe4000f8e00ff */
[----:B------:R-:W-:-:S05]  /*cf40*/  IMAD.U32 R3, RZ, RZ, UR7 ;  /* 0x00000007ff037e24 */ /* 0x000fca000f8e00ff */
[----:B------:R0:W3:Y:S02]  /*cf50*/  @P2 LDG.E R5, desc[UR46][R2.64] ;  /* 0x0000002e02052981 */ /* 0x0000e4000c1e1900 */
[----:B0-----:R-:W-:Y:S02]  /*cf60*/  IMAD.U32 R2, RZ, RZ, UR8 ;  /* 0x00000008ff027e24 */ /* 0x001fe4000f8e00ff */
[----:B------:R-:W-:Y:S01]  /*cf70*/  IMAD.U32 R3, RZ, RZ, UR4 ;  /* 0x00000004ff037e24 */ /* 0x000fe2000f8e00ff */
[----:B------:R-:W-:-:S04]  /*cf80*/  ULDC.64 UR4, c[0x0][0x3f8] ;  /* 0x0000fe0000047ab9 */ /* 0x000fc80000000a00 */
[----:B------:R0:W5:Y:S01]  /*cf90*/  @P0 LDG.E R4, desc[UR46][R2.64] ;  /* 0x0000002e02040981 */ /* 0x000162000c1e1900 */
[----:B------:R-:W-:-:S03]  /*cfa0*/  UISETP.NE.U32.AND UP0, UPT, UR4, URZ, UPT ;  /* 0x0000003f0400728c */ /* 0x000fc6000bf05070 */
[----:B------:R-:W-:Y:S01]  /*cfb0*/  UMOV UR4, URZ ;  /* 0x0000003f00047c82 */ /* 0x000fe20008000000 */
[----:B------:R-:W-:-:S03]  /*cfc0*/  UISETP.NE.AND.EX UP0, UPT, UR5, URZ, UPT, UP0 ;  /* 0x0000003f0500728c */ /* 0x000fc6000bf05300 */
[----:B------:R-:W-:Y:S02]  /*cfd0*/  ULDC UR5, c[0x0][0x404] ;  /* 0x0001010000057ab9 */ /* 0x000fe40000000800 */
[----:B------:R-:W-:-:S04]  /*cfe0*/  USEL UR5, UR5, 0x1, UP0 ;  /* 0x0000000105057887 */ /* 0x000fc80008000000 */
[----:B------:R-:W-:Y:S01]  /*cff0*/  UIMAD UR44, UR5, UR44, URZ ;  /* 0x0000002c052c72a4 */ /* 0x000fe2000f8e023f */
[----:B--2---:R-:W-:-:S06]  /*d000*/  @P1 R2UR UR4, R0 ;  /* 0x00000000000412ca */ /* 0x004fcc00000e0000 */
[----:B---3--:R-:W-:Y:S01]  /*d010*/  @P2 R2UR UR44, R5 ;  /* 0x00000000052c22ca */ /* 0x008fe200000e0000 */
[----:B0-----:R-:W-:-:S14]  /*d020*/  @P2 BRA `(.L_x_176) ;  /* 0x0000000000182947 */ /* 0x001fdc0003800000 */
[----:B------:R-:W-:Y:S05]  /*d030*/  @!P0 BRA `(.L_x_176) ;  /* 0x0000000000148947 */ /* 0x000fea0003800000 */
[----:B------:R-:W2:Y:S04]  /*d040*/  LDG.E R5, desc[UR46][R2.64] ;  /* 0x0000002e02057981 */ /* 0x000ea8000c1e1900 */
[----:B------:R-:W3:Y:S01]  /*d050*/  LDG.E R0, desc[UR46][R2.64+0x4] ;  /* 0x0000042e02007981 */ /* 0x000ee2000c1e1900 */
[----:B--2---:R-:W-:Y:S02]  /*d060*/  R2UR UR5, R5 ;  /* 0x00000000050572ca */ /* 0x004fe400000e0000 */
[----:B---3--:R-:W-:-:S13]  /*d070*/  R2UR UR44, R0 ;  /* 0x00000000002c72ca */ /* 0x008fda00000e0000 */
[----:B------:R-:W-:-:S12]  /*d080*/  UIADD3 UR44, -UR5, UR44, URZ ;  /* 0x0000002c052c7290 */ /* 0x000fd8000fffe13f */
.L_x_176:
[----:B-----5:R-:W-:Y:S01]  /*d090*/  VIADD R0, R4, UR4 ;  /* 0x0000000404007c36 */ /* 0x020fe20008000000 */
[----:B------:R-:W-:Y:S01]  /*d0a0*/  UIADD3 UR44, -UR4, UR44, URZ ;  /* 0x0000002c042c7290 */ /* 0x000fe2000fffe13f */
[----:B------:R-:W-:Y:S03]  /*d0b0*/  BSSY B6, `(.L_x_177) ;  /* 0x0000306000067945 */ /* 0x000fe60003800000 */
[----:B------:R0:W-:Y:S01]  /*d0c0*/  STL [R1+0x28], R0 ;  /* 0x0000280001007387 */ /* 0x0001e20000100800 */
[----:B------:R-:W-:Y:S02]  /*d0d0*/  UIADD3 UR43, UR44, 0x7f, URZ ;  /* 0x0000007f2c2b7890 */ /* 0x000fe4000fffe03f */
[----:B------:R-:W-:Y:S02]  /*d0e0*/  ISETP.LT.AND P0, PT, RZ, UR44, PT ;  /* 0x0000002cff007c0c */ /* 0x000fe4000bf01270 */
[----:B------:R-:W-:-:S04]  /*d0f0*/  USHF.R.S32.HI UR5, URZ, 0x1f, UR43 ;  /* 0x0000001f3f057899 */ /* 0x000fc8000801142b */
[----:B------:R-:W-:-:S07]  /*d100*/  ULEA.HI UR43, UR5, UR43, URZ, 0x7 ;  /* 0x0000002b052b7291 */ /* 0x000fce000f8f383f */
[----:B0-----:R-:W-:Y:S05]  /*d110*/  @P0 BRA `(.L_x_178) ;  /* 0x0000000000480947 */ /* 0x001fea0003800000 */
[----:B------:R-:W0:Y:S02]  /*d120*/  S2R R0, SR_TID.X ;  /* 0x0000000000007919 */ /* 0x000e240000002100 */
[----:B0-----:R-:W-:-:S04]  /*d130*/  LOP3.LUT R0, R0, 0x7f, RZ, 0xc0, !PT ;  /* 0x0000007f00007812 */ /* 0x001fc800078ec0ff */
[----:B------:R-:W-:-:S13]  /*d140*/  ISETP.NE.AND P0, PT, R0, RZ, PT ;  /* 0x000000ff0000720c */ /* 0x000fda0003f05270 */
[----:B------:R-:W-:Y:S05]  /*d150*/  @P0 BRA `(.L_x_179) ;  /* 0x0000002c00ec0947 */ /* 0x000fea0003800000 */
[----:B------:R-:W0:Y:S01]  /*d160*/  S2R R5, SR_LANEID ;  /* 0x0000000000057919 */ /* 0x000e220000000000 */
[----:B------:R-:W-:Y:S01]  /*d170*/  VOTEU.ANY UR4, UPT, PT ;  /* 0x0000000000047886 */ /* 0x000fe200038e0100 */
[----:B------:R-:W1:Y:S01]  /*d180*/  LDC.64 R2, c[0x0][0xc38] ;  /* 0x00030e00ff027b82 */ /* 0x000e620000000a00 */
[----:B------:R-:W0:Y:S02]  /*d190*/  FLO.U32 R0, UR4 ;  /* 0x0000000400007d00 */ /* 0x000e2400080e0000 */
[----:B0-----:R-:W-:-:S06]  /*d1a0*/  ISETP.EQ.U32.AND P0, PT, R0, R5, PT ;  /* 0x000000050000720c */ /* 0x001fcc0003f02070 */
[----:B------:R-:W1:Y:S07]  /*d1b0*/  POPC R5, UR4 ;  /* 0x0000000400057d09 */ /* 0x000e6e0008000000 */
[----:B-1----:R-:W2:Y:S01]  /*d1c0*/  @P0 ATOMG.E.ADD.STRONG.GPU PT, R3, desc[UR46][R2.64], R5 ;  /* 0x00000005020309a8 */ /* 0x002ea200081ee1ee */
[----:B------:R-:W0:Y:S02]  /*d1d0*/  S2R R4, SR_LTMASK ;  /* 0x0000000000047919 */ /* 0x000e240000003900 */
[----:B0-----:R-:W-:-:S04]  /*d1e0*/  LOP3.LUT R4, R4, UR4, RZ, 0xc0, !PT ;  /* 0x0000000404047c12 */ /* 0x001fc8000f8ec0ff */
[----:B------:R-:W0:Y:S01]  /*d1f0*/  POPC R7, R4 ;  /* 0x0000000400077309 */ /* 0x000e220000000000 */
[----:B--2---:R-:W0:Y:S02]  /*d200*/  SHFL.IDX PT, R0, R3, R0, 0x1f ;  /* 0x00001f0003007589 */ /* 0x004e2400000e0000 */
[----:B0-----:R-:W-:-:S05]  /*d210*/  IADD3 R0, R0, UR50, R7 ;  /* 0x0000003200007c10 */ /* 0x001fca000fffe007 */
[----:B------:R2:W-:Y:S01]  /*d220*/  STL [R1+0x20], R0 ;  /* 0x0000200001007387 */ /* 0x0005e20000100800 */
[----:B------:R-:W-:Y:S05]  /*d230*/  BRA `(.L_x_179) ;  /* 0x0000002c00b47947 */ /* 0x000fea0003800000 */
.L_x_178:
[----:B------:R-:W0:Y:S01]  /*d240*/  S2UR UR4, SR_CgaCtaId ;  /* 0x00000000000479c3 */ /* 0x000e220000008800 */
[----:B------:R-:W-:Y:S02]  /*d250*/  UMOV UR41, 0x400 ;  /* 0x0000040000297882 */ /* 0x000fe40000000000 */
[----:B0-----:R-:W-:-:S04]  /*d260*/  ULEA UR41, UR4, UR41, 0x18 ;  /* 0x0000002904297291 */ /* 0x001fc8000f8ec03f */
        /* <DEDUP_REMOVED lines=9> */
[----:B------:R-:W0:Y:S01]  /*d300*/  LDC.64 R2, c[0x4][R2] ;  /* 0x0100000002027b82 */ /* 0x000e220000000a00 */
        /* <DEDUP_REMOVED lines=9> */
[----:B0-----:R-:W-:Y:S05]  /*d3a0*/  CALL.ABS.NOINC R2 ;  /* 0x0000000002007343 */ /* 0x001fea0003c00000 */
.L_x_180:
        /* <DEDUP_REMOVED lines=20> */
.L_x_181:
        /* <DEDUP_REMOVED lines=20> */
.L_x_182:
        /* <DEDUP_REMOVED lines=18> */
.L_x_183:
[----:B------:R-:W0:Y:S01]  /*d750*/  LDC R0, c[0x0][0x428] ;  /* 0x00010a00ff007b82 */ /* 0x000e220000000800 */
[----:B------:R-:W-:Y:S01]  /*d760*/  ULDC.64 UR4, c[0x0][0x9f8] ;  /* 0x00027e0000047ab9 */ /* 0x000fe20000000a00 */
[----:B------:R-:W-:Y:S01]  /*d770*/  IMAD.U32 R2, RZ, RZ, UR38 ;  /* 0x00000026ff027e24 */ /* 0x000fe2000f8e00ff */
[----:B------:R-:W2:Y:S01]  /*d780*/  LDL.LU R18, [R1+0x24] ;  /* 0x0000240001127983 */ /* 0x000ea20000300800 */
[----:B------:R-:W-:Y:S01]  /*d790*/  UISETP.NE.U32.AND UP0, UPT, UR4, URZ, UPT ;  /* 0x0000003f0400728c */ /* 0x000fe2000bf05070 */
[----:B------:R-:W-:Y:S01]  /*d7a0*/  IMAD.U32 R10, RZ, RZ, UR49 ;  /* 0x00000031ff0a7e24 */ /* 0x000fe2000f8e00ff */
[----:B------:R-:W-:Y:S01]  /*d7b0*/  ULDC.64 UR10, c[0x0][0xa08] ;  /* 0x00028200000a7ab9 */ /* 0x000fe20000000a00 */
[----:B------:R-:W1:Y:S01]  /*d7c0*/  S2R R19, SR_TID.X ;  /* 0x0000000000137919 */ /* 0x000e620000002100 */
[----:B------:R-:W-:-:S06]  /*d7d0*/  UISETP.NE.AND.EX UP0, UPT, UR5, URZ, UPT, UP0 ;  /* 0x0000003f0500728c */ /* 0x000fcc000bf05300 */
[----:B------:R-:W-:-:S05]  /*d7e0*/  PLOP3.LUT P1, PT, PT, PT, UP0, 0x80, 0x0 ;  /* 0x000000000000781c */ /* 0x000fca0003f2f008 */
[----:B------:R-:W-:-:S04]  /*d7f0*/  @UP0 UIADD3 UR4, UP1, UR45, UR4, URZ ;  /* 0x000000042d040290 */ /* 0x000fc8000ff3e03f */
[----:B------:R-:W-:Y:S01]  /*d800*/  @UP0 UIADD3.X UR5, UR48, UR5, URZ, UP1, !UPT ;  /* 0x0000000530050290 */ /* 0x000fe20008ffe43f */
[----:B0-----:R-:W-:-:S13]  /*d810*/  ISETP.NE.AND P0, PT, R0, 0x1, PT ;  /* 0x000000010000780c */ /* 0x001fda0003f05270 */
[----:B------:R-:W0:Y:S01]  /*d820*/  @P0 LDC R0, c[0x0][0x42c] ;  /* 0x00010b00ff000b82 */ /* 0x000e220000000800 */
[----:B-1----:R-:W-:-:S07]  /*d830*/  LOP3.LUT R16, R19, 0x7f, RZ, 0xc0, !PT ;  /* 0x0000007f13107812 */ /* 0x002fce00078ec0ff */
[----:B------:R-:W1:Y:S01]  /*d840*/  @P0 LDC R3, c[0x0][0x430] ;  /* 0x00010c00ff030b82 */ /* 0x000e620000000800 */
[----:B0-----:R-:W-:-:S05]  /*d850*/  @P0 IMAD.HI.U32 R0, R0, UR38, RZ ;  /* 0x0000002600000c27 */ /* 0x001fca000f8e00ff */
[----:B-1----:R-:W-:Y:S01]  /*d860*/  @P0 SHF.R.U32.HI R2, RZ, R3, R0 ;  /* 0x00000003ff020219 */ /* 0x002fe20000011600 */
[----:B------:R-:W-:-:S04]  /*d870*/  IMAD.U32 R3, RZ, RZ, UR5 ;  /* 0x00000005ff037e24 */ /* 0x000fc8000f8e00ff */
[----:B------:R0:W-:Y:S02]  /*d880*/  STL [R1+0x4], R2 ;  /* 0x0000040201007387 */ /* 0x0001e40000100800 */
[----:B0-----:R-:W-:Y:S01]  /*d890*/  IMAD.U32 R2, RZ, RZ, UR4 ;  /* 0x00000004ff027e24 */ /* 0x001fe2000f8e00ff */
[----:B------:R-:W-:-:S04]  /*d8a0*/  ULDC.64 UR4, c[0x0][0xa00] ;  /* 0x0002800000047ab9 */ /* 0x000fc80000000a00 */
[----:B------:R0:W3:Y:S01]  /*d8b0*/  @P1 LDG.E R10, desc[UR46][R2.64] ;  /* 0x0000002e020a1981 */ /* 0x0000e2000c1e1900 */
[----:B------:R-:W-:Y:S01]  /*d8c0*/  ISETP.NE.AND P1, PT, R16, RZ, PT ;  /* 0x000000ff1000720c */ /* 0x000fe20003f25270 */
[----:B------:R-:W-:Y:S01]  /*d8d0*/  UMOV UR36, URZ ;  /* 0x0000003f00247c82 */ /* 0x000fe20008000000 */
[----:B------:R-:W-:Y:S01]  /*d8e0*/  ISETP.NE.U32.AND P0, PT, RZ, UR4, PT ;  /* 0x00000004ff007c0c */ /* 0x000fe2000bf05070 */
[----:B------:R-:W-:Y:S01]  /*d8f0*/  UMOV UR4, 0x80 ;  /* 0x0000008000047882 */ /* 0x000fe20000000000 */
[----:B------:R-:W-:Y:S01]  /*d900*/  UMOV UR6, UR38 ;  /* 0x0000002600067c82 */ /* 0x000fe20008000000 */
[----:B------:R-:W-:Y:S02]  /*d910*/  SHF.R.U32.HI R4, RZ, 0x5, R19 ;  /* 0x00000005ff047819 */ /* 0x000fe40000011613 */
[----:B------:R-:W-:Y:S01]  /*d920*/  ISETP.NE.AND.EX P0, PT, RZ, UR5, PT, P0 ;  /* 0x00000005ff007c0c */ /* 0x000fe2000bf05300 */
[----:B0-----:R-:W0:Y:S01]  /*d930*/  LDC.64 R2, c[0x0][0x3f8] ;  /* 0x0000fe00ff027b82 */ /* 0x001e220000000a00 */
[----:B------:R-:W-:-:S02]  /*d940*/  LOP3.LUT R4, R4, 0x3, RZ, 0xc0, !PT ;  /* 0x0000000304047812 */ /* 0x000fc400078ec0ff */
[----:B------:R-:W-:Y:S02]  /*d950*/  SEL R8, RZ, UR49, P0 ;  /* 0x00000031ff087c07 */ /* 0x000fe40008000000 */
[----:B------:R-:W-:Y:S02]  /*d960*/  VOTEU.ALL UP1, P1 ;  /* 0x00000000003f7886 */ /* 0x000fe40000820000 */
[----:B------:R-:W-:-:S03]  /*d970*/  R2UR UR39, R8 ;  /* 0x00000000082772ca */ /* 0x000fc600000e0000 */
[----:B------:R-:W-:-:S04]  /*d980*/  @!UP1 UIADD3 UR8, UP0, UR54, 0x270, URZ ;  /* 0x0000027036089890 */ /* 0x000fc8000ff1e03f */
[----:B------:R-:W-:-:S06]  /*d990*/  @!UP1 UIADD3.X UR9, URZ, UR55, URZ, UP0, !UPT ;  /* 0x000000373f099290 */ /* 0x000fcc00087fe43f */
[----:B------:R-:W-:Y:S01]  /*d9a0*/  UMOV UR7, UR39 ;  /* 0x0000002700077c82 */ /* 0x000fe20008000000 */
[----:B0-----:R-:W-:Y:S01]  /*d9b0*/  LOP3.LUT P0, RZ, R2, UR10, RZ, 0xfc, !PT ;  /* 0x0000000a02ff7c12 */ /* 0x001fe2000f80fcff */
[----:B------:R-:W-:-:S03]  /*d9c0*/  UMOV UR10, 0xffffffff ;  /* 0xffffffff000a7882 */ /* 0x000fc60000000000 */
[----:B------:R-:W-:Y:S01]  /*d9d0*/  LOP3.LUT P0, RZ, R3, UR11, RZ, 0xfc, P0 ;  /* 0x0000000b03ff7c12 */ /* 0x000fe2000800fcff */
[----:B--2---:R-:W-:-:S05]  /*d9e0*/  IMAD R7, R18, 0x80, R17 ;  /* 0x0000008012077824 */ /* 0x004fca00078e0211 */
[----:B------:R-:W-:-:S13]  /*d9f0*/  R2UR UR37, R7 ;  /* 0x00000000072572ca */ /* 0x000fda00000e0000 */
[----:B------:R-:W-:Y:S01]  /*da00*/  UMOV UR5, UR37 ;  /* 0x0000002500057c82 */ /* 0x000fe20008000000 */
[----:B------:R0:W-:Y:S01]  /*da10*/  @!UP1 UTMAPF.L2.4D [UR36], [UR8] ;  /* 0x00000024080095b8 */ /* 0x0001e20008018000 */
[----:B------:R0:W-:Y:S01]  /*da20*/  @!UP1 UTMAPF.L2.4D [UR4], [UR8] ;  /* 0x00000004080095b8 */ /* 0x0001e20008018000 */
[----:B---3--:R-:W-:Y:S01]  /*da30*/  SHF.R.S32.HI R18, RZ, 0x1f, R10 ;  /* 0x0000001fff127819 */ /* 0x008fe2000001140a */
[----:B------:R0:W-:Y:S01]  /*da40*/  STL [R1+0x10], R10 ;  /* 0x0000100a01007387 */ /* 0x0001e20000100800 */
[----:B------:R-:W-:-:S03]  /*da50*/  SEL R0, R10, RZ, !P0 ;  /* 0x000000ff0a007207 */ /* 0x000fc60004000000 */
[----:B------:R0:W-:Y:S01]  /*da60*/  STL [R1+0x24], R18 ;  /* 0x0000241201007387 */ /* 0x0001e20000100800 */
[----:B------:R-:W-:Y:S05]  /*da70*/  BRA.DIV UR10, `(.L_x_184) ;  /* 0x000000360ab47947 */ /* 0x000fea000b800000 */
[----:B------:R1:W2:Y:S02]  /*da80*/  SHFL.IDX PT, R14, R4, RZ, 0x1f ;  /* 0x00001fff040e7589 */ /* 0x0002a400000e0000 */
.L_x_254:
[----:B--2---:R-:W-:Y:S02]  /*da90*/  ISETP.NE.AND P0, PT, R14, RZ, PT ;  /* 0x000000ff0e00720c */ /* 0x004fe40003f05270 */
[----:B------:R-:W-:-:S11]  /*daa0*/  PLOP3.LUT P6, PT, PT, PT, PT, 0x8, 0x0 ;  /* 0x000000000000781c */ /* 0x000fd60003fce170 */
[----:B------:R-:W-:Y:S05]  /*dab0*/  @P0 BRA `(.L_x_185) ;  /* 0x0000000400d80947 */ /* 0x000fea0003800000 */
[----:B0-----:R-:W-:-:S06]  /*dac0*/  ULEA.HI.SX32 UR4, UR43, 0xffffffff, 0x19 ;  /* 0xffffffff2b047891 */ /* 0x001fcc000f8fca3f */
[----:B------:R-:W-:Y:S01]  /*dad0*/  IMAD.U32 R6, RZ, RZ, UR4 ;  /* 0x00000004ff067e24 */ /* 0x000fe2000f8e00ff */
[----:B------:R-:W-:-:S03]  /*dae0*/  UMOV UR4, 0xffffffff ;  /* 0xffffffff00047882 */ /* 0x000fc60000000000 */
[----:B------:R-:W-:Y:S05]  /*daf0*/  BRA.DIV UR4, `(.L_x_186) ;  /* 0x0000003604b47947 */ /* 0x000fea000b800000 */
[----:B------:R-:W-:-:S13]  /*db00*/  ELECT P6, URZ, PT ;  /* 0x00000000003f782f */ /* 0x000fda00038c0000 */
.L_x_257:
[----:B------:R-:W-:Y:S05]  /*db10*/  @!P6 BRA `(.L_x_187) ;  /* 0x000000040060e947 */ /* 0x000fea0003800000 */
[----:B------:R-:W-:-:S04]  /*db20*/  ISETP.NE.U32.AND P0, PT, R2, RZ, PT ;  /* 0x000000ff0200720c */ /* 0x000fc80003f05070 */
[----:B------:R-:W-:-:S13]  /*db30*/  ISETP.NE.AND.EX P0, PT, R3, RZ, PT, P0 ;  /* 0x000000ff0300720c */ /* 0x000fda0003f05300 */
[----:B------:R-:W-:Y:S05]  /*db40*/  @!P0 BRA `(.L_x_188) ;  /* 0x0000000000448947 */ /* 0x000fea0003800000 */
[----:B------:R-:W0:Y:S01]  /*db50*/  LDC R9, c[0x0][0x41c] ;  /* 0x00010700ff097b82 */ /* 0x000e220000000800 */
[----:B------:R-:W-:Y:S01]  /*db60*/  ULDC.64 UR4, c[0x0][0x408] ;  /* 0x0001020000047ab9 */ /* 0x000fe20000000a00 */
[----:B0-----:R-:W-:-:S13]  /*db70*/  ISETP.NE.AND P0, PT, R9, 0x1, PT ;  /* 0x000000010900780c */ /* 0x001fda0003f05270 */
[----:B-1----:R-:W0:Y:S02]  /*db80*/  @P0 LDC.64 R4, c[0x0][0x420] ;  /* 0x00010800ff040b82 */ /* 0x002e240000000a00 */
[----:B0-----:R-:W-:-:S04]  /*db90*/  @P0 IMAD.HI.U32 R0, R6, R4, RZ ;  /* 0x0000000406000227 */ /* 0x001fc800078e00ff */
        /* <DEDUP_REMOVED lines=12> */
.L_x_188:
[----:B0-----:R-:W1:Y:S04]  /*dc60*/  LDL R3, [R1+0x8] ;  /* 0x0000080001037983 */ /* 0x001e680000100800 */
[----:B------:R-:W2:Y:S01]  /*dc70*/  LDL R2, [R1+0xc] ;  /* 0x00000c0001027983 */ /* 0x000ea20000100800 */
[----:B------:R-:W-:Y:S02]  /*dc80*/  ISETP.NE.AND P0, PT, R16, RZ, PT ;  /* 0x000000ff1000720c */ /* 0x000fe40003f05270 */
[----:B-1----:R-:W-:Y:S02]  /*dc90*/  LEA R4, R3, UR41, 0x3 ;  /* 0x0000002903047c11 */ /* 0x002fe4000f8e18ff */
[----:B--2---:R-:W-:-:S04]  /*dca0*/  SHF.L.U32 R3, R2, 0x1f, RZ ;  /* 0x0000001f02037819 */ /* 0x004fc800000006ff */
[----:B------:R-:W0:Y:S02]  /*dcb0*/  SYNCS.PHASECHK.TRANS64.TRYWAIT P2, [R4+URZ+0x38880], R3 ;  /* 0x03888003040075a7 */ /* 0x000e24000804017f */
[----:B0-----:R-:W-:Y:S05]  /*dcc0*/  @!P2 BRA `(.L_x_189) ;  /* 0x000000340060a947 */ /* 0x001fea0003800000 */
.L_x_258:
[----:B------:R-:W-:Y:S05]  /*dcd0*/  @P0 BRA `(.L_x_190) ;  /* 0x00000000001c0947 */ /* 0x000fea0003800000 */
[----:B------:R-:W1:Y:S01]  /*dce0*/  S2R R2, SR_TID.X ;  /* 0x0000000000027919 */ /* 0x000e620000002100 */
[----:B------:R-:W-:-:S04]  /*dcf0*/  IMAD.MOV.U32 R5, RZ, RZ, 0x8000 ;  /* 0x00008000ff057424 */ /* 0x000fc800078e00ff */
[----:B------:R2:W-:Y:S01]  /*dd00*/  SYNCS.ARRIVE.TRANS64 RZ, [R4+URZ+0x38870], R5 ;  /* 0x0388700504ff79a7 */ /* 0x0005e2000800003f */
[----:B-1----:R-:W-:-:S04]  /*dd10*/  LOP3.LUT R2, R2, 0x1f, RZ, 0xc0, !PT ;  /* 0x0000001f02027812 */ /* 0x002fc800078ec0ff */
[----:B------:R-:W-:-:S13]  /*dd20*/  ISETP.NE.AND P2, PT, R2, RZ, PT ;  /* 0x000000ff0200720c */ /* 0x000fda0003f45270 */
[----:B--2---:R-:W-:Y:S05]  /*dd30*/  @!P2 BRA `(.L_x_190) ;  /* 0x000000000004a947 */ /* 0x004fea0003800000 */
[----:B------:R-:W-:Y:S01]  /*dd40*/  BPT.TRAP 0x1 ;  /* 0x000000040000795c */ /* 0x000fe20000300000 */
.L_x_190:
[----:B------:R-:W2:Y:S04]  /*dd50*/  LDL R2, [R1+0x8] ;  /* 0x0000080001027983 */ /* 0x000ea80000100800 */
[----:B------:R-:W3:Y:S04]  /*dd60*/  LDL R9, [R1+0x28] ;  /* 0x0000280001097983 */ /* 0x000ee80000100800 */
[----:B------:R-:W4:Y:S01]  /*dd70*/  LDL R5, [R1+0x4] ;  /* 0x0000040001057983 */ /* 0x000f220000100800 */
[----:B------:R-:W-:Y:S01]  /*dd80*/  R2UR UR9, R4 ;  /* 0x00000000040972ca */ /* 0x000fe200000e0000 */
[----:B------:R-:W-:Y:S01]  /*dd90*/  UIADD3 UR4, UP0, UR54, 0x470, URZ ;  /* 0x0000047036047890 */ /* 0x000fe2000ff1e03f */
[----:B-----5:R-:W-:Y:S01]  /*dda0*/  R2UR UR13, R0 ;  /* 0x00000000000d72ca */ /* 0x020fe200000e0000 */
[----:B------:R-:W-:Y:S01]  /*ddb0*/  UMOV UR10, URZ ;  /* 0x0000003f000a7c82 */ /* 0x000fe20008000000 */
[----:B------:R-:W-:Y:S01]  /*ddc0*/  UMOV UR6, 0x0 ;  /* 0x0000000000067882 */ /* 0x000fe20000000000 */
[----:B------:R-:W-:Y:S01]  /*ddd0*/  UIADD3.X UR5, URZ, UR55, URZ, UP0, !UPT ;  /* 0x000000373f057290 */ /* 0x000fe200087fe43f */
[----:B------:R-:W-:Y:S01]  /*dde0*/  UMOV UR7, 0x14f00000 ;  /* 0x14f0000000077882 */ /* 0x000fe20000000000 */
[----:B------:R-:W-:-:S06]  /*ddf0*/  UMOV UR15, 0x80 ;  /* 0x00000080000f7882 */ /* 0x000fcc0000000000 */
[----:B------:R-:W-:Y:S01]  /*de00*/  UIADD3 UR9, UR9, 0x38870, URZ ;  /* 0x0003887009097890 */ /* 0x000fe2000fffe03f */
[----:B--2---:R-:W-:-:S04]  /*de10*/  LEA R2, R2, UR41, 0xf ;  /* 0x0000002902027c11 */ /* 0x004fc8000f8e78ff */
[----:B------:R-:W-:Y:S01]  /*de20*/  R2UR UR14, R2 ;  /* 0x00000000020e72ca */ /* 0x000fe200000e0000 */
[----:B---3--:R-:W-:Y:S01]  /*de30*/  IMAD R6, R6, 0x80, R9 ;  /* 0x0000008006067824 */ /* 0x008fe200078e0209 */
[----:B----4-:R-:W-:-:S04]  /*de40*/  R2UR UR12, R5 ;  /* 0x00000000050c72ca */ /* 0x010fc800000e0000 */
[----:B------:R-:W-:-:S07]  /*de50*/  R2UR UR11, R6 ;  /* 0x00000000060b72ca */ /* 0x000fce00000e0000 */
[----:B------:R-:W-:Y:S02]  /*de60*/  UIADD3 UR8, UR14, 0x10400, URZ ;  /* 0x000104000e087890 */ /* 0x000fe4000fffe03f */
[----:B------:R-:W-:-:S07]  /*de70*/  UIADD3 UR14, UR14, 0x14400, URZ ;  /* 0x000144000e0e7890 */ /* 0x000fce000fffe03f */
[----:B------:R1:W-:Y:S02]  /*de80*/  UTMALDG.4D [UR8], [UR4], desc[UR6] ;  /* 0x00000608040075b4 */ /* 0x0003e40008019000 */
[----:B-1----:R-:W-:Y:S01]  /*de90*/  UMOV UR8, UR14 ;  /* 0x0000000e00087c82 */ /* 0x002fe20008000000 */
[----:B------:R-:W-:Y:S02]  /*dea0*/  UMOV UR10, UR15 ;  /* 0x0000000f000a7c82 */ /* 0x000fe40008000000 */
[----:B------:R1:W-:Y:S01]  /*deb0*/  UTMALDG.4D [UR8], [UR4], desc[UR6] ;  /* 0x00000608040075b4 */ /* 0x0003e20008019000 */
[----:B------:R-:W2:Y:S02]  /*dec0*/  SYNCS.PHASECHK.TRANS64.TRYWAIT P2, [R4+URZ+0x38840], R3 ;  /* 0x03884003040075a7 */ /* 0x000ea4000804017f */
[----:B-12---:R-:W-:Y:S05]  /*ded0*/  @!P2 BRA `(.L_x_191) ;  /* 0x0000003000f0a947 */ /* 0x006fea0003800000 */
.L_x_259:
[----:B------:R-:W-:Y:S05]  /*dee0*/  @P0 BRA `(.L_x_192) ;  /* 0x00000000001c0947 */ /* 0x000fea0003800000 */
[----:B------:R-:W2:Y:S01]  /*def0*/  S2R R5, SR_TID.X ;  /* 0x0000000000057919 */ /* 0x000ea20000002100 */
[----:B01----:R-:W-:-:S04]  /*df00*/  IMAD.MOV.U32 R3, RZ, RZ, 0x8000 ;  /* 0x00008000ff037424 */ /* 0x003fc800078e00ff */
[----:B------:R3:W-:Y:S01]  /*df10*/  SYNCS.ARRIVE.TRANS64 RZ, [R4+URZ+0x38830], R3 ;  /* 0x0388300304ff79a7 */ /* 0x0007e2000800003f */
[----:B--2---:R-:W-:-:S04]  /*df20*/  LOP3.LUT R5, R5, 0x1f, RZ, 0xc0, !PT ;  /* 0x0000001f05057812 */ /* 0x004fc800078ec0ff */
[----:B------:R-:W-:-:S13]  /*df30*/  ISETP.NE.AND P0, PT, R5, RZ, PT ;  /* 0x000000ff0500720c */ /* 0x000fda0003f05270 */
[----:B---3--:R-:W-:Y:S05]  /*df40*/  @!P0 BRA `(.L_x_192) ;  /* 0x0000000000048947 */ /* 0x008fea0003800000 */
[----:B------:R-:W-:Y:S01]  /*df50*/  BPT.TRAP 0x1 ;  /* 0x000000040000795c */ /* 0x000fe20000300000 */
.L_x_192:
[----:B01----:R-:W2:Y:S01]  /*df60*/  LDL R3, [R1+0x4] ;  /* 0x0000040001037983 */ /* 0x003ea20000100800 */
        /* <DEDUP_REMOVED lines=15> */
[----:B0-----:R-:W-:Y:S01]  /*e060*/  UMOV UR8, UR14 ;  /* 0x0000000e00087c82 */ /* 0x001fe20008000000 */
[----:B------:R-:W-:Y:S02]  /*e070*/  UMOV UR10, UR15 ;  /* 0x0000000f000a7c82 */ /* 0x000fe40008000000 */
[----:B------:R0:W-:Y:S02]  /*e080*/  UTMALDG.4D [UR8], [UR4], desc[UR6] ;  /* 0x00000608040075b4 */ /* 0x0001e40008019000 */
[----:B0-----:R-:W-:Y:S01]  /*e090*/  NOP ;  /* 0x0000000000007918 */ /* 0x001fe20000000000 */
.L_x_187:
        /* <DEDUP_REMOVED lines=11> */
[C---:B------:R-:W-:Y:S01]  /*e150*/  @P0 R2UR UR13, R8.reuse ;  /* 0x00000000080d02ca */ /* 0x040fe200000e0000 */
[----:B------:R-:W-:Y:S01]  /*e160*/  UMOV UR7, 0x12f00000 ;  /* 0x12f0000000077882 */ /* 0x000fe20000000000 */
[----:B------:R-:W-:Y:S01]  /*e170*/  @P0 R2UR UR19, R7 ;  /* 0x00000000071302ca */ /* 0x000fe200000e0000 */
[----:B------:R-:W-:Y:S01]  /*e180*/  UMOV UR10, URZ ;  /* 0x0000003f000a7c82 */ /* 0x000fe20008000000 */
[----:B------:R-:W-:Y:S01]  /*e190*/  @P0 R2UR UR21, R8 ;  /* 0x00000000081502ca */ /* 0x000fe200000e0000 */
[----:B------:R-:W-:Y:S01]  /*e1a0*/  UMOV UR12, UR38 ;  /* 0x00000026000c7c82 */ /* 0x000fe20008000000 */
[----:B------:R-:W-:Y:S01]  /*e1b0*/  UMOV UR18, 0x80 ;  /* 0x0000008000127882 */ /* 0x000fe20000000000 */
[----:B------:R-:W-:Y:S01]  /*e1c0*/  UMOV UR20, UR38 ;  /* 0x0000002600147c82 */ /* 0x000fe20008000000 */
[----:B------:R-:W-:Y:S01]  /*e1d0*/  UMOV UR17, UR9 ;  /* 0x0000000900117c82 */ /* 0x000fe20008000000 */
[----:B------:R2:W-:Y:S04]  /*e1e0*/  @P0 SYNCS.ARRIVE.TRANS64 RZ, [UR41+0x38800], R2 ;  /* 0x03880002ffff09a7 */ /* 0x0005e80008000029 */
[----:B------:R2:W-:Y:S04]  /*e1f0*/  UTMALDG.4D [UR8], [UR4], desc[UR6] ;  /* 0x00000608040075b4 */ /* 0x0005e80008019000 */
[----:B------:R2:W-:Y:S02]  /*e200*/  UTMALDG.4D [UR16], [UR4], desc[UR6] ;  /* 0x00000610040075b4 */ /* 0x0005e40008019000 */
[----:B--2---:R-:W-:Y:S01]  /*e210*/  NOP ;  /* 0x0000000000007918 */ /* 0x004fe20000000000 */
.L_x_185:
[----:B------:R-:W2:Y:S01]  /*e220*/  LDL.LU R3, [R1+0x34] ;  /* 0x0000340001037983 */ /* 0x000ea20000300800 */
[----:B------:R-:W-:Y:S01]  /*e230*/  BSSY B0, `(.L_x_193) ;  /* 0x0000009000007945 */ /* 0x000fe20003800000 */
[----:B--2---:R-:W-:-:S05]  /*e240*/  VIADD R3, R3, 0x1 ;  /* 0x0000000103037836 */ /* 0x004fca0000000000 */
[----:B------:R-:W-:Y:S01]  /*e250*/  LEA.HI R2, R3, R3, RZ, 0x1 ;  /* 0x0000000303027211 */ /* 0x000fe200078f08ff */
[----:B------:R2:W-:Y:S03]  /*e260*/  STL [R1+0x34], R3 ;  /* 0x0000340301007387 */ /* 0x0005e60000100800 */
[----:B------:R-:W-:-:S05]  /*e270*/  LOP3.LUT R2, R2, 0xfffffffe, RZ, 0xc0, !PT ;  /* 0xfffffffe02027812 */ /* 0x000fca00078ec0ff */
[----:B------:R-:W-:-:S05]  /*e280*/  IMAD.IADD R2, R3, 0x1, -R2 ;  /* 0x0000000103027824 */ /* 0x000fca00078e0a02 */
[----:B------:R-:W-:-:S04]  /*e290*/  SHF.L.U32 R2, R2, 0x1f, RZ ;  /* 0x0000001f02027819 */ /* 0x000fc800000006ff */
[----:B------:R-:W3:Y:S02]  /*e2a0*/  SYNCS.PHASECHK.TRANS64.TRYWAIT P0, [UR41+0x38820], R2 ;  /* 0x03882002ff0075a7 */ /* 0x000ee40008000169 */
[----:B--23--:R-:W-:Y:S05]  /*e2b0*/  @!P0 BRA `(.L_x_194) ;  /* 0x00000030000c8947 */ /* 0x00cfea0003800000 */
.L_x_260:
[----:B0-----:R-:W-:Y:S05]  /*e2c0*/  BSYNC B0 ;  /* 0x0000000000007941 */ /* 0x001fea0003800000 */
.L_x_193:
[----:B------:R-:W-:-:S06]  /*e2d0*/  UISETP.GE.AND UP0, UPT, UR44, 0x81, UPT ;  /* 0x000000812c00788c */ /* 0x000fcc000bf06270 */
[----:B------:R-:W-:-:S13]  /*e2e0*/  PLOP3.LUT P0, PT, PT, PT, UP0, 0x80, 0x0 ;  /* 0x000000000000781c */ /* 0x000fda0003f0f008 */
[----:B------:R-:W-:Y:S05]  /*e2f0*/  @!P0 BRA `(.L_x_195) ;  /* 0x0000001000c48947 */ /* 0x000fea0003800000 */
[----:B------:R0:W5:Y:S01]  /*e300*/  LDL.LU R6, [R1+0xc] ;  /* 0x00000c0001067983 */ /* 0x0001620000300800 */
[----:B------:R-:W-:-:S03]  /*e310*/  ULEA.HI.SX32 UR4, UR43, 0xfffffffe, 0x19 ;  /* 0xfffffffe2b047891 */ /* 0x000fc6000f8fca3f */
[----:B------:R0:W5:Y:S03]  /*e320*/  LDL.LU R7, [R1+0x8] ;  /* 0x0000080001077983 */ /* 0x0001660000300800 */
[----:B------:R-:W-:-:S07]  /*e330*/  IMAD.U32 R21, RZ, RZ, UR4 ;  /* 0x00000004ff157e24 */ /* 0x000fce000f8e00ff */
.L_x_217:
[----:B--23-5:R-:W-:Y:S01]  /*e340*/  VIADD R2, R7, 0x1 ;  /* 0x0000000107027836 */ /* 0x02cfe20000000000 */
[----:B------:R-:W-:Y:S05]  /*e350*/  YIELD ;  /* 0x0000000000007946 */ /* 0x000fea0003800000 */
[----:B------:R-:W-:Y:S01]  /*e360*/  ISETP.NE.AND P0, PT, R2, 0x2, PT ;  /* 0x000000020200780c */ /* 0x000fe20003f05270 */
[----:B------:R-:W-:Y:S03]  /*e370*/  BSSY B0, `(.L_x_196) ;  /* 0x000008e000007945 */ /* 0x000fe60003800000 */
[----:B------:R-:W-:-:S02]  /*e380*/  SEL R3, RZ, 0x1, P0 ;  /* 0x00000001ff037807 */ /* 0x000fc40000000000 */
[----:B-1----:R-:W-:Y:S02]  /*e390*/  SEL R10, R2, RZ, P0 ;  /* 0x000000ff020a7207 */ /* 0x002fe40000000000 */
[----:B------:R-:W-:-:S05]  /*e3a0*/  LOP3.LUT R9, R6, R3, RZ, 0x3c, !PT ;  /* 0x0000000306097212 */ /* 0x000fca00078e3cff */
[----:B------:R2:W-:Y:S04]  /*e3b0*/  STL [R1+0xc], R9 ;  /* 0x00000c0901007387 */ /* 0x0005e80000100800 */
[----:B------:R2:W-:Y:S01]  /*e3c0*/  STL [R1+0x8], R10 ;  /* 0x0000080a01007387 */ /* 0x0005e20000100800 */
[----:B------:R-:W-:Y:S05]  /*e3d0*/  @!P6 BRA `(.L_x_197) ;  /* 0x00000008001ce947 */ /* 0x000fea0003800000 */
[----:B------:R-:W-:Y:S01]  /*e3e0*/  ULDC.64 UR4, c[0x0][0x3f8] ;  /* 0x0000fe0000047ab9 */ /* 0x000fe20000000a00 */
[----:B------:R-:W-:Y:S01]  /*e3f0*/  IMAD.MOV.U32 R8, RZ, RZ, R21 ;  /* 0x000000ffff087224 */ /* 0x000fe200078e0015 */
[----:B------:R-:W-:-:S04]  /*e400*/  ISETP.NE.U32.AND P0, PT, RZ, UR4, PT ;  /* 0x00000004ff007c0c */ /* 0x000fc8000bf05070 */
[----:B------:R-:W-:-:S13]  /*e410*/  ISETP.NE.AND.EX P0, PT, RZ, UR5, PT, P0 ;  /* 0x00000005ff007c0c */ /* 0x000fda000bf05300 */
[----:B------:R-:W-:Y:S05]  /*e420*/  @!P0 BRA `(.L_x_198) ;  /* 0x00000000004c8947 */ /* 0x000fea0003800000 */
[----:B------:R-:W3:Y:S01]  /*e430*/  LDL R5, [R1+0x24] ;  /* 0x0000240001057983 */ /* 0x000ee20000100800 */
[----:B------:R-:W4:Y:S01]  /*e440*/  LDC R8, c[0x0][0x41c] ;  /* 0x00010700ff087b82 */ /* 0x000f220000000800 */
[----:B------:R-:W-:Y:S02]  /*e450*/  ULDC.64 UR6, c[0x0][0x408] ;  /* 0x0001020000067ab9 */ /* 0x000fe40000000a00 */
[----:B-1----:R-:W2:Y:S01]  /*e460*/  LDL R4, [R1+0x10] ;  /* 0x0000100001047983 */ /* 0x002ea20000100800 */
[----:B----4-:R-:W-:-:S13]  /*e470*/  ISETP.NE.AND P0, PT, R8, 0x1, PT ;  /* 0x000000010800780c */ /* 0x010fda0003f05270 */
[----:B------:R-:W1:Y:S02]  /*e480*/  @P0 LDC.64 R2, c[0x0][0x420] ;  /* 0x00010800ff020b82 */ /* 0x000e640000000a00 */
[----:B-1----:R-:W-:-:S04]  /*e490*/  @P0 IMAD.HI.U32 R0, R21, R2, RZ ;  /* 0x0000000215000227 */ /* 0x002fc800078e00ff */
[----:B------:R-:W-:Y:S01]  /*e4a0*/  IMAD.MOV.U32 R2, RZ, RZ, R21 ;  /* 0x000000ffff027224 */ /* 0x000fe200078e0015 */
[----:B------:R-:W-:-:S04]  /*e4b0*/  @P0 SHF.R.U32.HI R2, RZ, R3, R0 ;  /* 0x00000003ff020219 */ /* 0x000fc80000011600 */
[--C-:B------:R-:W-:Y:S01]  /*e4c0*/  SHF.R.S32.HI R3, RZ, 0x1f, R2.reuse ;  /* 0x0000001fff037819 */ /* 0x100fe20000011402 */
[----:B------:R-:W-:-:S04]  /*e4d0*/  IMAD.MOV R0, RZ, RZ, -R2 ;  /* 0x000000ffff007224 */ /* 0x000fc800078e0a02 */
[----:B------:R-:W-:Y:S02]  /*e4e0*/  IMAD R8, R8, R0, R21 ;  /* 0x0000000008087224 */ /* 0x000fe400078e0215 */
[----:B---3--:R-:W-:-:S04]  /*e4f0*/  IMAD R0, R5, UR6, RZ ;  /* 0x0000000605007c24 */ /* 0x008fc8000f8e02ff */
[C---:B--2---:R-:W-:Y:S02]  /*e500*/  IMAD R0, R4.reuse, UR7, R0 ;  /* 0x0000000704007c24 */ /* 0x044fe4000f8e0200 */
[----:B------:R-:W-:-:S04]  /*e510*/  IMAD.WIDE.U32 R2, R4, UR6, R2 ;  /* 0x0000000604027c25 */ /* 0x000fc8000f8e0002 */
[----:B------:R-:W-:Y:S01]  /*e520*/  IMAD.IADD R0, R0, 0x1, R3 ;  /* 0x0000000100007824 */ /* 0x000fe200078e0203 */
[----:B------:R-:W-:-:S04]  /*e530*/  LEA R4, P0, R2, UR4, 0x2 ;  /* 0x0000000402047c11 */ /* 0x000fc8000f8010ff */
[----:B------:R-:W-:-:S05]  /*e540*/  LEA.HI.X R5, R2, UR5, R0, 0x2, P0 ;  /* 0x0000000502057c11 */ /* 0x000fca00080f1400 */
[----:B------:R3:W5:Y:S04]  /*e550*/  LDG.E R0, desc[UR46][R4.64] ;  /* 0x0000002e04007981 */ /* 0x000768000c1e1900 */
.L_x_198:
[----:B-1-3--:R-:W-:Y:S01]  /*e560*/  LEA R4, R10, UR41, 0x3 ;  /* 0x000000290a047c11 */ /* 0x00afe2000f8e18ff */
[----:B------:R-:W1:Y:S01]  /*e570*/  S2R R2, SR_TID.X ;  /* 0x0000000000027919 */ /* 0x000e620000002100 */
[----:B------:R-:W-:Y:S01]  /*e580*/  SHF.L.U32 R3, R9, 0x1f, RZ ;  /* 0x0000001f09037819 */ /* 0x000fe200000006ff */
[----:B------:R-:W-:Y:S03]  /*e590*/  BSSY B1, `(.L_x_199) ;  /* 0x0000005000017945 */ /* 0x000fe60003800000 */
[----:B------:R-:W3:Y:S01]  /*e5a0*/  SYNCS.PHASECHK.TRANS64.TRYWAIT P0, [R4+URZ+0x38880], R3 ;  /* 0x03888003040075a7 */ /* 0x000ee2000800017f */
[----:B-1----:R-:W-:-:S04]  /*e5b0*/  LOP3.LUT R2, R2, 0x7f, RZ, 0xc0, !PT ;  /* 0x0000007f02027812 */ /* 0x002fc800078ec0ff */
[----:B------:R-:W-:Y:S01]  /*e5c0*/  ISETP.NE.AND P2, PT, R2, RZ, PT ;  /* 0x000000ff0200720c */ /* 0x000fe20003f45270 */
[----:B---3--:R-:W-:-:S12]  /*e5d0*/  @!P0 BRA `(.L_x_200) ;  /* 0x0000002c005c8947 */ /* 0x008fd80003800000 */
.L_x_261:
[----:B------:R-:W-:Y:S05]  /*e5e0*/  BSYNC B1 ;  /* 0x0000000000017941 */ /* 0x000fea0003800000 */
.L_x_199:
[----:B------:R-:W-:Y:S04]  /*e5f0*/  BSSY B1, `(.L_x_201) ;  /* 0x0000009000017945 */ /* 0x000fe80003800000 */
[----:B------:R-:W-:Y:S05]  /*e600*/  @P2 BRA `(.L_x_202) ;  /* 0x00000000001c2947 */ /* 0x000fea0003800000 */
[----:B------:R-:W3:Y:S02]  /*e610*/  S2R R2, SR_TID.X ;  /* 0x0000000000027919 */ /* 0x000ee40000002100 */
[----:B---3--:R-:W-:Y:S01]  /*e620*/  LOP3.LUT R5, R2, 0x1f, RZ, 0xc0, !PT ;  /* 0x0000001f02057812 */ /* 0x008fe200078ec0ff */
[----:B------:R-:W-:-:S03]  /*e630*/  IMAD.MOV.U32 R2, RZ, RZ, 0x8000 ;  /* 0x00008000ff027424 */ /* 0x000fc600078e00ff */
[----:B------:R-:W-:Y:S01]  /*e640*/  ISETP.NE.AND P0, PT, R5, RZ, PT ;  /* 0x000000ff0500720c */ /* 0x000fe20003f05270 */
[----:B------:R3:W-:-:S12]  /*e650*/  SYNCS.ARRIVE.TRANS64 RZ, [R4+URZ+0x38870], R2 ;  /* 0x0388700204ff79a7 */ /* 0x0007d8000800003f */
[----:B---3--:R-:W-:Y:S05]  /*e660*/  @!P0 BRA `(.L_x_202) ;  /* 0x0000000000048947 */ /* 0x008fea0003800000 */
[----:B------:R-:W-:Y:S01]  /*e670*/  BPT.TRAP 0x1 ;  /* 0x000000040000795c */ /* 0x000fe20000300000 */
.L_x_202:
[----:B------:R-:W-:Y:S05]  /*e680*/  BSYNC B1 ;  /* 0x0000000000017941 */ /* 0x000fea0003800000 */
.L_x_201:
[----:B------:R-:W3:Y:S04]  /*e690*/  LDL R2, [R1+0x8] ;  /* 0x0000080001027983 */ /* 0x000ee80000100800 */
[----:B--2---:R-:W2:Y:S04]  /*e6a0*/  LDL R9, [R1+0x4] ;  /* 0x0000040001097983 */ /* 0x004ea80000100800 */
[----:B------:R-:W4:Y:S01]  /*e6b0*/  LDL R5, [R1+0x28] ;  /* 0x0000280001057983 */ /* 0x000f220000100800 */
[----:B------:R-:W-:-:S05]  /*e6c0*/  IMAD.MOV.U32 R13, RZ, RZ, RZ ;  /* 0x000000ffff0d7224 */ /* 0x000fca00078e00ff */
[----:B------:R-:W-:Y:S01]  /*e6d0*/  R2UR UR10, R13 ;  /* 0x000000000d0a72ca */ /* 0x000fe200000e0000 */
[----:B------:R-:W-:Y:S01]  /*e6e0*/  UIADD3 UR4, UP0, UR54, 0x470, URZ ;  /* 0x0000047036047890 */ /* 0x000fe2000ff1e03f */
[----:B------:R-:W-:Y:S01]  /*e6f0*/  PLOP3.LUT P0, PT, PT, PT, PT, 0x80, 0x0 ;  /* 0x000000000000781c */ /* 0x000fe20003f0f070 */
[----:B------:R-:W-:Y:S01]  /*e700*/  UMOV UR6, 0x0 ;  /* 0x0000000000067882 */ /* 0x000fe20000000000 */
[----:B------:R-:W-:Y:S01]  /*e710*/  UMOV UR7, 0x14f00000 ;  /* 0x14f0000000077882 */ /* 0x000fe20000000000 */
[----:B------:R-:W-:Y:S01]  /*e720*/  UIADD3.X UR5, URZ, UR55, URZ, UP0, !UPT ;  /* 0x000000373f057290 */ /* 0x000fe200087fe43f */
[----:B---3--:R-:W-:Y:S02]  /*e730*/  LEA R2, R2, UR41, 0xf ;  /* 0x0000002902027c11 */ /* 0x008fe4000f8e78ff */
[----:B--2---:R-:W-:-:S03]  /*e740*/  R2UR UR12, R9 ;  /* 0x00000000090c72ca */ /* 0x004fc600000e0000 */
[----:B------:R-:W-:Y:S02]  /*e750*/  VIADD R9, R2, 0x10400 ;  /* 0x0001040002097836 */ /* 0x000fe40000000000 */
[----:B----4-:R-:W-:Y:S02]  /*e760*/  IMAD R8, R8, 0x80, R5 ;  /* 0x0000008008087824 */ /* 0x010fe400078e0205 */
[----:B------:R-:W-:-:S08]  /*e770*/  VIADD R5, R4, 0x38870 ;  /* 0x0003887004057836 */ /* 0x000fd00000000000 */
.L_x_203:
        /* <DEDUP_REMOVED lines=8> */
[----:B--2---:R-:W-:Y:S05]  /*e800*/  @P0 BRA.U.ANY `(.L_x_203) ;  /* 0xfffffffd00dc0947 */ /* 0x004fea000393ffff */
[----:B------:R-:W2:Y:S01]  /*e810*/  LDL R10, [R1+0x4] ;  /* 0x00000400010a7983 */ /* 0x000ea20000100800 */
[----:B------:R-:W-:Y:S01]  /*e820*/  IMAD.MOV.U32 R12, RZ, RZ, 0x80 ;  /* 0x00000080ff0c7424 */ /* 0x000fe200078e00ff */
[----:B------:R-:W-:Y:S01]  /*e830*/  PLOP3.LUT P0, PT, PT, PT, PT, 0x80, 0x0 ;  /* 0x000000000000781c */ /* 0x000fe20003f0f070 */
[----:B------:R-:W-:Y:S01]  /*e840*/  VIADD R9, R2, 0x14400 ;  /* 0x0001440002097836 */ /* 0x000fe20000000000 */
[----:B------:R-:W-:Y:S01]  /*e850*/  UMOV UR6, 0x0 ;  /* 0x0000000000067882 */ /* 0x000fe20000000000 */
[----:B------:R-:W-:Y:S01]  /*e860*/  UMOV UR7, 0x14f00000 ;  /* 0x14f0000000077882 */ /* 0x000fe20000000000 */
[----:B------:R-:W-:Y:S02]  /*e870*/  R2UR UR10, R12 ;  /* 0x000000000c0a72ca */ /* 0x000fe400000e0000 */
[----:B--2---:R-:W-:-:S15]  /*e880*/  R2UR UR12, R10 ;  /* 0x000000000a0c72ca */ /* 0x004fde00000e0000 */
.L_x_204:
        /* <DEDUP_REMOVED lines=8> */
[----:B--2---:R-:W-:Y:S05]  /*e910*/  @P0 BRA.U.ANY `(.L_x_204) ;  /* 0xfffffffd00dc0947 */ /* 0x004fea000393ffff */
[----:B------:R-:W2:Y:S01]  /*e920*/  SYNCS.PHASECHK.TRANS64.TRYWAIT P0, [R4+URZ+0x38840], R3 ;  /* 0x03884003040075a7 */ /* 0x000ea2000800017f */
[----:B------:R-:W-:Y:S04]  /*e930*/  BSSY B1, `(.L_x_205) ;  /* 0x0000002000017945 */ /* 0x000fe80003800000 */
[----:B--2---:R-:W-:Y:S05]  /*e940*/  @!P0 BRA `(.L_x_206) ;  /* 0x0000002800948947 */ /* 0x004fea0003800000 */
.L_x_262:
[----:B------:R-:W-:Y:S05]  /*e950*/  BSYNC B1 ;  /* 0x0000000000017941 */ /* 0x000fea0003800000 */
.L_x_205:
[----:B------:R-:W-:Y:S01]  /*e960*/  BSSY B1, `(.L_x_207) ;  /* 0x000000b000017945 */ /* 0x000fe20003800000 */
[----:B------:R-:W-:Y:S02]  /*e970*/  IMAD.MOV.U32 R10, RZ, RZ, 0x0 ;  /* 0x00000000ff0a7424 */ /* 0x000fe400078e00ff */
[----:B------:R-:W-:Y:S01]  /*e980*/  IMAD.MOV.U32 R11, RZ, RZ, 0x14f00000 ;  /* 0x14f00000ff0b7424 */ /* 0x000fe200078e00ff */
[----:B------:R-:W-:Y:S06]  /*e990*/  @P2 BRA `(.L_x_208) ;  /* 0x00000000001c2947 */ /* 0x000fec0003800000 */
[----:B------:R-:W3:Y:S01]  /*e9a0*/  S2R R5, SR_TID.X ;  /* 0x0000000000057919 */ /* 0x000ee20000002100 */
[----:B-12---:R-:W-:-:S04]  /*e9b0*/  IMAD.MOV.U32 R3, RZ, RZ, 0x8000 ;  /* 0x00008000ff037424 */ /* 0x006fc800078e00ff */
[----:B------:R4:W-:Y:S01]  /*e9c0*/  SYNCS.ARRIVE.TRANS64 RZ, [R4+URZ+0x38830], R3 ;  /* 0x0388300304ff79a7 */ /* 0x0009e2000800003f */
[----:B---3--:R-:W-:-:S04]  /*e9d0*/  LOP3.LUT R5, R5, 0x1f, RZ, 0xc0, !PT ;  /* 0x0000001f05057812 */ /* 0x008fc800078ec0ff */
[----:B------:R-:W-:-:S13]  /*e9e0*/  ISETP.NE.AND P0, PT, R5, RZ, PT ;  /* 0x000000ff0500720c */ /* 0x000fda0003f05270 */
[----:B----4-:R-:W-:Y:S05]  /*e9f0*/  @!P0 BRA `(.L_x_208) ;  /* 0x0000000000048947 */ /* 0x010fea0003800000 */
[----:B------:R-:W-:Y:S01]  /*ea00*/  BPT.TRAP 0x1 ;  /* 0x000000040000795c */ /* 0x000fe20000300000 */
.L_x_208:
[----:B------:R-:W-:Y:S05]  /*ea10*/  BSYNC B1 ;  /* 0x0000000000017941 */ /* 0x000fea0003800000 */
.L_x_207:
[----:B-12---:R-:W2:Y:S01]  /*ea20*/  LDL R3, [R1+0x4] ;  /* 0x0000040001037983 */ /* 0x006ea20000100800 */
[----:B------:R-:W-:Y:S01]  /*ea30*/  R2UR UR10, R13 ;  /* 0x000000000d0a72ca */ /* 0x000fe200000e0000 */
[----:B------:R-:W-:Y:S01]  /*ea40*/  UIADD3 UR4, UP0, UR54, 0x370, URZ ;  /* 0x0000037036047890 */ /* 0x000fe2000ff1e03f */
[----:B------:R-:W-:Y:S01]  /*ea50*/  R2UR UR6, R10 ;  /* 0x000000000a0672ca */ /* 0x000fe200000e0000 */
[----:B------:R-:W-:Y:S01]  /*ea60*/  VIADD R4, R4, 0x38830 ;  /* 0x0003883004047836 */ /* 0x000fe20000000000 */
[----:B------:R-:W-:Y:S01]  /*ea70*/  R2UR UR7, R11 ;  /* 0x000000000b0772ca */ /* 0x000fe200000e0000 */
[----:B------:R-:W-:Y:S01]  /*ea80*/  UIADD3.X UR5, URZ, UR55, URZ, UP0, !UPT ;  /* 0x000000373f057290 */ /* 0x000fe200087fe43f */
[----:B------:R-:W-:Y:S02]  /*ea90*/  PLOP3.LUT P0, PT, PT, PT, PT, 0x80, 0x0 ;  /* 0x000000000000781c */ /* 0x000fe40003f0f070 */
[----:B--2---:R-:W-:Y:S01]  /*eaa0*/  R2UR UR12, R3 ;  /* 0x00000000030c72ca */ /* 0x004fe200000e0000 */
[----:B------:R-:W-:-:S14]  /*eab0*/  VIADD R3, R2, 0x28400 ;  /* 0x0002840002037836 */ /* 0x000fdc0000000000 */
.L_x_209:
        /* <DEDUP_REMOVED lines=16> */
.L_x_210:
        /* <DEDUP_REMOVED lines=9> */
.L_x_197:
[----:B------:R-:W-:Y:S05]  /*ec50*/  BSYNC B0 ;  /* 0x0000000000007941 */ /* 0x000fea0003800000 */
.L_x_196:
[----:B------:R-:W-:-:S06]  /*ec60*/  UISETP.NE.AND UP0, UPT, UR42, 0x3, UPT ;  /* 0x000000032a00788c */ /* 0x000fcc000bf05270 */
[----:B------:R-:W-:-:S13]  /*ec70*/  PLOP3.LUT P0, PT, PT, PT, UP0, 0x80, 0x0 ;  /* 0x000000000000781c */ /* 0x000fda0003f0f008 */
[----:B------:R-:W-:Y:S05]  /*ec80*/  @!P0 BRA `(.L_x_211) ;  /* 0x0000000000048947 */ /* 0x000fea0003800000 */
[----:B------:R-:W-:Y:S01]  /*ec90*/  BPT.TRAP 0x1 ;  /* 0x000000040000795c */ /* 0x000fe20000300000 */
.L_x_211:
        /* <DEDUP_REMOVED lines=9> */
.L_x_263:
[----:B------:R-:W-:Y:S05]  /*ed30*/  BSYNC B0 ;  /* 0x0000000000007941 */ /* 0x000fea0003800000 */
.L_x_212:
[----:B------:R-:W-:Y:S05]  /*ed40*/  @!P0 BRA `(.L_x_214) ;  /* 0x0000000000048947 */ /* 0x000fea0003800000 */
[----:B------:R-:W-:Y:S01]  /*ed50*/  BPT.TRAP 0x1 ;  /* 0x000000040000795c */ /* 0x000fe20000300000 */
.L_x_214:
[----:B---3--:R-:W3:Y:S01]  /*ed60*/  LDL R3, [R1] ;  /* 0x0000000001037983 */ /* 0x008ee20000100800 */
[----:B------:R-:W-:Y:S01]  /*ed70*/  SHF.L.U32 R2, R6, 0x1f, RZ ;  /* 0x0000001f06027819 */ /* 0x000fe200000006ff */
[----:B------:R-:W-:-:S03]  /*ed80*/  IMAD.SHL.U32 R12, R7, 0x8000, RZ ;  /* 0x00008000070c7824 */ /* 0x000fc600078e00ff */
[----:B---3--:R-:W3:Y:S02]  /*ed90*/  SYNCS.PHASECHK.TRANS64.TRYWAIT P2, [R3+URZ+0x38860], R2 ;  /* 0x03886002030075a7 */ /* 0x008ee4000804017f */
[----:B---3--:R-:W-:Y:S05]  /*eda0*/  @!P2 BRA `(.L_x_215) ;  /* 0x0000002400a8a947 */ /* 0x008fea0003800000 */
.L_x_264:
[----:B---3--:R-:W3:Y:S04]  /*edb0*/  LDL R3, [R1+0x30] ;  /* 0x0000300001037983 */ /* 0x008ee80000100800 */
[----:B------:R-:W4:Y:S04]  /*edc0*/  LDL R16, [R1+0x18] ;  /* 0x0000180001107983 */ /* 0x000f280000100800 */
[----:B------:R-:W5:Y:S01]  /*edd0*/  LDL R13, [R1+0x2c] ;  /* 0x00002c00010d7983 */ /* 0x000f620000100800 */
[----:B------:R-:W-:Y:S05]  /*ede0*/  WARPSYNC.ALL ;  /* 0x0000000000007948 */ /* 0x000fea0003800000 */
[----:B---3--:R-:W-:-:S05]  /*edf0*/  LOP3.LUT R2, R12, R3, RZ, 0xfc, !PT ;  /* 0x000000030c027212 */ /* 0x008fca00078efcff */
[----:B--2---:R-:W1:Y:S01]  /*ee00*/  LDSM.16.MT88.4 R8, [R2+UR41+0x10400] ;  /* 0x010400290208783b */ /* 0x004e620008004200 */
        /* <DEDUP_REMOVED lines=27> */
[----:B------:R-:W2:Y:S04]  /*efc0*/  LDSM.16.MT88.4 R8, [R2+UR41+0x11400] ;  /* 0x011400290208783b */ /* 0x000ea80008004200 */
[----:B-1----:R-:W3:Y:S01]  /*efd0*/  LDL R18, [R1+0x14] ;  /* 0x0000140001127983 */ /* 0x002ee20000100800 */
[C-C-:B--2---:R-:W-:Y:S02]  /*efe0*/  PRMT R4, R8.reuse, 0x6420, R9.reuse ;  /* 0x0000642008047816 */ /* 0x144fe40000000009 */
        /* <DEDUP_REMOVED lines=9> */
[----:B---3--:R-:W-:-:S05]  /*f080*/  IADD3 R16, R18, 0x400, R20 ;  /* 0x0000040012107810 */ /* 0x008fca0007ffe014 */
        /* <DEDUP_REMOVED lines=58> */
[----:B------:R-:W2:Y:S01]  /*f430*/  LDSM.16.MT88.4 R4, [R3+0x17400] ;  /* 0x017400000304783b */ /* 0x000ea20000004200 */
[C-C-:B-1----:R-:W-:Y:S02]  /*f440*/  PRMT R12, R8.reuse, 0x6420, R9.reuse ;  /* 0x00006420080c7816 */ /* 0x142fe40000000009 */
[----:B------:R-:W-:-:S02]  /*f450*/  PRMT R13, R8, 0x7531, R9 ;  /* 0x00007531080d7816 */ /* 0x000fc40000000009 */
[C-C-:B------:R-:W-:Y:S02]  /*f460*/  PRMT R14, R10.reuse, 0x6420, R11.reuse ;  /* 0x000064200a0e7816 */ /* 0x140fe4000000000b */
[----:B------:R-:W-:Y:S02]  /*f470*/  PRMT R15, R10, 0x7531, R11 ;  /* 0x000075310a0f7816 */ /* 0x000fe4000000000b */
[C-C-:B--2---:R-:W-:Y:S02]  /*f480*/  PRMT R8, R4.reuse, 0x6420, R5.reuse ;  /* 0x0000642004087816 */ /* 0x144fe40000000005 */
        /* <DEDUP_REMOVED lines=10> */
[----:B--2---:R-:W2:Y:S01]  /*f530*/  FENCE.VIEW.ASYNC.S ;  /* 0x00000000000073c6 */ /* 0x004ea20000000000 */
[----:B------:R-:W-:Y:S05]  /*f540*/  @!P0 BRA `(.L_x_216) ;  /* 0x0000000000048947 */ /* 0x000fea0003800000 */
[----:B------:R-:W-:Y:S01]  /*f550*/  BPT.TRAP 0x1 ;  /* 0x000000040000795c */ /* 0x000fe20000300000 */
.L_x_216:
[----:B------:R-:W2:Y:S01]  /*f560*/  LDL.LU R2, [R1] ;  /* 0x0000000001027983 */ /* 0x000ea20000300800 */
[C---:B------:R-:W-:Y:S01]  /*f570*/  ISETP.GT.AND P0, PT, R21.reuse, RZ, PT ;  /* 0x000000ff1500720c */ /* 0x040fe20003f04270 */
[----:B------:R-:W-:Y:S02]  /*f580*/  VIADD R21, R21, 0xffffffff ;  /* 0xffffffff15157836 */ /* 0x000fe40000000000 */
[----:B------:R3:W5:Y:S04]  /*f590*/  LDL R6, [R1+0xc] ;  /* 0x00000c0001067983 */ /* 0x0007680000100800 */
[----:B------:R3:W5:Y:S01]  /*f5a0*/  LDL R7, [R1+0x8] ;  /* 0x0000080001077983 */ /* 0x0007620000100800 */
[----:B--2---:R2:W-:Y:S02]  /*f5b0*/  SYNCS.ARRIVE.TRANS64.A1T0 RZ, [R2+URZ+0x38850], RZ ;  /* 0x038850ff02ff79a7 */ /* 0x0045e4000810003f */
[----:B--2---:R-:W-:-:S05]  /*f5c0*/  @!P1 VIADD R2, R2, 0x38880 ;  /* 0x0003888002029836 */ /* 0x004fca0000000000 */
[----:B------:R-:W-:Y:S01]  /*f5d0*/  @!P1 PRMT R2, RZ, 0x654, R2 ;  /* 0x00000654ff029816 */ /* 0x000fe20000000002 */
[----:B------:R-:W-:Y:S06]  /*f5e0*/  BAR.SYNC.DEFER_BLOCKING 0x2, 0x80 ;  /* 0x0082000000007b1d */ /* 0x000fec0000010000 */
[----:B------:R3:W-:Y:S01]  /*f5f0*/  @!P1 SYNCS.ARRIVE.TRANS64.RED.A1T0 RZ, [R2+URZ], RZ ;  /* 0x000000ff02ff99a7 */ /* 0x0007e2000810043f */
[----:B------:R-:W-:Y:S05]  /*f600*/  @P0 BRA `(.L_x_217) ;  /* 0xffffffec004c0947 */ /* 0x000fea000383ffff */
.L_x_195:
[----:B------:R-:W-:Y:S04]  /*f610*/  BSSY B0, `(.L_x_218) ;  /* 0x000000f000007945 */ /* 0x000fe80003800000 */
[----:B------:R-:W-:Y:S05]  /*f620*/  @P1 BRA `(.L_x_219) ;  /* 0x0000000000341947 */ /* 0x000fea0003800000 */
[----:B------:R-:W4:Y:S01]  /*f630*/  S2R R5, SR_LANEID ;  /* 0x0000000000057919 */ /* 0x000f220000000000 */
[----:B------:R-:W-:Y:S01]  /*f640*/  VOTEU.ANY UR4, UPT, PT ;  /* 0x0000000000047886 */ /* 0x000fe200038e0100 */
[----:B--23--:R-:W2:Y:S01]  /*f650*/  LDC.64 R2, c[0x0][0xc38] ;  /* 0x00030e00ff027b82 */ /* 0x00cea20000000a00 */
[----:B------:R-:W4:Y:S02]  /*f660*/  FLO.U32 R0, UR4 ;  /* 0x0000000400007d00 */ /* 0x000f2400080e0000 */
[----:B----4-:R-:W-:-:S06]  /*f670*/  ISETP.EQ.U32.AND P0, PT, R0, R5, PT ;  /* 0x000000050000720c */ /* 0x010fcc0003f02070 */
[----:B------:R-:W2:Y:S07]  /*f680*/  POPC R5, UR4 ;  /* 0x0000000400057d09 */ /* 0x000eae0008000000 */
[----:B--2---:R-:W2:Y:S01]  /*f690*/  @P0 ATOMG.E.ADD.STRONG.GPU PT, R3, desc[UR46][R2.64], R5 ;  /* 0x00000005020309a8 */ /* 0x004ea200081ee1ee */
[----:B-1----:R-:W1:Y:S02]  /*f6a0*/  S2R R4, SR_LTMASK ;  /* 0x0000000000047919 */ /* 0x002e640000003900 */
[----:B-1----:R-:W-:-:S04]  /*f6b0*/  LOP3.LUT R4, R4, UR4, RZ, 0xc0, !PT ;  /* 0x0000000404047c12 */ /* 0x002fc8000f8ec0ff */
[----:B-----5:R-:W1:Y:S01]  /*f6c0*/  POPC R7, R4 ;  /* 0x0000000400077309 */ /* 0x020e620000000000 */
[----:B--2---:R-:W1:Y:S02]  /*f6d0*/  SHFL.IDX PT, R0, R3, R0, 0x1f ;  /* 0x00001f0003007589 */ /* 0x004e6400000e0000 */
[----:B-1----:R-:W-:-:S05]  /*f6e0*/  IADD3 R0, R0, UR50, R7 ;  /* 0x0000003200007c10 */ /* 0x002fca000fffe007 */
[----:B------:R4:W-:Y:S02]  /*f6f0*/  STL [R1+0x20], R0 ;  /* 0x0000200001007387 */ /* 0x0009e40000100800 */
.L_x_219:
[----:B------:R-:W-:Y:S05]  /*f700*/  BSYNC B0 ;  /* 0x0000000000007941 */ /* 0x000fea0003800000 */
.L_x_218:
[----:B------:R-:W-:-:S06]  /*f710*/  UISETP.NE.AND UP0, UPT, UR42, 0x3, UPT ;  /* 0x000000032a00788c */ /* 0x000fcc000bf05270 */
[----:B------:R-:W-:-:S13]  /*f720*/  PLOP3.LUT P0, PT, PT, PT, UP0, 0x80, 0x0 ;  /* 0x000000000000781c */ /* 0x000fda0003f0f008 */
[----:B------:R-:W-:Y:S05]  /*f730*/  @!P0 BRA `(.L_x_220) ;  /* 0x0000000000048947 */ /* 0x000fea0003800000 */
[----:B------:R-:W-:Y:S01]  /*f740*/  BPT.TRAP 0x1 ;  /* 0x000000040000795c */ /* 0x000fe20000300000 */
.L_x_220:
[----:B----4-:R-:W4:Y:S04]  /*f750*/  LDL R0, [R1+0xc] ;  /* 0x00000c0001007983 */ /* 0x010f280000100800 */
[----:B--23--:R-:W2:Y:S01]  /*f760*/  LDL R2, [R1+0x8] ;  /* 0x0000080001027983 */ /* 0x00cea20000100800 */
[----:B------:R-:W-:Y:S01]  /*f770*/  BSSY B0, `(.L_x_221) ;  /* 0x0000008000007945 */ /* 0x000fe20003800000 */
[----:B----4-:R-:W-:-:S04]  /*f780*/  LOP3.LUT R0, R0, 0x1, RZ, 0x3c, !PT ;  /* 0x0000000100007812 */ /* 0x010fc800078e3cff */
[----:B------:R-:W-:Y:S02]  /*f790*/  SHF.L.U32 R0, R0, 0x1f, RZ ;  /* 0x0000001f00007819 */ /* 0x000fe400000006ff */
[----:B--2---:R-:W-:-:S04]  /*f7a0*/  LEA R21, R2, UR41, 0x3 ;  /* 0x0000002902157c11 */ /* 0x004fc8000f8e18ff */
[----:B------:R-:W2:Y:S01]  /*f7b0*/  SYNCS.PHASECHK.TRANS64.TRYWAIT P0, [R21+URZ+0x38870], R0 ;  /* 0x03887000150075a7 */ /* 0x000ea2000800017f */
[----:B------:R-:W-:-:S05]  /*f7c0*/  IMAD.U32 R2, RZ, RZ, UR51 ;  /* 0x00000033ff027e24 */ /* 0x000fca000f8e00ff */
[----:B------:R-:W-:Y:S01]  /*f7d0*/  ISETP.NE.AND P2, PT, R2, 0x3, PT ;  /* 0x000000030200780c */ /* 0x000fe20003f45270 */
[----:B--2---:R-:W-:-:S12]  /*f7e0*/  @!P0 BRA `(.L_x_222) ;  /* 0x0000001c00308947 */ /* 0x004fd80003800000 */
.L_x_265:
[----:B------:R-:W-:Y:S05]  /*f7f0*/  BSYNC B0 ;  /* 0x0000000000007941 */ /* 0x000fea0003800000 */
.L_x_221:
[----:B------:R-:W-:Y:S05]  /*f800*/  @!P2 BRA `(.L_x_223) ;  /* 0x000000000004a947 */ /* 0x000fea0003800000 */
[----:B------:R-:W-:Y:S01]  /*f810*/  BPT.TRAP 0x1 ;  /* 0x000000040000795c */ /* 0x000fe20000300000 */
.L_x_223:
[----:B--2---:R-:W2:Y:S02]  /*f820*/  LDL R0, [R1+0xc] ;  /* 0x00000c0001007983 */ /* 0x004ea40000100800 */
[----:B--2---:R-:W-:-:S04]  /*f830*/  SHF.L.U32 R0, R0, 0x1f, RZ ;  /* 0x0000001f00007819 */ /* 0x004fc800000006ff */
[----:B------:R-:W2:Y:S02]  /*f840*/  SYNCS.PHASECHK.TRANS64.TRYWAIT P0, [R21+URZ+0x38860], R0 ;  /* 0x03886000150075a7 */ /* 0x000ea4000800017f */
[----:B--2---:R-:W-:Y:S05]  /*f850*/  @!P0 BRA `(.L_x_224) ;  /* 0x0000001c00288947 */ /* 0x004fea0003800000 */
.L_x_266:
[----:B------:R-:W3:Y:S04]  /*f860*/  LDL R3, [R1+0x8] ;  /* 0x0000080001037983 */ /* 0x000ee80000100800 */
[----:B------:R-:W2:Y:S04]  /*f870*/  LDL R2, [R1+0x30] ;  /* 0x0000300001027983 */ /* 0x000ea80000100800 */
[----:B-1----:R-:W4:Y:S04]  /*f880*/  LDL R16, [R1+0x18] ;  /* 0x0000180001107983 */ /* 0x002f280000100800 */
[----:B------:R-:W4:Y:S01]  /*f890*/  LDL R12, [R1+0x2c] ;  /* 0x00002c00010c7983 */ /* 0x000f220000100800 */
[----:B------:R-:W-:Y:S05]  /*f8a0*/  WARPSYNC.ALL ;  /* 0x0000000000007948 */ /* 0x000fea0003800000 */
[----:B---3--:R-:W-:-:S05]  /*f8b0*/  IMAD.SHL.U32 R3, R3, 0x8000, RZ ;  /* 0x0000800003037824 */ /* 0x008fca00078e00ff */
[----:B--2---:R-:W-:-:S05]  /*f8c0*/  LOP3.LUT R0, R3, R2, RZ, 0xfc, !PT ;  /* 0x0000000203007212 */ /* 0x004fca00078efcff */
[----:B-----5:R-:W1:Y:S01]  /*f8d0*/  LDSM.16.MT88.4 R4, [R0+UR41+0x10400] ;  /* 0x010400290004783b */ /* 0x020e620008004200 */
        /* <DEDUP_REMOVED lines=117> */
.L_x_225:
[----:B------:R-:W3:Y:S01]  /*10030*/  LDL.LU R2, [R1+0x8] ;  /* 0x0000080001027983 */ /* 0x000ee20000300800 */
[----:B-1----:R-:W-:Y:S03]  /*10040*/  SYNCS.ARRIVE.TRANS64.A1T0 RZ, [R21+URZ+0x38850], RZ ;  /* 0x038850ff15ff79a7 */ /* 0x002fe6000810003f */
[----:B--2---:R-:W2:Y:S01]  /*10050*/  LDL.LU R3, [R1+0xc] ;  /* 0x00000c0001037983 */ /* 0x004ea20000300800 */
[----:B------:R-:W-:-:S05]  /*10060*/  @!P1 VIADD R0, R21, 0x38880 ;  /* 0x0003888015009836 */ /* 0x000fca0000000000 */
[----:B------:R-:W-:Y:S01]  /*10070*/  @!P1 PRMT R0, RZ, 0x654, R0 ;  /* 0x00000654ff009816 */ /* 0x000fe20000000000 */
[----:B------:R-:W-:Y:S06]  /*10080*/  BAR.SYNC.DEFER_BLOCKING 0x2, 0x80 ;  /* 0x0082000000007b1d */ /* 0x000fec0000010000 */
[----:B------:R3:W-:Y:S02]  /*10090*/  @!P1 SYNCS.ARRIVE.TRANS64.RED.A1T0 RZ, [R0+URZ], RZ ;  /* 0x000000ff00ff99a7 */ /* 0x0007e4000810043f */
[----:B---3--:R-:W-:-:S05]  /*100a0*/  VIADD R0, R2, 0x1 ;  /* 0x0000000102007836 */ /* 0x008fca0000000000 */
[----:B------:R-:W-:-:S04]  /*100b0*/  ISETP.NE.AND P0, PT, R0, 0x2, PT ;  /* 0x000000020000780c */ /* 0x000fc80003f05270 */
[----:B------:R-:W-:Y:S02]  /*100c0*/  SEL R2, RZ, 0x1, P0 ;  /* 0x00000001ff027807 */ /* 0x000fe40000000000 */
[----:B------:R-:W-:Y:S02]  /*100d0*/  SEL R0, R0, RZ, P0 ;  /* 0x000000ff00007207 */ /* 0x000fe40000000000 */
[----:B--2---:R-:W-:-:S03]  /*100e0*/  LOP3.LUT R3, R3, R2, RZ, 0x3c, !PT ;  /* 0x0000000203037212 */ /* 0x004fc600078e3cff */
[----:B------:R1:W-:Y:S04]  /*100f0*/  STL [R1+0x8], R0 ;  /* 0x0000080001007387 */ /* 0x0003e80000100800 */
[----:B------:R1:W-:Y:S02]  /*10100*/  STL [R1+0xc], R3 ;  /* 0x00000c0301007387 */ /* 0x0003e40000100800 */
.L_x_179:
[----:B------:R-:W-:Y:S05]  /*10110*/  BSYNC B6 ;  /* 0x0000000000067941 */ /* 0x000fea0003800000 */
.L_x_177:
[----:B-12---:R-:W2:Y:S02]  /*10120*/  LDL R0, [R1+0x38] ;  /* 0x0000380001007983 */ /* 0x006ea40000100800 */
[----:B--2---:R-:W-:-:S13]  /*10130*/  ISETP.NE.AND P0, PT, R0, RZ, PT ;  /* 0x000000ff0000720c */ /* 0x004fda0003f05270 */
[----:B------:R-:W-:Y:S05]  /*10140*/  @!P0 BRA `(.L_x_226) ;  /* 0x0000000000308947 */ /* 0x000fea0003800000 */
[----:B------:R-:W1:Y:S08]  /*10150*/  S2UR UR5, SR_CgaCtaId ;  /* 0x00000000000579c3 */ /* 0x000e700000008800 */
[----:B------:R-:W-:Y:S06]  /*10160*/  BAR.SYNC.DEFER_BLOCKING 0x5, 0x180 ;  /* 0x0146000000007b1d */ /* 0x000fec0000010000 */
[----:B------:R-:W-:-:S02]  /*10170*/  UMOV UR4, 0x400 ;  /* 0x0000040000047882 */ /* 0x000fc40000000000 */
[----:B-1----:R-:W-:-:S09]  /*10180*/  ULEA UR4, UR5, UR4, 0x18 ;  /* 0x0000000405047291 */ /* 0x002fd2000f8ec03f */
[----:B------:R-:W1:Y:S04]  /*10190*/  LDS.128 R4, [UR4+0x388d0] ;  /* 0x0388d004ff047984 */ /* 0x000e680008000c00 */
[----:B-1----:R2:W-:Y:S01]  /*101a0*/  STL.64 [R1+0x20], R4 ;  /* 0x0000200401007387 */ /* 0x0025e20000100a00 */
[----:B------:R-:W-:Y:S02]  /*101b0*/  IMAD.MOV.U32 R2, RZ, RZ, R7 ;  /* 0x000000ffff027224 */ /* 0x000fe400078e0007 */
[----:B------:R-:W-:-:S03]  /*101c0*/  IMAD.MOV.U32 R0, RZ, RZ, R6 ;  /* 0x000000ffff007224 */ /* 0x000fc600078e0006 */
[----:B------:R-:W-:Y:S02]  /*101d0*/  R2UR UR52, R2 ;  /* 0x00000000023472ca */ /* 0x000fe400000e0000 */
[----:B------:R-:W-:Y:S01]  /*101e0*/  R2UR UR38, R0 ;  /* 0x00000000002672ca */ /* 0x000fe200000e0000 */
[----:B------:R-:W-:Y:S06]  /*101f0*/  BAR.ARV 0x4, 0x180 ;  /* 0x0106000000007b1d */ /* 0x000fec0000002000 */
[----:B------:R-:W-:Y:S08]  /*10200*/  BRA `(.L_x_227) ;  /* 0x0000000800447947 */ /* 0x000ff00003800000 */
.L_x_226:
[----:B------:R-:W1:Y:S01]  /*10210*/  S2R R2, SR_TID.X ;  /* 0x0000000000027919 */ /* 0x000e620000002100 */
[----:B------:R-:W-:Y:S01]  /*10220*/  ULDC UR4, c[0x0][0xc14] ;  /* 0x0003050000047ab9 */ /* 0x000fe20000000800 */
[----:B------:R-:W2:Y:S01]  /*10230*/  LDL.LU R0, [R1+0x20] ;  /* 0x0000200001007983 */ /* 0x000ea20000300800 */
[----:B------:R-:W-:Y:S01]  /*10240*/  IMAD.MOV.U32 R4, RZ, RZ, RZ ;  /* 0x000000ffff047224 */ /* 0x000fe200078e00ff */
[----:B-1----:R-:W-:-:S04]  /*10250*/  LOP3.LUT R8, R2, 0x1f, RZ, 0xc0, !PT ;  /* 0x0000001f02087812 */ /* 0x002fc800078ec0ff */
[C---:B------:R-:W-:Y:S01]  /*10260*/  ISETP.NE.AND P0, PT, R8.reuse, 0x1f, PT ;  /* 0x0000001f0800780c */ /* 0x040fe20003f05270 */
[----:B------:R-:W-:-:S05]  /*10270*/  VIADD R5, R8, UR52 ;  /* 0x0000003408057c36 */ /* 0x000fca0008000000 */
[----:B------:R-:W-:Y:S01]  /*10280*/  ISETP.GE.OR P1, PT, R5, UR4, !P0 ;  /* 0x0000000405007c0c */ /* 0x000fe2000c726670 */
[----:B------:R-:W-:-:S12]  /*10290*/  ULDC UR4, c[0x0][0xc14] ;  /* 0x0003050000047ab9 */ /* 0x000fd80000000800 */
[----:B------:R-:W1:Y:S02]  /*102a0*/  @!P1 LDC.64 R2, c[0x0][0xc58] ;  /* 0x00031600ff029b82 */ /* 0x000e640000000a00 */
[----:B-1----:R-:W-:-:S05]  /*102b0*/  @!P1 IMAD.WIDE R2, R5, 0x4, R2 ;  /* 0x0000000405029825 */ /* 0x002fca00078e0202 */
[----:B------:R-:W3:Y:S01]  /*102c0*/  @!P1 LDG.E R4, desc[UR46][R2.64] ;  /* 0x0000002e02049981 */ /* 0x000ee2000c1e1900 */
[C---:B------:R-:W-:Y:S02]  /*102d0*/  ISETP.NE.AND P1, PT, R8.reuse, RZ, PT ;  /* 0x000000ff0800720c */ /* 0x040fe40003f25270 */
[C---:B------:R-:W-:Y:S02]  /*102e0*/  ISETP.GE.U32.AND P2, PT, R8.reuse, 0x2, PT ;  /* 0x000000020800780c */ /* 0x040fe40003f46070 */
[C---:B------:R-:W-:Y:S02]  /*102f0*/  ISETP.GE.U32.AND P3, PT, R8.reuse, 0x4, PT ;  /* 0x000000040800780c */ /* 0x040fe40003f66070 */
[C---:B------:R-:W-:Y:S02]  /*10300*/  ISETP.GE.U32.AND P4, PT, R8.reuse, 0x8, PT ;  /* 0x000000080800780c */ /* 0x040fe40003f86070 */
[----:B------:R-:W-:Y:S01]  /*10310*/  ISETP.GE.U32.AND P5, PT, R8, 0x10, PT ;  /* 0x000000100800780c */ /* 0x000fe20003fa6070 */
[----:B--2---:R-:W-:-:S02]  /*10320*/  IMAD.MOV.U32 R9, RZ, RZ, R0 ;  /* 0x000000ffff097224 */ /* 0x004fc400078e0000 */
[----:B---3--:R-:W1:Y:S02]  /*10330*/  SHFL.UP PT, R0, R4, 0x1, RZ ;  /* 0x0420000004007989 */ /* 0x008e6400000e00ff */
[----:B-1----:R-:W-:-:S05]  /*10340*/  SEL R5, R0, RZ, P1 ;  /* 0x000000ff00057207 */ /* 0x002fca0000800000 */
[----:B------:R-:W-:-:S05]  /*10350*/  IMAD.IADD R5, R4, 0x1, R5 ;  /* 0x0000000104057824 */ /* 0x000fca00078e0205 */
[----:B------:R-:W1:Y:S02]  /*10360*/  SHFL.UP PT, R0, R5, 0x2, RZ ;  /* 0x0440000005007989 */ /* 0x000e6400000e00ff */
[----:B-1----:R-:W-:-:S05]  /*10370*/  SEL R0, R0, RZ, P2 ;  /* 0x000000ff00007207 */ /* 0x002fca0001000000 */
[----:B------:R-:W-:-:S05]  /*10380*/  IMAD.IADD R0, R5, 0x1, R0 ;  /* 0x0000000105007824 */ /* 0x000fca00078e0200 */
[----:B------:R-:W1:Y:S02]  /*10390*/  SHFL.UP PT, R6, R0, 0x4, RZ ;  /* 0x0480000000067989 */ /* 0x000e6400000e00ff */
[----:B-1----:R-:W-:-:S05]  /*103a0*/  SEL R3, R6, RZ, P3 ;  /* 0x000000ff06037207 */ /* 0x002fca0001800000 */
[----:B------:R-:W-:-:S05]  /*103b0*/  IMAD.IADD R6, R0, 0x1, R3 ;  /* 0x0000000100067824 */ /* 0x000fca00078e0203 */
[----:B------:R-:W1:Y:S02]  /*103c0*/  SHFL.UP PT, R2, R6, 0x8, RZ ;  /* 0x0500000006027989 */ /* 0x000e6400000e00ff */
[----:B-1----:R-:W-:-:S05]  /*103d0*/  SEL R3, R2, RZ, P4 ;  /* 0x000000ff02037207 */ /* 0x002fca0002000000 */
[----:B------:R-:W-:Y:S02]  /*103e0*/  IMAD.IADD R7, R6, 0x1, R3 ;  /* 0x0000000106077824 */ /* 0x000fe400078e0203 */
[----:B------:R-:W1:Y:S03]  /*103f0*/  LDC R3, c[0x0][0xc10] ;  /* 0x00030400ff037b82 */ /* 0x000e660000000800 */
[----:B------:R-:W2:Y:S04]  /*10400*/  SHFL.UP PT, R2, R7, 0x10, RZ ;  /* 0x0600000007027989 */ /* 0x000ea800000e00ff */
[----:B------:R-:W-:Y:S01]  /*10410*/  SHFL.IDX PT, R5, R9, 0x1, 0x1f ;  /* 0x00201f0009057f89 */ /* 0x000fe200000e0000 */
[----:B--2---:R-:W-:-:S05]  /*10420*/  SEL R2, R2, RZ, P5 ;  /* 0x000000ff02027207 */ /* 0x004fca0002800000 */
[----:B------:R-:W-:-:S05]  /*10430*/  IMAD.IADD R2, R7, 0x1, R2 ;  /* 0x0000000107027824 */ /* 0x000fca00078e0202 */
[----:B------:R-:W1:Y:S04]  /*10440*/  SHFL.IDX PT, R8, R2, 0x1f, 0x1f ;  /* 0x03e01f0002087f89 */ /* 0x000e6800000e0000 */
[----:B------:R-:W2:Y:S01]  /*10450*/  SHFL.IDX PT, R0, R9, RZ, 0x1f ;  /* 0x00001fff09007589 */ /* 0x000ea200000e0000 */
[----:B-1----:R-:W-:-:S04]  /*10460*/  IMAD R6, R8, R3, RZ ;  /* 0x0000000308067224 */ /* 0x002fc800078e02ff */
[----:B------:R-:W-:-:S05]  /*10470*/  IMAD.IADD R5, R5, 0x1, R6 ;  /* 0x0000000105057824 */ /* 0x000fca00078e0206 */
[----:B--2---:R-:W-:-:S13]  /*10480*/  ISETP.GT.AND P6, PT, R5, R0, PT ;  /* 0x000000000500720c */ /* 0x004fda0003fc4270 */
[----:B------:R-:W-:Y:S05]  /*10490*/  @P6 BRA `(.L_x_228) ;  /* 0x0000000000986947 */ /* 0x000fea0003800000 */
.L_x_232:
[----:B------:R-:W-:-:S04]  /*104a0*/  UIADD3 UR52, UR52, 0x1f, URZ ;  /* 0x0000001f34347890 */ /* 0x000fc8000fffe03f */
[----:B------:R-:W-:-:S06]  /*104b0*/  UISETP.GE.AND UP0, UPT, UR52, UR4, UPT ;  /* 0x000000043400728c */ /* 0x000fcc000bf06270 */
[----:B------:R-:W-:-:S13]  /*104c0*/  PLOP3.LUT P6, PT, PT, PT, UP0, 0x40, 0x0 ;  /* 0x000000000000781c */ /* 0x000fda0003fce808 */
[----:B------:R-:W-:Y:S05]  /*104d0*/  @!P6 BRA `(.L_x_229) ;  /* 0x000000040044e947 */ /* 0x000fea0003800000 */
[----:B------:R-:W1:Y:S01]  /*104e0*/  S2R R2, SR_TID.X ;  /* 0x0000000000027919 */ /* 0x000e620000002100 */
[----:B------:R-:W-:Y:S01]  /*104f0*/  BSSY B0, `(.L_x_230) ;  /* 0x0000009000007945 */ /* 0x000fe20003800000 */
[----:B------:R-:W-:Y:S01]  /*10500*/  IMAD.MOV.U32 R4, RZ, RZ, RZ ;  /* 0x000000ffff047224 */ /* 0x000fe200078e00ff */
[----:B-1----:R-:W-:-:S05]  /*10510*/  LOP3.LUT R2, R2, 0x1f, RZ, 0xc0, !PT ;  /* 0x0000001f02027812 */ /* 0x002fca00078ec0ff */
[----:B------:R-:W-:-:S05]  /*10520*/  VIADD R7, R2, UR52 ;  /* 0x0000003402077c36 */ /* 0x000fca0008000000 */
[----:B------:R-:W-:-:S13]  /*10530*/  ISETP.GE.OR P6, PT, R7, UR4, !P0 ;  /* 0x0000000407007c0c */ /* 0x000fda000c7c6670 */
[----:B------:R-:W-:Y:S05]  /*10540*/  @P6 BRA `(.L_x_231) ;  /* 0x00000000000c6947 */ /* 0x000fea0003800000 */
[----:B------:R-:W1:Y:S02]  /*10550*/  LDC.64 R2, c[0x0][0xc58] ;  /* 0x00031600ff027b82 */ /* 0x000e640000000a00 */
[----:B-1----:R-:W-:-:S05]  /*10560*/  IMAD.WIDE R2, R7, 0x4, R2 ;  /* 0x0000000407027825 */ /* 0x002fca00078e0202 */
[----:B------:R1:W5:Y:S02]  /*10570*/  LDG.E R4, desc[UR46][R2.64] ;  /* 0x0000002e02047981 */ /* 0x000364000c1e1900 */
.L_x_231:
[----:B------:R-:W-:Y:S05]  /*10580*/  BSYNC B0 ;  /* 0x0000000000007941 */ /* 0x000fea0003800000 */
.L_x_230:
[----:B-1---5:R-:W1:Y:S02]  /*10590*/  SHFL.UP PT, R2, R4, 0x1, RZ ;  /* 0x0420000004027989 */ /* 0x022e6400000e00ff */
[----:B-1----:R-:W-:-:S05]  /*105a0*/  SEL R3, R2, RZ, P1 ;  /* 0x000000ff02037207 */ /* 0x002fca0000800000 */
[----:B------:R-:W-:-:S05]  /*105b0*/  IMAD.IADD R3, R4, 0x1, R3 ;  /* 0x0000000104037824 */ /* 0x000fca00078e0203 */
[----:B------:R-:W1:Y:S02]  /*105c0*/  SHFL.UP PT, R2, R3, 0x2, RZ ;  /* 0x0440000003027989 */ /* 0x000e6400000e00ff */
[----:B-1----:R-:W-:-:S05]  /*105d0*/  SEL R2, R2, RZ, P2 ;  /* 0x000000ff02027207 */ /* 0x002fca0001000000 */
[----:B------:R-:W-:Y:S02]  /*105e0*/  IMAD.IADD R2, R3, 0x1, R2 ;  /* 0x0000000103027824 */ /* 0x000fe400078e0202 */
[----:B------:R-:W1:Y:S03]  /*105f0*/  LDC R3, c[0x0][0xc10] ;  /* 0x00030400ff037b82 */ /* 0x000e660000000800 */
[----:B------:R-:W2:Y:S02]  /*10600*/  SHFL.UP PT, R6, R2, 0x4, RZ ;  /* 0x0480000002067989 */ /* 0x000ea400000e00ff */
[----:B--2---:R-:W-:-:S05]  /*10610*/  SEL R7, R6, RZ, P3 ;  /* 0x000000ff06077207 */ /* 0x004fca0001800000 */
[----:B------:R-:W-:-:S05]  /*10620*/  IMAD.IADD R7, R2, 0x1, R7 ;  /* 0x0000000102077824 */ /* 0x000fca00078e0207 */
[----:B------:R-:W2:Y:S02]  /*10630*/  SHFL.UP PT, R6, R7, 0x8, RZ ;  /* 0x0500000007067989 */ /* 0x000ea400000e00ff */
[----:B--2---:R-:W-:-:S05]  /*10640*/  SEL R6, R6, RZ, P4 ;  /* 0x000000ff06067207 */ /* 0x004fca0002000000 */
[----:B------:R-:W-:-:S05]  /*10650*/  IMAD.IADD R6, R7, 0x1, R6 ;  /* 0x0000000107067824 */ /* 0x000fca00078e0206 */
[----:B------:R-:W2:Y:S02]  /*10660*/  SHFL.UP PT, R8, R6, 0x10, RZ ;  /* 0x0600000006087989 */ /* 0x000ea400000e00ff */
[----:B--2---:R-:W-:-:S05]  /*10670*/  SEL R9, R8, RZ, P5 ;  /* 0x000000ff08097207 */ /* 0x004fca0002800000 */
[----:B------:R-:W-:-:S05]  /*10680*/  IMAD.IADD R9, R6, 0x1, R9 ;  /* 0x0000000106097824 */ /* 0x000fca00078e0209 */
[----:B------:R-:W1:Y:S02]  /*10690*/  SHFL.IDX PT, R8, R9, 0x1f, 0x1f ;  /* 0x03e01f0009087f89 */ /* 0x000e6400000e0000 */
[----:B-1----:R-:W-:-:S04]  /*106a0*/  IMAD R8, R8, R3, RZ ;  /* 0x0000000308087224 */ /* 0x002fc800078e02ff */
[----:B------:R-:W-:-:S05]  /*106b0*/  IMAD.IADD R5, R8, 0x1, R5 ;  /* 0x0000000108057824 */ /* 0x000fca00078e0205 */
[----:B------:R-:W-:-:S13]  /*106c0*/  ISETP.GT.AND P6, PT, R5, R0, PT ;  /* 0x000000000500720c */ /* 0x000fda0003fc4270 */
[----:B------:R-:W-:Y:S05]  /*106d0*/  @!P6 BRA `(.L_x_232) ;  /* 0xfffffffc0070e947 */ /* 0x000fea000383ffff */
[----:B------:R-:W-:Y:S02]  /*106e0*/  IMAD.MOV.U32 R2, RZ, RZ, R9 ;  /* 0x000000ffff027224 */ /* 0x000fe400078e0009 */
[----:B------:R-:W-:-:S07]  /*106f0*/  IMAD.MOV.U32 R6, RZ, RZ, R8 ;  /* 0x000000ffff067224 */ /* 0x000fce00078e0008 */
.L_x_228:
[----:B------:R-:W-:Y:S02]  /*10700*/  IMAD.IADD R6, R5, 0x1, -R6 ;  /* 0x0000000105067824 */ /* 0x000fe400078e0a06 */
[----:B------:R-:W-:Y:S02]  /*10710*/  IMAD.MOV.U32 R8, RZ, RZ, RZ ;  /* 0x000000ffff087224 */ /* 0x000fe400078e00ff */
[----:B------:R-:W-:-:S05]  /*10720*/  IMAD R5, R2, R3, R6 ;  /* 0x0000000302057224 */ /* 0x000fca00078e0206 */
[----:B------:R-:W-:-:S13]  /*10730*/  ISETP.GT.AND P0, PT, R5, R0, PT ;  /* 0x000000000500720c */ /* 0x000fda0003f04270 */
[----:B------:R-:W-:Y:S02]  /*10740*/  VOTEU.ANY UR5, UPT, !P0 ;  /* 0x0000000000057886 */ /* 0x000fe400040e0100 */
[----:B------:R-:W-:Y:S02]  /*10750*/  UPOPC UR4, UR5 ;  /* 0x00000005000472bf */ /* 0x000fe40008000000 */
[----:B------:R-:W-:-:S04]  /*10760*/  ISETP.NE.AND P0, PT, RZ, UR5, PT ;  /* 0x00000005ff007c0c */ /* 0x000fc8000bf05270 */
[----:B------:R-:W-:-:S05]  /*10770*/  IMAD.U32 R11, RZ, RZ, UR4 ;  /* 0x00000004ff0b7e24 */ /* 0x000fca000f8e00ff */
[----:B------:R-:W1:Y:S02]  /*10780*/  SHFL.IDX PT, R4, R4, R11, 0x1f ;  /* 0x00001f0b04047589 */ /* 0x000e6400000e0000 */
[----:B-1----:R-:W-:-:S04]  /*10790*/  IABS R5, R4 ;  /* 0x0000000400057213 */ /* 0x002fc80000000000 */
[----:B------:R-:W1:Y:S08]  /*107a0*/  I2F.RP R9, R5 ;  /* 0x0000000500097306 */ /* 0x000e700000209400 */
[----:B-1----:R-:W1:Y:S02]  /*107b0*/  MUFU.RCP R9, R9 ;  /* 0x0000000900097308 */ /* 0x002e640000001000 */
[----:B-1----:R-:W-:-:S06]  /*107c0*/  VIADD R7, R9, 0xffffffe ;  /* 0x0ffffffe09077836 */ /* 0x002fcc0000000000 */
[----:B------:R-:W1:Y:S01]  /*107d0*/  F2I.FTZ.U32.TRUNC.NTZ R7, R7 ;  /* 0x0000000700077305 */ /* 0x000e62000021f000 */
[----:B------:R-:W-:Y:S05]  /*107e0*/  @!P0 BRA `(.L_x_233) ;  /* 0x00000000000c8947 */ /* 0x000fea0003800000 */
[----:B------:R-:W-:-:S06]  /*107f0*/  UIADD3 UR5, UR4, -0x1, URZ ;  /* 0xffffffff04057890 */ /* 0x000fcc000fffe03f */
[----:B------:R-:W-:-:S05]  /*10800*/  IMAD.U32 R9, RZ, RZ, UR5 ;  /* 0x00000005ff097e24 */ /* 0x000fca000f8e00ff */
[----:B------:R2:W3:Y:S02]  /*10810*/  SHFL.IDX PT, R8, R2, R9, 0x1f ;  /* 0x00001f0902087589 */ /* 0x0004e400000e0000 */
.L_x_233:
[----:B---3--:R-:W-:Y:S01]  /*10820*/  IMAD R8, R8, R3, R6 ;  /* 0x0000000308087224 */ /* 0x008fe200078e0206 */
[----:B------:R-:W-:Y:S01]  /*10830*/  UIADD3 UR52, UR4, UR52, URZ ;  /* 0x0000003404347290 */ /* 0x000fe2000fffe03f */
[--C-:B-1----:R-:W-:Y:S02]  /*10840*/  IMAD.MOV R6, RZ, RZ, -R7.reuse ;  /* 0x000000ffff067224 */ /* 0x102fe400078e0a07 */
[----:B--2---:R-:W-:Y:S01]  /*10850*/  IMAD.MOV.U32 R2, RZ, RZ, RZ ;  /* 0x000000ffff027224 */ /* 0x004fe200078e00ff */
[----:B------:R2:W-:Y:S01]  /*10860*/  STL [R1+0x20], R8 ;  /* 0x0000200801007387 */ /* 0x0005e20000100800 */
[----:B------:R-:W-:Y:S02]  /*10870*/  IMAD R6, R6, R5, RZ ;  /* 0x0000000506067224 */ /* 0x000fe400078e02ff */
[----:B------:R-:W-:Y:S02]  /*10880*/  IMAD.MOV.U32 R3, RZ, RZ, R7 ;  /* 0x000000ffff037224 */ /* 0x000fe400078e0007 */
[----:B------:R-:W-:Y:S01]  /*10890*/  IMAD.HI.U32 R7, R7, R6, R2 ;  /* 0x0000000607077227 */ /* 0x000fe200078e0002 */
[----:B------:R-:W-:-:S03]  /*108a0*/  IABS R2, R4 ;  /* 0x0000000400027213 */ /* 0x000fc60000000000 */
[----:B------:R-:W-:Y:S02]  /*108b0*/  IMAD.IADD R3, R0, 0x1, -R8 ;  /* 0x0000000100037824 */ /* 0x000fe400078e0a08 */
[----:B------:R-:W-:-:S03]  /*108c0*/  IMAD.MOV R2, RZ, RZ, -R2 ;  /* 0x000000ffff027224 */ /* 0x000fc600078e0a02 */
[----:B------:R-:W-:-:S05]  /*108d0*/  IABS R0, R3 ;  /* 0x0000000300007213 */ /* 0x000fca0000000000 */
[----:B------:R-:W-:-:S04]  /*108e0*/  IMAD.HI.U32 R7, R7, R0, RZ ;  /* 0x0000000007077227 */ /* 0x000fc800078e00ff */
[----:B------:R-:W-:-:S05]  /*108f0*/  IMAD R0, R7, R2, R0 ;  /* 0x0000000207007224 */ /* 0x000fca00078e0200 */
[----:B------:R-:W-:-:S13]  /*10900*/  ISETP.GT.U32.AND P1, PT, R5, R0, PT ;  /* 0x000000000500720c */ /* 0x000fda0003f24070 */
[----:B------:R-:W-:Y:S02]  /*10910*/  @!P1 IMAD.IADD R0, R0, 0x1, -R5 ;  /* 0x0000000100009824 */ /* 0x000fe400078e0a05 */
[----:B------:R-:W-:Y:S01]  /*10920*/  @!P1 VIADD R7, R7, 0x1 ;  /* 0x0000000107079836 */ /* 0x000fe20000000000 */
[----:B------:R-:W-:Y:S02]  /*10930*/  ISETP.NE.AND P1, PT, R4, RZ, PT ;  /* 0x000000ff0400720c */ /* 0x000fe40003f25270 */
[----:B------:R-:W-:Y:S02]  /*10940*/  ISETP.GE.U32.AND P0, PT, R0, R5, PT ;  /* 0x000000050000720c */ /* 0x000fe40003f06070 */
[----:B------:R-:W-:-:S04]  /*10950*/  LOP3.LUT R0, R3, R4, RZ, 0x3c, !PT ;  /* 0x0000000403007212 */ /* 0x000fc800078e3cff */
[----:B------:R-:W-:-:S07]  /*10960*/  ISETP.GE.AND P2, PT, R0, RZ, PT ;  /* 0x000000ff0000720c */ /* 0x000fce0003f46270 */
[----:B------:R-:W-:-:S06]  /*10970*/  @P0 VIADD R7, R7, 0x1 ;  /* 0x0000000107070836 */ /* 0x000fcc0000000000 */
[----:B------:R-:W-:Y:S01]  /*10980*/  @!P2 IMAD.MOV R7, RZ, RZ, -R7 ;  /* 0x000000ffff07a224 */ /* 0x000fe200078e0a07 */
[----:B------:R-:W-:-:S04]  /*10990*/  @!P1 LOP3.LUT R7, RZ, R4, RZ, 0x33, !PT ;  /* 0x00000004ff079212 */ /* 0x000fc800078e33ff */
[----:B------:R-:W-:Y:S01]  /*109a0*/  R2UR UR38, R7 ;  /* 0x00000000072672ca */ /* 0x000fe200000e0000 */
[----:B------:R-:W-:-:S04]  /*109b0*/  IMAD.MOV R7, RZ, RZ, -R7 ;  /* 0x000000ffff077224 */ /* 0x000fc800078e0a07 */
[----:B------:R-:W-:-:S05]  /*109c0*/  IMAD R0, R4, R7, R3 ;  /* 0x0000000704007224 */ /* 0x000fca00078e0203 */
[----:B------:R2:W-:Y:S01]  /*109d0*/  STL [R1+0x24], R0 ;  /* 0x0000240001007387 */ /* 0x0005e20000100800 */
[----:B------:R-:W-:Y:S05]  /*109e0*/  BRA `(.L_x_234) ;  /* 0x0000000000107947 */ /* 0x000fea0003800000 */
.L_x_229:
[----:B------:R1:W-:Y:S01]  /*109f0*/  STL [R1+0x20], R0 ;  /* 0x0000200001007387 */ /* 0x0003e20000100800 */
[----:B------:R-:W-:Y:S01]  /*10a00*/  ULDC UR52, c[0x0][0xc14] ;  /* 0x0003050000347ab9 */ /* 0x000fe20000000800 */
[----:B------:R-:W-:Y:S02]  /*10a10*/  UMOV UR38, URZ ;  /* 0x0000003f00267c82 */ /* 0x000fe40008000000 */
[----:B------:R1:W-:Y:S03]  /*10a20*/  STL [R1+0x24], RZ ;  /* 0x000024ff01007387 */ /* 0x0003e60000100800 */
.L_x_234:
[----:B------:R-:W3:Y:S04]  /*10a30*/  LDL R3, [R1+0x20] ;  /* 0x0000200001037983 */ /* 0x000ee80000100800 */
[----:B------:R-:W4:Y:S01]  /*10a40*/  LDL R2, [R1+0x24] ;  /* 0x0000240001027983 */ /* 0x000f220000100800 */
[----:B------:R-:W-:Y:S02]  /*10a50*/  IMAD.U32 R6, RZ, RZ, UR38 ;  /* 0x00000026ff067e24 */ /* 0x000fe4000f8e00ff */
[----:B------:R-:W-:Y:S01]  /*10a60*/  IMAD.U32 R7, RZ, RZ, UR52 ;  /* 0x00000034ff077e24 */ /* 0x000fe2000f8e00ff */
[----:B-12---:R-:W1:Y:S02]  /*10a70*/  S2R R0, SR_TID.X ;  /* 0x0000000000007919 */ /* 0x006e640000002100 */
[----:B-1----:R-:W-:Y:S01]  /*10a80*/  LOP3.LUT R0, R0, 0x1f, RZ, 0xc0, !PT ;  /* 0x0000001f00007812 */ /* 0x002fe200078ec0ff */
[----:B------:R-:W-:Y:S03]  /*10a90*/  BAR.SYNC.DEFER_BLOCKING 0x4, 0x180 ;  /* 0x0106000000007b1d */ /* 0x000fe60000010000 */
[----:B------:R-:W-:-:S13]  /*10aa0*/  ISETP.NE.AND P0, PT, R0, RZ, PT ;  /* 0x000000ff0000720c */ /* 0x000fda0003f05270 */
[----:B------:R-:W-:Y:S01]  /*10ab0*/  @!P0 MOV R0, 0x400 ;  /* 0x0000040000008802 */ /* 0x000fe20000000f00 */
[----:B---3--:R-:W-:Y:S02]  /*10ac0*/  IMAD.MOV.U32 R4, RZ, RZ, R3 ;  /* 0x000000ffff047224 */ /* 0x008fe400078e0003 */
[----:B------:R-:W1:Y:S01]  /*10ad0*/  @!P0 S2R R3, SR_CgaCtaId ;  /* 0x0000000000038919 */ /* 0x000e620000008800 */
[----:B----4-:R-:W-:Y:S01]  /*10ae0*/  IMAD.MOV.U32 R5, RZ, RZ, R2 ;  /* 0x000000ffff057224 */ /* 0x010fe200078e0002 */
[----:B-1----:R-:W-:-:S05]  /*10af0*/  @!P0 LEA R0, R3, R0, 0x18 ;  /* 0x0000000003008211 */ /* 0x002fca00078ec0ff */
[----:B------:R1:W-:Y:S01]  /*10b00*/  @!P0 STS.128 [R0+0x388d0], R4 ;  /* 0x0388d00400008388 */ /* 0x0003e20000000c00 */
[----:B------:R-:W-:Y:S06]  /*10b10*/  BAR.ARV 0x5, 0x180 ;  /* 0x0146000000007b1d */ /* 0x000fec0000002000 */
.L_x_227:
[----:B------:R-:W-:Y:S02]  /*10b20*/  ULDC UR4, c[0x0][0xc14] ;  /* 0x0003050000047ab9 */ /* 0x000fe40000000800 */
[----:B------:R-:W-:-:S06]  /*10b30*/  UISETP.GE.AND UP0, UPT, UR52, UR4, UPT ;  /* 0x000000043400728c */ /* 0x000fcc000bf06270 */
[----:B------:R-:W-:-:S13]  /*10b40*/  PLOP3.LUT P0, PT, PT, PT, UP0, 0x80, 0x0 ;  /* 0x000000000000781c */ /* 0x000fda0003f0f008 */
[----:B------:R-:W-:Y:S05]  /*10b50*/  @!P0 BRA `(.L_x_235) ;  /* 0xffffffc000508947 */ /* 0x000fea000383ffff */
.L_x_175:
[----:B-1----:R-:W3:Y:S01]  /*10b60*/  LDL.LU R0, [R1+0x34] ;  /* 0x0000340001007983 */ /* 0x002ee20000300800 */
[----:B------:R-:W-:Y:S01]  /*10b70*/  BSSY B0, `(.L_x_236) ;  /* 0x000000b000007945 */ /* 0x000fe20003800000 */
[----:B--2---:R-:W1:Y:S01]  /*10b80*/  S2R R5, SR_CgaCtaId ;  /* 0x0000000000057919 */ /* 0x004e620000008800 */
[----:B---3--:R-:W-:-:S05]  /*10b90*/  VIADD R0, R0, 0x1 ;  /* 0x0000000100007836 */ /* 0x008fca0000000000 */
[----:B0-----:R-:W-:-:S04]  /*10ba0*/  LEA.HI R2, R0, R0, RZ, 0x1 ;  /* 0x0000000000027211 */ /* 0x001fc800078f08ff */
[----:B------:R-:W-:-:S05]  /*10bb0*/  LOP3.LUT R3, R2, 0xfffffffe, RZ, 0xc0, !PT ;  /* 0xfffffffe02037812 */ /* 0x000fca00078ec0ff */
[----:B------:R-:W-:Y:S01]  /*10bc0*/  IMAD.IADD R3, R0, 0x1, -R3 ;  /* 0x0000000100037824 */ /* 0x000fe200078e0a03 */
[----:B------:R-:W-:-:S04]  /*10bd0*/  MOV R0, 0x400 ;  /* 0x0000040000007802 */ /* 0x000fc80000000f00 */
[----:B-1----:R-:W-:Y:S02]  /*10be0*/  LEA R0, R5, R0, 0x18 ;  /* 0x0000000005007211 */ /* 0x002fe400078ec0ff */
[----:B------:R-:W-:-:S04]  /*10bf0*/  SHF.L.U32 R3, R3, 0x1f, RZ ;  /* 0x0000001f03037819 */ /* 0x000fc800000006ff */
[----:B------:R-:W0:Y:S02]  /*10c00*/  SYNCS.PHASECHK.TRANS64.TRYWAIT P0, [R0+URZ+0x38820], R3 ;  /* 0x03882003000075a7 */ /* 0x000e24000800017f */
[----:B0-----:R-:W-:Y:S05]  /*10c10*/  @!P0 BRA `(.L_x_237) ;  /* 0x00000008004c8947 */ /* 0x001fea0003800000 */
.L_x_267:
[----:B------:R-:W-:Y:S05]  /*10c20*/  BSYNC B0 ;  /* 0x0000000000007941 */ /* 0x000fea0003800000 */
.L_x_236:
[----:B------:R-:W-:-:S03]  /*10c30*/  UMOV UR4, 0xffffffff ;  /* 0xffffffff00047882 */ /* 0x000fc60000000000 */
[----:B------:R-:W-:Y:S05]  /*10c40*/  BRA.DIV UR4, `(.L_x_238) ;  /* 0x0000000a04547947 */ /* 0x000fea000b800000 */
[----:B------:R-:W1:Y:S02]  /*10c50*/  S2R R2, SR_TID.X ;  /* 0x0000000000027919 */ /* 0x000e640000002100 */
[----:B-1----:R-:W-:-:S04]  /*10c60*/  SHF.R.U32.HI R2, RZ, 0x5, R2 ;  /* 0x00000005ff027819 */ /* 0x002fc80000011602 */
[----:B------:R-:W-:-:S05]  /*10c70*/  LOP3.LUT R2, R2, 0x3, RZ, 0xc0, !PT ;  /* 0x0000000302027812 */ /* 0x000fca00078ec0ff */
[----:B------:R1:W2:Y:S02]  /*10c80*/  SHFL.IDX PT, R14, R2, RZ, 0x1f ;  /* 0x00001fff020e7589 */ /* 0x0002a400000e0000 */
.L_x_270:
[----:B--2---:R-:W-:Y:S01]  /*10c90*/  ISETP.NE.AND P0, PT, R14, RZ, PT ;  /* 0x000000ff0e00720c */ /* 0x004fe20003f05270 */
[----:B------:R-:W-:-:S12]  /*10ca0*/  BSSY B0, `(.L_x_239) ;  /* 0x000002e000007945 */ /* 0x000fd80003800000 */
[----:B------:R-:W-:Y:S05]  /*10cb0*/  @P0 BRA `(.L_x_240) ;  /* 0x0000000000b00947 */ /* 0x000fea0003800000 */
[----:B------:R-:W-:-:S03]  /*10cc0*/  UMOV UR4, 0xffffffff ;  /* 0xffffffff00047882 */ /* 0x000fc60000000000 */
[----:B------:R-:W-:Y:S05]  /*10cd0*/  BRA.DIV UR4, `(.L_x_241) ;  /* 0x0000000a04647947 */ /* 0x000fea000b800000 */
[----:B------:R-:W-:-:S13]  /*10ce0*/  ELECT P6, URZ, PT ;  /* 0x00000000003f782f */ /* 0x000fda00038c0000 */
.L_x_273:
[----:B------:R-:W-:Y:S05]  /*10cf0*/  @!P6 BRA `(.L_x_240) ;  /* 0x0000000000a0e947 */ /* 0x000fea0003800000 */
[----:B------:R-:W-:-:S06]  /*10d00*/  ULOP3.LUT UR4, UR40, 0x2, URZ, 0xfc, !UPT ;  /* 0x0000000228047892 */ /* 0x000fcc000f8efc3f */
[----:B-1----:R-:W-:-:S05]  /*10d10*/  IMAD.U32 R2, RZ, RZ, UR4 ;  /* 0x00000004ff027e24 */ /* 0x002fca000f8e00ff */
[----:B------:R-:W-:-:S13]  /*10d20*/  ISETP.NE.AND P0, PT, R2, 0x3, PT ;  /* 0x000000030200780c */ /* 0x000fda0003f05270 */
[----:B------:R-:W-:Y:S05]  /*10d30*/  @!P0 BRA `(.L_x_242) ;  /* 0x0000000000048947 */ /* 0x000fea0003800000 */
[----:B------:R-:W-:Y:S01]  /*10d40*/  BPT.TRAP 0x1 ;  /* 0x000000040000795c */ /* 0x000fe20000300000 */
.L_x_242:
[----:B0-----:R-:W2:Y:S04]  /*10d50*/  LDL R3, [R1+0x8] ;  /* 0x0000080001037983 */ /* 0x001ea80000100800 */
[----:B------:R-:W3:Y:S01]  /*10d60*/  LDL.LU R7, [R1+0xc] ;  /* 0x00000c0001077983 */ /* 0x000ee20000300800 */
[----:B------:R-:W-:-:S04]  /*10d70*/  VIADD R2, R0, 0x38840 ;  /* 0x0003884000027836 */ /* 0x000fc80000000000 */
[C---:B--2---:R-:W-:Y:S02]  /*10d80*/  IMAD R6, R3.reuse, 0x8, R2 ;  /* 0x0000000803067824 */ /* 0x044fe400078e0202 */
[----:B------:R-:W-:Y:S01]  /*10d90*/  VIADD R3, R3, 0x1 ;  /* 0x0000000103037836 */ /* 0x000fe20000000000 */
[----:B---3--:R-:W-:-:S04]  /*10da0*/  SHF.L.U32 R5, R7, 0x1f, RZ ;  /* 0x0000001f07057819 */ /* 0x008fc800000006ff */
[C---:B------:R-:W-:Y:S01]  /*10db0*/  ISETP.NE.AND P2, PT, R3.reuse, 0x2, PT ;  /* 0x000000020300780c */ /* 0x040fe20003f45270 */
[----:B------:R-:W0:Y:S03]  /*10dc0*/  SYNCS.PHASECHK.TRANS64.TRYWAIT P1, [R6+URZ], R5 ;  /* 0x00000005060075a7 */ /* 0x000e26000802017f */
[----:B------:R-:W-:Y:S02]  /*10dd0*/  SEL R4, RZ, 0x1, P2 ;  /* 0x00000001ff047807 */ /* 0x000fe40001000000 */
[----:B------:R-:W-:Y:S02]  /*10de0*/  SEL R3, R3, RZ, P2 ;  /* 0x000000ff03037207 */ /* 0x000fe40001000000 */
[----:B------:R-:W-:-:S03]  /*10df0*/  LOP3.LUT R4, R7, R4, RZ, 0x3c, !PT ;  /* 0x0000000407047212 */ /* 0x000fc600078e3cff */
[----:B------:R-:W-:Y:S01]  /*10e00*/  IMAD R7, R3, 0x8, R2 ;  /* 0x0000000803077824 */ /* 0x000fe200078e0202 */
[----:B------:R-:W-:Y:S01]  /*10e10*/  SHF.L.U32 R2, R4, 0x1f, RZ ;  /* 0x0000001f04027819 */ /* 0x000fe200000006ff */
[----:B0-----:R-:W-:Y:S06]  /*10e20*/  @!P1 BRA `(.L_x_243) ;  /* 0x0000000800309947 */ /* 0x001fec0003800000 */
.L_x_274:
[----:B------:R-:W1:Y:S02]  /*10e30*/  SYNCS.PHASECHK.TRANS64.TRYWAIT P1, [R7+URZ], R2 ;  /* 0x00000002070075a7 */ /* 0x000e64000802017f */
[----:B-1----:R-:W-:Y:S05]  /*10e40*/  @!P1 BRA `(.L_x_244) ;  /* 0x00000008003c9947 */ /* 0x002fea0003800000 */
.L_x_275:
[----:B------:R-:W-:Y:S05]  /*10e50*/  @!P0 BRA `(.L_x_245) ;  /* 0x0000000000048947 */ /* 0x000fea0003800000 */
[----:B------:R-:W-:Y:S01]  /*10e60*/  BPT.TRAP 0x1 ;  /* 0x000000040000795c */ /* 0x000fe20000300000 */
.L_x_245:
[----:B------:R-:W2:Y:S02]  /*10e70*/  LDL.LU R4, [R1+0x8] ;  /* 0x0000080001047983 */ /* 0x000ea40000300800 */
[----:B--2---:R-:W-:-:S04]  /*10e80*/  IMAD R4, R4, 0x8, R0 ;  /* 0x0000000804047824 */ /* 0x004fc800078e0200 */
[----:B------:R-:W2:Y:S02]  /*10e90*/  SYNCS.PHASECHK.TRANS64.TRYWAIT P1, [R4+URZ+0x38860], R5 ;  /* 0x03886005040075a7 */ /* 0x000ea4000802017f */
[----:B--2---:R-:W-:Y:S05]  /*10ea0*/  @!P1 BRA `(.L_x_246) ;  /* 0x0000000800389947 */ /* 0x004fea0003800000 */
.L_x_276:
[----:B------:R-:W-:Y:S05]  /*10eb0*/  @!P0 BRA `(.L_x_247) ;  /* 0x0000000000048947 */ /* 0x000fea0003800000 */
[----:B------:R-:W-:Y:S01]  /*10ec0*/  BPT.TRAP 0x1 ;  /* 0x000000040000795c */ /* 0x000fe20000300000 */
.L_x_247:
[----:B------:R-:W-:-:S04]  /*10ed0*/  IMAD R3, R3, 0x8, R0 ;  /* 0x0000000803037824 */ /* 0x000fc800078e0200 */
[----:B------:R-:W3:Y:S02]  /*10ee0*/  SYNCS.PHASECHK.TRANS64.TRYWAIT P1, [R3+URZ+0x38860], R2 ;  /* 0x03886002030075a7 */ /* 0x000ee4000802017f */
[----:B---3--:R-:W-:Y:S05]  /*10ef0*/  @!P1 BRA `(.L_x_248) ;  /* 0x0000000800389947 */ /* 0x008fea0003800000 */
.L_x_277:
[----:B------:R-:W-:Y:S05]  /*10f00*/  @!P0 BRA `(.L_x_249) ;  /* 0x0000000000048947 */ /* 0x000fea0003800000 */
[----:B------:R-:W-:Y:S01]  /*10f10*/  BPT.TRAP 0x1 ;  /* 0x000000040000795c */ /* 0x000fe20000300000 */
.L_x_249:
[----:B------:R-:W4:Y:S02]  /*10f20*/  SYNCS.PHASECHK.TRANS64.TRYWAIT P0, [R4+URZ+0x38880], R5 ;  /* 0x03888005040075a7 */ /* 0x000f24000800017f */
[----:B----4-:R-:W-:Y:S05]  /*10f30*/  @!P0 BRA `(.L_x_250) ;  /* 0x00000008003c8947 */ /* 0x010fea0003800000 */
.L_x_251:
[----:B------:R0:W0:Y:S02]  /*10f40*/  SYNCS.PHASECHK.TRANS64.TRYWAIT P0, [R3+URZ+0x38880], R2 ;  /* 0x03888002030075a7 */ /* 0x000024000800017f */
[----:B0-----:R-:W-:Y:S05]  /*10f50*/  @!P0 NANOSLEEP.SYNCS 0x989680 ;  /* 0x009896800000895d */ /* 0x001fea0003900000 */
[----:B------:R-:W0:Y:S02]  /*10f60*/  @!P0 SYNCS.PHASECHK.TRANS64 P0, [R3+URZ+0x38880], R2 ;  /* 0x03888002030085a7 */ /* 0x000e24000800007f */
[----:B0-----:R-:W-:Y:S05]  /*10f70*/  @!P0 BRA `(.L_x_251) ;  /* 0xfffffffc00f08947 */ /* 0x001fea000383ffff */
.L_x_240:
[----:B------:R-:W-:Y:S05]  /*10f80*/  BSYNC B0 ;  /* 0x0000000000007941 */ /* 0x000fea0003800000 */
.L_x_239:
[----:B------:R-:W-:Y:S05]  /*10f90*/  EXIT ;  /* 0x000000000000794d */ /* 0x000fea0003800000 */
.L_x_125:
[----:B0-----:R0:W1:Y:S02]  /*10fa0*/  SYNCS.PHASECHK.TRANS64.TRYWAIT P1, [R2+URZ+0x38800], R11 ;  /* 0x0388000b020075a7 */ /* 0x001064000802017f */
[----:B-1----:R-:W-:Y:S05]  /*10fb0*/  @!P1 NANOSLEEP.SYNCS 0x989680 ;  /* 0x009896800000995d */ /* 0x002fea0003900000 */
[----:B------:R-:W1:Y:S02]  /*10fc0*/  @!P1 SYNCS.PHASECHK.TRANS64 P1, [R2+URZ+0x38800], R11 ;  /* 0x0388000b020095a7 */ /* 0x000e64000802007f */
[----:B-1----:R-:W-:Y:S05]  /*10fd0*/  @!P1 BRA `(.L_x_125) ;  /* 0xfffffffc00f09947 */ /* 0x002fea000383ffff */
[----:B------:R-:W-:Y:S05]  /*10fe0*/  BRA `(.L_x_252) ;  /* 0xffffff0800e87947 */ /* 0x000fea000383ffff */
.L_x_129:
[----:B--2---:R2:W3:Y:S02]  /*10ff0*/  SYNCS.PHASECHK.TRANS64.TRYWAIT P1, [R4+URZ+0x38830], R5 ;  /* 0x03883005040075a7 */ /* 0x0044e4000802017f */
[----:B---3--:R-:W-:Y:S05]  /*11000*/  @!P1 NANOSLEEP.SYNCS 0x989680 ;  /* 0x009896800000995d */ /* 0x008fea0003900000 */
[----:B------:R-:W3:Y:S02]  /*11010*/  @!P1 SYNCS.PHASECHK.TRANS64 P1, [R4+URZ+0x38830], R5 ;  /* 0x03883005040095a7 */ /* 0x000ee4000802007f */
[----:B---3--:R-:W-:Y:S05]  /*11020*/  @!P1 BRA `(.L_x_129) ;  /* 0xfffffffc00f09947 */ /* 0x008fea000383ffff */
[----:B------:R-:W-:Y:S05]  /*11030*/  BRA `(.L_x_128) ;  /* 0xffffff0c00107947 */ /* 0x000fea000383ffff */
.L_x_134:
[----:B-1----:R-:W-:-:S04]  /*11040*/  IMAD.U32 R3, RZ, RZ, UR6 ;  /* 0x00000006ff037e24 */ /* 0x002fc8000f8e00ff */
[----:B------:R1:W2:Y:S03]  /*11050*/  SYNCS.PHASECHK.TRANS64.TRYWAIT P1, [R3+URZ+0x38830], R2 ;  /* 0x03883002030075a7 */ /* 0x0002a6000802017f */
[----:B--2---:R-:W-:Y:S05]  /*11060*/  @!P1 NANOSLEEP.SYNCS 0x989680 ;  /* 0x009896800000995d */ /* 0x004fea0003900000 */
[----:B------:R-:W2:Y:S02]  /*11070*/  @!P1 SYNCS.PHASECHK.TRANS64 P1, [R3+URZ+0x38830], R2 ;  /* 0x03883002030095a7 */ /* 0x000ea4000802007f */
[----:B--2---:R-:W-:Y:S05]  /*11080*/  @!P1 BRA `(.L_x_134) ;  /* 0xfffffffc00ec9947 */ /* 0x004fea000383ffff */
[----:B------:R-:W-:Y:S05]  /*11090*/  BRA `(.L_x_131) ;  /* 0xffffff3c00bc7947 */ /* 0x000fea000383ffff */
.L_x_138:
[----:B-1----:R-:W-:-:S04]  /*110a0*/  IMAD.U32 R3, RZ, RZ, UR6 ;  /* 0x00000006ff037e24 */ /* 0x002fc8000f8e00ff */
[----:B------:R1:W2:Y:S03]  /*110b0*/  SYNCS.PHASECHK.TRANS64.TRYWAIT P1, [R3+URZ+0x38850], R2 ;  /* 0x03885002030075a7 */ /* 0x0002a6000802017f */
[----:B--2---:R-:W-:Y:S05]  /*110c0*/  @!P1 NANOSLEEP.SYNCS 0x989680 ;  /* 0x009896800000995d */ /* 0x004fea0003900000 */
[----:B------:R-:W2:Y:S02]  /*110d0*/  @!P1 SYNCS.PHASECHK.TRANS64 P1, [R3+URZ+0x38850], R2 ;  /* 0x03885002030095a7 */ /* 0x000ea4000802007f */
[----:B--2---:R-:W-:Y:S05]  /*110e0*/  @!P1 BRA `(.L_x_138) ;  /* 0xfffffffc00ec9947 */ /* 0x004fea000383ffff */
[----:B------:R-:W-:Y:S05]  /*110f0*/  BRA `(.L_x_135) ;  /* 0xffffff4000947947 */ /* 0x000fea000383ffff */
.L_x_144:
[----:B-1----:R1:W2:Y:S02]  /*11100*/  SYNCS.PHASECHK.TRANS64.TRYWAIT P1, [R13+URZ+0x38850], R0 ;  /* 0x038850000d0075a7 */ /* 0x0022a4000802017f */
[----:B--2---:R-:W-:Y:S05]  /*11110*/  @!P1 NANOSLEEP.SYNCS 0x989680 ;  /* 0x009896800000995d */ /* 0x004fea0003900000 */
[----:B------:R-:W2:Y:S02]  /*11120*/  @!P1 SYNCS.PHASECHK.TRANS64 P1, [R13+URZ+0x38850], R0 ;  /* 0x038850000d0095a7 */ /* 0x000ea4000802007f */
[----:B--2---:R-:W-:Y:S05]  /*11130*/  @!P1 BRA `(.L_x_144) ;  /* 0xfffffffc00f09947 */ /* 0x004fea000383ffff */
[----:B------:R-:W-:Y:S05]  /*11140*/  BRA `(.L_x_143) ;  /* 0xffffff68006c7947 */ /* 0x000fea000383ffff */
.L_x_184:
[----:B------:R-:W-:Y:S02]  /*11150*/  IMAD.MOV.U32 R13, RZ, RZ, R4 ;  /* 0x000000ffff0d7224 */ /* 0x000fe400078e0004 */
[----:B------:R-:W-:Y:S02]  /*11160*/  IMAD.MOV.U32 R12, RZ, RZ, RZ ;  /* 0x000000ffff0c7224 */ /* 0x000fe400078e00ff */
[----:B------:R-:W-:Y:S02]  /*11170*/  IMAD.MOV.U32 R11, RZ, RZ, 0x1f ;  /* 0x0000001fff0b7424 */ /* 0x000fe400078e00ff */
[----:B------:R-:W-:-:S07]  /*11180*/  IMAD.MOV.U32 R15, RZ, RZ, -0x1 ;  /* 0xffffffffff0f7424 */ /* 0x000fce00078e00ff */
[----:B0-----:R-:W-:Y:S05]  /*11190*/  WARPSYNC.COLLECTIVE R15, `(.L_x_253) ;  /* 0x000000000f087348 */ /* 0x001fea0003c00000 */
[----:B------:R1:W2:Y:S02]  /*111a0*/  SHFL.IDX P6, R14, R13, R12, R11 ;  /* 0x0000000c0d0e7389 */ /* 0x0002a400000c000b */
[----:B012---:R-:W-:Y:S01]  /*111b0*/  ENDCOLLECTIVE ;  /* 0x000000000000791b */ /* 0x007fe20003800000 */
.L_x_253:
[----:B------:R-:W-:Y:S05]  /*111c0*/  BRA `(.L_x_254) ;  /* 0xffffffc800307947 */ /* 0x000fea000383ffff */
.L_x_186:
[----:B------:R-:W-:Y:S01]  /*111d0*/  BSSY B0, `(.L_x_255) ;  /* 0x0000006000007945 */ /* 0x000fe20003800000 */
[----:B------:R-:W-:-:S07]  /*111e0*/  IMAD.MOV.U32 R15, RZ, RZ, -0x1 ;  /* 0xffffffffff0f7424 */ /* 0x000fce00078e00ff */
[----:B-1----:R-:W-:Y:S05]  /*111f0*/  WARPSYNC.COLLECTIVE R15, `(.L_x_256) ;  /* 0x000000000f0c7348 */ /* 0x002fea0003c00000 */
[----:B------:R-:W-:Y:S02]  /*11200*/  ELECT P6, UR62, PT ;  /* 0x00000000003e782f */ /* 0x000fe400038c0000 */
[----:B------:R-:W-:Y:S01]  /*11210*/  MOV R14, UR62 ;  /* 0x0000003e000e7c02 */ /* 0x000fe20008000f00 */
[----:B-1----:R-:W-:Y:S10]  /*11220*/  ENDCOLLECTIVE ;  /* 0x000000000000791b */ /* 0x002ff40003800000 */
.L_x_256:
[----:B------:R-:W-:Y:S05]  /*11230*/  BSYNC B0 ;  /* 0x0000000000007941 */ /* 0x000fea0003800000 */
.L_x_255:
[----:B------:R-:W-:Y:S05]  /*11240*/  BRA `(.L_x_257) ;  /* 0xffffffc800307947 */ /* 0x000fea000383ffff */
.L_x_189:
[----:B0-----:R0:W1:Y:S02]  /*11250*/  SYNCS.PHASECHK.TRANS64.TRYWAIT P2, [R4+URZ+0x38880], R3 ;  /* 0x03888003040075a7 */ /* 0x001064000804017f */
[----:B-1----:R-:W-:Y:S05]  /*11260*/  @!P2 NANOSLEEP.SYNCS 0x989680 ;  /* 0x009896800000a95d */ /* 0x002fea0003900000 */
[----:B------:R-:W1:Y:S02]  /*11270*/  @!P2 SYNCS.PHASECHK.TRANS64 P2, [R4+URZ+0x38880], R3 ;  /* 0x038880030400a5a7 */ /* 0x000e64000804007f */
[----:B-1----:R-:W-:Y:S05]  /*11280*/  @!P2 BRA `(.L_x_189) ;  /* 0xfffffffc00f0a947 */ /* 0x002fea000383ffff */
[----:B------:R-:W-:Y:S05]  /*11290*/  BRA `(.L_x_258) ;  /* 0xffffffc8008c7947 */ /* 0x000fea000383ffff */
.L_x_191:
[----:B-1----:R1:W2:Y:S02]  /*112a0*/  SYNCS.PHASECHK.TRANS64.TRYWAIT P2, [R4+URZ+0x38840], R3 ;  /* 0x03884003040075a7 */ /* 0x0022a4000804017f */
[----:B--2---:R-:W-:Y:S05]  /*112b0*/  @!P2 NANOSLEEP.SYNCS 0x989680 ;  /* 0x009896800000a95d */ /* 0x004fea0003900000 */
[----:B------:R-:W2:Y:S02]  /*112c0*/  @!P2 SYNCS.PHASECHK.TRANS64 P2, [R4+URZ+0x38840], R3 ;  /* 0x038840030400a5a7 */ /* 0x000ea4000804007f */
[----:B--2---:R-:W-:Y:S05]  /*112d0*/  @!P2 BRA `(.L_x_191) ;  /* 0xfffffffc00f0a947 */ /* 0x004fea000383ffff */
[----:B------:R-:W-:Y:S05]  /*112e0*/  BRA `(.L_x_259) ;  /* 0xffffffc800fc7947 */ /* 0x000fea000383ffff */
.L_x_194:
[----:B--2---:R-:W-:-:S04]  /*112f0*/  IMAD.U32 R3, RZ, RZ, UR41 ;  /* 0x00000029ff037e24 */ /* 0x004fc8000f8e00ff */
[----:B------:R2:W3:Y:S03]  /*11300*/  SYNCS.PHASECHK.TRANS64.TRYWAIT P0, [R3+URZ+0x38820], R2 ;  /* 0x03882002030075a7 */ /* 0x0004e6000800017f */
[----:B---3--:R-:W-:Y:S05]  /*11310*/  @!P0 NANOSLEEP.SYNCS 0x989680 ;  /* 0x009896800000895d */ /* 0x008fea0003900000 */
[----:B------:R-:W3:Y:S02]  /*11320*/  @!P0 SYNCS.PHASECHK.TRANS64 P0, [R3+URZ+0x38820], R2 ;  /* 0x03882002030085a7 */ /* 0x000ee4000800007f */
[----:B---3--:R-:W-:Y:S05]  /*11330*/  @!P0 BRA `(.L_x_194) ;  /* 0xfffffffc00ec8947 */ /* 0x008fea000383ffff */
[----:B------:R-:W-:Y:S05]  /*11340*/  BRA `(.L_x_260) ;  /* 0xffffffcc00dc7947 */ /* 0x000fea000383ffff */
.L_x_200:
[----:B-1----:R1:W3:Y:S02]  /*11350*/  SYNCS.PHASECHK.TRANS64.TRYWAIT P0, [R4+URZ+0x38880], R3 ;  /* 0x03888003040075a7 */ /* 0x0022e4000800017f */
[----:B---3--:R-:W-:Y:S05]  /*11360*/  @!P0 NANOSLEEP.SYNCS 0x989680 ;  /* 0x009896800000895d */ /* 0x008fea0003900000 */
[----:B------:R-:W3:Y:S02]  /*11370*/  @!P0 SYNCS.PHASECHK.TRANS64 P0, [R4+URZ+0x38880], R3 ;  /* 0x03888003040085a7 */ /* 0x000ee4000800007f */
[----:B---3--:R-:W-:Y:S05]  /*11380*/  @!P0 BRA `(.L_x_200) ;  /* 0xfffffffc00f08947 */ /* 0x008fea000383ffff */
[----:B------:R-:W-:Y:S05]  /*11390*/  BRA `(.L_x_261) ;  /* 0xffffffd000907947 */ /* 0x000fea000383ffff */
.L_x_206:
[----:B--2---:R2:W3:Y:S02]  /*113a0*/  SYNCS.PHASECHK.TRANS64.TRYWAIT P0, [R4+URZ+0x38840], R3 ;  /* 0x03884003040075a7 */ /* 0x0044e4000800017f */
[----:B---3--:R-:W-:Y:S05]  /*113b0*/  @!P0 NANOSLEEP.SYNCS 0x989680 ;  /* 0x009896800000895d */ /* 0x008fea0003900000 */
[----:B------:R-:W3:Y:S02]  /*113c0*/  @!P0 SYNCS.PHASECHK.TRANS64 P0, [R4+URZ+0x38840], R3 ;  /* 0x03884003040085a7 */ /* 0x000ee4000800007f */
[----:B---3--:R-:W-:Y:S05]  /*113d0*/  @!P0 BRA `(.L_x_206) ;  /* 0xfffffffc00f08947 */ /* 0x008fea000383ffff */
[----:B------:R-:W-:Y:S05]  /*113e0*/  BRA `(.L_x_262) ;  /* 0xffffffd400587947 */ /* 0x000fea000383ffff */
.L_x_213:
[----:B---3--:R-:W3:Y:S02]  /*113f0*/  LDL R3, [R1] ;  /* 0x0000000001037983 */ /* 0x008ee40000100800 */
[----:B---3--:R3:W4:Y:S02]  /*11400*/  SYNCS.PHASECHK.TRANS64.TRYWAIT P2, [R3+URZ+0x38870], R2 ;  /* 0x03887002030075a7 */ /* 0x008724000804017f */
[----:B----4-:R-:W-:Y:S05]  /*11410*/  @!P2 NANOSLEEP.SYNCS 0x989680 ;  /* 0x009896800000a95d */ /* 0x010fea0003900000 */
[----:B------:R-:W4:Y:S02]  /*11420*/  @!P2 SYNCS.PHASECHK.TRANS64 P2, [R3+URZ+0x38870], R2 ;  /* 0x038870020300a5a7 */ /* 0x000f24000804007f */
[----:B----4-:R-:W-:Y:S05]  /*11430*/  @!P2 BRA `(.L_x_213) ;  /* 0xfffffffc00eca947 */ /* 0x010fea000383ffff */
[----:B------:R-:W-:Y:S05]  /*11440*/  BRA `(.L_x_263) ;  /* 0xffffffd800387947 */ /* 0x000fea000383ffff */
.L_x_215:
[----:B---3--:R-:W3:Y:S02]  /*11450*/  LDL R3, [R1] ;  /* 0x0000000001037983 */ /* 0x008ee40000100800 */
[----:B---3--:R3:W4:Y:S02]  /*11460*/  SYNCS.PHASECHK.TRANS64.TRYWAIT P2, [R3+URZ+0x38860], R2 ;  /* 0x03886002030075a7 */ /* 0x008724000804017f */
[----:B----4-:R-:W-:Y:S05]  /*11470*/  @!P2 NANOSLEEP.SYNCS 0x989680 ;  /* 0x009896800000a95d */ /* 0x010fea0003900000 */
[----:B------:R-:W4:Y:S02]  /*11480*/  @!P2 SYNCS.PHASECHK.TRANS64 P2, [R3+URZ+0x38860], R2 ;  /* 0x038860020300a5a7 */ /* 0x000f24000804007f */
[----:B----4-:R-:W-:Y:S05]  /*11490*/  @!P2 BRA `(.L_x_215) ;  /* 0xfffffffc00eca947 */ /* 0x010fea000383ffff */
[----:B------:R-:W-:Y:S05]  /*114a0*/  BRA `(.L_x_264) ;  /* 0xffffffd800407947 */ /* 0x000fea000383ffff */
.L_x_222:
[----:B--2---:R2:W3:Y:S02]  /*114b0*/  SYNCS.PHASECHK.TRANS64.TRYWAIT P0, [R21+URZ+0x38870], R0 ;  /* 0x03887000150075a7 */ /* 0x0044e4000800017f */
[----:B---3--:R-:W-:Y:S05]  /*114c0*/  @!P0 NANOSLEEP.SYNCS 0x989680 ;  /* 0x009896800000895d */ /* 0x008fea0003900000 */
[----:B------:R-:W3:Y:S02]  /*114d0*/  @!P0 SYNCS.PHASECHK.TRANS64 P0, [R21+URZ+0x38870], R0 ;  /* 0x03887000150085a7 */ /* 0x000ee4000800007f */
[----:B---3--:R-:W-:Y:S05]  /*114e0*/  @!P0 BRA `(.L_x_222) ;  /* 0xfffffffc00f08947 */ /* 0x008fea000383ffff */
[----:B------:R-:W-:Y:S05]  /*114f0*/  BRA `(.L_x_265) ;  /* 0xffffffe000bc7947 */ /* 0x000fea000383ffff */
.L_x_224:
[----:B--2---:R2:W3:Y:S02]  /*11500*/  SYNCS.PHASECHK.TRANS64.TRYWAIT P0, [R21+URZ+0x38860], R0 ;  /* 0x03886000150075a7 */ /* 0x0044e4000800017f */
[----:B---3--:R-:W-:Y:S05]  /*11510*/  @!P0 NANOSLEEP.SYNCS 0x989680 ;  /* 0x009896800000895d */ /* 0x008fea0003900000 */
[----:B------:R-:W3:Y:S02]  /*11520*/  @!P0 SYNCS.PHASECHK.TRANS64 P0, [R21+URZ+0x38860], R0 ;  /* 0x03886000150085a7 */ /* 0x000ee4000800007f */
[----:B---3--:R-:W-:Y:S05]  /*11530*/  @!P0 BRA `(.L_x_224) ;  /* 0xfffffffc00f08947 */ /* 0x008fea000383ffff */
[----:B------:R-:W-:Y:S05]  /*11540*/  BRA `(.L_x_266) ;  /* 0xffffffe000c47947 */ /* 0x000fea000383ffff */
.L_x_237:
[----:B0-----:R0:W1:Y:S02]  /*11550*/  SYNCS.PHASECHK.TRANS64.TRYWAIT P0, [R0+URZ+0x38820], R3 ;  /* 0x03882003000075a7 */ /* 0x001064000800017f */
[----:B-1----:R-:W-:Y:S05]  /*11560*/  @!P0 NANOSLEEP.SYNCS 0x989680 ;  /* 0x009896800000895d */ /* 0x002fea0003900000 */
[----:B------:R-:W1:Y:S02]  /*11570*/  @!P0 SYNCS.PHASECHK.TRANS64 P0, [R0+URZ+0x38820], R3 ;  /* 0x03882003000085a7 */ /* 0x000e64000800007f */
[----:B-1----:R-:W-:Y:S05]  /*11580*/  @!P0 BRA `(.L_x_237) ;  /* 0xfffffffc00f08947 */ /* 0x002fea000383ffff */
[----:B------:R-:W-:Y:S05]  /*11590*/  BRA `(.L_x_267) ;  /* 0xfffffff400a07947 */ /* 0x000fea000383ffff */
.L_x_238:
[----:B------:R-:W1:Y:S01]  /*115a0*/  S2R R2, SR_TID.X ;  /* 0x0000000000027919 */ /* 0x000e620000002100 */
[----:B------:R-:W-:Y:S01]  /*115b0*/  BSSY B0, `(.L_x_268) ;  /* 0x000000a000007945 */ /* 0x000fe20003800000 */
[----:B------:R-:W-:Y:S02]  /*115c0*/  IMAD.MOV.U32 R12, RZ, RZ, RZ ;  /* 0x000000ffff0c7224 */ /* 0x000fe400078e00ff */
[----:B------:R-:W-:Y:S02]  /*115d0*/  IMAD.MOV.U32 R11, RZ, RZ, 0x1f ;  /* 0x0000001fff0b7424 */ /* 0x000fe400078e00ff */
[----:B------:R-:W-:Y:S01]  /*115e0*/  IMAD.MOV.U32 R15, RZ, RZ, -0x1 ;  /* 0xffffffffff0f7424 */ /* 0x000fe200078e00ff */
[----:B-1----:R-:W-:-:S04]  /*115f0*/  SHF.R.U32.HI R2, RZ, 0x5, R2 ;  /* 0x00000005ff027819 */ /* 0x002fc80000011602 */
[----:B------:R-:W-:-:S05]  /*11600*/  LOP3.LUT R2, R2, 0x3, RZ, 0xc0, !PT ;  /* 0x0000000302027812 */ /* 0x000fca00078ec0ff */
[----:B------:R-:W-:-:S07]  /*11610*/  IMAD.MOV.U32 R13, RZ, RZ, R2 ;  /* 0x000000ffff0d7224 */ /* 0x000fce00078e0002 */
[----:B0-----:R-:W-:Y:S05]  /*11620*/  WARPSYNC.COLLECTIVE R15, `(.L_x_269) ;  /* 0x000000000f087348 */ /* 0x001fea0003c00000 */
[----:B------:R1:W2:Y:S02]  /*11630*/  SHFL.IDX P6, R14, R13, R12, R11 ;  /* 0x0000000c0d0e7389 */ /* 0x0002a400000c000b */
[----:B012---:R-:W-:Y:S01]  /*11640*/  ENDCOLLECTIVE ;  /* 0x000000000000791b */ /* 0x007fe20003800000 */
.L_x_269:
[----:B------:R-:W-:Y:S05]  /*11650*/  BSYNC B0 ;  /* 0x0000000000007941 */ /* 0x000fea0003800000 */
.L_x_268:
[----:B------:R-:W-:Y:S05]  /*11660*/  BRA `(.L_x_270) ;  /* 0xfffffff400887947 */ /* 0x000fea000383ffff */
.L_x_241:
[----:B------:R-:W-:Y:S01]  /*11670*/  BSSY B1, `(.L_x_271) ;  /* 0x0000006000017945 */ /* 0x000fe20003800000 */
[----:B------:R-:W-:-:S07]  /*11680*/  IMAD.MOV.U32 R15, RZ, RZ, -0x1 ;  /* 0xffffffffff0f7424 */ /* 0x000fce00078e00ff */
[----:B01----:R-:W-:Y:S05]  /*11690*/  WARPSYNC.COLLECTIVE R15, `(.L_x_272) ;  /* 0x000000000f0c7348 */ /* 0x003fea0003c00000 */
[----:B------:R-:W-:Y:S02]  /*116a0*/  ELECT P6, UR62, PT ;  /* 0x00000000003e782f */ /* 0x000fe400038c0000 */
[----:B------:R-:W-:Y:S01]  /*116b0*/  MOV R14, UR62 ;  /* 0x0000003e000e7c02 */ /* 0x000fe20008000f00 */
[----:B01----:R-:W-:Y:S10]  /*116c0*/  ENDCOLLECTIVE ;  /* 0x000000000000791b */ /* 0x003ff40003800000 */
.L_x_272:
[----:B------:R-:W-:Y:S05]  /*116d0*/  BSYNC B1 ;  /* 0x0000000000017941 */ /* 0x000fea0003800000 */
.L_x_271:
[----:B------:R-:W-:Y:S05]  /*116e0*/  BRA `(.L_x_273) ;  /* 0xfffffff400807947 */ /* 0x000fea000383ffff */
.L_x_243:
[----:B0-----:R0:W1:Y:S02]  /*116f0*/  SYNCS.PHASECHK.TRANS64.TRYWAIT P1, [R6+URZ], R5 ;  /* 0x00000005060075a7 */ /* 0x001064000802017f */
[----:B-1----:R-:W-:Y:S05]  /*11700*/  @!P1 NANOSLEEP.SYNCS 0x989680 ;  /* 0x009896800000995d */ /* 0x002fea0003900000 */
[----:B------:R-:W1:Y:S02]  /*11710*/  @!P1 SYNCS.PHASECHK.TRANS64 P1, [R6+URZ], R5 ;  /* 0x00000005060095a7 */ /* 0x000e64000802007f */
[----:B-1----:R-:W-:Y:S05]  /*11720*/  @!P1 BRA `(.L_x_243) ;  /* 0xfffffffc00f09947 */ /* 0x002fea000383ffff */
[----:B------:R-:W-:Y:S05]  /*11730*/  BRA `(.L_x_274) ;  /* 0xfffffff400bc7947 */ /* 0x000fea000383ffff */
.L_x_244:
[----:B-1----:R1:W2:Y:S02]  /*11740*/  SYNCS.PHASECHK.TRANS64.TRYWAIT P1, [R7+URZ], R2 ;  /* 0x00000002070075a7 */ /* 0x0022a4000802017f */
[----:B--2---:R-:W-:Y:S05]  /*11750*/  @!P1 NANOSLEEP.SYNCS 0x989680 ;  /* 0x009896800000995d */ /* 0x004fea0003900000 */
[----:B------:R-:W2:Y:S02]  /*11760*/  @!P1 SYNCS.PHASECHK.TRANS64 P1, [R7+URZ], R2 ;  /* 0x00000002070095a7 */ /* 0x000ea4000802007f */
[----:B--2---:R-:W-:Y:S05]  /*11770*/  @!P1 BRA `(.L_x_244) ;  /* 0xfffffffc00f09947 */ /* 0x004fea000383ffff */
[----:B------:R-:W-:Y:S05]  /*11780*/  BRA `(.L_x_275) ;  /* 0xfffffff400b07947 */ /* 0x000fea000383ffff */
.L_x_246:
[----:B--2---:R2:W3:Y:S02]  /*11790*/  SYNCS.PHASECHK.TRANS64.TRYWAIT P1, [R4+URZ+0x38860], R5 ;  /* 0x03886005040075a7 */ /* 0x0044e4000802017f */
[----:B---3--:R-:W-:Y:S05]  /*117a0*/  @!P1 NANOSLEEP.SYNCS 0x989680 ;  /* 0x009896800000995d */ /* 0x008fea0003900000 */
[----:B------:R-:W3:Y:S02]  /*117b0*/  @!P1 SYNCS.PHASECHK.TRANS64 P1, [R4+URZ+0x38860], R5 ;  /* 0x03886005040095a7 */ /* 0x000ee4000802007f */
[----:B---3--:R-:W-:Y:S05]  /*117c0*/  @!P1 BRA `(.L_x_246) ;  /* 0xfffffffc00f09947 */ /* 0x008fea000383ffff */
[----:B------:R-:W-:Y:S05]  /*117d0*/  BRA `(.L_x_276) ;  /* 0xfffffff400b47947 */ /* 0x000fea000383ffff */
.L_x_248:
[----:B---3--:R3:W4:Y:S02]  /*117e0*/  SYNCS.PHASECHK.TRANS64.TRYWAIT P1, [R3+URZ+0x38860], R2 ;  /* 0x03886002030075a7 */ /* 0x008724000802017f */
[----:B----4-:R-:W-:Y:S05]  /*117f0*/  @!P1 NANOSLEEP.SYNCS 0x989680 ;  /* 0x009896800000995d */ /* 0x010fea0003900000 */
[----:B------:R-:W4:Y:S02]  /*11800*/  @!P1 SYNCS.PHASECHK.TRANS64 P1, [R3+URZ+0x38860], R2 ;  /* 0x03886002030095a7 */ /* 0x000f24000802007f */
[----:B----4-:R-:W-:Y:S05]  /*11810*/  @!P1 BRA `(.L_x_248) ;  /* 0xfffffffc00f09947 */ /* 0x010fea000383ffff */
[----:B------:R-:W-:Y:S05]  /*11820*/  BRA `(.L_x_277) ;  /* 0xfffffff400b47947 */ /* 0x000fea000383ffff */
.L_x_250:
[----:B----4-:R4:W0:Y:S02]  /*11830*/  SYNCS.PHASECHK.TRANS64.TRYWAIT P0, [R4+URZ+0x38880], R5 ;  /* 0x03888005040075a7 */ /* 0x010824000800017f */
[----:B0-----:R-:W-:Y:S05]  /*11840*/  @!P0 NANOSLEEP.SYNCS 0x989680 ;  /* 0x009896800000895d */ /* 0x001fea0003900000 */
[----:B------:R-:W0:Y:S02]  /*11850*/  @!P0 SYNCS.PHASECHK.TRANS64 P0, [R4+URZ+0x38880], R5 ;  /* 0x03888005040085a7 */ /* 0x000e24000800007f */
[----:B0-----:R-:W-:Y:S05]  /*11860*/  @!P0 BRA `(.L_x_250) ;  /* 0xfffffffc00f08947 */ /* 0x001fea000383ffff */
[----:B------:R-:W-:Y:S05]  /*11870*/  BRA `(.L_x_251) ;  /* 0xfffffff400b07947 */ /* 0x000fea000383ffff */
.L_x_278:
        /* <DEDUP_REMOVED lines=16> */
.L_x_2765:


//--------------------- .text._ZN7cutlass13device_kernelIN5flash11enable_sm90INS1_16FlashAttnFwdSm90INS1_25CollectiveMainloopFwdSm90ILi2EN4cute5tupleIJNS5_1CILi1EEES8_S8_EEENS6_IJNS7_ILi128EEESA_NS7_ILi256EEEEEELi256ENS_12float_e4m3_tEfNS_4arch4Sm90ELb0ELb0ELb1ELb1ELb0ELb1ELb0ELb1ELb1ELb0ELb0ELb0EEENS1_21CollectiveEpilogueFwdINS6_IJSA_SB_SA_EEES9_NS_10bfloat16_tESF_Li256ELb1ELb0ELb0ELb1EEENS1_36VarlenDynamicPersistentTileSchedulerILi128ELi128ELi256ELi128ELb0ELb0ELb1ELb0ELb1ELb1EEEEEEEEEvNT_6ParamsE --------------------------
	.section	.text._ZN7cutlass13device_kernelIN5flash11enable_sm90INS1_16FlashAttnFwdSm90INS1_25CollectiveMainloopFwdSm90ILi2EN4cute5tupleIJNS5_1CILi1EEES8_S8_EEENS6_IJNS7_ILi128EEESA_NS7_ILi256EEEEEELi256ENS_12float_e4m3_tEfNS_4arch4Sm90ELb0ELb0ELb1ELb1ELb0ELb1ELb0ELb1ELb1ELb0ELb0ELb0EEENS1_21CollectiveEpilogueFwdINS6_IJSA_SB_SA_EEES9_NS_10bfloat16_tESF_Li256ELb1ELb0ELb0ELb1EEENS1_36VarlenDynamicPersistentTileSchedulerILi128ELi128ELi256ELi128ELb0ELb0ELb1ELb0ELb1ELb1EEEEEEEEEvNT_6ParamsE,"ax",@progbits
	.align	128
.text._ZN7cutlass13device_kernelIN5flash11enable_sm90INS1_16FlashAttnFwdSm90INS1_25CollectiveMainloopFwdSm90ILi2EN4cute5tupleIJNS5_1CILi1EEES8_S8_EEENS6_IJNS7_ILi128EEESA_NS7_ILi256EEEEEELi256ENS_12float_e4m3_tEfNS_4arch4Sm90ELb0ELb0ELb1ELb1ELb0ELb1ELb0ELb1ELb1ELb0ELb0ELb0EEENS1_21CollectiveEpilogueFwdINS6_IJSA_SB_SA_EEES9_NS_10bfloat16_tESF_Li256ELb1ELb0ELb0ELb1EEENS1_36VarlenDynamicPersistentTileSchedulerILi128ELi128ELi256ELi128ELb0ELb0ELb1ELb0ELb1ELb1EEEEEEEEEvNT_6ParamsE:
        .type           _ZN7cutlass13device_kernelIN5flash11enable_sm90INS1_16FlashAttnFwdSm90INS1_25CollectiveMainloopFwdSm90ILi2EN4cute5tupleIJNS5_1CILi1EEES8_S8_EEENS6_IJNS7_ILi128EEESA_NS7_ILi256EEEEEELi256ENS_12float_e4m3_tEfNS_4arch4Sm90ELb0ELb0ELb1ELb1ELb0ELb1ELb0ELb1ELb1ELb0ELb0ELb0EEENS1_21CollectiveEpilogueFwdINS6_IJSA_SB_SA_EEES9_NS_10bfloat16_tESF_Li256ELb1ELb0ELb0ELb1EEENS1_36VarlenDynamicPersistentTileSchedulerILi128ELi128ELi256ELi128ELb0ELb0ELb1ELb0ELb1ELb1EEEEEEEEEvNT_6ParamsE,@function
        .size           _ZN7cutlass13device_kernelIN5flash11enable_sm90INS1_16FlashAttnFwdSm90INS1_25CollectiveMainloopFwdSm90ILi2EN4cute5tupleIJNS5_1CILi1EEES8_S8_EEENS6_IJNS7_ILi128EEESA_NS7_ILi256EEEEEELi256ENS_12float_e4m3_tEfNS_4arch4Sm90ELb0ELb0ELb1ELb1ELb0ELb1ELb0ELb1ELb1ELb0ELb0ELb0EEENS1_21CollectiveEpilogueFwdINS6_IJSA_SB_SA_EEES9_NS_10bfloat16_tESF_Li256ELb1ELb0ELb0ELb1EEENS1_36VarlenDynamicPersistentTileSchedulerILi128ELi128ELi256ELi128ELb0ELb0ELb1ELb0ELb1ELb1EEEEEEEEEvNT_6ParamsE,(.L_x_2766 - _ZN7cutlass13device_kernelIN5flash11enable_sm90INS1_16FlashAttnFwdSm90INS1_25CollectiveMainloopFwdSm90ILi2EN4cute5tupleIJNS5_1CILi1EEES8_S8_EEENS6_IJNS7_ILi128EEESA_NS7_ILi256EEEEEELi256ENS_12float_e4m3_tEfNS_4arch4Sm90ELb0ELb0ELb1ELb1ELb0ELb1ELb0ELb1ELb1ELb0ELb0ELb0EEENS1_21CollectiveEpilogueFwdINS6_IJSA_SB_SA_EEES9_NS_10bfloat16_tESF_Li256ELb1ELb0ELb0ELb1EEENS1_36VarlenDynamicPersistentTileSchedulerILi128ELi128ELi256ELi128ELb0ELb0ELb1ELb0ELb1ELb1EEEEEEEEEvNT_6ParamsE)
        .other          _ZN7cutlass13device_kernelIN5flash11enable_sm90INS1_16FlashAttnFwdSm90INS1_25CollectiveMainloopFwdSm90ILi2EN4cute5tupleIJNS5_1CILi1EEES8_S8_EEENS6_IJNS7_ILi128EEESA_NS7_ILi256EEEEEELi256ENS_12float_e4m3_tEfNS_4arch4Sm90ELb0ELb0ELb1ELb1ELb0ELb1ELb0ELb1ELb1ELb0ELb0ELb0EEENS1_21CollectiveEpilogueFwdINS6_IJSA_SB_SA_EEES9_NS_10bfloat16_tESF_Li256ELb1ELb0ELb0ELb1EEENS1_36VarlenDynamicPersistentTileSchedulerILi128ELi128ELi256ELi128ELb0ELb0ELb1ELb0ELb1ELb1EEEEEEEEEvNT_6ParamsE,@"STO_CUDA_ENTRY STV_DEFAULT"
_ZN7cutlass13device_kernelIN5flash11enable_sm90INS1_16FlashAttnFwdSm90INS1_25CollectiveMainloopFwdSm90ILi2EN4cute5tupleIJNS5_1CILi1EEES8_S8_EEENS6_IJNS7_ILi128EEESA_NS7_ILi256EEEEEELi256ENS_12float_e4m3_tEfNS_4arch4Sm90ELb0ELb0ELb1ELb1ELb0ELb1ELb0ELb1ELb1ELb0ELb0ELb0EEENS1_21CollectiveEpilogueFwdINS6_IJSA_SB_SA_EEES9_NS_10bfloat16_tESF_Li256ELb1ELb0ELb0ELb1EEENS1_36VarlenDynamicPersistentTileSchedulerILi128ELi128ELi256ELi128ELb0ELb0ELb1ELb0ELb1ELb1EEEEEEEEEvNT_6ParamsE:
        /* <DEDUP_REMOVED lines=14> */
[----:B------:R-:W-:Y:S02]  /*00e0*/  UIADD3 UR12, UP3, UR4, 0x570, URZ ;  /* 0x00000570040c7890 */ /* 0x000fe4000ff7e03f */
[----:B------:R-:W-:-:S02]  /*00f0*/  UIADD3 UR4, UP4, UR4, 0x670, URZ ;  /* 0x0000067004047890 */ /* 0x000fc4000ff9e03f */
[----:B------:R-:W-:Y:S02]  /*0100*/  UIADD3.X UR7, URZ, UR5, URZ, UP0, !UPT ;  /* 0x000000053f077290 */ /* 0x000fe400087fe43f */
[----:B------:R-:W-:Y:S02]  /*0110*/  UIADD3.X UR9, URZ, UR5, URZ, UP1, !UPT ;  /* 0x000000053f097290 */ /* 0x000fe40008ffe43f */
[----:B------:R-:W-:Y:S02]  /*0120*/  UIADD3.X UR11, URZ, UR5, URZ, UP2, !UPT ;  /* 0x000000053f0b7290 */ /* 0x000fe400097fe43f */
[----:B------:R-:W-:Y:S02]  /*0130*/  UIADD3.X UR13, URZ, UR5, URZ, UP3, !UPT ;  /* 0x000000053f0d7290 */ /* 0x000fe40009ffe43f */
[----:B------:R-:W-:Y:S01]  /*0140*/  UIADD3.X UR5, URZ, UR5, URZ, UP4, !UPT ;  /* 0x000000053f057290 */ /* 0x000fe2000a7fe43f */
[----:B------:R0:W-:Y:S02]  /*0150*/  UTMACCTL.PF [UR6] ;  /* 0x00000000060079b9 */ /* 0x0001e40008040000 */
[----:B------:R0:W-:Y:S02]  /*0160*/  UTMACCTL.PF [UR8] ;  /* 0x00000000080079b9 */ /* 0x0001e40008040000 */
[----:B------:R0:W-:Y:S02]  /*0170*/  UTMACCTL.PF [UR10] ;  /* 0x000000000a0079b9 */ /* 0x0001e40008040000 */
[----:B------:R0:W-:Y:S02]  /*0180*/  UTMACCTL.PF [UR12] ;  /* 0x000000000c0079b9 */ /* 0x0001e40008040000 */
[----:B------:R0:W-:Y:S02]  /*0190*/  UTMACCTL.PF [UR4] ;  /* 0x00000000040079b9 */ /* 0x0001e40008040000 */
[----:B0-----:R-:W-:Y:S01]  /*01a0*/  NOP ;  /* 0x0000000000007918 */ /* 0x001fe20000000000 */
.L_x_280:
[----:B------:R-:W-:Y:S05]  /*01b0*/  BSYNC B0 ;  /* 0x0000000000007941 */ /* 0x000fea0003800000 */
.L_x_279:
        /* <DEDUP_REMOVED lines=41> */
.L_x_281:
        /* <DEDUP_REMOVED lines=22> */
.L_x_282:
        /* <DEDUP_REMOVED lines=18> */
.L_x_283:
        /* <DEDUP_REMOVED lines=22> */
.L_x_284:
        /* <DEDUP_REMOVED lines=22> */
.L_x_285:
[----:B------:R-:W-:Y:S01]  /*0990*/  PLOP3.LUT P0, PT, PT, PT, UP0, 0x80, 0x0 ;  /* 0x000000000000781c */ /* 0x000fe20003f0f008 */
[----:B------:R-:W-:Y:S01]  /*09a0*/  UMOV UR40, 0x1 ;  /* 0x0000000100287882 */ /* 0x000fe20000000000 */
[----:B------:R-:W-:Y:S01]  /*09b0*/  NOP ;  /* 0x0000000000007918 */ /* 0x000fe20000000000 */
[----:B------:R-:W-:Y:S01]  /*09c0*/  USEL UR40, UR40, 0x2, !UP0 ;  /* 0x0000000228287887 */ /* 0x000fe2000c000000 */
[----:B------:R-:W-:Y:S01]  /*09d0*/  BSSY B8, `(.L_x_286) ;  /* 0x00023ce000087945 */ /* 0x000fe20003800000 */
[----:B------:R-:W-:Y:S01]  /*09e0*/  ULDC.64 UR42, c[0x0][0x208] ;  /* 0x00008200002a7ab9 */ /* 0x000fe20000000a00 */
[----:B012-4-:R-:W-:Y:S07]  /*09f0*/  BAR.SYNC.DEFER_BLOCKING 0x0 ;  /* 0x0000000000007b1d */ /* 0x017fee0000010000 */
[----:B------:R-:W-:Y:S05]  /*0a00*/  @!P0 BRA `(.L_x_287) ;  /* 0x000001d400588947 */ /* 0x000fea0003800000 */
.L_x_288:
        /* <DEDUP_REMOVED lines=8> */
[----:B-1----:R-:W-:-:S06]  /*0a90*/  ULEA UR4, UR44, UR4, 0x18 ;  /* 0x000000042c047291 */ /* 0x002fcc000f8ec03f */
[----:B------:R-:W-:Y:S01]  /*0aa0*/  IMAD.U32 R19, RZ, RZ, UR4 ;  /* 0x00000004ff137e24 */ /* 0x000fe2000f8e00ff */
[----:B0-----:R-:W-:Y:S01]  /*0ab0*/  SHF.R.U32.HI R0, RZ, 0x7, R0 ;  /* 0x00000007ff007819 */ /* 0x001fe20000011600 */
[----:B------:R-:W-:-:S03]  /*0ac0*/  ULDC UR4, c[0x0][0xc14] ;  /* 0x0003050000047ab9 */ /* 0x000fc60000000800 */
[----:B------:R-:W-:-:S13]  /*0ad0*/  ISETP.NE.AND P0, PT, R0, 0x1, PT ;  /* 0x000000010000780c */ /* 0x000fda0003f05270 */
[----:B------:R-:W-:Y:S08]  /*0ae0*/  @!P0 BAR.ARV 0x9, 0x100 ;  /* 0x0244000000008b1d */ /* 0x000ff00000002000 */
[----:B------:R-:W-:Y:S06]  /*0af0*/  BAR.SYNC.DEFER_BLOCKING 0x5, 0x180 ;  /* 0x0146000000007b1d */ /* 0x000fec0000010000 */
[----:B------:R-:W0:Y:S02]  /*0b00*/  LDS.128 R124, [R19+0x388d0] ;  /* 0x0388d000137c7984 */ /* 0x000e240000000c00 */
[----:B------:R-:W-:Y:S06]  /*0b10*/  BAR.ARV 0x4, 0x180 ;  /* 0x0106000000007b1d */ /* 0x000fec0000002000 */
[----:B0-----:R-:W-:-:S13]  /*0b20*/  ISETP.GE.AND P0, PT, R127, UR4, PT ;  /* 0x000000047f007c0c */ /* 0x001fda000bf06270 */
[----:B------:R-:W-:Y:S05]  /*0b30*/  @P0 BRA `(.L_x_289) ;  /* 0x0000023800dc0947 */ /* 0x000fea0003800000 */
[----:B------:R-:W0:Y:S01]  /*0b40*/  S2R R0, SR_TID.X ;  /* 0x0000000000007919 */ /* 0x000e220000002100 */
[----:B------:R-:W-:Y:S01]  /*0b50*/  R2UR UR46, R19 ;  /* 0x00000000132e72ca */ /* 0x000fe200000e0000 */
[----:B------:R-:W-:Y:S01]  /*0b60*/  IMAD.MOV.U32 R237, RZ, RZ, RZ ;  /* 0x000000ffffed7224 */ /* 0x000fe200078e00ff */
[----:B------:R-:W-:Y:S01]  /*0b70*/  MOV R152, RZ ;  /* 0x000000ff00987202 */ /* 0x000fe20000000f00 */
[----:B------:R-:W-:Y:S01]  /*0b80*/  IMAD.MOV.U32 R232, RZ, RZ, RZ ;  /* 0x000000ffffe87224 */ /* 0x000fe200078e00ff */
[----:B------:R-:W-:Y:S01]  /*0b90*/  ULOP3.LUT UR47, UR40, 0x1, URZ, 0xfc, !UPT ;  /* 0x00000001282f7892 */ /* 0x000fe2000f8efc3f */
[----:B------:R-:W-:-:S08]  /*0ba0*/  UMOV UR45, URZ ;  /* 0x0000003f002d7c82 */ /* 0x000fd00008000000 */
[----:B------:R-:W-:Y:S01]  /*0bb0*/  UIADD3 UR46, UR46, 0x20400, URZ ;  /* 0x000204002e2e7890 */ /* 0x000fe2000fffe03f */
[----:B0-----:R-:W-:-:S05]  /*0bc0*/  VIADD R0, R0, 0xffffff80 ;  /* 0xffffff8000007836 */ /* 0x001fca0000000000 */
[----:B------:R-:W-:-:S04]  /*0bd0*/  SHF.R.S32.HI R3, RZ, 0x1f, R0 ;  /* 0x0000001fff037819 */ /* 0x000fc80000011400 */
[CC--:B------:R-:W-:Y:S02]  /*0be0*/  LEA.HI R2, R3.reuse, R0.reuse, RZ, 0x4 ;  /* 0x0000000003027211 */ /* 0x0c0fe400078f20ff */
[CC--:B------:R-:W-:Y:S02]  /*0bf0*/  LEA.HI R22, R3.reuse, R0.reuse, RZ, 0x3 ;  /* 0x0000000003167211 */ /* 0x0c0fe400078f18ff */
[----:B------:R-:W-:Y:S02]  /*0c00*/  SHF.R.S32.HI R7, RZ, 0x4, R2 ;  /* 0x00000004ff077819 */ /* 0x000fe40000011402 */
[CC--:B------:R-:W-:Y:S02]  /*0c10*/  LEA.HI R4, R3.reuse, R0.reuse, RZ, 0x5 ;  /* 0x0000000003047211 */ /* 0x0c0fe400078f28ff */
[----:B------:R-:W-:Y:S02]  /*0c20*/  LEA.HI R6, R3, R0, RZ, 0x6 ;  /* 0x0000000003067211 */ /* 0x000fe400078f30ff */
[----:B------:R-:W-:-:S02]  /*0c30*/  LOP3.LUT R3, R22, 0xfffffff8, RZ, 0xc0, !PT ;  /* 0xfffffff816037812 */ /* 0x000fc400078ec0ff */
[----:B------:R-:W-:Y:S01]  /*0c40*/  LOP3.LUT R5, R2, 0x3fffff0, RZ, 0xc0, !PT ;  /* 0x03fffff002057812 */ /* 0x000fe200078ec0ff */
[----:B------:R-:W-:Y:S01]  /*0c50*/  IMAD.SHL.U32 R6, R6, 0x10, RZ ;  /* 0x0000001006067824 */ /* 0x000fe200078e00ff */
[----:B------:R-:W-:Y:S01]  /*0c60*/  SHF.R.S32.HI R22, RZ, 0x3, R22 ;  /* 0x00000003ff167819 */ /* 0x000fe20000011416 */
[----:B------:R-:W-:Y:S01]  /*0c70*/  IMAD.IADD R3, R0, 0x1, -R3 ;  /* 0x0000000100037824 */ /* 0x000fe200078e0a03 */
[----:B------:R-:W-:Y:S01]  /*0c80*/  LEA.HI R2, R2, R7, RZ, 0x1 ;  /* 0x0000000702027211 */ /* 0x000fe200078f08ff */
[----:B------:R-:W-:Y:S01]  /*0c90*/  IMAD.IADD R5, R0, 0x1, -R5 ;  /* 0x0000000100057824 */ /* 0x000fe200078e0a05 */
[----:B------:R-:W-:Y:S01]  /*0ca0*/  SHF.L.U32 R4, R4, 0x5, RZ ;  /* 0x0000000504047819 */ /* 0x000fe200000006ff */
[----:B------:R-:W-:Y:S01]  /*0cb0*/  VIADD R234, R22, 0x20 ;  /* 0x0000002016ea7836 */ /* 0x000fe20000000000 */
[----:B------:R-:W-:Y:S01]  /*0cc0*/  LOP3.LUT R2, R2, 0x1ffffffe, RZ, 0xc0, !PT ;  /* 0x1ffffffe02027812 */ /* 0x000fe200078ec0ff */
[----:B------:R-:W-:Y:S01]  /*0cd0*/  VIADD R233, R22, 0x40 ;  /* 0x0000004016e97836 */ /* 0x000fe20000000000 */
[----:B------:R-:W-:Y:S01]  /*0ce0*/  LOP3.LUT R4, R4, 0xfffffc00, RZ, 0xc0, !PT ;  /* 0xfffffc0004047812 */ /* 0x000fe200078ec0ff */
[----:B------:R-:W-:Y:S01]  /*0cf0*/  VIADD R235, R22, 0x60 ;  /* 0x0000006016eb7836 */ /* 0x000fe20000000000 */
[----:B------:R-:W-:Y:S01]  /*0d00*/  IADD3 R2, R7, -R2, RZ ;  /* 0x8000000207027210 */ /* 0x000fe20007ffe0ff */
[----:B------:R-:W-:Y:S01]  /*0d10*/  IMAD.SHL.U32 R0, R234, 0x80, RZ ;  /* 0x00000080ea007824 */ /* 0x000fe200078e00ff */
[----:B------:R-:W-:Y:S01]  /*0d20*/  SHF.R.S32.HI R7, RZ, 0x1f, R234 ;  /* 0x0000001fff077819 */ /* 0x000fe200000114ea */
[----:B------:R-:W-:Y:S01]  /*0d30*/  IMAD R5, R5, 0x40, R4 ;  /* 0x0000004005057824 */ /* 0x000fe200078e0204 */
[----:B------:R-:W-:Y:S01]  /*0d40*/  SHF.R.S32.HI R10, RZ, 0x1f, R233 ;  /* 0x0000001fff0a7819 */ /* 0x000fe200000114e9 */
[----:B------:R-:W-:Y:S01]  /*0d50*/  IMAD.SHL.U32 R8, R233, 0x80, RZ ;  /* 0x00000080e9087824 */ /* 0x000fe200078e00ff */
[----:B------:R-:W-:Y:S01]  /*0d60*/  LEA.HI R4, R7, R234, RZ, 0x3 ;  /* 0x000000ea07047211 */ /* 0x000fe200078f18ff */
[----:B------:R-:W-:Y:S01]  /*0d70*/  IMAD.SHL.U32 R11, R235, 0x80, RZ ;  /* 0x00000080eb0b7824 */ /* 0x000fe200078e00ff */
[----:B------:R-:W-:-:S02]  /*0d80*/  SHF.R.S32.HI R12, RZ, 0x1f, R235 ;  /* 0x0000001fff0c7819 */ /* 0x000fc400000114eb */
[----:B------:R-:W-:Y:S02]  /*0d90*/  SHF.L.U32 R16, R3, 0x4, RZ ;  /* 0x0000000403107819 */ /* 0x000fe400000006ff */
[----:B------:R-:W-:Y:S02]  /*0da0*/  LOP3.LUT R7, R0, 0x380, RZ, 0xc0, !PT ;  /* 0x0000038000077812 */ /* 0x000fe400078ec0ff */
[----:B------:R-:W-:Y:S02]  /*0db0*/  SHF.L.U32 R4, R4, 0x7, RZ ;  /* 0x0000000704047819 */ /* 0x000fe400000006ff */
[----:B------:R-:W-:Y:S02]  /*0dc0*/  LEA.HI R10, R10, R233, RZ, 0x3 ;  /* 0x000000e90a0a7211 */ /* 0x000fe400078f18ff */
[----:B------:R-:W-:Y:S02]  /*0dd0*/  LEA.HI R12, R12, R235, RZ, 0x3 ;  /* 0x000000eb0c0c7211 */ /* 0x000fe400078f18ff */
[----:B------:R-:W-:Y:S01]  /*0de0*/  SHF.R.U32.HI R0, RZ, 0x3, R7 ;  /* 0x00000003ff007819 */ /* 0x000fe20000011607 */
[----:B------:R-:W-:Y:S01]  /*0df0*/  IMAD.SHL.U32 R10, R10, 0x80, RZ ;  /* 0x000000800a0a7824 */ /* 0x000fe200078e00ff */
[----:B------:R-:W-:Y:S01]  /*0e00*/  LOP3.LUT R13, R7, 0x70, R16, 0xf8, !PT ;  /* 0x00000070070d7812 */ /* 0x000fe200078ef810 */
[----:B------:R-:W-:Y:S01]  /*0e10*/  IMAD.SHL.U32 R12, R12, 0x80, RZ ;  /* 0x000000800c0c7824 */ /* 0x000fe200078e00ff */
[----:B------:R-:W-:Y:S01]  /*0e20*/  LOP3.LUT R20, R4, 0xfffffc00, RZ, 0xc0, !PT ;  /* 0xfffffc0004147812 */ /* 0x000fe200078ec0ff */
[----:B------:R-:W-:Y:S01]  /*0e30*/  IMAD R4, R2, 0x8, R5 ;  /* 0x0000000802047824 */ /* 0x000fe200078e0205 */
[----:B------:R-:W-:-:S02]  /*0e40*/  LOP3.LUT R18, R10, 0xfffffc00, RZ, 0xc0, !PT ;  /* 0xfffffc000a127812 */ /* 0x000fc400078ec0ff */
[----:B------:R-:W-:Y:S01]  /*0e50*/  LOP3.LUT R2, R20, R13, R0, 0xf6, !PT ;  /* 0x0000000d14027212 */ /* 0x000fe200078ef600 */
[----:B------:R-:W-:Y:S01]  /*0e60*/  STL [R1+0x24], R20 ;  /* 0x0000241401007387 */ /* 0x000fe20000100800 */
[----:B------:R-:W-:Y:S02]  /*0e70*/  SHF.L.U32 R0, R22, 0x7, RZ ;  /* 0x0000000716007819 */ /* 0x000fe400000006ff */
[----:B------:R-:W-:Y:S01]  /*0e80*/  LOP3.LUT R15, R12, 0xfffffc00, RZ, 0xc0, !PT ;  /* 0xfffffc000c0f7812 */ /* 0x000fe200078ec0ff */
[----:B------:R0:W-:Y:S01]  /*0e90*/  STL [R1+0x48], R4 ;  /* 0x0000480401007387 */ /* 0x0001e20000100800 */
[----:B------:R-:W-:Y:S02]  /*0ea0*/  LOP3.LUT R5, R0, 0x380, RZ, 0xc0, !PT ;  /* 0x0000038000057812 */ /* 0x000fe400078ec0ff */
[----:B------:R-:W-:Y:S01]  /*0eb0*/  LOP3.LUT R9, R8, 0x380, RZ, 0xc0, !PT ;  /* 0x0000038008097812 */ /* 0x000fe200078ec0ff */
[----:B------:R1:W-:Y:S01]  /*0ec0*/  STL [R1+0x20], R18 ;  /* 0x0000201201007387 */ /* 0x0003e20000100800 */
[----:B------:R-:W-:-:S02]  /*0ed0*/  LOP3.LUT R0, R5, 0x70, R16, 0xf8, !PT ;  /* 0x0000007005007812 */ /* 0x000fc400078ef810 */
[----:B------:R-:W-:Y:S01]  /*0ee0*/  LOP3.LUT R11, R11, 0x380, RZ, 0xc0, !PT ;  /* 0x000003800b0b7812 */ /* 0x000fe200078ec0ff */
[----:B------:R-:W-:Y:S01]  /*0ef0*/  STL [R1+0x1c], R15 ;  /* 0x00001c0f01007387 */ /* 0x000fe20000100800 */
[----:B------:R-:W-:Y:S02]  /*0f00*/  SHF.R.U32.HI R7, RZ, 0x3, R9 ;  /* 0x00000003ff077819 */ /* 0x000fe40000011609 */
[----:B0-----:R-:W-:Y:S01]  /*0f10*/  LOP3.LUT R4, R6, 0xfffffc00, RZ, 0xc0, !PT ;  /* 0xfffffc0006047812 */ /* 0x001fe200078ec0ff */
[----:B------:R0:W-:Y:S01]  /*0f20*/  STL [R1+0x4], R5 ;  /* 0x0000040501007387 */ /* 0x0001e20000100800 */
[--C-:B------:R-:W-:Y:S02]  /*0f30*/  LOP3.LUT R14, R9, 0x70, R16.reuse, 0xf8, !PT ;  /* 0x00000070090e7812 */ /* 0x100fe400078ef810 */
[----:B------:R-:W-:Y:S01]  /*0f40*/  SHF.R.U32.HI R8, RZ, 0x3, R11 ;  /* 0x00000003ff087819 */ /* 0x000fe2000001160b */
[----:B------:R-:W-:Y:S01]  /*0f50*/  STL [R1], RZ ;  /* 0x000000ff01007387 */ /* 0x000fe20000100800 */
[----:B------:R-:W-:-:S02]  /*0f60*/  LOP3.LUT R11, R11, 0x70, R16, 0xf8, !PT ;  /* 0x000000700b0b7812 */ /* 0x000fc400078ef810 */
[----:B------:R-:W-:Y:S01]  /*0f70*/  LOP3.LUT R14, R18, R14, R7, 0xf6, !PT ;  /* 0x0000000e120e7212 */ /* 0x000fe200078ef607 */
[----:B------:R-:W-:Y:S01]  /*0f80*/  STL [R1+0x10], R4 ;  /* 0x0000100401007387 */ /* 0x000fe20000100800 */
[----:B------:R-:W-:Y:S01]  /*0f90*/  LOP3.LUT R8, R15, R11, R8, 0xf6, !PT ;  /* 0x0000000b0f087212 */ /* 0x000fe200078ef608 */
[----:B-1----:R-:W-:Y:S01]  /*0fa0*/  IMAD.SHL.U32 R18, R3, 0x8, RZ ;  /* 0x0000000803127824 */ /* 0x002fe200078e00ff */
[----:B0-----:R-:W-:Y:S02]  /*0fb0*/  SHF.R.U32.HI R5, RZ, 0x3, R5 ;  /* 0x00000003ff057819 */ /* 0x001fe40000011605 */
[C---:B------:R-:W-:Y:S01]  /*0fc0*/  IADD3 R3, R19.reuse, R2, RZ ;  /* 0x0000000213037210 */ /* 0x040fe20007ffe0ff */
[----:B------:R-:W-:Y:S01]  /*0fd0*/  IMAD.IADD R2, R19, 0x1, R14 ;  /* 0x0000000113027824 */ /* 0x000fe200078e020e */
[----:B------:R-:W-:Y:S01]  /*0fe0*/  LOP3.LUT R0, R4, R0, R5, 0xf6, !PT ;  /* 0x0000000004007212 */ /* 0x000fe200078ef605 */
[----:B------:R-:W-:Y:S01]  /*0ff0*/  STL [R1+0xc], R5 ;  /* 0x00000c0501007387 */ /* 0x000fe20000100800 */
[----:B------:R-:W-:Y:S01]  /*1000*/  SHF.R.S32.HI R23, RZ, 0x1f, R22 ;  /* 0x0000001fff177819 */ /* 0x000fe20000011416 */
[----:B------:R-:W-:-:S02]  /*1010*/  VIADD R236, R18, 0x40 ;  /* 0x0000004012ec7836 */ /* 0x000fc40000000000 */
[----:B------:R-:W-:-:S05]  /*1020*/  IMAD.IADD R0, R19, 0x1, R0 ;  /* 0x0000000113007824 */ /* 0x000fca00078e0200 */
[----:B------:R0:W-:Y:S04]  /*1030*/  STL [R1+0x28], R0 ;  /* 0x0000280001007387 */ /* 0x0001e80000100800 */
[----:B------:R1:W-:Y:S04]  /*1040*/  STL [R1+0x44], R3 ;  /* 0x0000440301007387 */ /* 0x0003e80000100800 */
[----:B------:R1:W-:Y:S01]  /*1050*/  STL [R1+0x40], R2 ;  /* 0x0000400201007387 */ /* 0x0003e20000100800 */
[----:B0-----:R-:W-:-:S05]  /*1060*/  IMAD.IADD R0, R19, 0x1, R8 ;  /* 0x0000000113007824 */ /* 0x001fca00078e0208 */
[----:B------:R1:W-:Y:S02]  /*1070*/  STL [R1+0x3c], R0 ;  /* 0x00003c0001007387 */ /* 0x0003e40000100800 */
.L_x_470:
[----:B01----:R-:W0:Y:S02]  /*1080*/  LDC.64 R2, c[0x0][0xc60] ;  /* 0x00031800ff027b82 */ /* 0x003e240000000a00 */
[----:B0-----:R-:W-:-:S05]  /*1090*/  IMAD.WIDE R2, R127, 0x4, R2 ;  /* 0x000000047f027825 */ /* 0x001fca00078e0202 */
[----:B--2---:R0:W2:Y:S01]  /*10a0*/  LDG.E R0, desc[UR42][R2.64] ;  /* 0x0000002a02007981 */ /* 0x0040a2000c1e1900 */
[----:B------:R-:W-:Y:S05]  /*10b0*/  YIELD ;  /* 0x0000000000007946 */ /* 0x000fea0003800000 */
[----:B------:R-:W-:Y:S01]  /*10c0*/  ULDC.64 UR4, c[0x0][0xa28] ;  /* 0x00028a0000047ab9 */ /* 0x000fe20000000a00 */
[----:B------:R-:W-:Y:S01]  /*10d0*/  ULDC.64 UR8, c[0x0][0xa18] ;  /* 0x0002860000087ab9 */ /* 0x000fe20000000a00 */
[----:B------:R-:W-:Y:S01]  /*10e0*/  ISETP.NE.U32.AND P1, PT, RZ, UR4, PT ;  /* 0x00000004ff007c0c */ /* 0x000fe2000bf25070 */
[----:B------:R-:W-:Y:S01]  /*10f0*/  ULDC.64 UR6, c[0x0][0xa08] ;  /* 0x0002820000067ab9 */ /* 0x000fe20000000a00 */
[----:B0-----:R-:W-:Y:S01]  /*1100*/  MOV R3, RZ ;  /* 0x000000ff00037202 */ /* 0x001fe20000000f00 */
[----:B-----5:R-:W-:Y:S01]  /*1110*/  IMAD.MOV.U32 R29, RZ, RZ, RZ ;  /* 0x000000ffff1d7224 */ /* 0x020fe200078e00ff */
[----:B------:R-:W-:-:S02]  /*1120*/  ISETP.NE.AND.EX P1, PT, RZ, UR5, PT, P1 ;  /* 0x00000005ff007c0c */ /* 0x000fc4000bf25310 */
[----:B------:R-:W-:-:S04]  /*1130*/  ISETP.NE.U32.AND P0, PT, RZ, UR6, PT ;  /* 0x00000006ff007c0c */ /* 0x000fc8000bf05070 */
[----:B------:R-:W-:Y:S02]  /*1140*/  ISETP.NE.AND.EX P0, PT, RZ, UR7, PT, P0 ;  /* 0x00000007ff007c0c */ /* 0x000fe4000bf05300 */
[----:B--2---:R-:W-:Y:S01]  /*1150*/  SHF.R.S32.HI R6, RZ, 0x1f, R0 ;  /* 0x0000001fff067819 */ /* 0x004fe20000011400 */
[----:B------:R-:W-:-:S04]  /*1160*/  IMAD.SHL.U32 R28, R0, 0x4, RZ ;  /* 0x00000004001c7824 */ /* 0x000fc800078e00ff */
[C---:B----4-:R-:W-:Y:S01]  /*1170*/  @P1 LEA R4, P2, R0.reuse, UR4, 0x2 ;  /* 0x0000000400041c11 */ /* 0x050fe2000f8410ff */
[----:B------:R-:W-:Y:S01]  /*1180*/  STL [R1+0x18], R0 ;  /* 0x0000180001007387 */ /* 0x000fe20000100800 */
[C-C-:B------:R-:W-:Y:S02]  /*1190*/  SHF.L.U64.HI R30, R0.reuse, 0x2, R6.reuse ;  /* 0x00000002001e7819 */ /* 0x140fe40000010206 */
[----:B------:R-:W-:Y:S01]  /*11a0*/  @P1 LEA.HI.X R5, R0, UR5, R6, 0x2, P2 ;  /* 0x0000000500051c11 */ /* 0x000fe200090f1406 */
[----:B------:R0:W-:Y:S01]  /*11b0*/  STL [R1+0x30], R6 ;  /* 0x0000300601007387 */ /* 0x0001e20000100800 */
[----:B------:R-:W-:Y:S01]  /*11c0*/  ISETP.NE.U32.AND P2, PT, RZ, UR8, PT ;  /* 0x00000008ff007c0c */ /* 0x000fe2000bf45070 */
[----:B------:R-:W-:Y:S01]  /*11d0*/  ULDC UR4, c[0x0][0x288] ;  /* 0x0000a20000047ab9 */ /* 0x000fe20000000800 */
[----:B------:R-:W-:Y:S01]  /*11e0*/  IADD3 R8, P3, R28, UR6, RZ ;  /* 0x000000061c087c10 */ /* 0x000fe2000ff7e0ff */
[----:B------:R1:W5:Y:S01]  /*11f0*/  @P1 LDG.E R3, desc[UR42][R4.64] ;  /* 0x0000002a04031981 */ /* 0x000362000c1e1900 */
[----:B------:R-:W-:Y:S01]  /*1200*/  ISETP.NE.AND.EX P2, PT, RZ, UR9, PT, P2 ;  /* 0x00000009ff007c0c */ /* 0x000fe2000bf45320 */
[----:B------:R-:W-:Y:S01]  /*1210*/  IMAD.U32 R132, RZ, RZ, UR4 ;  /* 0x00000004ff847e24 */ /* 0x000fe2000f8e00ff */
[----:B------:R-:W-:Y:S01]  /*1220*/  IADD3.X R9, R30, UR7, RZ, P3, !PT ;  /* 0x000000071e097c10 */ /* 0x000fe20009ffe4ff */
[----:B------:R-:W-:-:S04]  /*1230*/  ULDC.64 UR4, c[0x0][0x3f8] ;  /* 0x0000fe0000047ab9 */ /* 0x000fc80000000a00 */
[----:B------:R1:W5:Y:S06]  /*1240*/  @P0 LDG.E R29, desc[UR42][R8.64] ;  /* 0x0000002a081d0981 */ /* 0x00036c000c1e1900 */
[----:B0-----:R-:W-:-:S04]  /*1250*/  @P2 IADD3 R6, P1, R28, UR8, RZ ;  /* 0x000000081c062c10 */ /* 0x001fc8000ff3e0ff */
[----:B------:R-:W-:-:S05]  /*1260*/  @P2 IADD3.X R7, R30, UR9, RZ, P1, !PT ;  /* 0x000000091e072c10 */ /* 0x000fca0008ffe4ff */
[----:B------:R1:W5:Y:S01]  /*1270*/  @P2 LDG.E R132, desc[UR42][R6.64] ;  /* 0x0000002a06842981 */ /* 0x000362000c1e1900 */
[----:B------:R-:W-:-:S03]  /*1280*/  UISETP.NE.U32.AND UP0, UPT, UR4, URZ, UPT ;  /* 0x0000003f0400728c */ /* 0x000fc6000bf05070 */
[----:B------:R-:W-:Y:S01]  /*1290*/  ULDC UR4, c[0x0][0x404] ;  /* 0x0001010000047ab9 */ /* 0x000fe20000000800 */
[----:B------:R-:W-:-:S03]  /*12a0*/  UISETP.NE.AND.EX UP0, UPT, UR5, URZ, UPT, UP0 ;  /* 0x0000003f0500728c */ /* 0x000fc6000bf05300 */
[----:B------:R-:W-:Y:S01]  /*12b0*/  ULDC UR5, c[0x0][0x2e0] ;  /* 0x0000b80000057ab9 */ /* 0x000fe20000000800 */
[----:B------:R-:W-:-:S04]  /*12c0*/  USEL UR4, UR4, 0x1, UP0 ;  /* 0x0000000104047887 */ /* 0x000fc80008000000 */
[----:B------:R-:W-:-:S03]  /*12d0*/  UIMAD UR4, UR4, UR5, URZ ;  /* 0x00000005040472a4 */ /* 0x000fc6000f8e023f */
[----:B------:R-:W-:Y:S02]  /*12e0*/  ULDC UR5, c[0x0][0x338] ;  /* 0x0000ce0000057ab9 */ /* 0x000fe40000000800 */
[----:B------:R-:W-:Y:S02]  /*12f0*/  IMAD.U32 R2, RZ, RZ, UR5 ;  /* 0x00000005ff027e24 */ /* 0x000fe4000f8e00ff */
[----:B------:R-:W-:Y:S01]  /*1300*/  IMAD.U32 R26, RZ, RZ, UR4 ;  /* 0x00000004ff1a7e24 */ /* 0x000fe2000f8e00ff */
[----:B------:R-:W-:Y:S01]  /*1310*/  MOV R27, R0 ;  /* 0x00000000001b7202 */ /* 0x000fe20000000f00 */
[----:B-1----:R-:W-:Y:S06]  /*1320*/  @P2 BRA `(.L_x_290) ;  /* 0x0000000000242947 */ /* 0x002fec0003800000 */
[----:B------:R-:W-:Y:S02]  /*1330*/  ULDC.64 UR4, c[0x0][0xa00] ;  /* 0x0002800000047ab9 */ /* 0x000fe40000000a00 */
[----:B------:R-:W-:-:S04]  /*1340*/  ISETP.NE.U32.AND P1, PT, RZ, UR4, PT ;  /* 0x00000004ff007c0c */ /* 0x000fc8000bf25070 */
[----:B------:R-:W-:-:S13]  /*1350*/  ISETP.NE.AND.EX P1, PT, RZ, UR5, PT, P1 ;  /* 0x00000005ff007c0c */ /* 0x000fda000bf25310 */
[----:B------:R-:W-:Y:S05]  /*1360*/  @!P1 BRA `(.L_x_290) ;  /* 0x0000000000149947 */ /* 0x000fea0003800000 */
[----:B------:R-:W0:Y:S02]  /*1370*/  LDC.64 R4, c[0x0][0xa00] ;  /* 0x00028000ff047b82 */ /* 0x000e240000000a00 */
[----:B0-----:R-:W-:-:S05]  /*1380*/  IMAD.WIDE R4, R27, 0x4, R4 ;  /* 0x000000041b047825 */ /* 0x001fca00078e0204 */
[----:B-----5:R-:W2:Y:S04]  /*1390*/  LDG.E R132, desc[UR42][R4.64] ;  /* 0x0000002a04847981 */ /* 0x020ea8000c1e1900 */
[----:B------:R-:W2:Y:S02]  /*13a0*/  LDG.E R7, desc[UR42][R4.64+0x4] ;  /* 0x0000042a04077981 */ /* 0x000ea4000c1e1900 */
[----:B--2---:R-:W-:-:S07]  /*13b0*/  IMAD.IADD R132, R7, 0x1, -R132 ;  /* 0x0000000107847824 */ /* 0x004fce00078e0a84 */
.L_x_290:
[----:B------:R-:W-:Y:S01]  /*13c0*/  ULDC.64 UR4, c[0x0][0xa20] ;  /* 0x0002880000047ab9 */ /* 0x000fe20000000a00 */
[----:B------:R0:W-:Y:S01]  /*13d0*/  STL [R1+0x34], R125 ;  /* 0x0000347d01007387 */ /* 0x0001e20000100800 */
[----:B------:R-:W-:-:S03]  /*13e0*/  ISETP.NE.U32.AND P1, PT, RZ, UR4, PT ;  /* 0x00000004ff007c0c */ /* 0x000fc6000bf25070 */
[----:B------:R0:W-:Y:S01]  /*13f0*/  STL [R1+0x2c], R126 ;  /* 0x00002c7e01007387 */ /* 0x0001e20000100800 */
[----:B------:R-:W-:-:S13]  /*1400*/  ISETP.NE.AND.EX P1, PT, RZ, UR5, PT, P1 ;  /* 0x00000005ff007c0c */ /* 0x000fda000bf25310 */
[----:B0-----:R-:W-:Y:S05]  /*1410*/  @!P1 BRA `(.L_x_291) ;  /* 0x0000000000109947 */ /* 0x001fea0003800000 */
[----:B------:R-:W-:-:S04]  /*1420*/  IADD3 R4, P0, R28, UR4, RZ ;  /* 0x000000041c047c10 */ /* 0x000fc8000ff1e0ff */
[----:B------:R-:W-:-:S05]  /*1430*/  IADD3.X R5, R30, UR5, RZ, P0, !PT ;  /* 0x000000051e057c10 */ /* 0x000fca00087fe4ff */
[----:B------:R0:W5:Y:S01]  /*1440*/  LDG.E R26, desc[UR42][R4.64] ;  /* 0x0000002a041a7981 */ /* 0x000162000c1e1900 */
[----:B------:R-:W-:Y:S05]  /*1450*/  BRA `(.L_x_292) ;  /* 0x0000000000107947 */ /* 0x000fea0003800000 */
.L_x_291:
[----:B------:R-:W-:Y:S05]  /*1460*/  @!P0 BRA `(.L_x_292) ;  /* 0x00000000000c8947 */ /* 0x000fea0003800000 */
[----:B------:R-:W2:Y:S04]  /*1470*/  LDG.E R5, desc[UR42][R8.64] ;  /* 0x0000002a08057981 */ /* 0x000ea8000c1e1900 */
[----:B------:R-:W2:Y:S02]  /*1480*/  LDG.E R26, desc[UR42][R8.64+0x4] ;  /* 0x0000042a081a7981 */ /* 0x000ea4000c1e1900 */
[----:B--2---:R-:W-:-:S07]  /*1490*/  IMAD.IADD R26, R26, 0x1, -R5 ;  /* 0x000000011a1a7824 */ /* 0x004fce00078e0a05 */
.L_x_292:
[----:B------:R-:W-:Y:S02]  /*14a0*/  ULDC.64 UR4, c[0x0][0xa10] ;  /* 0x0002840000047ab9 */ /* 0x000fe40000000a00 */
[----:B------:R-:W-:-:S04]  /*14b0*/  ISETP.NE.U32.AND P0, PT, RZ, UR4, PT ;  /* 0x00000004ff007c0c */ /* 0x000fc8000bf05070 */
[----:B------:R-:W-:Y:S01]  /*14c0*/  ISETP.NE.AND.EX P0, PT, RZ, UR5, PT, P0 ;  /* 0x00000005ff007c0c */ /* 0x000fe2000bf05300 */
[----:B-----5:R-:W-:Y:S01]  /*14d0*/  IMAD.IADD R11, R26, 0x1, -R3 ;  /* 0x000000011a0b7824 */ /* 0x020fe200078e0a03 */
[----:B------:R-:W-:-:S11]  /*14e0*/  ULDC.64 UR4, c[0x0][0xa30] ;  /* 0x00028c0000047ab9 */ /* 0x000fd60000000a00 */
[----:B0-----:R-:W0:Y:S02]  /*14f0*/  @P0 LDC.64 R4, c[0x0][0xa10] ;  /* 0x00028400ff040b82 */ /* 0x001e240000000a00 */
[----:B0-----:R-:W-:-:S05]  /*1500*/  @P0 IMAD.WIDE R4, R27, 0x4, R4 ;  /* 0x000000041b040825 */ /* 0x001fca00078e0204 */
[----:B------:R-:W2:Y:S04]  /*1510*/  @P0 LDG.E R0, desc[UR42][R4.64] ;  /* 0x0000002a04000981 */ /* 0x000ea8000c1e1900 */
[----:B------:R-:W2:Y:S01]  /*1520*/  @P0 LDG.E R9, desc[UR42][R4.64+0x4] ;  /* 0x0000042a04090981 */ /* 0x000ea2000c1e1900 */
[----:B------:R-:W-:Y:S01]  /*1530*/  IMAD.MOV R24, RZ, RZ, -R11 ;  /* 0x000000ffff187224 */ /* 0x000fe200078e0a0b */
[----:B------:R-:W-:Y:S02]  /*1540*/  ISETP.NE.U32.AND P1, PT, RZ, UR4, PT ;  /* 0x00000004ff007c0c */ /* 0x000fe4000bf25070 */
[----:B------:R-:W-:Y:S02]  /*1550*/  MOV R121, R26 ;  /* 0x0000001a00797202 */ /* 0x000fe40000000f00 */
[----:B------:R-:W-:-:S02]  /*1560*/  VIMNMX R24, RZ, R24, !PT ;  /* 0x00000018ff187248 */ /* 0x000fc40007fe0100 */
[----:B------:R-:W-:-:S13]  /*1570*/  ISETP.NE.AND.EX P1, PT, RZ, UR5, PT, P1 ;  /* 0x00000005ff007c0c */ /* 0x000fda000bf25310 */
[----:B------:R-:W-:-:S04]  /*1580*/  @P1 IADD3 R6, P2, R28, UR4, RZ ;  /* 0x000000041c061c10 */ /* 0x000fc8000ff5e0ff */
[----:B------:R-:W-:-:S05]  /*1590*/  @P1 IADD3.X R7, R30, UR5, RZ, P2, !PT ;  /* 0x000000051e071c10 */ /* 0x000fca00097fe4ff */
[----:B------:R0:W5:Y:S01]  /*15a0*/  @P1 LDG.E R121, desc[UR42][R6.64] ;  /* 0x0000002a06791981 */ /* 0x000162000c1e1900 */
[----:B--2---:R-:W-:-:S04]  /*15b0*/  @P0 IMAD.IADD R2, R9, 0x1, -R0 ;  /* 0x0000000109020824 */ /* 0x004fc800078e0a00 */
[----:B------:R-:W-:-:S05]  /*15c0*/  IMAD.IADD R127, R11, 0x1, R2 ;  /* 0x000000010b7f7824 */ /* 0x000fca00078e0202 */
[----:B------:R-:W-:-:S04]  /*15d0*/  IADD3 R0, R127, 0x7f, RZ ;  /* 0x0000007f7f007810 */ /* 0x000fc80007ffe0ff */
[----:B------:R-:W-:-:S04]  /*15e0*/  SHF.R.S32.HI R3, RZ, 0x1f, R0 ;  /* 0x0000001fff037819 */ /* 0x000fc80000011400 */
[----:B------:R-:W-:-:S04]  /*15f0*/  LEA.HI R3, R3, R0, RZ, 0x7 ;  /* 0x0000000003037211 */ /* 0x000fc800078f38ff */
[----:B------:R-:W-:Y:S02]  /*1600*/  LOP3.LUT R5, R3, 0xffffff80, RZ, 0xc0, !PT ;  /* 0xffffff8003057812 */ /* 0x000fe400078ec0ff */
[----:B------:R-:W-:Y:S02]  /*1610*/  SHF.R.S32.HI R153, RZ, 0x7, R3 ;  /* 0x00000007ff997819 */ /* 0x000fe40000011403 */
[----:B------:R-:W-:-:S04]  /*1620*/  VIADDMNMX R5, R5, -R11, R2, PT ;  /* 0x8000000b05057246 */ /* 0x000fc80003800102 */
[----:B------:R-:W-:Y:S02]  /*1630*/  ISETP.GT.AND P0, PT, R5, R24, PT ;  /* 0x000000180500720c */ /* 0x000fe40003f04270 */
[----:B------:R-:W-:-:S05]  /*1640*/  SHF.R.U32.HI R24, RZ, 0x7, R24 ;  /* 0x00000007ff187819 */ /* 0x000fca0000011618 */
[----:B------:R-:W-:-:S06]  /*1650*/  IMAD.MOV.U32 R25, RZ, RZ, R24 ;  /* 0x000000ffff197224 */ /* 0x000fcc00078e0018 */
[----:B------:R-:W-:-:S05]  /*1660*/  @P0 VIADD R0, R5, 0x7f ;  /* 0x0000007f05000836 */ /* 0x000fca0000000000 */
[----:B------:R-:W-:-:S04]  /*1670*/  @P0 SHF.R.S32.HI R5, RZ, 0x1f, R0 ;  /* 0x0000001fff050819 */ /* 0x000fc80000011400 */
[----:B------:R-:W-:-:S04]  /*1680*/  @P0 LEA.HI R5, R5, R0, RZ, 0x7 ;  /* 0x0000000005050211 */ /* 0x000fc800078f38ff */
[----:B------:R-:W-:Y:S02]  /*1690*/  @P0 SHF.R.S32.HI R25, RZ, 0x7, R5 ;  /* 0x00000007ff190819 */ /* 0x000fe40000011405 */
[----:B------:R-:W-:Y:S02]  /*16a0*/  PLOP3.LUT P0, PT, PT, PT, PT, 0x80, 0x0 ;  /* 0x000000000000781c */ /* 0x000fe40003f0f070 */
[----:B------:R-:W-:-:S13]  /*16b0*/  ISETP.GT.AND P1, PT, R25, R24, PT ;  /* 0x000000181900720c */ /* 0x000fda0003f24270 */
[----:B0-----:R-:W-:Y:S05]  /*16c0*/  @!P1 BRA `(.L_x_293) ;  /* 0x000000a400709947 */ /* 0x001fea0003800000 */
[----:B------:R-:W-:Y:S01]  /*16d0*/  IADD3 R0, R19, 0x28400, RZ ;  /* 0x0002840013007810 */ /* 0x000fe20007ffe0ff */
[----:B------:R-:W-:Y:S03]  /*16e0*/  BSSY B6, `(.L_x_294) ;  /* 0x0000013000067945 */ /* 0x000fe60003800000 */
[----:B------:R-:W-:-:S13]  /*16f0*/  LOP3.LUT P0, RZ, R0, 0x3ff, RZ, 0xc0, !PT ;  /* 0x000003ff00ff7812 */ /* 0x000fda000780c0ff */
[----:B------:R-:W-:Y:S05]  /*1700*/  @!P0 BRA `(.L_x_295) ;  /* 0x0000000000408947 */ /* 0x000fea0003800000 */
[----:B------:R-:W-:Y:S01]  /*1710*/  MOV R0, 0x0 ;  /* 0x0000000000007802 */ /* 0x000fe20000000f00 */
[----:B------:R-:W-:Y:S01]  /*1720*/  ULDC.64 UR4, c[0x4][0xc0] ;  /* 0x0100300000047ab9 */ /* 0x000fe20000000a00 */
[----:B------:R-:W-:Y:S01]  /*1730*/  ULDC.64 UR6, c[0x4][0x20] ;  /* 0x0100080000067ab9 */ /* 0x000fe20000000a00 */
[----:B------:R-:W-:Y:S01]  /*1740*/  IMAD.U32 R4, RZ, RZ, UR4 ;  /* 0x00000004ff047e24 */ /* 0x000fe2000f8e00ff */
[----:B------:R0:W1:Y:S01]  /*1750*/  LDC.64 R14, c[0x4][R0] ;  /* 0x01000000000e7b82 */ /* 0x0000620000000a00 */
[----:B------:R-:W-:Y:S01]  /*1760*/  IMAD.U32 R5, RZ, RZ, UR5 ;  /* 0x00000005ff057e24 */ /* 0x000fe2000f8e00ff */
[----:B------:R-:W-:Y:S01]  /*1770*/  ULDC.64 UR4, c[0x4][0xc8] ;  /* 0x0100320000047ab9 */ /* 0x000fe20000000a00 */
[----:B------:R-:W-:Y:S01]  /*1780*/  IMAD.U32 R10, RZ, RZ, UR6 ;  /* 0x00000006ff0a7e24 */ /* 0x000fe2000f8e00ff */
[----:B------:R-:W-:Y:S01]  /*1790*/  MOV R7, UR5 ;  /* 0x0000000500077c02 */ /* 0x000fe20008000f00 */
[----:B------:R-:W-:Y:S01]  /*17a0*/  IMAD.U32 R6, RZ, RZ, UR4 ;  /* 0x00000004ff067e24 */ /* 0x000fe2000f8e00ff */
[----:B------:R-:W-:Y:S01]  /*17b0*/  MOV R12, 0x1 ;  /* 0x00000001000c7802 */ /* 0x000fe20000000f00 */
[----:B------:R-:W-:-:S02]  /*17c0*/  IMAD.U32 R11, RZ, RZ, UR7 ;  /* 0x00000007ff0b7e24 */ /* 0x000fc4000f8e00ff */
[----:B------:R-:W-:Y:S02]  /*17d0*/  IMAD.MOV.U32 R8, RZ, RZ, 0x70 ;  /* 0x00000070ff087424 */ /* 0x000fe400078e00ff */
[----:B0-----:R-:W-:-:S07]  /*17e0*/  IMAD.MOV.U32 R13, RZ, RZ, RZ ;  /* 0x000000ffff0d7224 */ /* 0x001fce00078e00ff */
[----:B------:R-:W-:-:S07]  /*17f0*/  LEPC R20, `(.L_x_295) ;  /* 0x000000001014794e */ /* 0x000fce0000000000 */
[----:B-1---5:R-:W-:Y:S05]  /*1800*/  CALL.ABS.NOINC R14 ;  /* 0x000000000e007343 */ /* 0x022fea0003c00000 */
.L_x_295:
[----:B------:R-:W-:Y:S05]  /*1810*/  BSYNC B6 ;  /* 0x0000000000067941 */ /* 0x000fea0003800000 */
.L_x_294:
[----:B------:R-:W-:Y:S01]  /*1820*/  VIADD R0, R19, 0x10400 ;  /* 0x0001040013007836 */ /* 0x000fe20000000000 */
[----:B------:R-:W-:Y:S04]  /*1830*/  BSSY B6, `(.L_x_296) ;  /* 0x0000013000067945 */ /* 0x000fe80003800000 */
[----:B------:R-:W-:-:S13]  /*1840*/  LOP3.LUT P0, RZ, R0, 0x3ff, RZ, 0xc0, !PT ;  /* 0x000003ff00ff7812 */ /* 0x000fda000780c0ff */
[----:B------:R-:W-:Y:S05]  /*1850*/  @!P0 BRA `(.L_x_297) ;  /* 0x0000000000408947 */ /* 0x000fea0003800000 */
[----:B------:R-:W-:Y:S01]  /*1860*/  MOV R0, 0x0 ;  /* 0x0000000000007802 */ /* 0x000fe20000000f00 */
[----:B------:R-:W-:Y:S01]  /*1870*/  ULDC.64 UR4, c[0x4][0xc0] ;  /* 0x0100300000047ab9 */ /* 0x000fe20000000a00 */
[----:B------:R-:W-:Y:S01]  /*1880*/  ULDC.64 UR6, c[0x4][0x20] ;  /* 0x0100080000067ab9 */ /* 0x000fe20000000a00 */
[----:B------:R-:W-:Y:S01]  /*1890*/  IMAD.U32 R4, RZ, RZ, UR4 ;  /* 0x00000004ff047e24 */ /* 0x000fe2000f8e00ff */
[----:B------:R0:W1:Y:S01]  /*18a0*/  LDC.64 R14, c[0x4][R0] ;  /* 0x01000000000e7b82 */ /* 0x0000620000000a00 */
[----:B------:R-:W-:Y:S01]  /*18b0*/  MOV R5, UR5 ;  /* 0x0000000500057c02 */ /* 0x000fe20008000f00 */
[----:B------:R-:W-:Y:S01]  /*18c0*/  ULDC.64 UR4, c[0x4][0xc8] ;  /* 0x0100320000047ab9 */ /* 0x000fe20000000a00 */
[----:B------:R-:W-:Y:S01]  /*18d0*/  IMAD.U32 R10, RZ, RZ, UR6 ;  /* 0x00000006ff0a7e24 */ /* 0x000fe2000f8e00ff */
[----:B------:R-:W-:Y:S01]  /*18e0*/  MOV R11, UR7 ;  /* 0x00000007000b7c02 */ /* 0x000fe20008000f00 */
[----:B------:R-:W-:Y:S02]  /*18f0*/  IMAD.U32 R6, RZ, RZ, UR4 ;  /* 0x00000004ff067e24 */ /* 0x000fe4000f8e00ff */
[----:B------:R-:W-:-:S02]  /*1900*/  IMAD.U32 R7, RZ, RZ, UR5 ;  /* 0x00000005ff077e24 */ /* 0x000fc4000f8e00ff */
[----:B------:R-:W-:Y:S02]  /*1910*/  IMAD.MOV.U32 R8, RZ, RZ, 0x70 ;  /* 0x00000070ff087424 */ /* 0x000fe400078e00ff */
[----:B------:R-:W-:Y:S02]  /*1920*/  IMAD.MOV.U32 R12, RZ, RZ, 0x1 ;  /* 0x00000001ff0c7424 */ /* 0x000fe400078e00ff */
[----:B0-----:R-:W-:-:S07]  /*1930*/  IMAD.MOV.U32 R13, RZ, RZ, RZ ;  /* 0x000000ffff0d7224 */ /* 0x001fce00078e00ff */
[----:B------:R-:W-:-:S07]  /*1940*/  LEPC R20, `(.L_x_297) ;  /* 0x000000001014794e */ /* 0x000fce0000000000 */
[----:B-1---5:R-:W-:Y:S05]  /*1950*/  CALL.ABS.NOINC R14 ;  /* 0x000000000e007343 */ /* 0x022fea0003c00000 */
.L_x_297:
[----:B------:R-:W-:Y:S05]  /*1960*/  BSYNC B6 ;  /* 0x0000000000067941 */ /* 0x000fea0003800000 */
.L_x_296:
[----:B------:R-:W-:Y:S01]  /*1970*/  ULDC.64 UR4, c[0x0][0x9f8] ;  /* 0x00027e0000047ab9 */ /* 0x000fe20000000a00 */
[----:B------:R-:W0:Y:S01]  /*1980*/  S2R R20, SR_TID.X ;  /* 0x0000000000147919 */ /* 0x000e220000002100 */
[----:B------:R-:W-:Y:S01]  /*1990*/  ISETP.NE.U32.AND P0, PT, RZ, UR4, PT ;  /* 0x00000004ff007c0c */ /* 0x000fe2000bf05070 */
[----:B------:R-:W1:Y:S08]  /*19a0*/  LDC R0, c[0x0][0x428] ;  /* 0x00010a00ff007b82 */ /* 0x000e700000000800 */
[----:B------:R-:W2:Y:S01]  /*19b0*/  LDC.64 R102, c[0x0][0x2f0] ;  /* 0x0000bc00ff667b82 */ /* 0x000ea20000000a00 */
[----:B------:R-:W-:Y:S01]  /*19c0*/  ISETP.NE.AND.EX P0, PT, RZ, UR5, PT, P0 ;  /* 0x00000005ff007c0c */ /* 0x000fe2000bf05300 */
[----:B------:R-:W3:Y:S01]  /*19d0*/  LDL R12, [R1+0x4] ;  /* 0x00000400010c7983 */ /* 0x000ee20000100800 */
[----:B------:R-:W-:Y:S01]  /*19e0*/  IADD3 R45, R29, R26, RZ ;  /* 0x0000001a1d2d7210 */ /* 0x000fe20007ffe0ff */
[----:B------:R-:W-:-:S02]  /*19f0*/  ULDC.64 UR6, c[0x0][0xa08] ;  /* 0x0002820000067ab9 */ /* 0x000fc40000000a00 */
[----:B------:R-:W4:Y:S02]  /*1a00*/  LDL R36, [R1+0xc] ;  /* 0x00000c0001247983 */ /* 0x000f240000100800 */
[----:B------:R-:W2:Y:S02]  /*1a10*/  LDC.64 R38, c[0x0][0x3d8] ;  /* 0x0000f600ff267b82 */ /* 0x000ea40000000a00 */
[----:B------:R-:W4:Y:S04]  /*1a20*/  LDL R35, [R1+0x10] ;  /* 0x0000100001237983 */ /* 0x000f280000100800 */
[----:B------:R-:W-:Y:S01]  /*1a30*/  @P0 IADD3 R4, P1, R28, UR4, RZ ;  /* 0x000000041c040c10 */ /* 0x000fe2000ff3e0ff */
[----:B------:R-:W4:Y:S01]  /*1a40*/  LDL R33, [R1+0x24] ;  /* 0x0000240001217983 */ /* 0x000f220000100800 */
[----:B------:R-:W2:Y:S02]  /*1a50*/  LDC R123, c[0x0][0x3d4] ;  /* 0x0000f500ff7b7b82 */ /* 0x000ea40000000800 */
[----:B------:R-:W-:Y:S01]  /*1a60*/  @P0 IADD3.X R5, R30, UR5, RZ, P1, !PT ;  /* 0x000000051e050c10 */ /* 0x000fe20008ffe4ff */
[----:B------:R-:W4:Y:S01]  /*1a70*/  LDL R15, [R1+0x1c] ;  /* 0x00001c00010f7983 */ /* 0x000f220000100800 */
[----:B0-----:R-:W-:-:S03]  /*1a80*/  SHF.R.U32.HI R34, RZ, 0x7, R20 ;  /* 0x00000007ff227819 */ /* 0x001fc60000011614 */
[----:B------:R0:W3:Y:S01]  /*1a90*/  @P0 LDG.E R27, desc[UR42][R4.64] ;  /* 0x0000002a041b0981 */ /* 0x0000e2000c1e1900 */
[----:B-1----:R-:W-:Y:S01]  /*1aa0*/  ISETP.NE.AND P0, PT, R0, 0x1, PT ;  /* 0x000000010000780c */ /* 0x002fe20003f05270 */
[----:B------:R-:W-:Y:S01]  /*1ab0*/  ULDC.64 UR4, c[0x0][0x2f8] ;  /* 0x0000be0000047ab9 */ /* 0x000fe20000000a00 */
[----:B------:R-:W-:Y:S01]  /*1ac0*/  SHF.R.S32.HI R41, RZ, 0x1f, R45 ;  /* 0x0000001fff297819 */ /* 0x000fe2000001142d */
[----:B------:R-:W4:Y:S01]  /*1ad0*/  LDL R20, [R1+0x20] ;  /* 0x0000200001147983 */ /* 0x000f220000100800 */
[----:B------:R-:W1:Y:S03]  /*1ae0*/  LDC.64 R114, c[0x0][0x3e8] ;  /* 0x0000fa00ff727b82 */ /* 0x000e660000000a00 */
[-C--:B--2---:R-:W-:Y:S02]  /*1af0*/  IMAD R6, R41, R102.reuse, RZ ;  /* 0x0000006629067224 */ /* 0x084fe400078e02ff */
[----:B0-----:R-:W-:-:S04]  /*1b00*/  IMAD.WIDE.U32 R4, R45, R102, RZ ;  /* 0x000000662d047225 */ /* 0x001fc800078e00ff */
[----:B------:R-:W0:Y:S08]  /*1b10*/  @P0 LDC R3, c[0x0][0x42c] ;  /* 0x00010b00ff030b82 */ /* 0x000e300000000800 */
[----:B------:R-:W2:Y:S01]  /*1b20*/  @P0 LDC R7, c[0x0][0x430] ;  /* 0x00010c00ff070b82 */ /* 0x000ea20000000800 */
[----:B0-----:R-:W-:-:S04]  /*1b30*/  @P0 IMAD.HI.U32 R0, R126, R3, RZ ;  /* 0x000000037e000227 */ /* 0x001fc800078e00ff */
[----:B------:R-:W-:Y:S01]  /*1b40*/  IMAD.MOV.U32 R3, RZ, RZ, R126 ;  /* 0x000000ffff037224 */ /* 0x000fe200078e007e */
[----:B--2---:R-:W-:Y:S01]  /*1b50*/  @P0 SHF.R.U32.HI R3, RZ, R7, R0 ;  /* 0x00000007ff030219 */ /* 0x004fe20000011600 */
[----:B------:R-:W-:Y:S01]  /*1b60*/  IMAD R7, R45, R103, R6 ;  /* 0x000000672d077224 */ /* 0x000fe200078e0206 */
[----:B------:R-:W-:Y:S02]  /*1b70*/  ISETP.NE.U32.AND P0, PT, RZ, UR6, PT ;  /* 0x00000006ff007c0c */ /* 0x000fe4000bf05070 */
[----:B------:R-:W-:Y:S01]  /*1b80*/  SHF.R.S32.HI R8, RZ, 0x1f, R3 ;  /* 0x0000001fff087819 */ /* 0x000fe20000011403 */
[----:B------:R-:W-:Y:S01]  /*1b90*/  IMAD.IADD R5, R5, 0x1, R7 ;  /* 0x0000000105057824 */ /* 0x000fe200078e0207 */
[----:B------:R-:W-:-:S03]  /*1ba0*/  ISETP.NE.AND.EX P0, PT, RZ, UR7, PT, P0 ;  /* 0x00000007ff007c0c */ /* 0x000fc6000bf05300 */
[----:B------:R-:W-:Y:S01]  /*1bb0*/  IMAD R6, R8, UR4, RZ ;  /* 0x0000000408067c24 */ /* 0x000fe2000f8e02ff */
[----:B------:R-:W-:Y:S01]  /*1bc0*/  ISETP.NE.AND P6, PT, R34, 0x1, PT ;  /* 0x000000012200780c */ /* 0x000fe20003fc5270 */
[----:B------:R-:W-:-:S04]  /*1bd0*/  IMAD.WIDE.U32 R4, R3, UR4, R4 ;  /* 0x0000000403047c25 */ /* 0x000fc8000f8e0004 */
[----:B------:R-:W-:Y:S01]  /*1be0*/  IMAD R7, R3, UR5, R6 ;  /* 0x0000000503077c24 */ /* 0x000fe2000f8e0206 */
[----:B------:R-:W-:-:S03]  /*1bf0*/  ULDC.64 UR4, c[0x0][0x300] ;  /* 0x0000c00000047ab9 */ /* 0x000fc60000000a00 */
[----:B------:R-:W-:Y:S01]  /*1c00*/  IMAD.IADD R5, R5, 0x1, R7 ;  /* 0x0000000105057824 */ /* 0x000fe200078e0207 */
[----:B------:R-:W-:Y:S02]  /*1c10*/  SHF.R.S32.HI R17, RZ, 0x1f, R16 ;  /* 0x0000001fff117819 */ /* 0x000fe40000011410 */
[----:B------:R-:W-:Y:S01]  /*1c20*/  ISETP.GE.AND P2, PT, R16, R123, PT ;  /* 0x0000007b1000720c */ /* 0x000fe20003f46270 */
[----:B-1----:R-:W-:-:S04]  /*1c30*/  IMAD R10, R23, R114, RZ ;  /* 0x00000072170a7224 */ /* 0x002fc800078e02ff */
[C---:B------:R-:W-:Y:S02]  /*1c40*/  IMAD R89, R22.reuse, R115, R10 ;  /* 0x0000007316597224 */ /* 0x040fe400078e020a */
[----:B------:R-:W-:-:S04]  /*1c50*/  IMAD.WIDE.U32 R10, R22, R114, R16 ;  /* 0x00000072160a7225 */ /* 0x000fc800078e0010 */
[----:B------:R-:W-:Y:S01]  /*1c60*/  IMAD.MOV.U32 R88, RZ, RZ, R10 ;  /* 0x000000ffff587224 */ /* 0x000fe200078e000a */
[----:B------:R-:W-:-:S04]  /*1c70*/  SHF.L.U32 R30, R234, 0x7, RZ ;  /* 0x00000007ea1e7819 */ /* 0x000fc800000006ff */
[----:B------:R-:W-:Y:S01]  /*1c80*/  LOP3.LUT R30, R30, 0x380, RZ, 0xc0, !PT ;  /* 0x000003801e1e7812 */ /* 0x000fe200078ec0ff */
[----:B------:R-:W-:Y:S02]  /*1c90*/  IMAD.SHL.U32 R29, R233, 0x80, RZ ;  /* 0x00000080e91d7824 */ /* 0x000fe400078e00ff */
[----:B------:R-:W-:Y:S01]  /*1ca0*/  IMAD.SHL.U32 R28, R235, 0x80, RZ ;  /* 0x00000080eb1c7824 */ /* 0x000fe200078e00ff */
[----:B-----5:R-:W-:Y:S01]  /*1cb0*/  SHF.R.S32.HI R31, RZ, 0x1f, R121 ;  /* 0x0000001fff1f7819 */ /* 0x020fe20000011479 */
[C---:B------:R-:W-:Y:S01]  /*1cc0*/  IMAD.SHL.U32 R92, R102.reuse, 0x20, RZ ;  /* 0x00000020665c7824 */ /* 0x040fe200078e00ff */
[----:B------:R-:W-:Y:S02]  /*1cd0*/  SHF.L.U64.HI R93, R102, 0x5, R103 ;  /* 0x00000005665d7819 */ /* 0x000fe40000010267 */
[----:B------:R-:W-:Y:S02]  /*1ce0*/  LOP3.LUT R29, R29, 0x380, RZ, 0xc0, !PT ;  /* 0x000003801d1d7812 */ /* 0x000fe400078ec0ff */
[----:B------:R-:W-:Y:S01]  /*1cf0*/  LOP3.LUT R28, R28, 0x380, RZ, 0xc0, !PT ;  /* 0x000003801c1c7812 */ /* 0x000fe200078ec0ff */
[----:B------:R-:W-:Y:S01]  /*1d00*/  IMAD.WIDE.U32 R46, R22, R102, R92 ;  /* 0x00000066162e7225 */ /* 0x000fe200078e005c */
[----:B------:R-:W-:-:S02]  /*1d10*/  SHF.R.U32.HI R26, RZ, 0x3, R29 ;  /* 0x00000003ff1a7819 */ /* 0x000fc4000001161d */
[----:B------:R-:W-:Y:S01]  /*1d20*/  SHF.R.U32.HI R21, RZ, 0x3, R28 ;  /* 0x00000003ff157819 */ /* 0x000fe2000001161c */
[----:B------:R-:W-:Y:S02]  /*1d30*/  IMAD R32, R31, R38, RZ ;  /* 0x000000261f207224 */ /* 0x000fe400078e02ff */
[----:B------:R-:W-:Y:S01]  /*1d40*/  IMAD.WIDE.U32 R42, R22, R102, R16 ;  /* 0x00000066162a7225 */ /* 0x000fe200078e0010 */
[----:B------:R-:W-:Y:S02]  /*1d50*/  SHF.L.U64.HI R116, R38, 0x7, R39 ;  /* 0x0000000726747819 */ /* 0x000fe40000010227 */
[----:B------:R-:W-:Y:S01]  /*1d60*/  IADD3 R133, R34, 0x8, RZ ;  /* 0x0000000822857810 */ /* 0x000fe20007ffe0ff */
[C---:B------:R-:W-:Y:S01]  /*1d70*/  IMAD.SHL.U32 R136, R102.reuse, 0x80, RZ ;  /* 0x0000008066887824 */ /* 0x040fe200078e00ff */
[----:B------:R-:W-:Y:S02]  /*1d80*/  SHF.L.U64.HI R111, R102, 0x6, R103 ;  /* 0x00000006666f7819 */ /* 0x000fe40000010267 */
[----:B---3--:R-:W-:-:S02]  /*1d90*/  SHF.R.S32.HI R0, RZ, 0x1f, R27 ;  /* 0x0000001fff007819 */ /* 0x008fc4000001141b */
[----:B------:R-:W-:Y:S02]  /*1da0*/  SEL R99, R27, RZ, !P0 ;  /* 0x000000ff1b637207 */ /* 0x000fe40004000000 */
[----:B------:R-:W-:-:S05]  /*1db0*/  SEL R6, R0, RZ, !P0 ;  /* 0x000000ff00067207 */ /* 0x000fca0004000000 */
[----:B------:R-:W-:Y:S02]  /*1dc0*/  IMAD R0, R6, UR4, RZ ;  /* 0x0000000406007c24 */ /* 0x000fe4000f8e02ff */
[----:B------:R-:W-:-:S04]  /*1dd0*/  IMAD.WIDE.U32 R100, R99, UR4, R4 ;  /* 0x0000000463647c25 */ /* 0x000fc8000f8e0004 */
[----:B------:R-:W-:Y:S01]  /*1de0*/  IMAD R37, R99, UR5, R0 ;  /* 0x0000000563257c24 */ /* 0x000fe2000f8e0200 */
[----:B------:R-:W-:Y:S05]  /*1df0*/  @!P6 WARPSYNC.ALL ;  /* 0x000000000000e948 */ /* 0x000fea0003800000 */
[----:B------:R-:W-:Y:S02]  /*1e00*/  ULDC.64 UR4, c[0x0][0x320] ;  /* 0x0000c80000047ab9 */ /* 0x000fe40000000a00 */
[----:B------:R-:W-:Y:S02]  /*1e10*/  IMAD R0, R8, UR4, RZ ;  /* 0x0000000408007c24 */ /* 0x000fe4000f8e02ff */
[----:B------:R-:W-:-:S04]  /*1e20*/  IMAD.WIDE.U32 R4, R3, UR4, R16 ;  /* 0x0000000403047c25 */ /* 0x000fc8000f8e0010 */
[----:B------:R-:W-:Y:S01]  /*1e30*/  IMAD R7, R3, UR5, R0 ;  /* 0x0000000503077c24 */ /* 0x000fe2000f8e0200 */
[----:B------:R-:W-:Y:S02]  /*1e40*/  ULDC.64 UR4, c[0x0][0x328] ;  /* 0x0000ca0000047ab9 */ /* 0x000fe40000000a00 */
[----:B------:R-:W-:Y:S02]  /*1e50*/  IMAD R0, R6, UR4, RZ ;  /* 0x0000000406007c24 */ /* 0x000fe4000f8e02ff */
[----:B------:R-:W-:Y:S01]  /*1e60*/  IADD3 R5, R5, R7, RZ ;  /* 0x0000000705057210 */ /* 0x000fe20007ffe0ff */
[--C-:B------:R-:W-:Y:S01]  /*1e70*/  IMAD.MOV.U32 R6, RZ, RZ, R18.reuse ;  /* 0x000000ffff067224 */ /* 0x100fe200078e0012 */
[----:B------:R-:W-:Y:S01]  /*1e80*/  SHF.R.S32.HI R7, RZ, 0x1f, R18 ;  /* 0x0000001fff077819 */ /* 0x000fe20000011412 */
[----:B------:R-:W-:Y:S02]  /*1e90*/  IMAD R53, R99, UR5, R0 ;  /* 0x0000000563357c24 */ /* 0x000fe4000f8e0200 */
[----:B------:R-:W-:-:S02]  /*1ea0*/  IMAD R0, R23, R38, RZ ;  /* 0x0000002617007224 */ /* 0x000fc400078e02ff */
[----:B------:R-:W-:Y:S01]  /*1eb0*/  IMAD.WIDE.U32 R98, R99, UR4, R4 ;  /* 0x0000000463627c25 */ /* 0x000fe2000f8e0004 */
[----:B------:R-:W-:Y:S01]  /*1ec0*/  SHF.R.U32.HI R27, RZ, 0x3, R30 ;  /* 0x00000003ff1b7819 */ /* 0x000fe2000001161e */
[----:B------:R-:W-:Y:S02]  /*1ed0*/  ULDC UR4, c[0x0][0x2e4] ;  /* 0x0000b90000047ab9 */ /* 0x000fe40000000800 */
[C---:B------:R-:W-:Y:S02]  /*1ee0*/  IMAD R3, R22.reuse, R39, R0 ;  /* 0x0000002716037224 */ /* 0x040fe400078e0200 */
[----:B------:R-:W-:-:S04]  /*1ef0*/  IMAD.WIDE.U32 R4, R22, R38, R6 ;  /* 0x0000002616047225 */ /* 0x000fc800078e0006 */
[----:B------:R-:W-:-:S04]  /*1f00*/  IMAD.WIDE.U32 R8, R22, R38, R16 ;  /* 0x0000002616087225 */ /* 0x000fc800078e0010 */
[----:B------:R-:W-:Y:S02]  /*1f10*/  IMAD.IADD R5, R5, 0x1, R3 ;  /* 0x0000000105057824 */ /* 0x000fe400078e0203 */
[----:B------:R-:W-:Y:S01]  /*1f20*/  IMAD.IADD R9, R3, 0x1, R9 ;  /* 0x0000000103097824 */ /* 0x000fe200078e0209 */
[----:B------:R-:W-:-:S05]  /*1f30*/  SEL R3, R123, RZ, P2 ;  /* 0x000000ff7b037207 */ /* 0x000fca0001000000 */
[----:B------:R-:W-:-:S05]  /*1f40*/  IMAD.IADD R3, R16, 0x1, R3 ;  /* 0x0000000110037824 */ /* 0x000fca00078e0203 */
[----:B------:R-:W-:-:S04]  /*1f50*/  SHF.R.S32.HI R10, RZ, 0x1f, R3 ;  /* 0x0000001fff0a7819 */ /* 0x000fc80000011403 */
[CC--:B------:R-:W-:Y:S02]  /*1f60*/  LEA.HI R49, R10.reuse, R3.reuse, RZ, 0x4 ;  /* 0x000000030a317211 */ /* 0x0c0fe400078f20ff */
[----:B------:R-:W-:Y:S01]  /*1f70*/  LEA.HI R3, R10, R3, RZ, 0x7 ;  /* 0x000000030a037211 */ /* 0x000fe200078f38ff */
[----:B------:R-:W-:-:S04]  /*1f80*/  IMAD.WIDE.U32 R6, R22, R114, R6 ;  /* 0x0000007216067225 */ /* 0x000fc800078e0006 */
[----:B------:R-:W-:Y:S01]  /*1f90*/  IMAD.SHL.U32 R10, R3, 0x80, RZ ;  /* 0x00000080030a7824 */ /* 0x000fe200078e00ff */
[--C-:B------:R-:W-:Y:S02]  /*1fa0*/  LOP3.LUT R3, R12, 0x70, R49.reuse, 0xf8, !PT ;  /* 0x000000700c037812 */ /* 0x100fe400078ef831 */
[----:B------:R-:W-:Y:S02]  /*1fb0*/  LOP3.LUT R12, R30, 0x70, R49, 0xf8, !PT ;  /* 0x000000701e0c7812 */ /* 0x000fe400078ef831 */
[----:B------:R-:W-:Y:S02]  /*1fc0*/  LOP3.LUT R10, R10, 0xffffc000, RZ, 0xc0, !PT ;  /* 0xffffc0000a0a7812 */ /* 0x000fe400078ec0ff */
[----:B----4-:R-:W-:Y:S02]  /*1fd0*/  LOP3.LUT R3, R3, R36, RZ, 0x3c, !PT ;  /* 0x0000002403037212 */ /* 0x010fe400078e3cff */
[----:B------:R-:W-:Y:S01]  /*1fe0*/  IADD3 R7, R7, R89, RZ ;  /* 0x0000005907077210 */ /* 0x000fe20007ffe0ff */
[----:B------:R-:W-:Y:S01]  /*1ff0*/  IMAD.IADD R89, R89, 0x1, R11 ;  /* 0x0000000159597824 */ /* 0x000fe200078e020b */
[----:B------:R-:W-:-:S02]  /*2000*/  LOP3.LUT R11, R12, R27, RZ, 0x3c, !PT ;  /* 0x0000001b0c0b7212 */ /* 0x000fc400078e3cff */
[----:B------:R-:W-:Y:S01]  /*2010*/  IADD3 R122, R3, R10, R35 ;  /* 0x0000000a037a7210 */ /* 0x000fe20007ffe023 */
[----:B------:R-:W-:Y:S01]  /*2020*/  IMAD R3, R23, R102, RZ ;  /* 0x0000006617037224 */ /* 0x000fe200078e02ff */
[----:B------:R-:W-:Y:S01]  /*2030*/  IADD3 R120, R11, R10, R33 ;  /* 0x0000000a0b787210 */ /* 0x000fe20007ffe021 */
[----:B------:R-:W-:Y:S01]  /*2040*/  IMAD.WIDE.U32 R96, R121, R38, R4 ;  /* 0x0000002679607225 */ /* 0x000fe200078e0004 */
[----:B------:R-:W-:-:S03]  /*2050*/  LOP3.LUT R13, R29, 0x70, R49, 0xf8, !PT ;  /* 0x000000701d0d7812 */ /* 0x000fc600078ef831 */
[----:B------:R-:W-:Y:S01]  /*2060*/  IMAD R4, R31, R114, RZ ;  /* 0x000000721f047224 */ /* 0x000fe200078e02ff */
[----:B------:R-:W-:Y:S01]  /*2070*/  LOP3.LUT R14, R28, 0x70, R49, 0xf8, !PT ;  /* 0x000000701c0e7812 */ /* 0x000fe200078ef831 */
[C---:B------:R-:W-:Y:S01]  /*2080*/  IMAD R33, R22.reuse, R103, R3 ;  /* 0x0000006716217224 */ /* 0x040fe200078e0203 */
[----:B------:R-:W-:Y:S01]  /*2090*/  IADD3 R44, P0, R22, R45, RZ ;  /* 0x0000002d162c7210 */ /* 0x000fe20007f1e0ff */
[----:B------:R-:W-:Y:S01]  /*20a0*/  IMAD R51, R121, R115, R4 ;  /* 0x0000007379337224 */ /* 0x000fe200078e0204 */
[----:B------:R-:W-:Y:S01]  /*20b0*/  LOP3.LUT R13, R13, R26, RZ, 0x3c, !PT ;  /* 0x0000001a0d0d7212 */ /* 0x000fe200078e3cff */
[----:B------:R-:W-:Y:S01]  /*20c0*/  IMAD.IADD R4, R33, 0x1, R47 ;  /* 0x0000000121047824 */ /* 0x000fe200078e022f */
[----:B------:R-:W-:Y:S02]  /*20d0*/  LOP3.LUT R117, R14, R21, RZ, 0x3c, !PT ;  /* 0x000000150e757212 */ /* 0x000fe400078e3cff */
[----:B------:R-:W-:Y:S01]  /*20e0*/  IADD3 R3, P1, R92, R46, RZ ;  /* 0x0000002e5c037210 */ /* 0x000fe20007f3e0ff */
[----:B------:R-:W-:Y:S01]  /*20f0*/  IMAD R35, R121, R39, R32 ;  /* 0x0000002779237224 */ /* 0x000fe200078e0220 */
[----:B------:R-:W-:Y:S01]  /*2100*/  IADD3 R32, R43, R33, RZ ;  /* 0x000000212b207210 */ /* 0x000fe20007ffe0ff */
[----:B------:R-:W-:-:S02]  /*2110*/  IMAD.X R45, R23, 0x1, R41, P0 ;  /* 0x00000001172d7824 */ /* 0x000fc400000e0629 */
[----:B------:R-:W-:Y:S01]  /*2120*/  IMAD.IADD R36, R101, 0x1, R37 ;  /* 0x0000000165247824 */ /* 0x000fe200078e0225 */
[----:B------:R-:W-:Y:S01]  /*2130*/  IADD3 R37, P0, R100, R42, RZ ;  /* 0x0000002a64257210 */ /* 0x000fe20007f1e0ff */
[----:B------:R-:W-:Y:S01]  /*2140*/  IMAD.WIDE.U32 R94, R121, R38, R8 ;  /* 0x00000026795e7225 */ /* 0x000fe200078e0008 */
[-C--:B------:R-:W-:Y:S02]  /*2150*/  IADD3 R119, R13, R10.reuse, R20 ;  /* 0x0000000a0d777210 */ /* 0x080fe40007ffe014 */
[----:B------:R-:W-:Y:S01]  /*2160*/  IADD3 R117, R117, R10, R15 ;  /* 0x0000000a75757210 */ /* 0x000fe20007ffe00f */
[----:B------:R-:W-:Y:S01]  /*2170*/  IMAD.WIDE.U32 R90, R121, R114, R6 ;  /* 0x00000072795a7225 */ /* 0x000fe200078e0006 */
[----:B------:R-:W-:Y:S02]  /*2180*/  IADD3.X R31, R4, R93, RZ, P1, !PT ;  /* 0x0000005d041f7210 */ /* 0x000fe40000ffe4ff */
[C-C-:B------:R-:W-:Y:S01]  /*2190*/  SHF.L.U64.HI R20, R38.reuse, 0x5, R39.reuse ;  /* 0x0000000526147819 */ /* 0x140fe20000010227 */
[C---:B------:R-:W-:Y:S01]  /*21a0*/  IMAD.SHL.U32 R13, R38.reuse, 0x40, RZ ;  /* 0x00000040260d7824 */ /* 0x040fe200078e00ff */
[C---:B------:R-:W-:Y:S01]  /*21b0*/  SHF.L.U64.HI R15, R38.reuse, 0x6, R39 ;  /* 0x00000006260f7819 */ /* 0x040fe20000010227 */
[----:B------:R-:W-:Y:S01]  /*21c0*/  IMAD.SHL.U32 R12, R38, 0x80, RZ ;  /* 0x00000080260c7824 */ /* 0x000fe200078e00ff */
[----:B------:R-:W-:Y:S01]  /*21d0*/  IADD3 R113, P1, R3, R92, RZ ;  /* 0x0000005c03717210 */ /* 0x000fe20007f3e0ff */
[----:B------:R-:W-:Y:S01]  /*21e0*/  VIADD R6, R16, 0x80 ;  /* 0x0000008010067836 */ /* 0x000fe20000000000 */
[----:B------:R-:W-:Y:S01]  /*21f0*/  P2R R0, PR, RZ, 0x4 ;  /* 0x00000004ff007803 */ /* 0x000fe20000000000 */
[----:B------:R-:W-:Y:S01]  /*2200*/  IMAD.WIDE.U32 R88, R121, R114, R88 ;  /* 0x0000007279587225 */ /* 0x000fe200078e0058 */
[----:B------:R-:W-:-:S02]  /*2210*/  SHF.L.U32 R14, R38, 0x5, RZ ;  /* 0x00000005260e7819 */ /* 0x000fc400000006ff */
[----:B------:R-:W-:Y:S02]  /*2220*/  IADD3 R39, P3, R100, 0x80, RZ ;  /* 0x0000008064277810 */ /* 0x000fe40007f7e0ff */
[----:B------:R-:W-:Y:S02]  /*2230*/  LOP3.LUT R38, R49, 0xfffffff0, RZ, 0xc0, !PT ;  /* 0xfffffff031267812 */ /* 0x000fe400078ec0ff */
[----:B------:R-:W-:Y:S02]  /*2240*/  IADD3.X R40, R32, R36, RZ, P0, !PT ;  /* 0x0000002420287210 */ /* 0x000fe400007fe4ff */
[----:B------:R-:W-:Y:S01]  /*2250*/  IADD3 R41, P2, R37, 0x80, RZ ;  /* 0x0000008025297810 */ /* 0x000fe20007f5e0ff */
[----:B------:R-:W-:Y:S01]  /*2260*/  IMAD.X R112, R31, 0x1, R93, P1 ;  /* 0x000000011f707824 */ /* 0x000fe200008e065d */
[C---:B------:R-:W-:Y:S01]  /*2270*/  SHF.L.U64.HI R11, R114.reuse, 0x5, R115 ;  /* 0x00000005720b7819 */ /* 0x040fe20000010273 */
[----:B------:R-:W-:Y:S01]  /*2280*/  IMAD.IADD R33, R97, 0x1, R35 ;  /* 0x0000000161217824 */ /* 0x000fe200078e0223 */
[C---:B------:R-:W-:Y:S01]  /*2290*/  SHF.L.U64.HI R10, R114.reuse, 0x6, R115 ;  /* 0x00000006720a7819 */ /* 0x040fe20000010273 */
[----:B------:R-:W-:Y:S01]  /*22a0*/  IMAD.SHL.U32 R8, R114, 0x40, RZ ;  /* 0x0000004072087824 */ /* 0x000fe200078e00ff */
[----:B------:R-:W-:Y:S01]  /*22b0*/  SHF.L.U64.HI R5, R102, 0x7, R103 ;  /* 0x0000000766057819 */ /* 0x000fe20000010267 */
[C---:B------:R-:W-:Y:S01]  /*22c0*/  IMAD.SHL.U32 R7, R114.reuse, 0x80, RZ ;  /* 0x0000008072077824 */ /* 0x040fe200078e00ff */
[----:B------:R-:W-:Y:S01]  /*22d0*/  IADD3 R34, R35, R95, RZ ;  /* 0x0000005f23227210 */ /* 0x000fe20007ffe0ff */
[----:B------:R-:W-:Y:S01]  /*22e0*/  IMAD.SHL.U32 R123, R123, 0x2, RZ ;  /* 0x000000027b7b7824 */ /* 0x000fe200078e00ff */
[C---:B------:R-:W-:Y:S01]  /*22f0*/  SHF.L.U64.HI R115, R114.reuse, 0x7, R115 ;  /* 0x0000000772737819 */ /* 0x040fe20000010273 */
[----:B------:R-:W-:Y:S01]  /*2300*/  IMAD.IADD R35, R91, 0x1, R51 ;  /* 0x000000015b237824 */ /* 0x000fe200078e0233 */
[----:B------:R-:W-:Y:S01]  /*2310*/  SHF.L.U32 R9, R114, 0x5, RZ ;  /* 0x0000000572097819 */ /* 0x000fe200000006ff */
[----:B------:R-:W-:Y:S01]  /*2320*/  IMAD.IADD R103, R51, 0x1, R89 ;  /* 0x0000000133677824 */ /* 0x000fe200078e0259 */
[----:B------:R-:W-:Y:S01]  /*2330*/  @!P6 BAR.SYNC.DEFER_BLOCKING 0x9, 0x100 ;  /* 0x024400000000eb1d */ /* 0x000fe20000010000 */
[----:B------:R-:W-:Y:S01]  /*2340*/  ISETP.GE.AND P0, PT, R16, UR4, PT ;  /* 0x0000000410007c0c */ /* 0x000fe2000bf06270 */
[----:B------:R-:W-:Y:S01]  /*2350*/  IMAD.X R106, RZ, RZ, R36, P3 ;  /* 0x000000ffff6a7224 */ /* 0x000fe200018e0624 */
[----:B------:R-:W-:Y:S01]  /*2360*/  ISETP.GE.AND P1, PT, R6, UR4, PT ;  /* 0x0000000406007c0c */ /* 0x000fe2000bf26270 */
[----:B------:R-:W-:Y:S01]  /*2370*/  IMAD.IADD R108, R99, 0x1, R53 ;  /* 0x00000001636c7824 */ /* 0x000fe200078e0235 */
[----:B------:R-:W-:-:S02]  /*2380*/  SHF.R.S32.HI R104, RZ, 0x4, R49 ;  /* 0x00000004ff687819 */ /* 0x000fc40000011431 */
[----:B------:R-:W-:Y:S02]  /*2390*/  SHF.R.S32.HI R105, RZ, 0x1f, R38 ;  /* 0x0000001fff697819 */ /* 0x000fe40000011426 */
[----:B------:R-:W-:-:S07]  /*23a0*/  IADD3.X R107, RZ, R40, RZ, P2, !PT ;  /* 0x00000028ff6b7210 */ /* 0x000fce00017fe4ff */
.L_x_381:
[----:B------:R-:W2:Y:S01]  /*23b0*/  LDL R48, [R1+0x4] ;  /* 0x0000040001307983 */ /* 0x000ea20000100800 */
[----:B------:R-:W0:Y:S03]  /*23c0*/  LDC R130, c[0x0][0x3d4] ;  /* 0x0000f500ff827b82 */ /* 0x000e260000000800 */
[----:B------:R-:W3:Y:S04]  /*23d0*/  LDL R50, [R1+0xc] ;  /* 0x00000c0001327983 */ /* 0x000ee80000100800 */
[----:B------:R-:W3:Y:S01]  /*23e0*/  LDL R49, [R1+0x10] ;  /* 0x0000100001317983 */ /* 0x000ee20000100800 */
[----:B------:R-:W-:Y:S01]  /*23f0*/  VIADD R25, R25, 0xffffffff ;  /* 0xffffffff19197836 */ /* 0x000fe20000000000 */
[----:B------:R-:W-:Y:S05]  /*2400*/  YIELD ;  /* 0x0000000000007946 */ /* 0x000fea0003800000 */
[----:B------:R-:W-:Y:S01]  /*2410*/  ISETP.GT.AND P3, PT, R25, R24, PT ;  /* 0x000000181900720c */ /* 0x000fe20003f64270 */
[----:B------:R-:W-:Y:S03]  /*2420*/  BSSY B0, `(.L_x_298) ;  /* 0x000090c000007945 */ /* 0x000fe60003800000 */
[----:B------:R-:W-:-:S02]  /*2430*/  P2R R110, PR, RZ, 0x8 ;  /* 0x00000008ff6e7803 */ /* 0x000fc40000000000 */
[----:B0-----:R-:W-:Y:S02]  /*2440*/  ISETP.GE.AND P2, PT, R130, 0x1, PT ;  /* 0x000000018200780c */ /* 0x001fe40003f46270 */
[----:B--2---:R-:W-:-:S04]  /*2450*/  LOP3.LUT R48, R48, 0x70, R16, 0xf8, !PT ;  /* 0x0000007030307812 */ /* 0x004fc800078ef810 */
[----:B---3--:R-:W-:-:S04]  /*2460*/  LOP3.LUT R49, R49, R48, R50, 0xf6, !PT ;  /* 0x0000003031317212 */ /* 0x008fc800078ef632 */
[----:B------:R-:W-:-:S05]  /*2470*/  LEA R114, R232, R49, 0xf ;  /* 0x00000031e8727211 */ /* 0x000fca00078e78ff */
[----:B------:R-:W-:Y:S01]  /*2480*/  IMAD.IADD R114, R19, 0x1, R114 ;  /* 0x0000000113727824 */ /* 0x000fe200078e0272 */
[----:B------:R-:W-:Y:S06]  /*2490*/  @!P2 BRA `(.L_x_299) ;  /* 0x0000008800d0a947 */ /* 0x000fec0003800000 */
[----:B------:R-:W-:Y:S01]  /*24a0*/  ULDC.U8 UR4, c[0x0][0x3f0] ;  /* 0x0000fc0000047ab9 */ /* 0x000fe20000000000 */
[----:B------:R-:W-:Y:S01]  /*24b0*/  SHF.R.S32.HI R49, RZ, 0x1f, R25 ;  /* 0x0000001fff317819 */ /* 0x000fe20000011419 */
[-C--:B------:R-:W-:Y:S01]  /*24c0*/  IMAD R48, R5, R25.reuse, RZ ;  /* 0x0000001905307224 */ /* 0x080fe200078e02ff */
[----:B------:R-:W-:Y:S01]  /*24d0*/  ISETP.NE.AND P2, PT, RZ, UR4, PT ;  /* 0x00000004ff007c0c */ /* 0x000fe2000bf45270 */
[-C--:B------:R-:W-:Y:S02]  /*24e0*/  IMAD R50, R116, R25.reuse, RZ ;  /* 0x0000001974327224 */ /* 0x080fe400078e02ff */
[----:B------:R-:W-:Y:S02]  /*24f0*/  IMAD R52, R115, R25, RZ ;  /* 0x0000001973347224 */ /* 0x000fe400078e02ff */
[C---:B------:R-:W-:Y:S02]  /*2500*/  IMAD R131, R49.reuse, R136, R48 ;  /* 0x0000008831837224 */ /* 0x040fe400078e0230 */
[----:B------:R-:W-:-:S02]  /*2510*/  IMAD R53, R49, R12, R50 ;  /* 0x0000000c31357224 */ /* 0x000fc400078e0232 */
[----:B------:R-:W-:Y:S02]  /*2520*/  IMAD R55, R49, R7, R52 ;  /* 0x0000000731377224 */ /* 0x000fe400078e0234 */
[----:B------:R-:W-:Y:S02]  /*2530*/  IMAD R118, R25, -0x80, R2 ;  /* 0xffffff8019767824 */ /* 0x000fe400078e0202 */
[----:B------:R-:W-:-:S03]  /*2540*/  IMAD.WIDE.U32 R48, R12, R25, RZ ;  /* 0x000000190c307225 */ /* 0x000fc600078e00ff */
[----:B------:R-:W-:Y:S01]  /*2550*/  VIMNMX R118, R118, 0x80, PT ;  /* 0x0000008076767848 */ /* 0x000fe20003fe0100 */
[----:B------:R-:W-:Y:S01]  /*2560*/  IMAD.WIDE.U32 R128, R136, R25, RZ ;  /* 0x0000001988807225 */ /* 0x000fe200078e00ff */
[----:B------:R-:W-:-:S03]  /*2570*/  IADD3 R109, R49, R53, RZ ;  /* 0x00000035316d7210 */ /* 0x000fc60007ffe0ff */
[----:B------:R-:W-:-:S04]  /*2580*/  IMAD.WIDE.U32 R50, R7, R25, RZ ;  /* 0x0000001907327225 */ /* 0x000fc800078e00ff */
[----:B------:R-:W-:Y:S02]  /*2590*/  IMAD.IADD R131, R129, 0x1, R131 ;  /* 0x0000000181837824 */ /* 0x000fe400078e0283 */
[----:B------:R-:W-:Y:S01]  /*25a0*/  IMAD.IADD R124, R51, 0x1, R55 ;  /* 0x00000001337c7824 */ /* 0x000fe200078e0237 */
[----:B------:R-:W-:Y:S06]  /*25b0*/  @!P2 BRA `(.L_x_300) ;  /* 0x0000004000eca947 */ /* 0x000fec0003800000 */
[----:B------:R-:W-:Y:S01]  /*25c0*/  ISETP.GE.AND P2, PT, R22, R118, PT ;  /* 0x000000761600720c */ /* 0x000fe20003f46270 */
[----:B------:R-:W-:Y:S01]  /*25d0*/  BSSY B1, `(.L_x_301) ;  /* 0x0000017000017945 */ /* 0x000fe20003800000 */
[----:B------:R-:W-:Y:S02]  /*25e0*/  CS2R R68, SRZ ;  /* 0x0000000000447805 */ /* 0x000fe4000001ff00 */
[----:B------:R-:W-:Y:S02]  /*25f0*/  CS2R R76, SRZ ;  /* 0x00000000004c7805 */ /* 0x000fe4000001ff00 */
[----:B------:R-:W-:Y:S02]  /*2600*/  CS2R R80, SRZ ;  /* 0x0000000000507805 */ /* 0x000fe4000001ff00 */
[----:B------:R-:W-:Y:S02]  /*2610*/  CS2R R78, SRZ ;  /* 0x00000000004e7805 */ /* 0x000fe4000001ff00 */
[----:B------:R-:W-:-:S03]  /*2620*/  CS2R R82, SRZ ;  /* 0x0000000000527805 */ /* 0x000fc6000001ff00 */
[----:B------:R-:W-:Y:S05]  /*2630*/  @P2 BRA `(.L_x_302) ;  /* 0x0000000000402947 */ /* 0x000fea0003800000 */
[----:B------:R-:W-:Y:S01]  /*2640*/  ULDC.64 UR4, c[0x0][0x3c8] ;  /* 0x0000f20000047ab9 */ /* 0x000fe20000000a00 */
[----:B------:R-:W-:Y:S02]  /*2650*/  CS2R R80, SRZ ;  /* 0x0000000000507805 */ /* 0x000fe4000001ff00 */
[----:B------:R-:W-:Y:S02]  /*2660*/  IADD3 R52, P3, P4, R96, UR4, R48 ;  /* 0x0000000460347c10 */ /* 0x000fe4000fc7e030 */
[----:B------:R-:W-:Y:S02]  /*2670*/  CS2R R82, SRZ ;  /* 0x0000000000527805 */ /* 0x000fe4000001ff00 */
[----:B------:R-:W-:Y:S01]  /*2680*/  IADD3.X R53, R33, UR5, R109, P3, P4 ;  /* 0x0000000521357c10 */ /* 0x000fe20009fe846d */
[----:B------:R-:W-:Y:S02]  /*2690*/  ULDC.64 UR4, c[0x0][0x3e0] ;  /* 0x0000f80000047ab9 */ /* 0x000fe40000000a00 */
[----:B------:R-:W-:-:S04]  /*26a0*/  IADD3 R54, P3, P4, R90, UR4, R50 ;  /* 0x000000045a367c10 */ /* 0x000fc8000fc7e032 */
[----:B------:R-:W-:Y:S02]  /*26b0*/  IADD3.X R55, R35, UR5, R124, P3, P4 ;  /* 0x0000000523377c10 */ /* 0x000fe40009fe847c */
[----:B------:R-:W-:Y:S02]  /*26c0*/  ISETP.GE.AND P3, PT, R18, R130, PT ;  /* 0x000000821200720c */ /* 0x000fe40003f66270 */
[----:B------:R-:W-:Y:S02]  /*26d0*/  CS2R R76, SRZ ;  /* 0x00000000004c7805 */ /* 0x000fe4000001ff00 */
[----:B------:R-:W-:-:S09]  /*26e0*/  CS2R R78, SRZ ;  /* 0x00000000004e7805 */ /* 0x000fd2000001ff00 */
[----:B------:R0:W5:Y:S04]  /*26f0*/  @!P3 LDG.E.64 R80, desc[UR42][R52.64] ;  /* 0x0000002a3450b981 */ /* 0x000168000c1e1b00 */
[----:B------:R0:W5:Y:S01]  /*2700*/  @!P3 LDG.E.64 R82, desc[UR42][R54.64] ;  /* 0x0000002a3652b981 */ /* 0x000162000c1e1b00 */
[----:B------:R-:W-:-:S13]  /*2710*/  ISETP.GE.AND P3, PT, R236, R130, PT ;  /* 0x00000082ec00720c */ /* 0x000fda0003f66270 */
[----:B------:R0:W5:Y:S04]  /*2720*/  @!P3 LDG.E.64 R76, desc[UR42][R52.64+0x40] ;  /* 0x0000402a344cb981 */ /* 0x000168000c1e1b00 */
[----:B------:R0:W5:Y:S02]  /*2730*/  @!P3 LDG.E.64 R78, desc[UR42][R54.64+0x40] ;  /* 0x0000402a364eb981 */ /* 0x000164000c1e1b00 */
.L_x_302:
[----:B------:R-:W-:Y:S05]  /*2740*/  BSYNC B1 ;  /* 0x0000000000017941 */ /* 0x000fea0003800000 */
.L_x_301:
[----:B------:R-:W-:Y:S01]  /*2750*/  ISETP.GE.AND P3, PT, R234, R118, PT ;  /* 0x00000076ea00720c */ /* 0x000fe20003f66270 */
[----:B------:R-:W-:Y:S01]  /*2760*/  BSSY B1, `(.L_x_303) ;  /* 0x0000023000017945 */ /* 0x000fe20003800000 */
[----:B------:R-:W-:Y:S02]  /*2770*/  CS2R R72, SRZ ;  /* 0x0000000000487805 */ /* 0x000fe4000001ff00 */
[----:B------:R-:W-:Y:S02]  /*2780*/  CS2R R70, SRZ ;  /* 0x0000000000467805 */ /* 0x000fe4000001ff00 */
[----:B0-----:R-:W-:Y:S02]  /*2790*/  CS2R R52, SRZ ;  /* 0x0000000000347805 */ /* 0x001fe4000001ff00 */
[----:B------:R-:W-:Y:S02]  /*27a0*/  CS2R R60, SRZ ;  /* 0x00000000003c7805 */ /* 0x000fe4000001ff00 */
[----:B------:R-:W-:-:S02]  /*27b0*/  CS2R R64, SRZ ;  /* 0x0000000000407805 */ /* 0x000fc4000001ff00 */
[----:B------:R-:W-:Y:S02]  /*27c0*/  CS2R R62, SRZ ;  /* 0x00000000003e7805 */ /* 0x000fe4000001ff00 */
[----:B------:R-:W-:Y:S02]  /*27d0*/  CS2R R66, SRZ ;  /* 0x0000000000427805 */ /* 0x000fe4000001ff00 */
[----:B------:R-:W-:Y:S02]  /*27e0*/  CS2R R56, SRZ ;  /* 0x0000000000387805 */ /* 0x000fe4000001ff00 */
[----:B------:R-:W-:Y:S02]  /*27f0*/  CS2R R54, SRZ ;  /* 0x0000000000367805 */ /* 0x000fe4000001ff00 */
[----:B------:R-:W-:Y:S01]  /*2800*/  CS2R R58, SRZ ;  /* 0x00000000003a7805 */ /* 0x000fe2000001ff00 */
[----:B-----5:R-:W-:Y:S01]  /*2810*/  IMAD.MOV.U32 R137, RZ, RZ, R76 ;  /* 0x000000ffff897224 */ /* 0x020fe200078e004c */
[----:B------:R-:W-:-:S02]  /*2820*/  MOV R147, R80 ;  /* 0x0000005000937202 */ /* 0x000fc40000000f00 */
[----:B------:R-:W-:Y:S01]  /*2830*/  CS2R R74, SRZ ;  /* 0x00000000004a7805 */ /* 0x000fe2000001ff00 */
[----:B------:R-:W-:Y:S06]  /*2840*/  @P3 BRA `(.L_x_304) ;  /* 0x0000000000503947 */ /* 0x000fec0003800000 */
[----:B------:R-:W-:Y:S01]  /*2850*/  IADD3 R84, P4, P5, R96, R48, R14 ;  /* 0x0000003060547210 */ /* 0x000fe20007d9e00e */
[----:B------:R-:W-:Y:S01]  /*2860*/  ULDC.64 UR4, c[0x0][0x3c8] ;  /* 0x0000f20000047ab9 */ /* 0x000fe20000000a00 */
[----:B------:R-:W-:Y:S02]  /*2870*/  CS2R R72, SRZ ;  /* 0x0000000000487805 */ /* 0x000fe4000001ff00 */
[----:B------:R-:W-:Y:S02]  /*2880*/  CS2R R74, SRZ ;  /* 0x00000000004a7805 */ /* 0x000fe4000001ff00 */
[----:B------:R-:W-:Y:S02]  /*2890*/  IADD3.X R69, R33, R109, R20, P4, P5 ;  /* 0x0000006d21457210 */ /* 0x000fe400027ea414 */
[----:B------:R-:W-:-:S04]  /*28a0*/  IADD3 R86, P4, P5, R90, R50, R9 ;  /* 0x000000325a567210 */ /* 0x000fc80007d9e009 */
[----:B------:R-:W-:Y:S02]  /*28b0*/  IADD3.X R68, R35, R124, R11, P4, P5 ;  /* 0x0000007c23447210 */ /* 0x000fe400027ea40b */
[----:B------:R-:W-:-:S04]  /*28c0*/  IADD3 R84, P4, R84, UR4, RZ ;  /* 0x0000000454547c10 */ /* 0x000fc8000ff9e0ff */
[----:B------:R-:W-:Y:S01]  /*28d0*/  IADD3.X R85, R69, UR5, RZ, P4, !PT ;  /* 0x0000000545557c10 */ /* 0x000fe2000a7fe4ff */
[----:B------:R-:W-:Y:S02]  /*28e0*/  ULDC.64 UR4, c[0x0][0x3e0] ;  /* 0x0000f80000047ab9 */ /* 0x000fe40000000a00 */
[----:B------:R-:W-:-:S04]  /*28f0*/  IADD3 R86, P4, R86, UR4, RZ ;  /* 0x0000000456567c10 */ /* 0x000fc8000ff9e0ff */
[----:B------:R-:W-:Y:S02]  /*2900*/  IADD3.X R87, R68, UR5, RZ, P4, !PT ;  /* 0x0000000544577c10 */ /* 0x000fe4000a7fe4ff */
        /* <DEDUP_REMOVED lines=8> */
.L_x_304:
[----:B------:R-:W-:Y:S05]  /*2990*/  BSYNC B1 ;  /* 0x0000000000017941 */ /* 0x000fea0003800000 */
.L_x_303:
[----:B------:R-:W-:Y:S01]  /*29a0*/  ISETP.GE.AND P4, PT, R233, R118, PT ;  /* 0x00000076e900720c */ /* 0x000fe20003f86270 */
[----:B------:R-:W-:Y:S03]  /*29b0*/  BSSY B1, `(.L_x_305) ;  /* 0x0000017000017945 */ /* 0x000fe60003800000 */
[----:B------:R-:W-:-:S09]  /*29c0*/  P2R R148, PR, RZ, 0x10 ;  /* 0x00000010ff947803 */ /* 0x000fd20000000000 */
[----:B------:R-:W-:Y:S05]  /*29d0*/  @P4 BRA `(.L_x_306) ;  /* 0x0000000000504947 */ /* 0x000fea0003800000 */
[----:B0-----:R-:W-:Y:S01]  /*29e0*/  IADD3 R84, P4, P5, R96, R13, R48 ;  /* 0x0000000d60547210 */ /* 0x001fe20007d9e030 */
        /* <DEDUP_REMOVED lines=19> */
.L_x_306:
[----:B------:R-:W-:Y:S05]  /*2b20*/  BSYNC B1 ;  /* 0x0000000000017941 */ /* 0x000fea0003800000 */
.L_x_305:
[----:B------:R-:W-:Y:S01]  /*2b30*/  ISETP.GE.AND P4, PT, R235, R118, PT ;  /* 0x00000076eb00720c */ /* 0x000fe20003f86270 */
[----:B------:R-:W-:-:S12]  /*2b40*/  BSSY B1, `(.L_x_307) ;  /* 0x000001c000017945 */ /* 0x000fd80003800000 */
[----:B------:R-:W-:Y:S05]  /*2b50*/  @P4 BRA `(.L_x_308) ;  /* 0x0000000000684947 */ /* 0x000fea0003800000 */
[----:B------:R-:W2:Y:S01]  /*2b60*/  LDC.64 R52, c[0x0][0x3d8] ;  /* 0x0000f600ff347b82 */ /* 0x000ea20000000a00 */
[----:B------:R-:W-:Y:S01]  /*2b70*/  IMAD.MOV.U32 R49, RZ, RZ, R109 ;  /* 0x000000ffff317224 */ /* 0x000fe200078e006d */
[----:B------:R-:W-:Y:S01]  /*2b80*/  ULDC.64 UR4, c[0x0][0x3c8] ;  /* 0x0000f20000047ab9 */ /* 0x000fe20000000a00 */
[----:B------:R-:W-:Y:S02]  /*2b90*/  MOV R51, R124 ;  /* 0x0000007c00337202 */ /* 0x000fe40000000f00 */
[----:B------:R-:W-:Y:S02]  /*2ba0*/  CS2R R56, SRZ ;  /* 0x0000000000387805 */ /* 0x000fe4000001ff00 */
[----:B------:R-:W-:Y:S01]  /*2bb0*/  CS2R R58, SRZ ;  /* 0x00000000003a7805 */ /* 0x000fe2000001ff00 */
[----:B--2---:R-:W-:-:S04]  /*2bc0*/  IMAD.WIDE.U32 R48, R52, 0x60, R48 ;  /* 0x0000006034307825 */ /* 0x004fc800078e0030 */
[----:B------:R-:W-:Y:S01]  /*2bd0*/  IMAD R53, R53, 0x60, RZ ;  /* 0x0000006035357824 */ /* 0x000fe200078e02ff */
[----:B------:R-:W-:-:S03]  /*2be0*/  IADD3 R48, P5, P6, R96, UR4, R48 ;  /* 0x0000000460307c10 */ /* 0x000fc6000febe030 */
[----:B------:R-:W-:-:S05]  /*2bf0*/  IMAD.IADD R52, R49, 0x1, R53 ;  /* 0x0000000131347824 */ /* 0x000fca00078e0235 */
[----:B------:R-:W-:Y:S01]  /*2c00*/  IADD3.X R49, R33, UR5, R52, P5, P6 ;  /* 0x0000000521317c10 */ /* 0x000fe2000afec434 */
[----:B------:R-:W-:Y:S01]  /*2c10*/  ULDC.64 UR4, c[0x0][0x3e0] ;  /* 0x0000f80000047ab9 */ /* 0x000fe20000000a00 */
[----:B------:R-:W2:Y:S02]  /*2c20*/  LDC.64 R52, c[0x0][0x3e8] ;  /* 0x0000fa00ff347b82 */ /* 0x000ea40000000a00 */
[----:B--2---:R-:W-:-:S04]  /*2c30*/  IMAD.WIDE.U32 R50, R52, 0x60, R50 ;  /* 0x0000006034327825 */ /* 0x004fc800078e0032 */
[----:B------:R-:W-:Y:S01]  /*2c40*/  IMAD R53, R53, 0x60, RZ ;  /* 0x0000006035357824 */ /* 0x000fe200078e02ff */
[----:B------:R-:W-:-:S03]  /*2c50*/  IADD3 R50, P5, P6, R90, UR4, R50 ;  /* 0x000000045a327c10 */ /* 0x000fc6000febe032 */
[----:B------:R-:W-:-:S05]  /*2c60*/  IMAD.IADD R52, R51, 0x1, R53 ;  /* 0x0000000133347824 */ /* 0x000fca00078e0235 */
        /* <DEDUP_REMOVED lines=9> */
.L_x_308:
[----:B------:R-:W-:Y:S05]  /*2d00*/  BSYNC B1 ;  /* 0x0000000000017941 */ /* 0x000fea0003800000 */
.L_x_307:
[----:B------:R-:W-:Y:S01]  /*2d10*/  UISETP.NE.AND UP0, UPT, UR47, 0x3, UPT ;  /* 0x000000032f00788c */ /* 0x000fe2000bf05270 */
[----:B------:R-:W-:Y:S01]  /*2d20*/  IMAD.MOV.U32 R146, RZ, RZ, R78 ;  /* 0x000000ffff927224 */ /* 0x000fe200078e004e */
[----:B------:R-:W-:Y:S01]  /*2d30*/  MOV R159, R82 ;  /* 0x00000052009f7202 */ /* 0x000fe20000000f00 */
[----:B-----5:R-:W-:Y:S01]  /*2d40*/  IMAD.MOV.U32 R140, RZ, RZ, R68 ;  /* 0x000000ffff8c7224 */ /* 0x020fe200078e0044 */
[----:B------:R-:W-:Y:S01]  /*2d50*/  MOV R141, R70 ;  /* 0x00000046008d7202 */ /* 0x000fe20000000f00 */
[----:B------:R-:W-:Y:S01]  /*2d60*/  IMAD.MOV.U32 R142, RZ, RZ, R72 ;  /* 0x000000ffff8e7224 */ /* 0x000fe200078e0048 */
[----:B------:R-:W-:Y:S01]  /*2d70*/  PLOP3.LUT P5, PT, PT, PT, UP0, 0x80, 0x0 ;  /* 0x000000000000781c */ /* 0x000fe20003faf008 */
[----:B------:R-:W-:Y:S01]  /*2d80*/  IMAD.MOV.U32 R143, RZ, RZ, R74 ;  /* 0x000000ffff8f7224 */ /* 0x000fe200078e004a */
[----:B------:R-:W-:Y:S01]  /*2d90*/  MOV R138, R64 ;  /* 0x00000040008a7202 */ /* 0x000fe20000000f00 */
[----:B------:R-:W-:Y:S01]  /*2da0*/  IMAD.MOV.U32 R134, RZ, RZ, R60 ;  /* 0x000000ffff867224 */ /* 0x000fe200078e003c */
[----:B01----:R-:W-:Y:S01]  /*2db0*/  MOV R84, R52 ;  /* 0x0000003400547202 */ /* 0x003fe20000000f00 */
[----:B------:R-:W-:Y:S01]  /*2dc0*/  IMAD.MOV.U32 R135, RZ, RZ, R62 ;  /* 0x000000ffff877224 */ /* 0x000fe200078e003e */
[----:B------:R-:W-:Y:S01]  /*2dd0*/  MOV R87, R58 ;  /* 0x0000003a00577202 */ /* 0x000fe20000000f00 */
[----:B------:R-:W-:-:S02]  /*2de0*/  IMAD.MOV.U32 R139, RZ, RZ, R66 ;  /* 0x000000ffff8b7224 */ /* 0x000fc400078e0042 */
[----:B------:R-:W-:Y:S02]  /*2df0*/  IMAD.MOV.U32 R86, RZ, RZ, R56 ;  /* 0x000000ffff567224 */ /* 0x000fe400078e0038 */
[----:B------:R-:W-:Y:S02]  /*2e00*/  IMAD.MOV.U32 R85, RZ, RZ, R54 ;  /* 0x000000ffff557224 */ /* 0x000fe400078e0036 */
[----:B------:R-:W-:Y:S05]  /*2e10*/  @!P5 BRA `(.L_x_309) ;  /* 0x000000000004d947 */ /* 0x000fea0003800000 */
[----:B------:R-:W-:Y:S01]  /*2e20*/  BPT.TRAP 0x1 ;  /* 0x000000040000795c */ /* 0x000fe20000300000 */
.L_x_309:
[----:B------:R-:W-:Y:S01]  /*2e30*/  IMAD R109, R232, 0x8, R19 ;  /* 0x00000008e86d7824 */ /* 0x000fe200078e0213 */
[----:B------:R-:W-:Y:S01]  /*2e40*/  SHF.L.U32 R124, R237, 0x1f, RZ ;  /* 0x0000001fed7c7819 */ /* 0x000fe200000006ff */
[----:B------:R-:W-:Y:S03]  /*2e50*/  BSSY B1, `(.L_x_310) ;  /* 0x0000003000017945 */ /* 0x000fe60003800000 */
[----:B------:R-:W0:Y:S02]  /*2e60*/  SYNCS.PHASECHK.TRANS64.TRYWAIT P6, [R109+URZ+0x38890], R124 ;  /* 0x0388907c6d0075a7 */ /* 0x000e2400080c017f */
[----:B0-----:R-:W-:Y:S05]  /*2e70*/  @!P6 BRA `(.L_x_311) ;  /* 0x000002180014e947 */ /* 0x001fea0003800000 */
.L_x_597:
[----:B------:R-:W-:Y:S05]  /*2e80*/  BSYNC B1 ;  /* 0x0000000000017941 */ /* 0x000fea0003800000 */
.L_x_310:
[----:B------:R-:W-:Y:S04]  /*2e90*/  BSSY B1, `(.L_x_312) ;  /* 0x00000e8000017945 */ /* 0x000fe80003800000 */
[----:B------:R-:W-:Y:S05]  /*2ea0*/  @P2 BRA `(.L_x_313) ;  /* 0x0000000c00982947 */ /* 0x000fea0003800000 */
[----:B------:R-:W-:Y:S01]  /*2eb0*/  IADD3 R144, P2, R42, R128, RZ ;  /* 0x000000802a907210 */ /* 0x000fe20007f5e0ff */
[----:B------:R-:W-:Y:S04]  /*2ec0*/  BSSY B2, `(.L_x_314) ;  /* 0x0000073000027945 */ /* 0x000fe80003800000 */
[----:B------:R-:W-:Y:S01]  /*2ed0*/  IMAD.X R145, R131, 0x1, R32, P2 ;  /* 0x0000000183917824 */ /* 0x000fe200010e0620 */
[----:B------:R-:W-:Y:S07]  /*2ee0*/  @P0 BRA `(.L_x_315) ;  /* 0x0000000400c00947 */ /* 0x000fee0003800000 */
[----:B--2---:R1:W2:Y:S01]  /*2ef0*/  LDS.128 R48, [R114+0x28400] ;  /* 0x0284000072307984 */ /* 0x0042a20000000c00 */
[----:B------:R-:W-:Y:S01]  /*2f00*/  ISETP.GE.AND P2, PT, R18, R130, PT ;  /* 0x000000821200720c */ /* 0x000fe20003f46270 */
[----:B------:R-:W-:-:S12]  /*2f10*/  BSSY B3, `(.L_x_316) ;  /* 0x0000069000037945 */ /* 0x000fd80003800000 */
[----:B-1----:R-:W-:Y:S05]  /*2f20*/  @P2 BRA `(.L_x_317) ;  /* 0x00000004009c2947 */ /* 0x002fea0003800000 */
[----:B------:R-:W-:Y:S02]  /*2f30*/  SHF.R.U32.HI R80, RZ, 0x8, R83 ;  /* 0x00000008ff507819 */ /* 0x000fe40000011653 */
[--C-:B------:R-:W-:Y:S02]  /*2f40*/  SHF.R.U32.HI R151, RZ, 0x8, R81.reuse ;  /* 0x00000008ff977819 */ /* 0x100fe40000011651 */
[----:B------:R-:W-:Y:S02]  /*2f50*/  SHF.R.U32.HI R154, RZ, 0x10, R81 ;  /* 0x00000010ff9a7819 */ /* 0x000fe40000011651 */
[----:B------:R-:W-:Y:S02]  /*2f60*/  LOP3.LUT R82, R81, 0xff0000ff, RZ, 0xc0, !PT ;  /* 0xff0000ff51527812 */ /* 0x000fe400078ec0ff */
[----:B------:R-:W-:Y:S02]  /*2f70*/  SHF.R.U32.HI R149, RZ, 0x10, R83 ;  /* 0x00000010ff957819 */ /* 0x000fe40000011653 */
[----:B------:R-:W-:Y:S01]  /*2f80*/  LOP3.LUT R150, R83, 0xff0000ff, RZ, 0xc0, !PT ;  /* 0xff0000ff53967812 */ /* 0x000fe200078ec0ff */
[----:B------:R-:W-:Y:S01]  /*2f90*/  IMAD.SHL.U32 R83, R80, 0x100, RZ ;  /* 0x0000010050537824 */ /* 0x000fe200078e00ff */
[----:B------:R-:W-:Y:S01]  /*2fa0*/  SHF.L.U32 R81, R151, 0x8, RZ ;  /* 0x0000000897517819 */ /* 0x000fe200000006ff */
[----:B--2---:R-:W-:Y:S01]  /*2fb0*/  IMAD.MOV.U32 R80, RZ, RZ, R48 ;  /* 0x000000ffff507224 */ /* 0x004fe200078e0030 */
[----:B------:R-:W-:Y:S01]  /*2fc0*/  F2FP.F16.E4M3.UNPACK_B R48, R49 ;  /* 0x00000031ff30723e */ /* 0x000fe200020006ff */
[----:B------:R-:W-:Y:S01]  /*2fd0*/  IMAD.U32 R149, R149, 0x10000, RZ ;  /* 0x0001000095957824 */ /* 0x000fe200078e00ff */
[----:B------:R-:W-:-:S02]  /*2fe0*/  LOP3.LUT R82, R82, 0xff00, R81, 0xf8, !PT ;  /* 0x0000ff0052527812 */ /* 0x000fc400078ef851 */
[----:B------:R-:W-:Y:S02]  /*2ff0*/  LOP3.LUT R150, R150, 0xff00, R83, 0xf8, !PT ;  /* 0x0000ff0096967812 */ /* 0x000fe400078ef853 */
[----:B------:R-:W-:Y:S02]  /*3000*/  SHF.L.U32 R81, R154, 0x10, RZ ;  /* 0x000000109a517819 */ /* 0x000fe400000006ff */
[----:B------:R-:W-:Y:S02]  /*3010*/  F2FP.F16.E4M3.UNPACK_B R83, R159.H1 ;  /* 0x0000009fff53723e */ /* 0x000fe400030006ff */
[----:B------:R-:W-:Y:S01]  /*3020*/  LOP3.LUT R151, R82, 0xff0000, R81, 0xf8, !PT ;  /* 0x00ff000052977812 */ /* 0x000fe200078ef851 */
[--C-:B------:R-:W-:Y:S01]  /*3030*/  HADD2.F32 R81, -RZ, R48.reuse.H1_H1 ;  /* 0x30000030ff517230 */ /* 0x100fe20000004100 */
[----:B------:R-:W-:Y:S01]  /*3040*/  LOP3.LUT R156, R150, 0xff0000, R149, 0xf8, !PT ;  /* 0x00ff0000969c7812 */ /* 0x000fe200078ef895 */
[--C-:B------:R-:W-:Y:S01]  /*3050*/  HADD2.F32 R154, -RZ, R83.reuse.H0_H0 ;  /* 0x20000053ff9a7230 */ /* 0x100fe20000004100 */
[----:B------:R-:W-:Y:S01]  /*3060*/  F2FP.F16.E4M3.UNPACK_B R149, R147.H1 ;  /* 0x00000093ff95723e */ /* 0x000fe200030006ff */
[----:B------:R-:W-:Y:S01]  /*3070*/  HADD2.F32 R48, -RZ, R48.H0_H0 ;  /* 0x20000030ff307230 */ /* 0x000fe20000004100 */
[----:B------:R-:W-:Y:S01]  /*3080*/  F2FP.F16.E4M3.UNPACK_B R49, R49.H1 ;  /* 0x00000031ff31723e */ /* 0x000fe200030006ff */
[----:B------:R-:W-:-:S02]  /*3090*/  HADD2.F32 R155, -RZ, R83.H1_H1 ;  /* 0x30000053ff9b7230 */ /* 0x000fc40000004100 */
[CC--:B------:R-:W-:Y:S01]  /*30a0*/  FMUL.FTZ R157, R81.reuse, R154.reuse ;  /* 0x0000009a519d7220 */ /* 0x0c0fe20000410000 */
[----:B------:R-:W-:Y:S02]  /*30b0*/  HADD2.F32 R150, -RZ, R149.H0_H0 ;  /* 0x20000095ff967230 */ /* 0x000fe40000004100 */
[C---:B------:R-:W-:Y:S01]  /*30c0*/  FMUL.FTZ R158, R48.reuse, R154 ;  /* 0x0000009a309e7220 */ /* 0x040fe20000410000 */
[--C-:B------:R-:W-:Y:S01]  /*30d0*/  HADD2.F32 R83, -RZ, R49.reuse.H1_H1 ;  /* 0x30000031ff537230 */ /* 0x100fe20000004100 */
[----:B------:R-:W-:Y:S01]  /*30e0*/  F2FP.F16.E4M3.UNPACK_B R154, R159 ;  /* 0x0000009fff9a723e */ /* 0x000fe200020006ff */
[----:B------:R-:W-:Y:S02]  /*30f0*/  HADD2.F32 R82, -RZ, R49.H0_H0 ;  /* 0x20000031ff527230 */ /* 0x000fe40000004100 */
[-C--:B------:R-:W-:Y:S01]  /*3100*/  FFMA.FTZ R48, R48, R150.reuse, -R157 ;  /* 0x0000009630307223 */ /* 0x080fe2000001089d */
[----:B------:R-:W-:Y:S02]  /*3110*/  HADD2.F32 R149, -RZ, R149.H1_H1 ;  /* 0x30000095ff957230 */ /* 0x000fe40000004100 */
[----:B------:R-:W-:Y:S01]  /*3120*/  FFMA.FTZ R49, R81, R150, R158 ;  /* 0x0000009651317223 */ /* 0x000fe2000001009e */
[CC--:B------:R-:W-:Y:S01]  /*3130*/  FMUL.FTZ R157, R83.reuse, R155.reuse ;  /* 0x0000009b539d7220 */ /* 0x0c0fe20000410000 */
[C---:B------:R-:W-:Y:S01]  /*3140*/  FMUL.FTZ R160, R82.reuse, R155 ;  /* 0x0000009b52a07220 */ /* 0x040fe20000410000 */
[-C--:B------:R-:W-:Y:S01]  /*3150*/  F2FP.F16.E4M3.UNPACK_B R81, R80.reuse.H1 ;  /* 0x00000050ff51723e */ /* 0x080fe200030006ff */
[----:B------:R-:W-:Y:S01]  /*3160*/  HADD2.F32 R150, -RZ, R154.H1_H1 ;  /* 0x3000009aff967230 */ /* 0x000fe20000004100 */
[----:B------:R-:W-:Y:S01]  /*3170*/  F2FP.F16.E4M3.UNPACK_B R80, R80 ;  /* 0x00000050ff50723e */ /* 0x000fe200020006ff */
[-C--:B------:R-:W-:Y:S01]  /*3180*/  FFMA.FTZ R159, R82, R149.reuse, -R157 ;  /* 0x00000095529f7223 */ /* 0x080fe2000001089d */
[----:B------:R-:W-:Y:S01]  /*3190*/  FFMA.FTZ R160, R83, R149, R160 ;  /* 0x0000009553a07223 */ /* 0x000fe200000100a0 */
[----:B------:R-:W-:Y:S01]  /*31a0*/  F2FP.F16.E4M3.UNPACK_B R147, R147 ;  /* 0x00000093ff93723e */ /* 0x000fe200020006ff */
[----:B------:R-:W-:-:S02]  /*31b0*/  HADD2.F32 R82, -RZ, R81.H0_H0 ;  /* 0x20000051ff527230 */ /* 0x000fc40000004100 */
[----:B------:R-:W-:Y:S01]  /*31c0*/  HADD2.F32 R83, -RZ, R81.H1_H1 ;  /* 0x30000051ff537230 */ /* 0x000fe20000004100 */
[----:B------:R-:W-:Y:S01]  /*31d0*/  F2FP.SATFINITE.E4M3.F32.PACK_AB_MERGE_C R162, R160, R159, RZ ;  /* 0x0000009fa0a2723e */ /* 0x000fe200048070ff */
[----:B------:R-:W-:Y:S02]  /*31e0*/  HADD2.F32 R81, -RZ, R80.H0_H0 ;  /* 0x20000050ff517230 */ /* 0x000fe40000004100 */
[-C--:B------:R-:W-:Y:S01]  /*31f0*/  FMUL.FTZ R158, R82, R150.reuse ;  /* 0x00000096529e7220 */ /* 0x080fe20000410000 */
[----:B------:R-:W-:Y:S02]  /*3200*/  HADD2.F32 R154, -RZ, R154.H0_H0 ;  /* 0x2000009aff9a7230 */ /* 0x000fe40000004100 */
[----:B------:R-:W-:Y:S01]  /*3210*/  FMUL.FTZ R157, R83, R150 ;  /* 0x00000096539d7220 */ /* 0x000fe20000410000 */
[----:B------:R-:W-:Y:S01]  /*3220*/  HADD2.F32 R80, -RZ, R80.H1_H1 ;  /* 0x30000050ff507230 */ /* 0x000fe20000004100 */
[----:B------:R-:W-:Y:S01]  /*3230*/  F2FP.SATFINITE.E4M3.F32.PACK_AB_MERGE_C R49, R49, R48, R162 ;  /* 0x000000303131723e */ /* 0x000fe200048070a2 */
[----:B------:R-:W-:-:S02]  /*3240*/  HADD2.F32 R149, -RZ, R147.H1_H1 ;  /* 0x30000093ff957230 */ /* 0x000fc40000004100 */
[-C--:B------:R-:W-:Y:S01]  /*3250*/  FMUL.FTZ R155, R81, R154.reuse ;  /* 0x0000009a519b7220 */ /* 0x080fe20000410000 */
[----:B------:R-:W-:Y:S02]  /*3260*/  HADD2.F32 R147, -RZ, R147.H0_H0 ;  /* 0x20000093ff937230 */ /* 0x000fe40000004100 */
[----:B------:R-:W-:Y:S01]  /*3270*/  FMUL.FTZ R150, R80, R154 ;  /* 0x0000009a50967220 */ /* 0x000fe20000410000 */
[-C--:B------:R-:W-:Y:S01]  /*3280*/  FFMA.FTZ R82, R82, R149.reuse, -R157 ;  /* 0x0000009552527223 */ /* 0x080fe2000001089d */
[----:B------:R-:W-:Y:S02]  /*3290*/  FFMA.FTZ R83, R83, R149, R158 ;  /* 0x0000009553537223 */ /* 0x000fe4000001009e */
[----:B------:R-:W-:Y:S01]  /*32a0*/  FFMA.FTZ R157, R81, R147, -R150 ;  /* 0x00000093519d7223 */ /* 0x000fe20000010896 */
[----:B------:R-:W-:Y:S01]  /*32b0*/  F2FP.F16.E4M3.UNPACK_B R81, R51.H1 ;  /* 0x00000033ff51723e */ /* 0x000fe200030006ff */
[----:B------:R-:W-:Y:S01]  /*32c0*/  FFMA.FTZ R158, R80, R147, R155 ;  /* 0x00000093509e7223 */ /* 0x000fe2000001009b */
[----:B------:R-:W-:-:S02]  /*32d0*/  F2FP.F16.E4M3.UNPACK_B R150, R156.H1 ;  /* 0x0000009cff96723e */ /* 0x000fc400030006ff */
[----:B------:R-:W-:Y:S01]  /*32e0*/  F2FP.SATFINITE.E4M3.F32.PACK_AB_MERGE_C R161, R83, R82, RZ ;  /* 0x0000005253a1723e */ /* 0x000fe200048070ff */
[--C-:B------:R-:W-:Y:S01]  /*32f0*/  HADD2.F32 R83, -RZ, R81.reuse.H1_H1 ;  /* 0x30000051ff537230 */ /* 0x100fe20000004100 */
[-C--:B------:R-:W-:Y:S01]  /*3300*/  F2FP.F16.E4M3.UNPACK_B R147, R151.reuse.H1 ;  /* 0x00000097ff93723e */ /* 0x080fe200030006ff */
[----:B------:R-:W-:Y:S01]  /*3310*/  HADD2.F32 R155, -RZ, R150.H1_H1 ;  /* 0x30000096ff9b7230 */ /* 0x000fe20000004100 */
[----:B------:R-:W-:Y:S01]  /*3320*/  F2FP.F16.E4M3.UNPACK_B R80, R50.H1 ;  /* 0x00000032ff50723e */ /* 0x000fe200030006ff */
[----:B------:R-:W-:Y:S01]  /*3330*/  HADD2.F32 R82, -RZ, R81.H0_H0 ;  /* 0x20000051ff527230 */ /* 0x000fe20000004100 */
[----:B------:R-:W-:Y:S01]  /*3340*/  F2FP.F16.E4M3.UNPACK_B R156, R156 ;  /* 0x0000009cff9c723e */ /* 0x000fe200020006ff */
[----:B------:R-:W-:Y:S01]  /*3350*/  HADD2.F32 R149, -RZ, R147.H1_H1 ;  /* 0x30000093ff957230 */ /* 0x000fe20000004100 */
[----:B------:R-:W-:Y:S01]  /*3360*/  F2FP.F16.E4M3.UNPACK_B R151, R151 ;  /* 0x00000097ff97723e */ /* 0x000fe200020006ff */
[----:B------:R-:W-:Y:S02]  /*3370*/  HADD2.F32 R81, -RZ, R80.H1_H1 ;  /* 0x30000050ff517230 */ /* 0x000fe40000004100 */
[----:B------:R-:W-:Y:S01]  /*3380*/  FMUL.FTZ R159, R83, R155 ;  /* 0x0000009b539f7220 */ /* 0x000fe20000410000 */
[----:B------:R-:W-:-:S02]  /*3390*/  HADD2.F32 R154, -RZ, R156.H1_H1 ;  /* 0x3000009cff9a7230 */ /* 0x000fc40000004100 */
[C---:B------:R-:W-:Y:S01]  /*33a0*/  FMUL.FTZ R160, R82.reuse, R155 ;  /* 0x0000009b52a07220 */ /* 0x040fe20000410000 */
[----:B------:R-:W-:Y:S02]  /*33b0*/  HADD2.F32 R80, -RZ, R80.H0_H0 ;  /* 0x20000050ff507230 */ /* 0x000fe40000004100 */
[----:B------:R-:W-:Y:S01]  /*33c0*/  FFMA.FTZ R159, R82, R149, -R159 ;  /* 0x00000095529f7223 */ /* 0x000fe2000001089f */
[----:B------:R-:W-:Y:S02]  /*33d0*/  HADD2.F32 R82, -RZ, R151.H1_H1 ;  /* 0x30000097ff527230 */ /* 0x000fe40000004100 */
[-C--:B------:R-:W-:Y:S01]  /*33e0*/  FMUL.FTZ R155, R81, R154.reuse ;  /* 0x0000009a519b7220 */ /* 0x080fe20000410000 */
[----:B------:R-:W-:Y:S01]  /*33f0*/  F2FP.F16.E4M3.UNPACK_B R51, R51 ;  /* 0x00000033ff33723e */ /* 0x000fe200020006ff */
[C---:B------:R-:W-:Y:S01]  /*3400*/  FMUL.FTZ R154, R80.reuse, R154 ;  /* 0x0000009a509a7220 */ /* 0x040fe20000410000 */
[----:B------:R-:W-:Y:S01]  /*3410*/  F2FP.F16.E4M3.UNPACK_B R50, R50 ;  /* 0x00000032ff32723e */ /* 0x000fe200020006ff */
[----:B------:R-:W-:Y:S01]  /*3420*/  FFMA.FTZ R155, R80, R82, -R155 ;  /* 0x00000052509b7223 */ /* 0x000fe2000001089b */
[----:B------:R-:W-:-:S02]  /*3430*/  HADD2.F32 R150, -RZ, R150.H0_H0 ;  /* 0x20000096ff967230 */ /* 0x000fc40000004100 */
[----:B------:R-:W-:Y:S01]  /*3440*/  FFMA.FTZ R154, R81, R82, R154 ;  /* 0x00000052519a7223 */ /* 0x000fe2000001009a */
[--C-:B------:R-:W-:Y:S02]  /*3450*/  HADD2.F32 R80, -RZ, R51.reuse.H0_H0 ;  /* 0x20000033ff507230 */ /* 0x100fe40000004100 */
[----:B------:R-:W-:Y:S01]  /*3460*/  FFMA.FTZ R160, R83, R149, R160 ;  /* 0x0000009553a07223 */ /* 0x000fe200000100a0 */
[----:B------:R-:W-:Y:S01]  /*3470*/  HADD2.F32 R81, -RZ, R51.H1_H1 ;  /* 0x30000033ff517230 */ /* 0x000fe20000004100 */
[----:B------:R-:W-:Y:S01]  /*3480*/  F2FP.SATFINITE.E4M3.F32.PACK_AB_MERGE_C R48, R158, R157, R161 ;  /* 0x0000009d9e30723e */ /* 0x000fe200048070a1 */
[--C-:B------:R-:W-:Y:S01]  /*3490*/  HADD2.F32 R51, -RZ, R50.reuse.H0_H0 ;  /* 0x20000032ff337230 */ /* 0x100fe20000004100 */
[----:B------:R-:W-:Y:S01]  /*34a0*/  F2FP.SATFINITE.E4M3.F32.PACK_AB_MERGE_C R154, R154, R155, RZ ;  /* 0x0000009b9a9a723e */ /* 0x000fe200048070ff */
[----:B------:R-:W-:Y:S02]  /*34b0*/  HADD2.F32 R50, -RZ, R50.H1_H1 ;  /* 0x30000032ff327230 */ /* 0x000fe40000004100 */
[----:B------:R-:W-:Y:S01]  /*34c0*/  FMUL.FTZ R149, R81, R150 ;  /* 0x0000009651957220 */ /* 0x000fe20000410000 */
[----:B------:R-:W-:-:S02]  /*34d0*/  HADD2.F32 R156, -RZ, R156.H0_H0 ;  /* 0x2000009cff9c7230 */ /* 0x000fc40000004100 */
[----:B------:R-:W-:Y:S01]  /*34e0*/  FMUL.FTZ R150, R80, R150 ;  /* 0x0000009650967220 */ /* 0x000fe20000410000 */
[----:B------:R-:W-:Y:S01]  /*34f0*/  HADD2.F32 R147, -RZ, R147.H0_H0 ;  /* 0x20000093ff937230 */ /* 0x000fe20000004100 */
[----:B------:R-:W-:Y:S01]  /*3500*/  F2FP.SATFINITE.E4M3.F32.PACK_AB_MERGE_C R159, R160, R159, RZ ;  /* 0x0000009fa09f723e */ /* 0x000fe200048070ff */
[----:B------:R-:W-:Y:S02]  /*3510*/  HADD2.F32 R151, -RZ, R151.H0_H0 ;  /* 0x20000097ff977230 */ /* 0x000fe40000004100 */
[-C--:B------:R-:W-:Y:S01]  /*3520*/  FMUL.FTZ R82, R50, R156.reuse ;  /* 0x0000009c32527220 */ /* 0x080fe20000410000 */
[----:B------:R-:W-:Y:S01]  /*3530*/  FMUL.FTZ R83, R51, R156 ;  /* 0x0000009c33537220 */ /* 0x000fe20000410000 */
[-C--:B------:R-:W-:Y:S01]  /*3540*/  FFMA.FTZ R149, R80, R147.reuse, -R149 ;  /* 0x0000009350957223 */ /* 0x080fe20000010895 */
[----:B------:R-:W-:Y:S01]  /*3550*/  FFMA.FTZ R150, R81, R147, R150 ;  /* 0x0000009351967223 */ /* 0x000fe20000010096 */
[-C--:B------:R-:W-:Y:S01]  /*3560*/  FFMA.FTZ R82, R51, R151.reuse, -R82 ;  /* 0x0000009733527223 */ /* 0x080fe20000010852 */
[----:B------:R-:W-:-:S03]  /*3570*/  FFMA.FTZ R83, R50, R151, R83 ;  /* 0x0000009732537223 */ /* 0x000fc60000010053 */
[----:B------:R-:W-:Y:S02]  /*3580*/  F2FP.SATFINITE.E4M3.F32.PACK_AB_MERGE_C R51, R150, R149, R159 ;  /* 0x000000959633723e */ /* 0x000fe4000480709f */
[----:B------:R-:W-:-:S07]  /*3590*/  F2FP.SATFINITE.E4M3.F32.PACK_AB_MERGE_C R50, R83, R82, R154 ;  /* 0x000000525332723e */ /* 0x000fce000480709a */
.L_x_317:
[----:B------:R-:W-:Y:S05]  /*35a0*/  BSYNC B3 ;  /* 0x0000000000037941 */ /* 0x000fea0003800000 */
.L_x_316:
[----:B------:R-:W-:Y:S02]  /*35b0*/  ULDC.64 UR4, c[0x0][0x2d8] ;  /* 0x0000b60000047ab9 */ /* 0x000fe40000000a00 */
[----:B------:R-:W-:-:S04]  /*35c0*/  IADD3 R80, P2, P6, R144, UR4, R100 ;  /* 0x0000000490507c10 */ /* 0x000fc8000fe5e064 */
[----:B------:R-:W-:-:S05]  /*35d0*/  IADD3.X R81, R145, UR5, R36, P2, P6 ;  /* 0x0000000591517c10 */ /* 0x000fca00097ec424 */
[----:B--2---:R1:W-:Y:S04]  /*35e0*/  STG.E.128 desc[UR42][R80.64], R48 ;  /* 0x0000003050007986 */ /* 0x0043e8000c101d2a */
.L_x_315:
[----:B------:R-:W-:Y:S05]  /*35f0*/  BSYNC B2 ;  /* 0x0000000000027941 */ /* 0x000fea0003800000 */
.L_x_314:
[----:B------:R-:W-:Y:S05]  /*3600*/  @P1 BRA `(.L_x_313) ;  /* 0x0000000400c01947 */ /* 0x000fea0003800000 */
[----:B-12---:R1:W2:Y:S01]  /*3610*/  LDS.128 R48, [R114+0x2c400] ;  /* 0x02c4000072307984 */ /* 0x0062a20000000c00 */
[----:B------:R-:W-:Y:S01]  /*3620*/  ISETP.GE.AND P2, PT, R236, R130, PT ;  /* 0x00000082ec00720c */ /* 0x000fe20003f46270 */
[----:B------:R-:W-:-:S12]  /*3630*/  BSSY B2, `(.L_x_318) ;  /* 0x0000069000027945 */ /* 0x000fd80003800000 */
[----:B-1----:R-:W-:Y:S05]  /*3640*/  @P2 BRA `(.L_x_319) ;  /* 0x00000004009c2947 */ /* 0x002fea0003800000 */
[--C-:B------:R-:W-:Y:S02]  /*3650*/  SHF.R.U32.HI R83, RZ, 0x8, R77.reuse ;  /* 0x00000008ff537819 */ /* 0x100fe4000001164d */
[----:B------:R-:W-:Y:S02]  /*3660*/  LOP3.LUT R78, R77, 0xff0000ff, RZ, 0xc0, !PT ;  /* 0xff0000ff4d4e7812 */ /* 0x000fe400078ec0ff */
[----:B------:R-:W-:Y:S01]  /*3670*/  SHF.R.U32.HI R82, RZ, 0x10, R77 ;  /* 0x00000010ff527819 */ /* 0x000fe2000001164d */
[----:B------:R-:W-:Y:S01]  /*3680*/  IMAD.SHL.U32 R77, R83, 0x100, RZ ;  /* 0x00000100534d7824 */ /* 0x000fe200078e00ff */
[--C-:B------:R-:W-:Y:S02]  /*3690*/  SHF.R.U32.HI R76, RZ, 0x8, R79.reuse ;  /* 0x00000008ff4c7819 */ /* 0x100fe4000001164f */
[----:B------:R-:W-:Y:S02]  /*36a0*/  LOP3.LUT R80, R79, 0xff0000ff, RZ, 0xc0, !PT ;  /* 0xff0000ff4f507812 */ /* 0x000fe400078ec0ff */
[----:B------:R-:W-:-:S02]  /*36b0*/  SHF.R.U32.HI R81, RZ, 0x10, R79 ;  /* 0x00000010ff517819 */ /* 0x000fc4000001164f */
[----:B------:R-:W-:Y:S01]  /*36c0*/  SHF.L.U32 R79, R76, 0x8, RZ ;  /* 0x000000084c4f7819 */ /* 0x000fe200000006ff */
[----:B--2---:R-:W-:Y:S01]  /*36d0*/  IMAD.MOV.U32 R76, RZ, RZ, R48 ;  /* 0x000000ffff4c7224 */ /* 0x004fe200078e0030 */
[----:B------:R-:W-:Y:S01]  /*36e0*/  LOP3.LUT R77, R78, 0xff00, R77, 0xf8, !PT ;  /* 0x0000ff004e4d7812 */ /* 0x000fe200078ef84d */
[----:B------:R-:W-:Y:S01]  /*36f0*/  IMAD.U32 R78, R82, 0x10000, RZ ;  /* 0x00010000524e7824 */ /* 0x000fe200078e00ff */
[----:B------:R-:W-:Y:S02]  /*3700*/  LOP3.LUT R80, R80, 0xff00, R79, 0xf8, !PT ;  /* 0x0000ff0050507812 */ /* 0x000fe400078ef84f */
[----:B------:R-:W-:Y:S02]  /*3710*/  SHF.L.U32 R81, R81, 0x10, RZ ;  /* 0x0000001051517819 */ /* 0x000fe400000006ff */
[----:B------:R-:W-:Y:S02]  /*3720*/  F2FP.F16.E4M3.UNPACK_B R48, R49 ;  /* 0x00000031ff30723e */ /* 0x000fe400020006ff */
[----:B------:R-:W-:-:S02]  /*3730*/  F2FP.F16.E4M3.UNPACK_B R79, R146.H1 ;  /* 0x00000092ff4f723e */ /* 0x000fc400030006ff */
[----:B------:R-:W-:Y:S01]  /*3740*/  LOP3.LUT R82, R77, 0xff0000, R78, 0xf8, !PT ;  /* 0x00ff00004d527812 */ /* 0x000fe200078ef84e */
[--C-:B------:R-:W-:Y:S01]  /*3750*/  HADD2.F32 R77, -RZ, R48.reuse.H1_H1 ;  /* 0x30000030ff4d7230 */ /* 0x100fe20000004100 */
[----:B------:R-:W-:Y:S01]  /*3760*/  LOP3.LUT R149, R80, 0xff0000, R81, 0xf8, !PT ;  /* 0x00ff000050957812 */ /* 0x000fe200078ef851 */
[--C-:B------:R-:W-:Y:S01]  /*3770*/  HADD2.F32 R83, -RZ, R79.reuse.H0_H0 ;  /* 0x2000004fff537230 */ /* 0x100fe20000004100 */
[----:B------:R-:W-:Y:S01]  /*3780*/  F2FP.F16.E4M3.UNPACK_B R80, R137.H1 ;  /* 0x00000089ff50723e */ /* 0x000fe200030006ff */
[----:B------:R-:W-:Y:S01]  /*3790*/  HADD2.F32 R48, -RZ, R48.H0_H0 ;  /* 0x20000030ff307230 */ /* 0x000fe20000004100 */
[----:B------:R-:W-:Y:S01]  /*37a0*/  F2FP.F16.E4M3.UNPACK_B R49, R49.H1 ;  /* 0x00000031ff31723e */ /* 0x000fe200030006ff */
[----:B------:R-:W-:Y:S02]  /*37b0*/  HADD2.F32 R147, -RZ, R79.H1_H1 ;  /* 0x3000004fff937230 */ /* 0x000fe40000004100 */
[----:B------:R-:W-:Y:S01]  /*37c0*/  FMUL.FTZ R151, R77, R83 ;  /* 0x000000534d977220 */ /* 0x000fe20000410000 */
[----:B------:R-:W-:-:S02]  /*37d0*/  HADD2.F32 R81, -RZ, R80.H0_H0 ;  /* 0x20000050ff517230 */ /* 0x000fc40000004100 */
[----:B------:R-:W-:Y:S01]  /*37e0*/  FMUL.FTZ R150, R48, R83 ;  /* 0x0000005330967220 */ /* 0x000fe20000410000 */
[--C-:B------:R-:W-:Y:S01]  /*37f0*/  HADD2.F32 R79, -RZ, R49.reuse.H1_H1 ;  /* 0x30000031ff4f7230 */ /* 0x100fe20000004100 */
[----:B------:R-:W-:Y:S01]  /*3800*/  F2FP.F16.E4M3.UNPACK_B R146, R146 ;  /* 0x00000092ff92723e */ /* 0x000fe200020006ff */
[----:B------:R-:W-:Y:S02]  /*3810*/  HADD2.F32 R78, -RZ, R49.H0_H0 ;  /* 0x20000031ff4e7230 */ /* 0x000fe40000004100 */
[----:B------:R-:W-:Y:S01]  /*3820*/  FFMA.FTZ R49, R77, R81, R150 ;  /* 0x000000514d317223 */ /* 0x000fe20000010096 */
[----:B------:R-:W-:Y:S02]  /*3830*/  HADD2.F32 R80, -RZ, R80.H1_H1 ;  /* 0x30000050ff507230 */ /* 0x000fe40000004100 */
[CC--:B------:R-:W-:Y:S01]  /*3840*/  FMUL.FTZ R83, R79.reuse, R147.reuse ;  /* 0x000000934f537220 */ /* 0x0c0fe20000410000 */
[----:B------:R-:W-:Y:S01]  /*3850*/  F2FP.F16.E4M3.UNPACK_B R77, R76.H1 ;  /* 0x0000004cff4d723e */ /* 0x000fe200030006ff */
[----:B------:R-:W-:Y:S01]  /*3860*/  FMUL.FTZ R154, R78, R147 ;  /* 0x000000934e9a7220 */ /* 0x000fe20000410000 */
[----:B------:R-:W-:Y:S01]  /*3870*/  FFMA.FTZ R48, R48, R81, -R151 ;  /* 0x0000005130307223 */ /* 0x000fe20000010897 */
[----:B------:R-:W-:Y:S01]  /*3880*/  FFMA.FTZ R151, R78, R80, -R83 ;  /* 0x000000504e977223 */ /* 0x000fe20000010853 */
[----:B------:R-:W-:Y:S01]  /*3890*/  F2FP.F16.E4M3.UNPACK_B R76, R76 ;  /* 0x0000004cff4c723e */ /* 0x000fe200020006ff */
[----:B------:R-:W-:Y:S01]  /*38a0*/  FFMA.FTZ R156, R79, R80, R154 ;  /* 0x000000504f9c7223 */ /* 0x000fe2000001009a */
[----:B------:R-:W-:Y:S01]  /*38b0*/  F2FP.F16.E4M3.UNPACK_B R137, R137 ;  /* 0x00000089ff89723e */ /* 0x000fe200020006ff */
[----:B------:R-:W-:-:S02]  /*38c0*/  HADD2.F32 R81, -RZ, R146.H1_H1 ;  /* 0x30000092ff517230 */ /* 0x000fc40000004100 */
[--C-:B------:R-:W-:Y:S01]  /*38d0*/  HADD2.F32 R78, -RZ, R77.reuse.H0_H0 ;  /* 0x2000004dff4e7230 */ /* 0x100fe20000004100 */
[----:B------:R-:W-:Y:S01]  /*38e0*/  F2FP.SATFINITE.E4M3.F32.PACK_AB_MERGE_C R158, R156, R151, RZ ;  /* 0x000000979c9e723e */ /* 0x000fe200048070ff */
[----:B------:R-:W-:Y:S02]  /*38f0*/  HADD2.F32 R79, -RZ, R77.H1_H1 ;  /* 0x3000004dff4f7230 */ /* 0x000fe40000004100 */
[----:B------:R-:W-:Y:S02]  /*3900*/  HADD2.F32 R77, -RZ, R76.H0_H0 ;  /* 0x2000004cff4d7230 */ /* 0x000fe40000004100 */
[-C--:B------:R-:W-:Y:S01]  /*3910*/  FMUL.FTZ R154, R78, R81.reuse ;  /* 0x000000514e9a7220 */ /* 0x080fe20000410000 */
[----:B------:R-:W-:Y:S02]  /*3920*/  HADD2.F32 R80, -RZ, R137.H1_H1 ;  /* 0x30000089ff507230 */ /* 0x000fe40000004100 */
[----:B------:R-:W-:Y:S01]  /*3930*/  FMUL.FTZ R83, R79, R81 ;  /* 0x000000514f537220 */ /* 0x000fe20000410000 */
[----:B------:R-:W-:Y:S01]  /*3940*/  HADD2.F32 R146, -RZ, R146.H0_H0 ;  /* 0x20000092ff927230 */ /* 0x000fe20000004100 */
[----:B------:R-:W-:Y:S01]  /*3950*/  F2FP.SATFINITE.E4M3.F32.PACK_AB_MERGE_C R49, R49, R48, R158 ;  /* 0x000000303131723e */ /* 0x000fe2000480709e */
[----:B------:R-:W-:-:S02]  /*3960*/  HADD2.F32 R76, -RZ, R76.H1_H1 ;  /* 0x3000004cff4c7230 */ /* 0x000fc40000004100 */
[-C--:B------:R-:W-:Y:S01]  /*3970*/  FFMA.FTZ R83, R78, R80.reuse, -R83 ;  /* 0x000000504e537223 */ /* 0x080fe20000010853 */
[----:B------:R-:W-:Y:S02]  /*3980*/  HADD2.F32 R137, -RZ, R137.H0_H0 ;  /* 0x20000089ff897230 */ /* 0x000fe40000004100 */
[----:B------:R-:W-:Y:S01]  /*3990*/  FFMA.FTZ R154, R79, R80, R154 ;  /* 0x000000504f9a7223 */ /* 0x000fe2000001009a */
[CC--:B------:R-:W-:Y:S01]  /*39a0*/  FMUL.FTZ R81, R77.reuse, R146.reuse ;  /* 0x000000924d517220 */ /* 0x0c0fe20000410000 */
[----:B------:R-:W-:Y:S01]  /*39b0*/  FMUL.FTZ R150, R76, R146 ;  /* 0x000000924c967220 */ /* 0x000fe20000410000 */
[----:B------:R-:W-:Y:S02]  /*39c0*/  F2FP.F16.E4M3.UNPACK_B R80, R82.H1 ;  /* 0x00000052ff50723e */ /* 0x000fe400030006ff */
[----:B------:R-:W-:Y:S01]  /*39d0*/  F2FP.SATFINITE.E4M3.F32.PACK_AB_MERGE_C R157, R154, R83, RZ ;  /* 0x000000539a9d723e */ /* 0x000fe200048070ff */
[----:B------:R-:W-:Y:S01]  /*39e0*/  FFMA.FTZ R150, R77, R137, -R150 ;  /* 0x000000894d967223 */ /* 0x000fe20000010896 */
[----:B------:R-:W-:Y:S01]  /*39f0*/  F2FP.F16.E4M3.UNPACK_B R77, R51.H1 ;  /* 0x00000033ff4d723e */ /* 0x000fe200030006ff */
[----:B------:R-:W-:Y:S01]  /*3a00*/  FFMA.FTZ R147, R76, R137, R81 ;  /* 0x000000894c937223 */ /* 0x000fe20000010051 */
[-C--:B------:R-:W-:Y:S01]  /*3a10*/  F2FP.F16.E4M3.UNPACK_B R83, R149.reuse.H1 ;  /* 0x00000095ff53723e */ /* 0x080fe200030006ff */
[----:B------:R-:W-:Y:S01]  /*3a20*/  HADD2.F32 R81, -RZ, R80.H1_H1 ;  /* 0x30000050ff517230 */ /* 0x000fe20000004100 */
[----:B------:R-:W-:Y:S01]  /*3a30*/  F2FP.F16.E4M3.UNPACK_B R76, R50.H1 ;  /* 0x00000032ff4c723e */ /* 0x000fe200030006ff */
[----:B------:R-:W-:Y:S01]  /*3a40*/  HADD2.F32 R79, -RZ, R77.H1_H1 ;  /* 0x3000004dff4f7230 */ /* 0x000fe20000004100 */
[----:B------:R-:W-:Y:S01]  /*3a50*/  F2FP.F16.E4M3.UNPACK_B R149, R149 ;  /* 0x00000095ff95723e */ /* 0x000fe200020006ff */
[----:B------:R-:W-:Y:S01]  /*3a60*/  HADD2.F32 R146, -RZ, R83.H1_H1 ;  /* 0x30000053ff927230 */ /* 0x000fe20000004100 */
[----:B------:R-:W-:Y:S01]  /*3a70*/  F2FP.F16.E4M3.UNPACK_B R82, R82 ;  /* 0x00000052ff52723e */ /* 0x000fe200020006ff */
[----:B------:R-:W-:Y:S01]  /*3a80*/  HADD2.F32 R78, -RZ, R77.H0_H0 ;  /* 0x2000004dff4e7230 */ /* 0x000fe20000004100 */
[----:B------:R-:W-:Y:S01]  /*3a90*/  F2FP.F16.E4M3.UNPACK_B R51, R51 ;  /* 0x00000033ff33723e */ /* 0x000fe200020006ff */
[----:B------:R-:W-:-:S02]  /*3aa0*/  HADD2.F32 R77, -RZ, R76.H1_H1 ;  /* 0x3000004cff4d7230 */ /* 0x000fc40000004100 */
[-C--:B------:R-:W-:Y:S01]  /*3ab0*/  FMUL.FTZ R151, R79, R146.reuse ;  /* 0x000000924f977220 */ /* 0x080fe20000410000 */
[--C-:B------:R-:W-:Y:S02]  /*3ac0*/  HADD2.F32 R137, -RZ, R149.reuse.H1_H1 ;  /* 0x30000095ff897230 */ /* 0x100fe40000004100 */
[C---:B------:R-:W-:Y:S01]  /*3ad0*/  FMUL.FTZ R154, R78.reuse, R146 ;  /* 0x000000924e9a7220 */ /* 0x040fe20000410000 */
[----:B------:R-:W-:Y:S02]  /*3ae0*/  HADD2.F32 R76, -RZ, R76.H0_H0 ;  /* 0x2000004cff4c7230 */ /* 0x000fe40000004100 */
[----:B------:R-:W-:Y:S01]  /*3af0*/  FFMA.FTZ R155, R78, R81, -R151 ;  /* 0x000000514e9b7223 */ /* 0x000fe20000010897 */
[----:B------:R-:W-:Y:S02]  /*3b00*/  HADD2.F32 R78, -RZ, R82.H1_H1 ;  /* 0x30000052ff4e7230 */ /* 0x000fe40000004100 */
[-C--:B------:R-:W-:Y:S01]  /*3b10*/  FMUL.FTZ R151, R77, R137.reuse ;  /* 0x000000894d977220 */ /* 0x080fe20000410000 */
[----:B------:R-:W-:Y:S01]  /*3b20*/  F2FP.F16.E4M3.UNPACK_B R50, R50 ;  /* 0x00000032ff32723e */ /* 0x000fe200020006ff */
[----:B------:R-:W-:Y:S01]  /*3b30*/  FMUL.FTZ R146, R76, R137 ;  /* 0x000000894c927220 */ /* 0x000fe20000410000 */
[----:B------:R-:W-:-:S02]  /*3b40*/  HADD2.F32 R149, -RZ, R149.H0_H0 ;  /* 0x20000095ff957230 */ /* 0x000fc40000004100 */
[-C--:B------:R-:W-:Y:S01]  /*3b50*/  FFMA.FTZ R151, R76, R78.reuse, -R151 ;  /* 0x0000004e4c977223 */ /* 0x080fe20000010897 */
[--C-:B------:R-:W-:Y:S02]  /*3b60*/  HADD2.F32 R76, -RZ, R51.reuse.H0_H0 ;  /* 0x20000033ff4c7230 */ /* 0x100fe40000004100 */
[----:B------:R-:W-:Y:S01]  /*3b70*/  FFMA.FTZ R146, R77, R78, R146 ;  /* 0x0000004e4d927223 */ /* 0x000fe20000010092 */
[----:B------:R-:W-:Y:S02]  /*3b80*/  HADD2.F32 R77, -RZ, R51.H1_H1 ;  /* 0x30000033ff4d7230 */ /* 0x000fe40000004100 */
[----:B------:R-:W-:Y:S01]  /*3b90*/  FFMA.FTZ R156, R79, R81, R154 ;  /* 0x000000514f9c7223 */ /* 0x000fe2000001009a */
[--C-:B------:R-:W-:Y:S01]  /*3ba0*/  HADD2.F32 R51, -RZ, R50.reuse.H0_H0 ;  /* 0x20000032ff337230 */ /* 0x100fe20000004100 */
[----:B------:R-:W-:Y:S01]  /*3bb0*/  F2FP.SATFINITE.E4M3.F32.PACK_AB_MERGE_C R48, R147, R150, R157 ;  /* 0x000000969330723e */ /* 0x000fe2000480709d */
[----:B------:R-:W-:Y:S01]  /*3bc0*/  HADD2.F32 R50, -RZ, R50.H1_H1 ;  /* 0x30000032ff327230 */ /* 0x000fe20000004100 */
[----:B------:R-:W-:Y:S01]  /*3bd0*/  F2FP.SATFINITE.E4M3.F32.PACK_AB_MERGE_C R146, R146, R151, RZ ;  /* 0x000000979292723e */ /* 0x000fe200048070ff */
[----:B------:R-:W-:Y:S01]  /*3be0*/  HADD2.F32 R83, -RZ, R83.H0_H0 ;  /* 0x20000053ff537230 */ /* 0x000fe20000004100 */
[----:B------:R-:W-:Y:S01]  /*3bf0*/  F2FP.SATFINITE.E4M3.F32.PACK_AB_MERGE_C R155, R156, R155, RZ ;  /* 0x0000009b9c9b723e */ /* 0x000fe200048070ff */
[----:B------:R-:W-:-:S02]  /*3c00*/  HADD2.F32 R80, -RZ, R80.H0_H0 ;  /* 0x20000050ff507230 */ /* 0x000fc40000004100 */
[----:B------:R-:W-:Y:S01]  /*3c10*/  FMUL.FTZ R78, R50, R149 ;  /* 0x00000095324e7220 */ /* 0x000fe20000410000 */
[----:B------:R-:W-:Y:S02]  /*3c20*/  HADD2.F32 R82, -RZ, R82.H0_H0 ;  /* 0x20000052ff527230 */ /* 0x000fe40000004100 */
[-C--:B------:R-:W-:Y:S01]  /*3c30*/  FMUL.FTZ R79, R77, R83.reuse ;  /* 0x000000534d4f7220 */ /* 0x080fe20000410000 */
[C---:B------:R-:W-:Y:S01]  /*3c40*/  FMUL.FTZ R154, R76.reuse, R83 ;  /* 0x000000534c9a7220 */ /* 0x040fe20000410000 */
[----:B------:R-:W-:Y:S02]  /*3c50*/  FMUL.FTZ R149, R51, R149 ;  /* 0x0000009533957220 */ /* 0x000fe40000410000 */
[-C--:B------:R-:W-:Y:S01]  /*3c60*/  FFMA.FTZ R79, R76, R80.reuse, -R79 ;  /* 0x000000504c4f7223 */ /* 0x080fe2000001084f */
[----:B------:R-:W-:Y:S01]  /*3c70*/  FFMA.FTZ R154, R77, R80, R154 ;  /* 0x000000504d9a7223 */ /* 0x000fe2000001009a */
[-C--:B------:R-:W-:Y:S01]  /*3c80*/  FFMA.FTZ R78, R51, R82.reuse, -R78 ;  /* 0x00000052334e7223 */ /* 0x080fe2000001084e */
[----:B------:R-:W-:-:S03]  /*3c90*/  FFMA.FTZ R149, R50, R82, R149 ;  /* 0x0000005232957223 */ /* 0x000fc60000010095 */
[----:B------:R-:W-:Y:S02]  /*3ca0*/  F2FP.SATFINITE.E4M3.F32.PACK_AB_MERGE_C R51, R154, R79, R155 ;  /* 0x0000004f9a33723e */ /* 0x000fe4000480709b */
[----:B------:R-:W-:-:S07]  /*3cb0*/  F2FP.SATFINITE.E4M3.F32.PACK_AB_MERGE_C R50, R149, R78, R146 ;  /* 0x0000004e9532723e */ /* 0x000fce0004807092 */
.L_x_319:
[----:B------:R-:W-:Y:S05]  /*3cc0*/  BSYNC B2 ;  /* 0x0000000000027941 */ /* 0x000fea0003800000 */
.L_x_318:
[----:B------:R-:W-:Y:S02]  /*3cd0*/  ULDC.64 UR4, c[0x0][0x2d8] ;  /* 0x0000b60000047ab9 */ /* 0x000fe40000000a00 */
[----:B------:R-:W-:-:S04]  /*3ce0*/  IADD3 R76, P2, P6, R39, UR4, R144 ;  /* 0x00000004274c7c10 */ /* 0x000fc8000fe5e090 */
[----:B------:R-:W-:-:S05]  /*3cf0*/  IADD3.X R77, R106, UR5, R145, P2, P6 ;  /* 0x000000056a4d7c10 */ /* 0x000fca00097ec491 */
[----:B--2---:R3:W-:Y:S04]  /*3d00*/  STG.E.128 desc[UR42][R76.64], R48 ;  /* 0x000000304c007986 */ /* 0x0047e8000c101d2a */
.L_x_313:
[----:B------:R-:W-:Y:S05]  /*3d10*/  BSYNC B1 ;  /* 0x0000000000017941 */ /* 0x000fea0003800000 */
.L_x_312:
[----:B------:R-:W-:Y:S04]  /*3d20*/  BSSY B1, `(.L_x_320) ;  /* 0x00000ea000017945 */ /* 0x000fe80003800000 */
[----:B------:R-:W-:Y:S05]  /*3d30*/  @P3 BRA `(.L_x_321) ;  /* 0x0000000c00a03947 */ /* 0x000fea0003800000 */
[----:B---3--:R-:W-:Y:S01]  /*3d40*/  IADD3 R76, P2, P3, R46, R128, R16 ;  /* 0x000000802e4c7210 */ /* 0x008fe20007b5e010 */
[----:B------:R-:W-:Y:S03]  /*3d50*/  BSSY B2, `(.L_x_322) ;  /* 0x0000073000027945 */ /* 0x000fe60003800000 */
[----:B------:R-:W-:Y:S01]  /*3d60*/  IADD3.X R77, R4, R131, R17, P2, P3 ;  /* 0x00000083044d7210 */ /* 0x000fe200017e6411 */
[----:B------:R-:W-:Y:S08]  /*3d70*/  @P0 BRA `(.L_x_323) ;  /* 0x0000000400c00947 */ /* 0x000ff00003800000 */
[----:B-12---:R1:W2:Y:S01]  /*3d80*/  LDS.128 R48, [R114+0x29400] ;  /* 0x0294000072307984 */ /* 0x0062a20000000c00 */
[----:B------:R-:W-:Y:S01]  /*3d90*/  ISETP.GE.AND P2, PT, R18, R130, PT ;  /* 0x000000821200720c */ /* 0x000fe20003f46270 */
[----:B------:R-:W-:-:S12]  /*3da0*/  BSSY B3, `(.L_x_324) ;  /* 0x0000069000037945 */ /* 0x000fd80003800000 */
[----:B-1----:R-:W-:Y:S05]  /*3db0*/  @P2 BRA `(.L_x_325) ;  /* 0x00000004009c2947 */ /* 0x002fea0003800000 */
[----:B------:R-:W-:Y:S02]  /*3dc0*/  SHF.R.U32.HI R81, RZ, 0x8, R73 ;  /* 0x00000008ff517819 */ /* 0x000fe40000011649 */
[----:B------:R-:W-:Y:S02]  /*3dd0*/  SHF.R.U32.HI R72, RZ, 0x8, R75 ;  /* 0x00000008ff487819 */ /* 0x000fe4000001164b */
[----:B------:R-:W-:Y:S02]  /*3de0*/  LOP3.LUT R74, R73, 0xff0000ff, RZ, 0xc0, !PT ;  /* 0xff0000ff494a7812 */ /* 0x000fe400078ec0ff */
[----:B------:R-:W-:Y:S01]  /*3df0*/  SHF.R.U32.HI R79, RZ, 0x10, R73 ;  /* 0x00000010ff4f7819 */ /* 0x000fe20000011649 */
[----:B------:R-:W-:Y:S01]  /*3e00*/  IMAD.SHL.U32 R73, R81, 0x100, RZ ;  /* 0x0000010051497824 */ /* 0x000fe200078e00ff */
[----:B------:R-:W-:Y:S02]  /*3e10*/  LOP3.LUT R78, R75, 0xff0000ff, RZ, 0xc0, !PT ;  /* 0xff0000ff4b4e7812 */ /* 0x000fe400078ec0ff */
[----:B------:R-:W-:Y:S01]  /*3e20*/  SHF.R.U32.HI R80, RZ, 0x10, R75 ;  /* 0x00000010ff507819 */ /* 0x000fe2000001164b */
[----:B------:R-:W-:Y:S01]  /*3e30*/  IMAD.SHL.U32 R75, R72, 0x100, RZ ;  /* 0x00000100484b7824 */ /* 0x000fe200078e00ff */
[----:B--2---:R-:W-:-:S02]  /*3e40*/  MOV R72, R48 ;  /* 0x0000003000487202 */ /* 0x004fc40000000f00 */
[----:B------:R-:W-:Y:S01]  /*3e50*/  LOP3.LUT R73, R74, 0xff00, R73, 0xf8, !PT ;  /* 0x0000ff004a497812 */ /* 0x000fe200078ef849 */
[----:B------:R-:W-:Y:S01]  /*3e60*/  IMAD.U32 R80, R80, 0x10000, RZ ;  /* 0x0001000050507824 */ /* 0x000fe200078e00ff */
[----:B------:R-:W-:Y:S01]  /*3e70*/  LOP3.LUT R75, R78, 0xff00, R75, 0xf8, !PT ;  /* 0x0000ff004e4b7812 */ /* 0x000fe200078ef84b */
[----:B------:R-:W-:Y:S01]  /*3e80*/  IMAD.U32 R74, R79, 0x10000, RZ ;  /* 0x000100004f4a7824 */ /* 0x000fe200078e00ff */
[----:B------:R-:W-:Y:S02]  /*3e90*/  F2FP.F16.E4M3.UNPACK_B R48, R49 ;  /* 0x00000031ff30723e */ /* 0x000fe400020006ff */
[----:B------:R-:W-:Y:S02]  /*3ea0*/  F2FP.F16.E4M3.UNPACK_B R78, R143.H1 ;  /* 0x0000008fff4e723e */ /* 0x000fe400030006ff */
[----:B------:R-:W-:Y:S02]  /*3eb0*/  F2FP.F16.E4M3.UNPACK_B R49, R49.H1 ;  /* 0x00000031ff31723e */ /* 0x000fe400030006ff */
[----:B------:R-:W-:Y:S01]  /*3ec0*/  LOP3.LUT R82, R75, 0xff0000, R80, 0xf8, !PT ;  /* 0x00ff00004b527812 */ /* 0x000fe200078ef850 */
[--C-:B------:R-:W-:Y:S01]  /*3ed0*/  HADD2.F32 R81, -RZ, R78.reuse.H1_H1 ;  /* 0x3000004eff517230 */ /* 0x100fe20000004100 */
[-C--:B------:R-:W-:Y:S01]  /*3ee0*/  F2FP.F16.E4M3.UNPACK_B R75, R142.reuse.H1 ;  /* 0x0000008eff4b723e */ /* 0x080fe200030006ff */
[----:B------:R-:W-:Y:S01]  /*3ef0*/  HADD2.F32 R80, -RZ, R78.H0_H0 ;  /* 0x2000004eff507230 */ /* 0x000fe20000004100 */
[----:B------:R-:W-:Y:S01]  /*3f00*/  LOP3.LUT R79, R73, 0xff0000, R74, 0xf8, !PT ;  /* 0x00ff0000494f7812 */ /* 0x000fe200078ef84a */
[----:B------:R-:W-:Y:S01]  /*3f10*/  HADD2.F32 R74, -RZ, R49.H1_H1 ;  /* 0x30000031ff4a7230 */ /* 0x000fe20000004100 */
[----:B------:R-:W-:Y:S01]  /*3f20*/  F2FP.F16.E4M3.UNPACK_B R143, R143 ;  /* 0x0000008fff8f723e */ /* 0x000fe200020006ff */
[----:B------:R-:W-:Y:S01]  /*3f30*/  HADD2.F32 R78, -RZ, R75.H0_H0 ;  /* 0x2000004bff4e7230 */ /* 0x000fe20000004100 */
[----:B------:R-:W-:Y:S01]  /*3f40*/  F2FP.F16.E4M3.UNPACK_B R142, R142 ;  /* 0x0000008eff8e723e */ /* 0x000fe200020006ff */
[----:B------:R-:W-:-:S02]  /*3f50*/  HADD2.F32 R73, -RZ, R48.H1_H1 ;  /* 0x30000030ff497230 */ /* 0x000fc40000004100 */
[-C--:B------:R-:W-:Y:S01]  /*3f60*/  FMUL.FTZ R144, R74, R81.reuse ;  /* 0x000000514a907220 */ /* 0x080fe20000410000 */
[----:B------:R-:W-:Y:S02]  /*3f70*/  HADD2.F32 R49, -RZ, R49.H0_H0 ;  /* 0x20000031ff317230 */ /* 0x000fe40000004100 */
[----:B------:R-:W-:Y:S02]  /*3f80*/  HADD2.F32 R75, -RZ, R75.H1_H1 ;  /* 0x3000004bff4b7230 */ /* 0x000fe40000004100 */
[----:B------:R-:W-:Y:S01]  /*3f90*/  FMUL.FTZ R83, R73, R80 ;  /* 0x0000005049537220 */ /* 0x000fe20000410000 */
[----:B------:R-:W-:Y:S02]  /*3fa0*/  HADD2.F32 R48, -RZ, R48.H0_H0 ;  /* 0x20000030ff307230 */ /* 0x000fe40000004100 */
[C---:B------:R-:W-:Y:S01]  /*3fb0*/  FMUL.FTZ R81, R49.reuse, R81 ;  /* 0x0000005131517220 */ /* 0x040fe20000410000 */
[-C--:B------:R-:W-:Y:S01]  /*3fc0*/  FFMA.FTZ R144, R49, R75.reuse, -R144 ;  /* 0x0000004b31907223 */ /* 0x080fe20000010890 */
[----:B------:R-:W-:Y:S01]  /*3fd0*/  F2FP.F16.E4M3.UNPACK_B R49, R72.H1 ;  /* 0x00000048ff31723e */ /* 0x000fe200030006ff */
[C---:B------:R-:W-:Y:S01]  /*3fe0*/  FMUL.FTZ R80, R48.reuse, R80 ;  /* 0x0000005030507220 */ /* 0x040fe20000410000 */
[----:B------:R-:W-:Y:S01]  /*3ff0*/  FFMA.FTZ R48, R48, R78, -R83 ;  /* 0x0000004e30307223 */ /* 0x000fe20000010853 */
[----:B------:R-:W-:Y:S01]  /*4000*/  F2FP.F16.E4M3.UNPACK_B R72, R72 ;  /* 0x00000048ff48723e */ /* 0x000fe200020006ff */
[----:B------:R-:W-:Y:S01]  /*4010*/  FFMA.FTZ R83, R74, R75, R81 ;  /* 0x0000004b4a537223 */ /* 0x000fe20000010051 */
[----:B------:R-:W-:Y:S01]  /*4020*/  FFMA.FTZ R145, R73, R78, R80 ;  /* 0x0000004e49917223 */ /* 0x000fe20000010050 */
[----:B------:R-:W-:-:S02]  /*4030*/  HADD2.F32 R78, -RZ, R143.H1_H1 ;  /* 0x3000008fff4e7230 */ /* 0x000fc40000004100 */
[--C-:B------:R-:W-:Y:S01]  /*4040*/  HADD2.F32 R73, -RZ, R49.reuse.H0_H0 ;  /* 0x20000031ff497230 */ /* 0x100fe20000004100 */
[----:B------:R-:W-:Y:S01]  /*4050*/  F2FP.SATFINITE.E4M3.F32.PACK_AB_MERGE_C R147, R83, R144, RZ ;  /* 0x000000905393723e */ /* 0x000fe200048070ff */
[----:B------:R-:W-:Y:S02]  /*4060*/  HADD2.F32 R74, -RZ, R49.H1_H1 ;  /* 0x30000031ff4a7230 */ /* 0x000fe40000004100 */
[--C-:B------:R-:W-:Y:S02]  /*4070*/  HADD2.F32 R49, -RZ, R72.reuse.H0_H0 ;  /* 0x20000048ff317230 */ /* 0x100fe40000004100 */
[-C--:B------:R-:W-:Y:S01]  /*4080*/  FMUL.FTZ R81, R73, R78.reuse ;  /* 0x0000004e49517220 */ /* 0x080fe20000410000 */
[----:B------:R-:W-:Y:S02]  /*4090*/  HADD2.F32 R143, -RZ, R143.H0_H0 ;  /* 0x2000008fff8f7230 */ /* 0x000fe40000004100 */
[----:B------:R-:W-:Y:S01]  /*40a0*/  FMUL.FTZ R80, R74, R78 ;  /* 0x0000004e4a507220 */ /* 0x000fe20000410000 */
[----:B------:R-:W-:-:S02]  /*40b0*/  HADD2.F32 R72, -RZ, R72.H1_H1 ;  /* 0x30000048ff487230 */ /* 0x000fc40000004100 */
[--C-:B------:R-:W-:Y:S02]  /*40c0*/  HADD2.F32 R75, -RZ, R142.reuse.H1_H1 ;  /* 0x3000008eff4b7230 */ /* 0x100fe40000004100 */
[----:B------:R-:W-:Y:S02]  /*40d0*/  HADD2.F32 R142, -RZ, R142.H0_H0 ;  /* 0x2000008eff8e7230 */ /* 0x000fe40000004100 */
[-C--:B------:R-:W-:Y:S01]  /*40e0*/  FMUL.FTZ R78, R72, R143.reuse ;  /* 0x0000008f484e7220 */ /* 0x080fe20000410000 */
[----:B------:R-:W-:Y:S01]  /*40f0*/  FMUL.FTZ R143, R49, R143 ;  /* 0x0000008f318f7220 */ /* 0x000fe20000410000 */
[-C--:B------:R-:W-:Y:S01]  /*4100*/  FFMA.FTZ R80, R73, R75.reuse, -R80 ;  /* 0x0000004b49507223 */ /* 0x080fe20000010850 */
[----:B------:R-:W-:Y:S01]  /*4110*/  FFMA.FTZ R81, R74, R75, R81 ;  /* 0x0000004b4a517223 */ /* 0x000fe20000010051 */
[-C--:B------:R-:W-:Y:S01]  /*4120*/  FFMA.FTZ R137, R49, R142.reuse, -R78 ;  /* 0x0000008e31897223 */ /* 0x080fe2000001084e */
[----:B------:R-:W-:Y:S01]  /*4130*/  FFMA.FTZ R142, R72, R142, R143 ;  /* 0x0000008e488e7223 */ /* 0x000fe2000001008f */
[----:B------:R-:W-:-:S02]  /*4140*/  F2FP.F16.E4M3.UNPACK_B R72, R51.H1 ;  /* 0x00000033ff48723e */ /* 0x000fc400030006ff */
[----:B------:R-:W-:Y:S02]  /*4150*/  F2FP.SATFINITE.E4M3.F32.PACK_AB_MERGE_C R146, R81, R80, RZ ;  /* 0x000000505192723e */ /* 0x000fe400048070ff */
[----:B------:R-:W-:Y:S01]  /*4160*/  F2FP.F16.E4M3.UNPACK_B R80, R82.H1 ;  /* 0x00000052ff50723e */ /* 0x000fe200030006ff */
[--C-:B------:R-:W-:Y:S01]  /*4170*/  HADD2.F32 R74, -RZ, R72.reuse.H1_H1 ;  /* 0x30000048ff4a7230 */ /* 0x100fe20000004100 */
[-C--:B------:R-:W-:Y:S01]  /*4180*/  F2FP.F16.E4M3.UNPACK_B R75, R79.reuse.H1 ;  /* 0x0000004fff4b723e */ /* 0x080fe200030006ff */
[----:B------:R-:W-:Y:S01]  /*4190*/  HADD2.F32 R73, -RZ, R72.H0_H0 ;  /* 0x20000048ff497230 */ /* 0x000fe20000004100 */
[----:B------:R-:W-:Y:S01]  /*41a0*/  F2FP.F16.E4M3.UNPACK_B R49, R50.H1 ;  /* 0x00000032ff31723e */ /* 0x000fe200030006ff */
[----:B------:R-:W-:Y:S01]  /*41b0*/  HADD2.F32 R83, -RZ, R80.H1_H1 ;  /* 0x30000050ff537230 */ /* 0x000fe20000004100 */
[----:B------:R-:W-:Y:S01]  /*41c0*/  F2FP.F16.E4M3.UNPACK_B R82, R82 ;  /* 0x00000052ff52723e */ /* 0x000fe200020006ff */
[----:B------:R-:W-:Y:S01]  /*41d0*/  HADD2.F32 R78, -RZ, R75.H1_H1 ;  /* 0x3000004bff4e7230 */ /* 0x000fe20000004100 */
[----:B------:R-:W-:Y:S01]  /*41e0*/  F2FP.F16.E4M3.UNPACK_B R79, R79 ;  /* 0x0000004fff4f723e */ /* 0x000fe200020006ff */
[----:B------:R-:W-:-:S02]  /*41f0*/  HADD2.F32 R72, -RZ, R49.H1_H1 ;  /* 0x30000031ff487230 */ /* 0x000fc40000004100 */
[-C--:B------:R-:W-:Y:S01]  /*4200*/  FMUL.FTZ R144, R74, R83.reuse ;  /* 0x000000534a907220 */ /* 0x080fe20000410000 */
[----:B------:R-:W-:Y:S02]  /*4210*/  HADD2.F32 R81, -RZ, R82.H1_H1 ;  /* 0x30000052ff517230 */ /* 0x000fe40000004100 */
[C---:B------:R-:W-:Y:S01]  /*4220*/  FMUL.FTZ R83, R73.reuse, R83 ;  /* 0x0000005349537220 */ /* 0x040fe20000410000 */
[----:B------:R-:W-:Y:S02]  /*4230*/  HADD2.F32 R49, -RZ, R49.H0_H0 ;  /* 0x20000031ff317230 */ /* 0x000fe40000004100 */
[----:B------:R-:W-:Y:S01]  /*4240*/  FFMA.FTZ R143, R73, R78, -R144 ;  /* 0x0000004e498f7223 */ /* 0x000fe20000010890 */
[----:B------:R-:W-:Y:S02]  /*4250*/  HADD2.F32 R73, -RZ, R79.H1_H1 ;  /* 0x3000004fff497230 */ /* 0x000fe40000004100 */
[----:B------:R-:W-:Y:S01]  /*4260*/  FMUL.FTZ R144, R72, R81 ;  /* 0x0000005148907220 */ /* 0x000fe20000410000 */
        /* <DEDUP_REMOVED lines=8> */
[----:B------:R-:W-:Y:S02]  /*42f0*/  HADD2.F32 R51, -RZ, R51.H1_H1 ;  /* 0x30000033ff337230 */ /* 0x000fe40000004100 */
        /* <DEDUP_REMOVED lines=14> */
[----:B------:R-:W-:Y:S01]  /*43e0*/  FFMA.FTZ R73, R50, R79, R73 ;  /* 0x0000004f32497223 */ /* 0x000fe20000010049 */
[----:B------:R-:W-:-:S02]  /*43f0*/  F2FP.SATFINITE.E4M3.F32.PACK_AB_MERGE_C R49, R145, R48, R147 ;  /* 0x000000309131723e */ /* 0x000fc40004807093 */
[----:B------:R-:W-:Y:S02]  /*4400*/  F2FP.SATFINITE.E4M3.F32.PACK_AB_MERGE_C R48, R142, R137, R146 ;  /* 0x000000898e30723e */ /* 0x000fe40004807092 */
[----:B------:R-:W-:Y:S02]  /*4410*/  F2FP.SATFINITE.E4M3.F32.PACK_AB_MERGE_C R50, R73, R74, R81 ;  /* 0x0000004a4932723e */ /* 0x000fe40004807051 */
[----:B------:R-:W-:-:S07]  /*4420*/  F2FP.SATFINITE.E4M3.F32.PACK_AB_MERGE_C R51, R80, R83, R78 ;  /* 0x000000535033723e */ /* 0x000fce000480704e */
.L_x_325:
[----:B------:R-:W-:Y:S05]  /*4430*/  BSYNC B3 ;  /* 0x0000000000037941 */ /* 0x000fea0003800000 */
.L_x_324:
[----:B------:R-:W-:Y:S02]  /*4440*/  ULDC.64 UR4, c[0x0][0x2d8] ;  /* 0x0000b60000047ab9 */ /* 0x000fe40000000a00 */
[----:B------:R-:W-:-:S04]  /*4450*/  IADD3 R72, P2, P3, R76, UR4, R100 ;  /* 0x000000044c487c10 */ /* 0x000fc8000fb5e064 */
[----:B------:R-:W-:-:S05]  /*4460*/  IADD3.X R73, R77, UR5, R36, P2, P3 ;  /* 0x000000054d497c10 */ /* 0x000fca00097e6424 */
[----:B--2---:R3:W-:Y:S04]  /*4470*/  STG.E.128 desc[UR42][R72.64], R48 ;  /* 0x0000003048007986 */ /* 0x0047e8000c101d2a */
.L_x_323:
[----:B------:R-:W-:Y:S05]  /*4480*/  BSYNC B2 ;  /* 0x0000000000027941 */ /* 0x000fea0003800000 */
.L_x_322:
[----:B------:R-:W-:Y:S05]  /*4490*/  @P1 BRA `(.L_x_321) ;  /* 0x0000000400c81947 */ /* 0x000fea0003800000 */
[----:B-123--:R1:W2:Y:S01]  /*44a0*/  LDS.128 R48, [R114+0x2d400] ;  /* 0x02d4000072307984 */ /* 0x00e2a20000000c00 */
[----:B------:R-:W-:Y:S01]  /*44b0*/  ISETP.GE.AND P2, PT, R236, R130, PT ;  /* 0x00000082ec00720c */ /* 0x000fe20003f46270 */
[----:B------:R-:W-:-:S12]  /*44c0*/  BSSY B2, `(.L_x_326) ;  /* 0x000006b000027945 */ /* 0x000fd80003800000 */
[----:B-1----:R-:W-:Y:S05]  /*44d0*/  @P2 BRA `(.L_x_327) ;  /* 0x0000000400a42947 */ /* 0x002fea0003800000 */
[----:B------:R-:W-:Y:S02]  /*44e0*/  SHF.R.U32.HI R74, RZ, 0x8, R69 ;  /* 0x00000008ff4a7819 */ /* 0x000fe40000011645 */
[----:B------:R-:W-:Y:S02]  /*44f0*/  SHF.R.U32.HI R68, RZ, 0x8, R71 ;  /* 0x00000008ff447819 */ /* 0x000fe40000011647 */
[----:B------:R-:W-:Y:S02]  /*4500*/  SHF.R.U32.HI R78, RZ, 0x10, R69 ;  /* 0x00000010ff4e7819 */ /* 0x000fe40000011645 */
[----:B------:R-:W-:Y:S01]  /*4510*/  LOP3.LUT R73, R69, 0xff0000ff, RZ, 0xc0, !PT ;  /* 0xff0000ff45497812 */ /* 0x000fe200078ec0ff */
[----:B--2---:R-:W-:Y:S01]  /*4520*/  IMAD.MOV.U32 R69, RZ, RZ, R50 ;  /* 0x000000ffff457224 */ /* 0x004fe200078e0032 */
[----:B------:R-:W-:Y:S01]  /*4530*/  SHF.R.U32.HI R75, RZ, 0x10, R71 ;  /* 0x00000010ff4b7819 */ /* 0x000fe20000011647 */
[----:B------:R-:W-:Y:S01]  /*4540*/  IMAD.SHL.U32 R50, R74, 0x100, RZ ;  /* 0x000001004a327824 */ /* 0x000fe200078e00ff */
[----:B------:R-:W-:-:S02]  /*4550*/  MOV R70, R51 ;  /* 0x0000003300467202 */ /* 0x000fc40000000f00 */
[----:B------:R-:W-:Y:S01]  /*4560*/  LOP3.LUT R72, R71, 0xff0000ff, RZ, 0xc0, !PT ;  /* 0xff0000ff47487812 */ /* 0x000fe200078ec0ff */
[----:B------:R-:W-:Y:S01]  /*4570*/  IMAD.U32 R71, R75, 0x10000, RZ ;  /* 0x000100004b477824 */ /* 0x000fe200078e00ff */
[----:B------:R-:W-:Y:S02]  /*4580*/  SHF.L.U32 R51, R68, 0x8, RZ ;  /* 0x0000000844337819 */ /* 0x000fe400000006ff */
[----:B------:R-:W-:Y:S02]  /*4590*/  LOP3.LUT R68, R73, 0xff00, R50, 0xf8, !PT ;  /* 0x0000ff0049447812 */ /* 0x000fe400078ef832 */
[----:B------:R-:W-:Y:S01]  /*45a0*/  LOP3.LUT R74, R72, 0xff00, R51, 0xf8, !PT ;  /* 0x0000ff00484a7812 */ /* 0x000fe200078ef833 */
[----:B------:R-:W-:Y:S01]  /*45b0*/  IMAD.U32 R51, R78, 0x10000, RZ ;  /* 0x000100004e337824 */ /* 0x000fe200078e00ff */
[----:B------:R-:W-:Y:S02]  /*45c0*/  F2FP.F16.E4M3.UNPACK_B R72, R141.H1 ;  /* 0x0000008dff48723e */ /* 0x000fe400030006ff */
[----:B------:R-:W-:-:S02]  /*45d0*/  F2FP.F16.E4M3.UNPACK_B R50, R49 ;  /* 0x00000031ff32723e */ /* 0x000fc400020006ff */
[----:B------:R-:W-:Y:S01]  /*45e0*/  LOP3.LUT R78, R74, 0xff0000, R71, 0xf8, !PT ;  /* 0x00ff00004a4e7812 */ /* 0x000fe200078ef847 */
[----:B------:R-:W-:Y:S01]  /*45f0*/  HADD2.F32 R74, -RZ, R72.H0_H0 ;  /* 0x20000048ff4a7230 */ /* 0x000fe20000004100 */
[----:B------:R-:W-:Y:S01]  /*4600*/  LOP3.LUT R73, R68, 0xff0000, R51, 0xf8, !PT ;  /* 0x00ff000044497812 */ /* 0x000fe200078ef833 */
[----:B------:R-:W-:Y:S01]  /*4610*/  HADD2.F32 R51, -RZ, R50.H1_H1 ;  /* 0x30000032ff337230 */ /* 0x000fe20000004100 */
[----:B------:R-:W-:Y:S01]  /*4620*/  F2FP.F16.E4M3.UNPACK_B R71, R140.H1 ;  /* 0x0000008cff47723e */ /* 0x000fe200030006ff */
[----:B------:R-:W-:Y:S01]  /*4630*/  HADD2.F32 R75, -RZ, R72.H1_H1 ;  /* 0x30000048ff4b7230 */ /* 0x000fe20000004100 */
[----:B------:R-:W-:Y:S01]  /*4640*/  F2FP.F16.E4M3.UNPACK_B R49, R49.H1 ;  /* 0x00000031ff31723e */ /* 0x000fe200030006ff */
[----:B------:R-:W-:Y:S02]  /*4650*/  HADD2.F32 R50, -RZ, R50.H0_H0 ;  /* 0x20000032ff327230 */ /* 0x000fe40000004100 */
[----:B------:R-:W-:Y:S01]  /*4660*/  FMUL.FTZ R79, R51, R74 ;  /* 0x0000004a334f7220 */ /* 0x000fe20000410000 */
[----:B------:R-:W-:Y:S01]  /*4670*/  HADD2.F32 R72, -RZ, R71.H0_H0 ;  /* 0x20000047ff487230 */ /* 0x000fe20000004100 */
[----:B------:R-:W-:Y:S01]  /*4680*/  F2FP.F16.E4M3.UNPACK_B R141, R141 ;  /* 0x0000008dff8d723e */ /* 0x000fe200020006ff */
[----:B------:R-:W-:-:S02]  /*4690*/  HADD2.F32 R68, -RZ, R49.H1_H1 ;  /* 0x30000031ff447230 */ /* 0x000fc40000004100 */
[C---:B------:R-:W-:Y:S01]  /*46a0*/  FMUL.FTZ R74, R50.reuse, R74 ;  /* 0x0000004a324a7220 */ /* 0x040fe20000410000 */
[----:B------:R-:W-:Y:S02]  /*46b0*/  HADD2.F32 R49, -RZ, R49.H0_H0 ;  /* 0x20000031ff317230 */ /* 0x000fe40000004100 */
[-C--:B------:R-:W-:Y:S01]  /*46c0*/  FFMA.FTZ R80, R50, R72.reuse, -R79 ;  /* 0x0000004832507223 */ /* 0x080fe2000001084f */
[----:B------:R-:W-:Y:S02]  /*46d0*/  HADD2.F32 R71, -RZ, R71.H1_H1 ;  /* 0x30000047ff477230 */ /* 0x000fe40000004100 */
[CC--:B------:R-:W-:Y:S01]  /*46e0*/  FMUL.FTZ R50, R68.reuse, R75.reuse ;  /* 0x0000004b44327220 */ /* 0x0c0fe20000410000 */
[----:B------:R-:W-:Y:S01]  /*46f0*/  FFMA.FTZ R81, R51, R72, R74 ;  /* 0x0000004833517223 */ /* 0x000fe2000001004a */
[C---:B------:R-:W-:Y:S01]  /*4700*/  FMUL.FTZ R75, R49.reuse, R75 ;  /* 0x0000004b314b7220 */ /* 0x040fe20000410000 */
[----:B------:R-:W-:Y:S01]  /*4710*/  F2FP.F16.E4M3.UNPACK_B R140, R140 ;  /* 0x0000008cff8c723e */ /* 0x000fe200020006ff */
[-C--:B------:R-:W-:Y:S01]  /*4720*/  FFMA.FTZ R82, R49, R71.reuse, -R50 ;  /* 0x0000004731527223 */ /* 0x080fe20000010832 */
[-C--:B------:R-:W-:Y:S01]  /*4730*/  F2FP.F16.E4M3.UNPACK_B R49, R48.reuse.H1 ;  /* 0x00000030ff31723e */ /* 0x080fe200030006ff */
[----:B------:R-:W-:Y:S01]  /*4740*/  FFMA.FTZ R83, R68, R71, R75 ;  /* 0x0000004744537223 */ /* 0x000fe2000001004b */
[----:B------:R-:W-:Y:S01]  /*4750*/  F2FP.F16.E4M3.UNPACK_B R48, R48 ;  /* 0x00000030ff30723e */ /* 0x000fe200020006ff */
[----:B------:R-:W-:-:S02]  /*4760*/  HADD2.F32 R71, -RZ, R141.H1_H1 ;  /* 0x3000008dff477230 */ /* 0x000fc40000004100 */
[--C-:B------:R-:W-:Y:S02]  /*4770*/  HADD2.F32 R50, -RZ, R49.reuse.H0_H0 ;  /* 0x20000031ff327230 */ /* 0x100fe40000004100 */
        /* <DEDUP_REMOVED lines=12> */
[----:B------:R-:W-:Y:S01]  /*4840*/  FFMA.FTZ R79, R49, R140, -R72 ;  /* 0x0000008c314f7223 */ /* 0x000fe20000010848 */
[----:B------:R-:W-:Y:S01]  /*4850*/  F2FP.F16.E4M3.UNPACK_B R49, R70.H1 ;  /* 0x00000046ff31723e */ /* 0x000fe200030006ff */
[----:B------:R-:W-:Y:S01]  /*4860*/  FFMA.FTZ R140, R48, R140, R141 ;  /* 0x0000008c308c7223 */ /* 0x000fe2000001008d */
[----:B------:R-:W-:-:S02]  /*4870*/  F2FP.F16.E4M3.UNPACK_B R72, R78.H1 ;  /* 0x0000004eff48723e */ /* 0x000fc400030006ff */
[----:B------:R-:W-:Y:S01]  /*4880*/  F2FP.SATFINITE.E4M3.F32.PACK_AB_MERGE_C R137, R74, R75, RZ ;  /* 0x0000004b4a89723e */ /* 0x000fe200048070ff */
[--C-:B------:R-:W-:Y:S01]  /*4890*/  HADD2.F32 R51, -RZ, R49.reuse.H1_H1 ;  /* 0x30000031ff337230 */ /* 0x100fe20000004100 */
[----:B------:R-:W-:Y:S01]  /*48a0*/  F2FP.F16.E4M3.UNPACK_B R68, R73.H1 ;  /* 0x00000049ff44723e */ /* 0x000fe200030006ff */
[----:B------:R-:W-:Y:S01]  /*48b0*/  HADD2.F32 R75, -RZ, R72.H1_H1 ;  /* 0x30000048ff4b7230 */ /* 0x000fe20000004100 */
[----:B------:R-:W-:Y:S01]  /*48c0*/  F2FP.F16.E4M3.UNPACK_B R48, R69.H1 ;  /* 0x00000045ff30723e */ /* 0x000fe200030006ff */
[----:B------:R-:W-:Y:S01]  /*48d0*/  HADD2.F32 R50, -RZ, R49.H0_H0 ;  /* 0x20000031ff327230 */ /* 0x000fe20000004100 */
[----:B------:R-:W-:Y:S01]  /*48e0*/  F2FP.F16.E4M3.UNPACK_B R78, R78 ;  /* 0x0000004eff4e723e */ /* 0x000fe200020006ff */
[----:B------:R-:W-:Y:S01]  /*48f0*/  HADD2.F32 R71, -RZ, R68.H1_H1 ;  /* 0x30000044ff477230 */ /* 0x000fe20000004100 */
[----:B------:R-:W-:Y:S01]  /*4900*/  F2FP.SATFINITE.E4M3.F32.PACK_AB_MERGE_C R141, R83, R82, RZ ;  /* 0x00000052538d723e */ /* 0x000fe200048070ff */
[----:B------:R-:W-:Y:S01]  /*4910*/  FMUL.FTZ R83, R51, R75 ;  /* 0x0000004b33537220 */ /* 0x000fe20000410000 */
[----:B------:R-:W-:Y:S01]  /*4920*/  F2FP.F16.E4M3.UNPACK_B R73, R73 ;  /* 0x00000049ff49723e */ /* 0x000fe200020006ff */
[----:B------:R-:W-:-:S02]  /*4930*/  HADD2.F32 R49, -RZ, R48.H1_H1 ;  /* 0x30000030ff317230 */ /* 0x000fc40000004100 */
[C---:B------:R-:W-:Y:S01]  /*4940*/  FMUL.FTZ R82, R50.reuse, R75 ;  /* 0x0000004b32527220 */ /* 0x040fe20000410000 */
[----:B------:R-:W-:Y:S02]  /*4950*/  HADD2.F32 R74, -RZ, R78.H1_H1 ;  /* 0x3000004eff4a7230 */ /* 0x000fe40000004100 */
[----:B------:R-:W-:Y:S01]  /*4960*/  FFMA.FTZ R83, R50, R71, -R83 ;  /* 0x0000004732537223 */ /* 0x000fe20000010853 */
[----:B------:R-:W-:Y:S01]  /*4970*/  HADD2.F32 R48, -RZ, R48.H0_H0 ;  /* 0x20000030ff307230 */ /* 0x000fe20000004100 */
[----:B------:R-:W-:Y:S01]  /*4980*/  F2FP.F16.E4M3.UNPACK_B R69, R69 ;  /* 0x00000045ff45723e */ /* 0x000fe200020006ff */
[----:B------:R-:W-:Y:S02]  /*4990*/  HADD2.F32 R50, -RZ, R73.H1_H1 ;  /* 0x30000049ff327230 */ /* 0x000fe40000004100 */
[----:B------:R-:W-:Y:S01]  /*49a0*/  FMUL.FTZ R75, R49, R74 ;  /* 0x0000004a314b7220 */ /* 0x000fe20000410000 */
        /* <DEDUP_REMOVED lines=8> */
[--C-:B------:R-:W-:Y:S02]  /*4a30*/  HADD2.F32 R49, -RZ, R70.reuse.H0_H0 ;  /* 0x20000046ff317230 */ /* 0x100fe40000004100 */
        /* <DEDUP_REMOVED lines=13> */
[----:B------:R-:W-:-:S02]  /*4b10*/  F2FP.SATFINITE.E4M3.F32.PACK_AB_MERGE_C R82, R82, R83, RZ ;  /* 0x000000535252723e */ /* 0x000fc400048070ff */
[----:B------:R-:W-:Y:S02]  /*4b20*/  F2FP.SATFINITE.E4M3.F32.PACK_AB_MERGE_C R74, R78, R51, R74 ;  /* 0x000000334e4a723e */ /* 0x000fe4000480704a */
[----:B------:R-:W-:Y:S02]  /*4b30*/  F2FP.SATFINITE.E4M3.F32.PACK_AB_MERGE_C R51, R71, R50, R82 ;  /* 0x000000324733723e */ /* 0x000fe40004807052 */
[----:B------:R-:W-:Y:S02]  /*4b40*/  F2FP.SATFINITE.E4M3.F32.PACK_AB_MERGE_C R49, R81, R80, R141 ;  /* 0x000000505131723e */ /* 0x000fe4000480708d */
[----:B------:R-:W-:Y:S02]  /*4b50*/  F2FP.SATFINITE.E4M3.F32.PACK_AB_MERGE_C R48, R140, R79, R137 ;  /* 0x0000004f8c30723e */ /* 0x000fe40004807089 */
[----:B------:R-:W-:-:S07]  /*4b60*/  MOV R50, R74 ;  /* 0x0000004a00327202 */ /* 0x000fce0000000f00 */
.L_x_327:
[----:B------:R-:W-:Y:S05]  /*4b70*/  BSYNC B2 ;  /* 0x0000000000027941 */ /* 0x000fea0003800000 */
.L_x_326:
[----:B------:R-:W-:Y:S02]  /*4b80*/  ULDC.64 UR4, c[0x0][0x2d8] ;  /* 0x0000b60000047ab9 */ /* 0x000fe40000000a00 */
[----:B------:R-:W-:-:S04]  /*4b90*/  IADD3 R68, P2, P3, R39, UR4, R76 ;  /* 0x0000000427447c10 */ /* 0x000fc8000fb5e04c */
[----:B------:R-:W-:-:S05]  /*4ba0*/  IADD3.X R69, R106, UR5, R77, P2, P3 ;  /* 0x000000056a457c10 */ /* 0x000fca00097e644d */
[----:B--2---:R4:W-:Y:S04]  /*4bb0*/  STG.E.128 desc[UR42][R68.64], R48 ;  /* 0x0000003044007986 */ /* 0x0049e8000c101d2a */
.L_x_321:
[----:B------:R-:W-:Y:S05]  /*4bc0*/  BSYNC B1 ;  /* 0x0000000000017941 */ /* 0x000fea0003800000 */
.L_x_320:
[----:B------:R-:W-:Y:S01]  /*4bd0*/  ISETP.NE.AND P2, PT, R148, RZ, PT ;  /* 0x000000ff9400720c */ /* 0x000fe20003f45270 */
[----:B------:R-:W-:-:S12]  /*4be0*/  BSSY B1, `(.L_x_328) ;  /* 0x00000ec000017945 */ /* 0x000fd80003800000 */
[----:B------:R-:W-:Y:S05]  /*4bf0*/  @P2 BRA `(.L_x_329) ;  /* 0x0000000c00a82947 */ /* 0x000fea0003800000 */
[----:B----4-:R-:W-:Y:S01]  /*4c00*/  IADD3 R68, P2, P3, R3, R128, R16 ;  /* 0x0000008003447210 */ /* 0x010fe20007b5e010 */
[----:B------:R-:W-:Y:S03]  /*4c10*/  BSSY B2, `(.L_x_330) ;  /* 0x0000075000027945 */ /* 0x000fe60003800000 */
[----:B------:R-:W-:Y:S01]  /*4c20*/  IADD3.X R69, R31, R131, R17, P2, P3 ;  /* 0x000000831f457210 */ /* 0x000fe200017e6411 */
[----:B------:R-:W-:Y:S08]  /*4c30*/  @P0 BRA `(.L_x_331) ;  /* 0x0000000400c80947 */ /* 0x000ff00003800000 */
[----:B-123--:R1:W2:Y:S01]  /*4c40*/  LDS.128 R48, [R114+0x2a400] ;  /* 0x02a4000072307984 */ /* 0x00e2a20000000c00 */
[----:B------:R-:W-:Y:S01]  /*4c50*/  ISETP.GE.AND P2, PT, R18, R130, PT ;  /* 0x000000821200720c */ /* 0x000fe20003f46270 */
[----:B------:R-:W-:-:S12]  /*4c60*/  BSSY B3, `(.L_x_332) ;  /* 0x000006b000037945 */ /* 0x000fd80003800000 */
[----:B-1----:R-:W-:Y:S05]  /*4c70*/  @P2 BRA `(.L_x_333) ;  /* 0x0000000400a42947 */ /* 0x002fea0003800000 */
[----:B------:R-:W-:Y:S01]  /*4c80*/  SHF.R.U32.HI R64, RZ, 0x8, R67 ;  /* 0x00000008ff407819 */ /* 0x000fe20000011643 */
[----:B--2---:R-:W-:Y:S01]  /*4c90*/  IMAD.MOV.U32 R66, RZ, RZ, R51 ;  /* 0x000000ffff427224 */ /* 0x004fe200078e0033 */
[--C-:B------:R-:W-:Y:S02]  /*4ca0*/  SHF.R.U32.HI R72, RZ, 0x8, R65.reuse ;  /* 0x00000008ff487819 */ /* 0x100fe40000011641 */
[----:B------:R-:W-:Y:S01]  /*4cb0*/  SHF.R.U32.HI R74, RZ, 0x10, R65 ;  /* 0x00000010ff4a7819 */ /* 0x000fe20000011641 */
[----:B------:R-:W-:Y:S01]  /*4cc0*/  IMAD.SHL.U32 R51, R64, 0x100, RZ ;  /* 0x0000010040337824 */ /* 0x000fe200078e00ff */
[----:B------:R-:W-:Y:S01]  /*4cd0*/  LOP3.LUT R71, R65, 0xff0000ff, RZ, 0xc0, !PT ;  /* 0xff0000ff41477812 */ /* 0x000fe200078ec0ff */
[----:B------:R-:W-:Y:S01]  /*4ce0*/  IMAD.MOV.U32 R65, RZ, RZ, R50 ;  /* 0x000000ffff417224 */ /* 0x000fe200078e0032 */
[----:B------:R-:W-:Y:S02]  /*4cf0*/  LOP3.LUT R70, R67, 0xff0000ff, RZ, 0xc0, !PT ;  /* 0xff0000ff43467812 */ /* 0x000fe400078ec0ff */
[----:B------:R-:W-:-:S02]  /*4d00*/  SHF.R.U32.HI R73, RZ, 0x10, R67 ;  /* 0x00000010ff497819 */ /* 0x000fc40000011643 */
[----:B------:R-:W-:Y:S02]  /*4d10*/  SHF.L.U32 R50, R72, 0x8, RZ ;  /* 0x0000000848327819 */ /* 0x000fe400000006ff */
[----:B------:R-:W-:Y:S01]  /*4d20*/  LOP3.LUT R72, R70, 0xff00, R51, 0xf8, !PT ;  /* 0x0000ff0046487812 */ /* 0x000fe200078ef833 */
[----:B------:R-:W-:Y:S01]  /*4d30*/  IMAD.U32 R51, R74, 0x10000, RZ ;  /* 0x000100004a337824 */ /* 0x000fe200078e00ff */
[----:B------:R-:W-:Y:S02]  /*4d40*/  LOP3.LUT R64, R71, 0xff00, R50, 0xf8, !PT ;  /* 0x0000ff0047407812 */ /* 0x000fe400078ef832 */
[----:B------:R-:W-:Y:S02]  /*4d50*/  SHF.L.U32 R67, R73, 0x10, RZ ;  /* 0x0000001049437819 */ /* 0x000fe400000006ff */
        /* <DEDUP_REMOVED lines=53> */
[----:B------:R-:W-:Y:S01]  /*50b0*/  F2FP.F16.E4M3.UNPACK_B R71, R71 ;  /* 0x00000047ff47723e */ /* 0x000fe200020006ff */
[----:B------:R-:W-:Y:S01]  /*50c0*/  FMUL.FTZ R79, R51, R73 ;  /* 0x00000049334f7220 */ /* 0x000fe20000410000 */
        /* <DEDUP_REMOVED lines=33> */
[----:B------:R-:W-:Y:S01]  /*52e0*/  F2FP.SATFINITE.E4M3.F32.PACK_AB_MERGE_C R49, R77, R76, R81 ;  /* 0x0000004c4d31723e */ /* 0x000fe20004807051 */
[----:B------:R-:W-:Y:S01]  /*52f0*/  IMAD.MOV.U32 R50, RZ, RZ, R72 ;  /* 0x000000ffff327224 */ /* 0x000fe200078e0048 */
[----:B------:R-:W-:-:S07]  /*5300*/  F2FP.SATFINITE.E4M3.F32.PACK_AB_MERGE_C R48, R138, R75, R80 ;  /* 0x0000004b8a30723e */ /* 0x000fce0004807050 */
.L_x_333:
[----:B------:R-:W-:Y:S05]  /*5310*/  BSYNC B3 ;  /* 0x0000000000037941 */ /* 0x000fea0003800000 */
.L_x_332:
[----:B------:R-:W-:Y:S02]  /*5320*/  ULDC.64 UR4, c[0x0][0x2d8] ;  /* 0x0000b60000047ab9 */ /* 0x000fe40000000a00 */
[----:B------:R-:W-:-:S04]  /*5330*/  IADD3 R64, P2, P3, R68, UR4, R100 ;  /* 0x0000000444407c10 */ /* 0x000fc8000fb5e064 */
[----:B------:R-:W-:-:S05]  /*5340*/  IADD3.X R65, R69, UR5, R36, P2, P3 ;  /* 0x0000000545417c10 */ /* 0x000fca00097e6424 */
[----:B--2---:R4:W-:Y:S04]  /*5350*/  STG.E.128 desc[UR42][R64.64], R48 ;  /* 0x0000003040007986 */ /* 0x0049e8000c101d2a */
.L_x_331:
[----:B------:R-:W-:Y:S05]  /*5360*/  BSYNC B2 ;  /* 0x0000000000027941 */ /* 0x000fea0003800000 */
.L_x_330:
[----:B------:R-:W-:Y:S05]  /*5370*/  @P1 BRA `(.L_x_329) ;  /* 0x0000000400c81947 */ /* 0x000fea0003800000 */
[----:B-1234-:R1:W2:Y:S01]  /*5380*/  LDS.128 R48, [R114+0x2e400] ;  /* 0x02e4000072307984 */ /* 0x01e2a20000000c00 */
[----:B------:R-:W-:Y:S01]  /*5390*/  ISETP.GE.AND P2, PT, R236, R130, PT ;  /* 0x00000082ec00720c */ /* 0x000fe20003f46270 */
[----:B------:R-:W-:-:S12]  /*53a0*/  BSSY B2, `(.L_x_334) ;  /* 0x000006b000027945 */ /* 0x000fd80003800000 */
[----:B-1----:R-:W-:Y:S05]  /*53b0*/  @P2 BRA `(.L_x_335) ;  /* 0x0000000400a42947 */ /* 0x002fea0003800000 */
[----:B------:R-:W-:Y:S01]  /*53c0*/  SHF.R.U32.HI R70, RZ, 0x8, R61 ;  /* 0x00000008ff467819 */ /* 0x000fe2000001163d */
[----:B--2---:R-:W-:Y:S01]  /*53d0*/  IMAD.MOV.U32 R62, RZ, RZ, R51 ;  /* 0x000000ffff3e7224 */ /* 0x004fe200078e0033 */
[--C-:B------:R-:W-:Y:S02]  /*53e0*/  SHF.R.U32.HI R65, RZ, 0x8, R63.reuse ;  /* 0x00000008ff417819 */ /* 0x100fe4000001163f */
[----:B------:R-:W-:Y:S01]  /*53f0*/  LOP3.LUT R64, R63, 0xff0000ff, RZ, 0xc0, !PT ;  /* 0xff0000ff3f407812 */ /* 0x000fe200078ec0ff */
[----:B------:R-:W-:Y:S01]  /*5400*/  IMAD.SHL.U32 R51, R70, 0x100, RZ ;  /* 0x0000010046337824 */ /* 0x000fe200078e00ff */
[----:B------:R-:W-:Y:S01]  /*5410*/  SHF.R.U32.HI R66, RZ, 0x10, R63 ;  /* 0x00000010ff427819 */ /* 0x000fe2000001163f */
[----:B------:R-:W-:Y:S01]  /*5420*/  IMAD.SHL.U32 R63, R65, 0x100, RZ ;  /* 0x00000100413f7824 */ /* 0x000fe200078e00ff */
[----:B------:R-:W-:Y:S02]  /*5430*/  LOP3.LUT R60, R61, 0xff0000ff, RZ, 0xc0, !PT ;  /* 0xff0000ff3d3c7812 */ /* 0x000fe400078ec0ff */
[----:B------:R-:W-:Y:S01]  /*5440*/  SHF.R.U32.HI R67, RZ, 0x10, R61 ;  /* 0x00000010ff437819 */ /* 0x000fe2000001163d */
[----:B------:R-:W-:Y:S01]  /*5450*/  IMAD.U32 R66, R66, 0x10000, RZ ;  /* 0x0001000042427824 */ /* 0x000fe200078e00ff */
[----:B------:R-:W-:-:S02]  /*5460*/  MOV R61, R50 ;  /* 0x00000032003d7202 */ /* 0x000fc40000000f00 */
[----:B------:R-:W-:Y:S02]  /*5470*/  LOP3.LUT R51, R60, 0xff00, R51, 0xf8, !PT ;  /* 0x0000ff003c337812 */ /* 0x000fe400078ef833 */
[----:B------:R-:W-:Y:S02]  /*5480*/  LOP3.LUT R63, R64, 0xff00, R63, 0xf8, !PT ;  /* 0x0000ff00403f7812 */ /* 0x000fe400078ef83f */
[----:B------:R-:W-:Y:S02]  /*5490*/  SHF.L.U32 R60, R67, 0x10, RZ ;  /* 0x00000010433c7819 */ /* 0x000fe400000006ff */
[----:B------:R-:W-:Y:S02]  /*54a0*/  F2FP.F16.E4M3.UNPACK_B R64, R135.H1 ;  /* 0x00000087ff40723e */ /* 0x000fe400030006ff */
[-C--:B------:R-:W-:Y:S02]  /*54b0*/  F2FP.F16.E4M3.UNPACK_B R50, R49.reuse ;  /* 0x00000031ff32723e */ /* 0x080fe400020006ff */
[----:B------:R-:W-:Y:S01]  /*54c0*/  LOP3.LUT R70, R63, 0xff0000, R66, 0xf8, !PT ;  /* 0x00ff00003f467812 */ /* 0x000fe200078ef842 */
[----:B------:R-:W-:Y:S01]  /*54d0*/  HADD2.F32 R66, -RZ, R64.H0_H0 ;  /* 0x20000040ff427230 */ /* 0x000fe20000004100 */
[----:B------:R-:W-:Y:S01]  /*54e0*/  LOP3.LUT R65, R51, 0xff0000, R60, 0xf8, !PT ;  /* 0x00ff000033417812 */ /* 0x000fe200078ef83c */
[----:B------:R-:W-:Y:S01]  /*54f0*/  HADD2.F32 R51, -RZ, R50.H1_H1 ;  /* 0x30000032ff337230 */ /* 0x000fe20000004100 */
[----:B------:R-:W-:Y:S01]  /*5500*/  F2FP.F16.E4M3.UNPACK_B R63, R134.H1 ;  /* 0x00000086ff3f723e */ /* 0x000fe200030006ff */
[----:B------:R-:W-:Y:S01]  /*5510*/  HADD2.F32 R67, -RZ, R64.H1_H1 ;  /* 0x30000040ff437230 */ /* 0x000fe20000004100 */
[----:B------:R-:W-:Y:S01]  /*5520*/  F2FP.F16.E4M3.UNPACK_B R49, R49.H1 ;  /* 0x00000031ff31723e */ /* 0x000fe200030006ff */
[----:B------:R-:W-:-:S02]  /*5530*/  HADD2.F32 R50, -RZ, R50.H0_H0 ;  /* 0x20000032ff327230 */ /* 0x000fc40000004100 */
[CC--:B------:R-:W-:Y:S01]  /*5540*/  FMUL.FTZ R71, R51.reuse, R66.reuse ;  /* 0x0000004233477220 */ /* 0x0c0fe20000410000 */
[----:B------:R-:W-:Y:S01]  /*5550*/  HADD2.F32 R64, -RZ, R63.H0_H0 ;  /* 0x2000003fff407230 */ /* 0x000fe20000004100 */
[----:B------:R-:W-:Y:S01]  /*5560*/  F2FP.F16.E4M3.UNPACK_B R135, R135 ;  /* 0x00000087ff87723e */ /* 0x000fe200020006ff */
[--C-:B------:R-:W-:Y:S02]  /*5570*/  HADD2.F32 R60, -RZ, R49.reuse.H1_H1 ;  /* 0x30000031ff3c7230 */ /* 0x100fe40000004100 */
        /* <DEDUP_REMOVED lines=77> */
.L_x_335:
[----:B------:R-:W-:Y:S05]  /*5a50*/  BSYNC B2 ;  /* 0x0000000000027941 */ /* 0x000fea0003800000 */
.L_x_334:
[----:B------:R-:W-:Y:S02]  /*5a60*/  ULDC.64 UR4, c[0x0][0x2d8] ;  /* 0x0000b60000047ab9 */ /* 0x000fe40000000a00 */
[----:B------:R-:W-:-:S04]  /*5a70*/  IADD3 R60, P2, P3, R39, UR4, R68 ;  /* 0x00000004273c7c10 */ /* 0x000fc8000fb5e044 */
[----:B------:R-:W-:-:S05]  /*5a80*/  IADD3.X R61, R106, UR5, R69, P2, P3 ;  /* 0x000000056a3d7c10 */ /* 0x000fca00097e6445 */
[----:B--2---:R1:W-:Y:S04]  /*5a90*/  STG.E.128 desc[UR42][R60.64], R48 ;  /* 0x000000303c007986 */ /* 0x0043e8000c101d2a */
.L_x_329:
[----:B------:R-:W-:Y:S05]  /*5aa0*/  BSYNC B1 ;  /* 0x0000000000017941 */ /* 0x000fea0003800000 */
.L_x_328:
[----:B------:R-:W-:Y:S05]  /*5ab0*/  @P4 BRA `(.L_x_336) ;  /* 0x0000005800884947 */ /* 0x000fea0003800000 */
[----:B------:R-:W-:Y:S01]  /*5ac0*/  IADD3 R128, P2, P3, R113, R128, R16 ;  /* 0x0000008071807210 */ /* 0x000fe20007b5e010 */
[----:B------:R-:W-:Y:S03]  /*5ad0*/  BSSY B1, `(.L_x_337) ;  /* 0x0000075000017945 */ /* 0x000fe60003800000 */
[----:B------:R-:W-:Y:S01]  /*5ae0*/  IADD3.X R131, R112, R131, R17, P2, P3 ;  /* 0x0000008370837210 */ /* 0x000fe200017e6411 */
[----:B------:R-:W-:Y:S08]  /*5af0*/  @P0 BRA `(.L_x_338) ;  /* 0x0000000400c80947 */ /* 0x000ff00003800000 */
[----:B-1234-:R1:W2:Y:S01]  /*5b00*/  LDS.128 R48, [R114+0x2b400] ;  /* 0x02b4000072307984 */ /* 0x01e2a20000000c00 */
[----:B------:R-:W-:Y:S01]  /*5b10*/  ISETP.GE.AND P2, PT, R18, R130, PT ;  /* 0x000000821200720c */ /* 0x000fe20003f46270 */
[----:B------:R-:W-:-:S12]  /*5b20*/  BSSY B2, `(.L_x_339) ;  /* 0x000006b000027945 */ /* 0x000fd80003800000 */
[----:B-1----:R-:W-:Y:S05]  /*5b30*/  @P2 BRA `(.L_x_340) ;  /* 0x0000000400a42947 */ /* 0x002fea0003800000 */
[----:B------:R-:W-:Y:S02]  /*5b40*/  SHF.R.U32.HI R64, RZ, 0x8, R57 ;  /* 0x00000008ff407819 */ /* 0x000fe40000011639 */
[--C-:B------:R-:W-:Y:S02]  /*5b50*/  SHF.R.U32.HI R61, RZ, 0x8, R59.reuse ;  /* 0x00000008ff3d7819 */ /* 0x100fe4000001163b */
[----:B--2---:R-:W-:Y:S01]  /*5b60*/  MOV R58, R51 ;  /* 0x00000033003a7202 */ /* 0x004fe20000000f00 */
[----:B------:R-:W-:Y:S01]  /*5b70*/  IMAD.SHL.U32 R51, R64, 0x100, RZ ;  /* 0x0000010040337824 */ /* 0x000fe200078e00ff */
[----:B------:R-:W-:Y:S02]  /*5b80*/  SHF.R.U32.HI R62, RZ, 0x10, R59 ;  /* 0x00000010ff3e7819 */ /* 0x000fe4000001163b */
[----:B------:R-:W-:Y:S02]  /*5b90*/  LOP3.LUT R56, R57, 0xff0000ff, RZ, 0xc0, !PT ;  /* 0xff0000ff39387812 */ /* 0x000fe400078ec0ff */
[----:B------:R-:W-:Y:S01]  /*5ba0*/  SHF.R.U32.HI R63, RZ, 0x10, R57 ;  /* 0x00000010ff3f7819 */ /* 0x000fe20000011639 */
[----:B------:R-:W-:Y:S01]  /*5bb0*/  IMAD.U32 R62, R62, 0x10000, RZ ;  /* 0x000100003e3e7824 */ /* 0x000fe200078e00ff */
[----:B------:R-:W-:Y:S01]  /*5bc0*/  LOP3.LUT R60, R59, 0xff0000ff, RZ, 0xc0, !PT ;  /* 0xff0000ff3b3c7812 */ /* 0x000fe200078ec0ff */
[----:B------:R-:W-:Y:S01]  /*5bd0*/  IMAD.MOV.U32 R57, RZ, RZ, R50 ;  /* 0x000000ffff397224 */ /* 0x000fe200078e0032 */
[----:B------:R-:W-:-:S02]  /*5be0*/  SHF.L.U32 R59, R61, 0x8, RZ ;  /* 0x000000083d3b7819 */ /* 0x000fc400000006ff */
[----:B------:R-:W-:Y:S01]  /*5bf0*/  LOP3.LUT R51, R56, 0xff00, R51, 0xf8, !PT ;  /* 0x0000ff0038337812 */ /* 0x000fe200078ef833 */
[----:B------:R-:W-:Y:S01]  /*5c00*/  IMAD.U32 R56, R63, 0x10000, RZ ;  /* 0x000100003f387824 */ /* 0x000fe200078e00ff */
[----:B------:R-:W-:Y:S02]  /*5c10*/  LOP3.LUT R59, R60, 0xff00, R59, 0xf8, !PT ;  /* 0x0000ff003c3b7812 */ /* 0x000fe400078ef83b */
        /* <DEDUP_REMOVED lines=91> */
.L_x_340:
[----:B------:R-:W-:Y:S05]  /*61d0*/  BSYNC B2 ;  /* 0x0000000000027941 */ /* 0x000fea0003800000 */
.L_x_339:
[----:B------:R-:W-:Y:S02]  /*61e0*/  ULDC.64 UR4, c[0x0][0x2d8] ;  /* 0x0000b60000047ab9 */ /* 0x000fe40000000a00 */
[----:B------:R-:W-:-:S04]  /*61f0*/  IADD3 R56, P2, P3, R128, UR4, R100 ;  /* 0x0000000480387c10 */ /* 0x000fc8000fb5e064 */
[----:B------:R-:W-:-:S05]  /*6200*/  IADD3.X R57, R131, UR5, R36, P2, P3 ;  /* 0x0000000583397c10 */ /* 0x000fca00097e6424 */
[----:B--2---:R1:W-:Y:S04]  /*6210*/  STG.E.128 desc[UR42][R56.64], R48 ;  /* 0x0000003038007986 */ /* 0x0043e8000c101d2a */
.L_x_338:
[----:B------:R-:W-:Y:S05]  /*6220*/  BSYNC B1 ;  /* 0x0000000000017941 */ /* 0x000fea0003800000 */
.L_x_337:
        /* <DEDUP_REMOVED lines=110> */
.L_x_342:
[----:B------:R-:W-:Y:S05]  /*6910*/  BSYNC B1 ;  /* 0x0000000000017941 */ /* 0x000fea0003800000 */
.L_x_341:
[----:B------:R-:W-:Y:S02]  /*6920*/  ULDC.64 UR4, c[0x0][0x2d8] ;  /* 0x0000b60000047ab9 */ /* 0x000fe40000000a00 */
[----:B------:R-:W-:-:S04]  /*6930*/  IADD3 R128, P2, P3, R39, UR4, R128 ;  /* 0x0000000427807c10 */ /* 0x000fc8000fb5e080 */
[----:B------:R-:W-:-:S05]  /*6940*/  IADD3.X R129, R106, UR5, R131, P2, P3 ;  /* 0x000000056a817c10 */ /* 0x000fca00097e6483 */
[----:B--2---:R1:W-:Y:S01]  /*6950*/  STG.E.128 desc[UR42][R128.64], R48 ;  /* 0x0000003080007986 */ /* 0x0043e2000c101d2a */
[----:B------:R-:W-:Y:S05]  /*6960*/  BRA `(.L_x_336) ;  /* 0x0000004800dc7947 */ /* 0x000fea0003800000 */
.L_x_300:
[----:B------:R-:W-:Y:S02]  /*6970*/  ISETP.GE.AND P5, PT, R22, R118, PT ;  /* 0x000000761600720c */ /* 0x000fe40003fa6270 */
[----:B------:R-:W-:Y:S02]  /*6980*/  P2R R61, PR, RZ, 0x1 ;  /* 0x00000001ff3d7803 */ /* 0x000fe40000000000 */
[----:B------:R-:W-:-:S13]  /*6990*/  ISETP.GE.OR P5, PT, R16, R130, P5 ;  /* 0x000000821000720c */ /* 0x000fda0002fa6670 */
[----:B------:R-:W0:Y:S08]  /*69a0*/  @!P5 LDC.64 R56, c[0x0][0x3c8] ;  /* 0x0000f200ff38db82 */ /* 0x000e300000000a00 */
[----:B------:R-:W1:Y:S01]  /*69b0*/  @!P5 LDC.64 R58, c[0x0][0x3e0] ;  /* 0x0000f800ff3adb82 */ /* 0x000e620000000a00 */
[----:B0-----:R-:W-:-:S04]  /*69c0*/  @!P5 IADD3 R56, P2, P3, R94, R56, R48 ;  /* 0x000000385e38d210 */ /* 0x001fc80007b5e030 */
[----:B------:R-:W-:Y:S02]  /*69d0*/  @!P5 IADD3.X R57, R34, R57, R109, P2, P3 ;  /* 0x000000392239d210 */ /* 0x000fe400017e646d */
[----:B------:R-:W-:-:S04]  /*69e0*/  ISETP.GE.AND P2, PT, R235, R118, PT ;  /* 0x00000076eb00720c */ /* 0x000fc80003f46270 */
[----:B------:R-:W-:-:S13]  /*69f0*/  ISETP.GE.OR P2, PT, R16, R130, P2 ;  /* 0x000000821000720c */ /* 0x000fda0001746670 */
[----:B------:R-:W0:Y:S01]  /*6a00*/  @!P2 LDC.64 R54, c[0x0][0x3d8] ;  /* 0x0000f600ff36ab82 */ /* 0x000e220000000a00 */
[----:B------:R-:W-:Y:S02]  /*6a10*/  @!P2 IMAD.MOV.U32 R49, RZ, RZ, R109 ;  /* 0x000000ffff31a224 */ /* 0x000fe400078e006d */
[----:B------:R-:W-:-:S05]  /*6a20*/  @!P2 IMAD.MOV.U32 R51, RZ, RZ, R124 ;  /* 0x000000ffff33a224 */ /* 0x000fca00078e007c */
[----:B------:R-:W2:Y:S08]  /*6a30*/  @!P2 LDC.64 R80, c[0x0][0x3c8] ;  /* 0x0000f200ff50ab82 */ /* 0x000eb00000000a00 */
[----:B------:R-:W3:Y:S01]  /*6a40*/  @!P2 LDC.64 R82, c[0x0][0x3e0] ;  /* 0x0000f800ff52ab82 */ /* 0x000ee20000000a00 */
[----:B0-----:R-:W-:-:S04]  /*6a50*/  @!P2 IMAD.WIDE.U32 R52, R54, 0x60, R48 ;  /* 0x000000603634a825 */ /* 0x001fc800078e0030 */
[----:B------:R-:W-:Y:S01]  /*6a60*/  @!P2 IMAD R55, R55, 0x60, RZ ;  /* 0x000000603737a824 */ /* 0x000fe200078e02ff */
[----:B--2---:R-:W-:-:S04]  /*6a70*/  @!P2 IADD3 R80, P3, P4, R94, R80, R52 ;  /* 0x000000505e50a210 */ /* 0x004fc80007c7e034 */
[----:B------:R-:W-:-:S04]  /*6a80*/  @!P2 IADD3 R55, R53, R55, RZ ;  /* 0x000000373537a210 */ /* 0x000fc80007ffe0ff */
[----:B------:R-:W-:Y:S02]  /*6a90*/  @!P2 IADD3.X R81, R34, R81, R55, P3, P4 ;  /* 0x000000512251a210 */ /* 0x000fe40001fe8437 */
[----:B------:R-:W0:Y:S02]  /*6aa0*/  @!P2 LDC.64 R54, c[0x0][0x3e8] ;  /* 0x0000fa00ff36ab82 */ /* 0x000e240000000a00 */
[----:B0-----:R-:W-:-:S04]  /*6ab0*/  @!P2 IMAD.WIDE.U32 R52, R54, 0x60, R50 ;  /* 0x000000603634a825 */ /* 0x001fc800078e0032 */
[----:B------:R-:W-:Y:S01]  /*6ac0*/  @!P2 IMAD R55, R55, 0x60, RZ ;  /* 0x000000603737a824 */ /* 0x000fe200078e02ff */
[----:B---3--:R-:W-:-:S03]  /*6ad0*/  @!P2 IADD3 R82, P3, P4, R88, R82, R52 ;  /* 0x000000525852a210 */ /* 0x008fc60007c7e034 */
[----:B------:R-:W-:-:S05]  /*6ae0*/  @!P2 IMAD.IADD R54, R53, 0x1, R55 ;  /* 0x000000013536a824 */ /* 0x000fca00078e0237 */
[----:B------:R-:W-:Y:S02]  /*6af0*/  @!P2 IADD3.X R83, R103, R83, R54, P3, P4 ;  /* 0x000000536753a210 */ /* 0x000fe40001fe8436 */
[----:B-1----:R-:W-:-:S04]  /*6b00*/  @!P5 IADD3 R58, P3, P4, R88, R58, R50 ;  /* 0x0000003a583ad210 */ /* 0x002fc80007c7e032 */
[----:B------:R-:W-:Y:S02]  /*6b10*/  @!P5 IADD3.X R59, R103, R59, R124, P3, P4 ;  /* 0x0000003b673bd210 */ /* 0x000fe40001fe847c */
[----:B------:R-:W-:-:S04]  /*6b20*/  ISETP.GE.AND P4, PT, R234, R118, PT ;  /* 0x00000076ea00720c */ /* 0x000fc80003f86270 */
[----:B------:R-:W-:-:S13]  /*6b30*/  ISETP.GE.OR P4, PT, R16, R130, P4 ;  /* 0x000000821000720c */ /* 0x000fda0002786670 */
[----:B------:R-:W-:Y:S01]  /*6b40*/  @!P4 IADD3 R55, P3, P6, R94, R48, R14 ;  /* 0x000000305e37c210 */ /* 0x000fe20007e7e00e */
[----:B------:R-:W0:Y:S03]  /*6b50*/  @!P4 LDC.64 R64, c[0x0][0x3c8] ;  /* 0x0000f200ff40cb82 */ /* 0x000e260000000a00 */
[----:B------:R-:W-:Y:S02]  /*6b60*/  @!P4 IADD3.X R60, R34, R109, R20, P3, P6 ;  /* 0x0000006d223cc210 */ /* 0x000fe40001fec414 */
[----:B------:R-:W-:-:S03]  /*6b70*/  ISETP.GE.AND P3, PT, R233, R118, PT ;  /* 0x00000076e900720c */ /* 0x000fc60003f66270 */
[----:B------:R-:W1:Y:S01]  /*6b80*/  @!P4 LDC.64 R66, c[0x0][0x3e0] ;  /* 0x0000f800ff42cb82 */ /* 0x000e620000000a00 */
[----:B------:R-:W-:-:S13]  /*6b90*/  ISETP.GE.OR P3, PT, R16, R130, P3 ;  /* 0x000000821000720c */ /* 0x000fda0001f66670 */
[----:B------:R-:W-:Y:S01]  /*6ba0*/  @!P3 IADD3 R49, P0, P6, R94, R13, R48 ;  /* 0x0000000d5e31b210 */ /* 0x000fe20007e1e030 */
[----:B------:R-:W2:Y:S03]  /*6bb0*/  @!P3 LDC.64 R68, c[0x0][0x3c8] ;  /* 0x0000f200ff44bb82 */ /* 0x000ea60000000a00 */
[----:B------:R-:W-:Y:S02]  /*6bc0*/  @!P3 IADD3.X R52, R34, R15, R109, P0, P6 ;  /* 0x0000000f2234b210 */ /* 0x000fe400007ec46d */
[----:B------:R-:W-:-:S03]  /*6bd0*/  @!P4 IADD3 R53, P0, P6, R88, R50, R9 ;  /* 0x000000325835c210 */ /* 0x000fc60007e1e009 */
[----:B------:R-:W3:Y:S01]  /*6be0*/  @!P3 LDC.64 R84, c[0x0][0x3e0] ;  /* 0x0000f800ff54bb82 */ /* 0x000ee20000000a00 */
[----:B------:R-:W-:Y:S02]  /*6bf0*/  @!P4 IADD3.X R54, R103, R124, R11, P0, P6 ;  /* 0x0000007c6736c210 */ /* 0x000fe400007ec40b */
[----:B------:R-:W-:-:S04]  /*6c00*/  @!P3 IADD3 R51, P0, P6, R88, R8, R50 ;  /* 0x000000085833b210 */ /* 0x000fc80007e1e032 */
[----:B------:R-:W-:Y:S02]  /*6c10*/  @!P3 IADD3.X R48, R103, R10, R124, P0, P6 ;  /* 0x0000000a6730b210 */ /* 0x000fe400007ec47c */
[----:B0-----:R-:W-:Y:S02]  /*6c20*/  @!P4 IADD3 R64, P6, R55, R64, RZ ;  /* 0x000000403740c210 */ /* 0x001fe40007fde0ff */
[----:B------:R-:W-:Y:S02]  /*6c30*/  CS2R R62, SRZ ;  /* 0x00000000003e7805 */ /* 0x000fe4000001ff00 */
[----:B------:R-:W-:Y:S02]  /*6c40*/  ISETP.NE.AND P0, PT, R61, RZ, PT ;  /* 0x000000ff3d00720c */ /* 0x000fe40003f05270 */
[----:B------:R-:W-:Y:S02]  /*6c50*/  @!P4 IADD3.X R65, R60, R65, RZ, P6, !PT ;  /* 0x000000413c41c210 */ /* 0x000fe400037fe4ff */
[----:B-1----:R-:W-:-:S05]  /*6c60*/  @!P4 IADD3 R66, P6, R53, R66, RZ ;  /* 0x000000423542c210 */ /* 0x002fca0007fde0ff */
[----:B------:R-:W-:Y:S01]  /*6c70*/  @!P4 IMAD.X R67, R54, 0x1, R67, P6 ;  /* 0x000000013643c824 */ /* 0x000fe200030e0643 */
[----:B--2---:R-:W-:Y:S02]  /*6c80*/  @!P3 IADD3 R68, P6, R49, R68, RZ ;  /* 0x000000443144b210 */ /* 0x004fe40007fde0ff */
[----:B------:R-:W-:-:S03]  /*6c90*/  CS2R R54, SRZ ;  /* 0x0000000000367805 */ /* 0x000fc6000001ff00 */
[----:B------:R-:W-:Y:S01]  /*6ca0*/  @!P3 IMAD.X R69, R52, 0x1, R69, P6 ;  /* 0x000000013445b824 */ /* 0x000fe200030e0645 */
[----:B---3--:R-:W-:Y:S02]  /*6cb0*/  @!P3 IADD3 R84, P6, R51, R84, RZ ;  /* 0x000000543354b210 */ /* 0x008fe40007fde0ff */
[----:B------:R-:W-:Y:S02]  /*6cc0*/  CS2R R50, SRZ ;  /* 0x0000000000327805 */ /* 0x000fe4000001ff00 */
[----:B------:R-:W-:Y:S02]  /*6cd0*/  CS2R R52, SRZ ;  /* 0x0000000000347805 */ /* 0x000fe4000001ff00 */
[----:B------:R-:W-:Y:S02]  /*6ce0*/  @!P3 IADD3.X R85, R48, R85, RZ, P6, !PT ;  /* 0x000000553055b210 */ /* 0x000fe400037fe4ff */
[----:B------:R-:W-:Y:S02]  /*6cf0*/  CS2R R48, SRZ ;  /* 0x0000000000307805 */ /* 0x000fe4000001ff00 */
[----:B------:R-:W-:Y:S01]  /*6d00*/  CS2R R60, SRZ ;  /* 0x00000000003c7805 */ /* 0x000fe2000001ff00 */
[----:B------:R0:W2:Y:S04]  /*6d10*/  @!P5 LDG.E.128 R52, desc[UR42][R58.64] ;  /* 0x0000002a3a34d981 */ /* 0x0000a8000c1e1d00 */
[----:B------:R1:W3:Y:S04]  /*6d20*/  @!P5 LDG.E.128 R48, desc[UR42][R56.64] ;  /* 0x0000002a3830d981 */ /* 0x0002e8000c1e1d00 */
[----:B------:R4:W5:Y:S01]  /*6d30*/  @!P4 LDG.E.128 R60, desc[UR42][R66.64] ;  /* 0x0000002a423cc981 */ /* 0x000962000c1e1d00 */
[----:B0-----:R-:W-:-:S02]  /*6d40*/  CS2R R58, SRZ ;  /* 0x00000000003a7805 */ /* 0x001fc4000001ff00 */
[----:B-1----:R-:W-:Y:S02]  /*6d50*/  CS2R R56, SRZ ;  /* 0x0000000000387805 */ /* 0x002fe4000001ff00 */
[----:B----4-:R-:W-:-:S04]  /*6d60*/  CS2R R66, SRZ ;  /* 0x0000000000427805 */ /* 0x010fc8000001ff00 */
[----:B------:R0:W4:Y:S01]  /*6d70*/  @!P4 LDG.E.128 R56, desc[UR42][R64.64] ;  /* 0x0000002a4038c981 */ /* 0x000122000c1e1d00 */
[----:B------:R-:W-:Y:S02]  /*6d80*/  CS2R R70, SRZ ;  /* 0x0000000000467805 */ /* 0x000fe4000001ff00 */
[----:B------:R-:W-:Y:S02]  /*6d90*/  CS2R R72, SRZ ;  /* 0x0000000000487805 */ /* 0x000fe4000001ff00 */
[----:B------:R-:W-:Y:S02]  /*6da0*/  CS2R R74, SRZ ;  /* 0x00000000004a7805 */ /* 0x000fe4000001ff00 */
[----:B------:R-:W-:Y:S02]  /*6db0*/  CS2R R76, SRZ ;  /* 0x00000000004c7805 */ /* 0x000fe4000001ff00 */
[----:B------:R-:W-:Y:S02]  /*6dc0*/  CS2R R78, SRZ ;  /* 0x00000000004e7805 */ /* 0x000fe4000001ff00 */
[----:B------:R-:W4:Y:S01]  /*6dd0*/  @!P2 LDG.E.128 R72, desc[UR42][R80.64] ;  /* 0x0000002a5048a981 */ /* 0x000f22000c1e1d00 */
[----:B0-----:R-:W-:-:S03]  /*6de0*/  CS2R R64, SRZ ;  /* 0x0000000000407805 */ /* 0x001fc6000001ff00 */
[----:B------:R-:W4:Y:S04]  /*6df0*/  @!P2 LDG.E.128 R76, desc[UR42][R82.64] ;  /* 0x0000002a524ca981 */ /* 0x000f28000c1e1d00 */
[----:B------:R0:W4:Y:S02]  /*6e00*/  @!P3 LDG.E.128 R64, desc[UR42][R68.64] ;  /* 0x0000002a4440b981 */ /* 0x000124000c1e1d00 */
[----:B0-----:R-:W-:-:S06]  /*6e10*/  CS2R R68, SRZ ;  /* 0x0000000000447805 */ /* 0x001fcc000001ff00 */
[----:B------:R-:W4:Y:S01]  /*6e20*/  @!P3 LDG.E.128 R68, desc[UR42][R84.64] ;  /* 0x0000002a5444b981 */ /* 0x000f22000c1e1d00 */
[----:B------:R-:W-:-:S06]  /*6e30*/  UISETP.NE.AND UP0, UPT, UR47, 0x3, UPT ;  /* 0x000000032f00788c */ /* 0x000fcc000bf05270 */
[----:B------:R-:W-:Y:S02]  /*6e40*/  PLOP3.LUT P5, PT, PT, PT, UP0, 0x80, 0x0 ;  /* 0x000000000000781c */ /* 0x000fe40003faf008 */
[----:B------:R-:W-:Y:S02]  /*6e50*/  ISETP.GE.AND P2, PT, R16, R130, PT ;  /* 0x000000821000720c */ /* 0x000fe40003f46270 */
[----:B--2---:R-:W-:Y:S01]  /*6e60*/  MOV R159, R52 ;  /* 0x00000034009f7202 */ /* 0x004fe20000000f00 */
[----:B------:R-:W-:Y:S02]  /*6e70*/  IMAD.MOV.U32 R157, RZ, RZ, R54 ;  /* 0x000000ffff9d7224 */ /* 0x000fe400078e0036 */
[----:B---3--:R-:W-:Y:S02]  /*6e80*/  IMAD.MOV.U32 R158, RZ, RZ, R48 ;  /* 0x000000ffff9e7224 */ /* 0x008fe400078e0030 */
[----:B------:R-:W-:Y:S02]  /*6e90*/  IMAD.MOV.U32 R156, RZ, RZ, R50 ;  /* 0x000000ffff9c7224 */ /* 0x000fe400078e0032 */
[----:B-----5:R-:W-:-:S02]  /*6ea0*/  IMAD.MOV.U32 R147, RZ, RZ, R60 ;  /* 0x000000ffff937224 */ /* 0x020fc400078e003c */
[----:B------:R-:W-:Y:S02]  /*6eb0*/  IMAD.MOV.U32 R148, RZ, RZ, R62 ;  /* 0x000000ffff947224 */ /* 0x000fe400078e003e */
[----:B----4-:R-:W-:Y:S01]  /*6ec0*/  IMAD.MOV.U32 R150, RZ, RZ, R56 ;  /* 0x000000ffff967224 */ /* 0x010fe200078e0038 */
[----:B------:R-:W-:Y:S01]  /*6ed0*/  MOV R149, R58 ;  /* 0x0000003a00957202 */ /* 0x000fe20000000f00 */
[----:B------:R-:W-:Y:S02]  /*6ee0*/  IMAD.MOV.U32 R137, RZ, RZ, R72 ;  /* 0x000000ffff897224 */ /* 0x000fe400078e0048 */
[----:B------:R-:W-:Y:S01]  /*6ef0*/  IMAD.MOV.U32 R138, RZ, RZ, R74 ;  /* 0x000000ffff8a7224 */ /* 0x000fe200078e004a */
[----:B------:R-:W-:Y:S01]  /*6f00*/  MOV R139, R76 ;  /* 0x0000004c008b7202 */ /* 0x000fe20000000f00 */
[----:B------:R-:W-:Y:S01]  /*6f10*/  IMAD.MOV.U32 R140, RZ, RZ, R78 ;  /* 0x000000ffff8c7224 */ /* 0x000fe200078e004e */
[----:B------:R-:W-:Y:S01]  /*6f20*/  MOV R141, R64 ;  /* 0x00000040008d7202 */ /* 0x000fe20000000f00 */
[----:B------:R-:W-:-:S02]  /*6f30*/  IMAD.MOV.U32 R143, RZ, RZ, R66 ;  /* 0x000000ffff8f7224 */ /* 0x000fc400078e0042 */
[----:B------:R-:W-:Y:S01]  /*6f40*/  IMAD.MOV.U32 R145, RZ, RZ, R68 ;  /* 0x000000ffff917224 */ /* 0x000fe200078e0044 */
[----:B------:R-:W-:Y:S01]  /*6f50*/  MOV R146, R70 ;  /* 0x0000004600927202 */ /* 0x000fe20000000f00 */
[----:B------:R-:W-:Y:S06]  /*6f60*/  @!P5 BRA `(.L_x_343) ;  /* 0x000000000004d947 */ /* 0x000fec0003800000 */
[----:B------:R-:W-:Y:S01]  /*6f70*/  BPT.TRAP 0x1 ;  /* 0x000000040000795c */ /* 0x000fe20000300000 */
.L_x_343:
[----:B------:R-:W-:Y:S01]  /*6f80*/  IMAD R109, R232, 0x8, R19 ;  /* 0x00000008e86d7824 */ /* 0x000fe200078e0213 */
[----:B------:R-:W-:Y:S01]  /*6f90*/  SHF.L.U32 R124, R237, 0x1f, RZ ;  /* 0x0000001fed7c7819 */ /* 0x000fe200000006ff */
[----:B------:R-:W0:Y:S01]  /*6fa0*/  LDC R142, c[0x0][0x2e4] ;  /* 0x0000b900ff8e7b82 */ /* 0x000e220000000800 */
[----:B------:R-:W-:Y:S01]  /*6fb0*/  MOV R129, R131 ;  /* 0x0000008300817202 */ /* 0x000fe20000000f00 */
[----:B------:R-:W-:Y:S01]  /*6fc0*/  BSSY B1, `(.L_x_344) ;  /* 0x0000005000017945 */ /* 0x000fe20003800000 */
[----:B------:R-:W1:Y:S05]  /*6fd0*/  SYNCS.PHASECHK.TRANS64.TRYWAIT P3, [R109+URZ+0x38890], R124 ;  /* 0x0388907c6d0075a7 */ /* 0x000e6a000806017f */
[----:B------:R-:W2:Y:S01]  /*6fe0*/  LDC.64 R130, c[0x0][0x2f0] ;  /* 0x0000bc00ff827b82 */ /* 0x000ea20000000a00 */
[----:B0-----:R-:W-:Y:S01]  /*6ff0*/  IMAD.IADD R144, R142, 0x1, -R123 ;  /* 0x000000018e907824 */ /* 0x001fe200078e0a7b */
[----:B-1----:R-:W-:Y:S06]  /*7000*/  @!P3 BRA `(.L_x_345) ;  /* 0x000001d400c4b947 */ /* 0x002fec0003800000 */
.L_x_598:
[----:B------:R-:W-:Y:S05]  /*7010*/  BSYNC B1 ;  /* 0x0000000000017941 */ /* 0x000fea0003800000 */
.L_x_344:
[----:B------:R-:W-:Y:S01]  /*7020*/  ISETP.GE.OR P3, PT, R22, R118, P0 ;  /* 0x000000761600720c */ /* 0x000fe20000766670 */
[----:B------:R-:W-:-:S12]  /*7030*/  BSSY B1, `(.L_x_346) ;  /* 0x00000f8000017945 */ /* 0x000fd80003800000 */
[----:B------:R-:W-:Y:S05]  /*7040*/  @P3 BRA `(.L_x_347) ;  /* 0x0000000c00d83947 */ /* 0x000fea0003800000 */
[----:B------:R-:W3:Y:S04]  /*7050*/  LDL R84, [R1+0x4] ;  /* 0x0000040001547983 */ /* 0x000ee80000100800 */
[----:B------:R-:W4:Y:S04]  /*7060*/  LDL R83, [R1+0xc] ;  /* 0x00000c0001537983 */ /* 0x000f280000100800 */
[----:B------:R-:W5:Y:S01]  /*7070*/  LDL R82, [R1+0x10] ;  /* 0x0000100001527983 */ /* 0x000f620000100800 */
[-C--:B--2---:R-:W-:Y:S01]  /*7080*/  IMAD R80, R23, R130.reuse, RZ ;  /* 0x0000008217507224 */ /* 0x084fe200078e02ff */
[----:B------:R-:W-:Y:S01]  /*7090*/  ISETP.NE.AND P6, PT, R0, RZ, PT ;  /* 0x000000ff0000720c */ /* 0x000fe20003fc5270 */
[C---:B------:R-:W-:Y:S01]  /*70a0*/  IMAD.WIDE.U32 R134, R22.reuse, R130, R128 ;  /* 0x0000008216867225 */ /* 0x040fe200078e0080 */
[----:B------:R-:W-:Y:S03]  /*70b0*/  BSSY B2, `(.L_x_348) ;  /* 0x00000e4000027945 */ /* 0x000fe60003800000 */
[----:B------:R-:W-:Y:S01]  /*70c0*/  IMAD R151, R22, R131, R80 ;  /* 0x0000008316977224 */ /* 0x000fe200078e0250 */
[----:B------:R-:W-:-:S02]  /*70d0*/  SEL R80, R123, R144, !P6 ;  /* 0x000000907b507207 */ /* 0x000fc40007000000 */
[----:B------:R-:W-:Y:S01]  /*70e0*/  IADD3 R154, P3, P4, R100, R134, R38 ;  /* 0x00000086649a7210 */ /* 0x000fe20007c7e026 */
[----:B------:R-:W-:Y:S01]  /*70f0*/  IMAD.IADD R151, R151, 0x1, R135 ;  /* 0x0000000197977824 */ /* 0x000fe200078e0287 */
[----:B------:R-:W-:-:S04]  /*7100*/  SHF.R.S32.HI R81, RZ, 0x1f, R80 ;  /* 0x0000001fff517819 */ /* 0x000fc80000011450 */
[----:B------:R-:W-:Y:S02]  /*7110*/  LEA.HI R81, R81, R80, RZ, 0x5 ;  /* 0x0000005051517211 */ /* 0x000fe400078f28ff */
[----:B------:R-:W-:Y:S02]  /*7120*/  IADD3.X R160, R36, R151, R105, P3, P4 ;  /* 0x0000009724a07210 */ /* 0x000fe40001fe8469 */
[----:B------:R-:W-:-:S04]  /*7130*/  LEA.HI.SX32 R81, R81, R104, 0x1b ;  /* 0x0000006851517211 */ /* 0x000fc800078fdaff */
[----:B------:R-:W-:Y:S02]  /*7140*/  SHF.R.S32.HI R80, RZ, 0x1f, R81 ;  /* 0x0000001fff507819 */ /* 0x000fe40000011451 */
[----:B------:R-:W-:Y:S02]  /*7150*/  SHF.L.U32 R155, R81, 0x4, RZ ;  /* 0x00000004519b7819 */ /* 0x000fe400000006ff */
[----:B------:R-:W-:-:S05]  /*7160*/  LEA.HI R81, R80, R81, RZ, 0x3 ;  /* 0x0000005150517211 */ /* 0x000fca00078f18ff */
[----:B------:R-:W-:-:S05]  /*7170*/  IMAD.SHL.U32 R81, R81, 0x800, RZ ;  /* 0x0000080051517824 */ /* 0x000fca00078e00ff */
[----:B------:R-:W-:Y:S02]  /*7180*/  LOP3.LUT R81, R81, 0xffffc000, RZ, 0xc0, !PT ;  /* 0xffffc00051517812 */ /* 0x000fe400078ec0ff */
[----:B---3--:R-:W-:-:S04]  /*7190*/  LOP3.LUT R80, R84, 0x70, R155, 0xf8, !PT ;  /* 0x0000007054507812 */ /* 0x008fc800078ef89b */
[----:B----4-:R-:W-:-:S04]  /*71a0*/  LOP3.LUT R80, R80, R83, RZ, 0x3c, !PT ;  /* 0x0000005350507212 */ /* 0x010fc800078e3cff */
[----:B-----5:R-:W-:Y:S01]  /*71b0*/  IADD3 R81, R80, R81, R82 ;  /* 0x0000005150517210 */ /* 0x020fe20007ffe052 */
[----:B------:R-:W-:-:S03]  /*71c0*/  IMAD R80, R232, 0x8000, R122 ;  /* 0x00008000e8507824 */ /* 0x000fc600078e027a */
[----:B------:R-:W-:Y:S01]  /*71d0*/  LEA R82, R232, R81, 0xf ;  /* 0x00000051e8527211 */ /* 0x000fe200078e78ff */
[----:B------:R-:W-:-:S04]  /*71e0*/  IMAD.IADD R80, R19, 0x1, R80 ;  /* 0x0000000113507824 */ /* 0x000fc800078e0250 */
[----:B------:R-:W-:Y:S02]  /*71f0*/  IMAD.IADD R84, R19, 0x1, R82 ;  /* 0x0000000113547824 */ /* 0x000fe400078e0252 */
[----:B------:R-:W1:Y:S04]  /*7200*/  LDS.128 R80, [R80+0x28400] ;  /* 0x0284000050507984 */ /* 0x000e680000000c00 */
[----:B------:R-:W2:Y:S01]  /*7210*/  LDS.128 R84, [R84+0x28400] ;  /* 0x0284000054547984 */ /* 0x000ea20000000c00 */
[----:B------:R-:W-:Y:S05]  /*7220*/  @P2 BRA `(.L_x_349) ;  /* 0x0000000c00302947 */ /* 0x000fea0003800000 */
[--C-:B------:R-:W-:Y:S02]  /*7230*/  SHF.R.U32.HI R167, RZ, 0x8, R49.reuse ;  /* 0x00000008ffa77819 */ /* 0x100fe40000011631 */
[----:B------:R-:W-:Y:S02]  /*7240*/  LOP3.LUT R48, R49, 0xff0000ff, RZ, 0xc0, !PT ;  /* 0xff0000ff31307812 */ /* 0x000fe400078ec0ff */
[----:B------:R-:W-:Y:S02]  /*7250*/  SHF.R.U32.HI R165, RZ, 0x10, R49 ;  /* 0x00000010ffa57819 */ /* 0x000fe40000011631 */
[----:B------:R-:W-:Y:S02]  /*7260*/  SHF.R.U32.HI R163, RZ, 0x8, R51 ;  /* 0x00000008ffa37819 */ /* 0x000fe40000011633 */
[----:B------:R-:W-:Y:S02]  /*7270*/  SHF.L.U32 R49, R167, 0x8, RZ ;  /* 0x00000008a7317819 */ /* 0x000fe400000006ff */
[----:B------:R-:W-:-:S02]  /*7280*/  LOP3.LUT R50, R51, 0xff0000ff, RZ, 0xc0, !PT ;  /* 0xff0000ff33327812 */ /* 0x000fc400078ec0ff */
[----:B------:R-:W-:Y:S01]  /*7290*/  SHF.R.U32.HI R164, RZ, 0x10, R51 ;  /* 0x00000010ffa47819 */ /* 0x000fe20000011633 */
[----:B------:R-:W-:Y:S01]  /*72a0*/  IMAD.SHL.U32 R51, R163, 0x100, RZ ;  /* 0x00000100a3337824 */ /* 0x000fe200078e00ff */
[----:B------:R-:W-:Y:S02]  /*72b0*/  SHF.R.U32.HI R161, RZ, 0x8, R55 ;  /* 0x00000008ffa17819 */ /* 0x000fe40000011637 */
[----:B------:R-:W-:Y:S01]  /*72c0*/  LOP3.LUT R48, R48, 0xff00, R49, 0xf8, !PT ;  /* 0x0000ff0030307812 */ /* 0x000fe200078ef831 */
[----:B------:R-:W-:Y:S01]  /*72d0*/  IMAD.U32 R49, R165, 0x10000, RZ ;  /* 0x00010000a5317824 */ /* 0x000fe200078e00ff */
[----:B------:R-:W-:Y:S02]  /*72e0*/  SHF.R.U32.HI R162, RZ, 0x8, R53 ;  /* 0x00000008ffa27819 */ /* 0x000fe40000011635 */
[----:B------:R-:W-:Y:S02]  /*72f0*/  LOP3.LUT R54, R55, 0xff0000ff, RZ, 0xc0, !PT ;  /* 0xff0000ff37367812 */ /* 0x000fe400078ec0ff */
[----:B------:R-:W-:-:S02]  /*7300*/  SHF.R.U32.HI R168, RZ, 0x10, R55 ;  /* 0x00000010ffa87819 */ /* 0x000fc40000011637 */
[----:B------:R-:W-:Y:S02]  /*7310*/  SHF.L.U32 R55, R161, 0x8, RZ ;  /* 0x00000008a1377819 */ /* 0x000fe400000006ff */
[----:B------:R-:W-:Y:S01]  /*7320*/  LOP3.LUT R51, R50, 0xff00, R51, 0xf8, !PT ;  /* 0x0000ff0032337812 */ /* 0x000fe200078ef833 */
[----:B------:R-:W-:Y:S01]  /*7330*/  IMAD.U32 R168, R168, 0x10000, RZ ;  /* 0x00010000a8a87824 */ /* 0x000fe200078e00ff */
[----:B------:R-:W-:Y:S02]  /*7340*/  LOP3.LUT R52, R53, 0xff0000ff, RZ, 0xc0, !PT ;  /* 0xff0000ff35347812 */ /* 0x000fe400078ec0ff */
[----:B------:R-:W-:Y:S01]  /*7350*/  SHF.R.U32.HI R166, RZ, 0x10, R53 ;  /* 0x00000010ffa67819 */ /* 0x000fe20000011635 */
[----:B------:R-:W-:Y:S01]  /*7360*/  IMAD.SHL.U32 R53, R162, 0x100, RZ ;  /* 0x00000100a2357824 */ /* 0x000fe200078e00ff */
[----:B------:R-:W-:Y:S01]  /*7370*/  LOP3.LUT R50, R48, 0xff0000, R49, 0xf8, !PT ;  /* 0x00ff000030327812 */ /* 0x000fe200078ef831 */
[----:B------:R-:W-:Y:S01]  /*7380*/  IMAD.U32 R48, R164, 0x10000, RZ ;  /* 0x00010000a4307824 */ /* 0x000fe200078e00ff */
[----:B------:R-:W-:-:S02]  /*7390*/  LOP3.LUT R165, R54, 0xff00, R55, 0xf8, !PT ;  /* 0x0000ff0036a57812 */ /* 0x000fc400078ef837 */
[----:B------:R-:W-:Y:S02]  /*73a0*/  F2FP.F16.E4M3.UNPACK_B R164, R159.H1 ;  /* 0x0000009fffa4723e */ /* 0x000fe400030006ff */
[----:B--2---:R-:W-:Y:S02]  /*73b0*/  F2FP.F16.E4M3.UNPACK_B R55, R84.H1 ;  /* 0x00000054ff37723e */ /* 0x004fe400030006ff */
[----:B-1----:R-:W-:Y:S01]  /*73c0*/  F2FP.F16.E4M3.UNPACK_B R54, R80.H1 ;  /* 0x00000050ff36723e */ /* 0x002fe200030006ff */
[----:B------:R-:W-:Y:S01]  /*73d0*/  HADD2.F32 R49, -RZ, R164.H0_H0 ;  /* 0x200000a4ff317230 */ /* 0x000fe20000004100 */
[----:B------:R-:W-:Y:S01]  /*73e0*/  LOP3.LUT R163, R52, 0xff00, R53, 0xf8, !PT ;  /* 0x0000ff0034a37812 */ /* 0x000fe200078ef835 */
[----:B------:R-:W-:Y:S01]  /*73f0*/  HADD2.F32 R53, -RZ, R55.H0_H0 ;  /* 0x20000037ff357230 */ /* 0x000fe20000004100 */
[----:B------:R-:W-:Y:S01]  /*7400*/  F2FP.F16.E4M3.UNPACK_B R161, R158.H1 ;  /* 0x0000009effa1723e */ /* 0x000fe200030006ff */
[--C-:B------:R-:W-:Y:S01]  /*7410*/  HADD2.F32 R52, -RZ, R54.reuse.H0_H0 ;  /* 0x20000036ff347230 */ /* 0x100fe20000004100 */
[----:B------:R-:W-:Y:S01]  /*7420*/  SHF.L.U32 R166, R166, 0x10, RZ ;  /* 0x00000010a6a67819 */ /* 0x000fe200000006ff */
[----:B------:R-:W-:-:S02]  /*7430*/  HADD2.F32 R54, -RZ, R54.H1_H1 ;  /* 0x30000036ff367230 */ /* 0x000fc40000004100 */
[-C--:B------:R-:W-:Y:S01]  /*7440*/  FMUL.FTZ R167, R53, R49.reuse ;  /* 0x0000003135a77220 */ /* 0x080fe20000410000 */
[--C-:B------:R-:W-:Y:S02]  /*7450*/  HADD2.F32 R162, -RZ, R161.reuse.H0_H0 ;  /* 0x200000a1ffa27230 */ /* 0x100fe40000004100 */
[C---:B------:R-:W-:Y:S01]  /*7460*/  FMUL.FTZ R170, R52.reuse, R49 ;  /* 0x0000003134aa7220 */ /* 0x040fe20000410000 */
[----:B------:R-:W-:Y:S02]  /*7470*/  LOP3.LUT R48, R51, 0xff0000, R48, 0xf8, !PT ;  /* 0x00ff000033307812 */ /* 0x000fe400078ef830 */
[----:B------:R-:W-:Y:S01]  /*7480*/  LOP3.LUT R51, R163, 0xff0000, R166, 0xf8, !PT ;  /* 0x00ff0000a3337812 */ /* 0x000fe200078ef8a6 */
[----:B------:R-:W-:Y:S02]  /*7490*/  HADD2.F32 R163, -RZ, R161.H1_H1 ;  /* 0x300000a1ffa37230 */ /* 0x000fe40000004100 */
[-C--:B------:R-:W-:Y:S01]  /*74a0*/  FFMA.FTZ R52, R52, R162.reuse, -R167 ;  /* 0x000000a234347223 */ /* 0x080fe200000108a7 */
[----:B------:R-:W-:Y:S01]  /*74b0*/  FFMA.FTZ R53, R53, R162, R170 ;  /* 0x000000a235357223 */ /* 0x000fe200000100aa */
[----:B------:R-:W-:Y:S01]  /*74c0*/  HADD2.F32 R166, -RZ, R164.H1_H1 ;  /* 0x300000a4ffa67230 */ /* 0x000fe20000004100 */
[----:B------:R-:W-:Y:S01]  /*74d0*/  F2FP.F16.E4M3.UNPACK_B R162, R158 ;  /* 0x0000009effa2723e */ /* 0x000fe200020006ff */
[----:B------:R-:W-:Y:S01]  /*74e0*/  HADD2.F32 R161, -RZ, R55.H1_H1 ;  /* 0x30000037ffa17230 */ /* 0x000fe20000004100 */
[----:B------:R-:W-:-:S02]  /*74f0*/  F2FP.F16.E4M3.UNPACK_B R164, R159 ;  /* 0x0000009fffa4723e */ /* 0x000fc400020006ff */
[----:B------:R-:W-:Y:S02]  /*7500*/  F2FP.F16.E4M3.UNPACK_B R158, R80 ;  /* 0x00000050ff9e723e */ /* 0x000fe400020006ff */
[----:B------:R-:W-:Y:S01]  /*7510*/  F2FP.F16.E4M3.UNPACK_B R84, R84 ;  /* 0x00000054ff54723e */ /* 0x000fe200020006ff */
[-C--:B------:R-:W-:Y:S01]  /*7520*/  FMUL.FTZ R55, R161, R166.reuse ;  /* 0x000000a6a1377220 */ /* 0x080fe20000410000 */
[----:B------:R-:W-:Y:S01]  /*7530*/  LOP3.LUT R49, R165, 0xff0000, R168, 0xf8, !PT ;  /* 0x00ff0000a5317812 */ /* 0x000fe200078ef8a8 */
[C---:B------:R-:W-:Y:S01]  /*7540*/  FMUL.FTZ R166, R54.reuse, R166 ;  /* 0x000000a636a67220 */ /* 0x040fe20000410000 */
[----:B------:R-:W-:Y:S02]  /*7550*/  HADD2.F32 R165, -RZ, R164.H0_H0 ;  /* 0x200000a4ffa57230 */ /* 0x000fe40000004100 */
[-C--:B------:R-:W-:Y:S01]  /*7560*/  FFMA.FTZ R55, R54, R163.reuse, -R55 ;  /* 0x000000a336377223 */ /* 0x080fe20000010837 */
[----:B------:R-:W-:Y:S02]  /*7570*/  HADD2.F32 R80, -RZ, R158.H0_H0 ;  /* 0x2000009eff507230 */ /* 0x000fe40000004100 */
[----:B------:R-:W-:Y:S01]  /*7580*/  FFMA.FTZ R54, R161, R163, R166 ;  /* 0x000000a3a1367223 */ /* 0x000fe200000100a6 */
[----:B------:R-:W-:-:S02]  /*7590*/  HADD2.F32 R159, -RZ, R84.H0_H0 ;  /* 0x20000054ff9f7230 */ /* 0x000fc40000004100 */
[----:B------:R-:W-:Y:S02]  /*75a0*/  HADD2.F32 R163, -RZ, R162.H0_H0 ;  /* 0x200000a2ffa37230 */ /* 0x000fe40000004100 */
[CC--:B------:R-:W-:Y:S01]  /*75b0*/  FMUL.FTZ R166, R80.reuse, R165.reuse ;  /* 0x000000a550a67220 */ /* 0x0c0fe20000410000 */
[----:B------:R-:W-:Y:S02]  /*75c0*/  HADD2.F32 R164, -RZ, R164.H1_H1 ;  /* 0x300000a4ffa47230 */ /* 0x000fe40000004100 */
[C---:B------:R-:W-:Y:S01]  /*75d0*/  FMUL.FTZ R167, R159.reuse, R165 ;  /* 0x000000a59fa77220 */ /* 0x040fe20000410000 */
[----:B------:R-:W-:Y:S02]  /*75e0*/  HADD2.F32 R161, -RZ, R84.H1_H1 ;  /* 0x30000054ffa17230 */ /* 0x000fe40000004100 */
[-C--:B------:R-:W-:Y:S01]  /*75f0*/  FFMA.FTZ R84, R159, R163.reuse, R166 ;  /* 0x000000a39f547223 */ /* 0x080fe200000100a6 */
[----:B------:R-:W-:Y:S02]  /*7600*/  HADD2.F32 R158, -RZ, R158.H1_H1 ;  /* 0x3000009eff9e7230 */ /* 0x000fe40000004100 */
[----:B------:R-:W-:Y:S01]  /*7610*/  FFMA.FTZ R80, R80, R163, -R167 ;  /* 0x000000a350507223 */ /* 0x000fe200000108a7 */
[----:B------:R-:W-:-:S02]  /*7620*/  HADD2.F32 R159, -RZ, R162.H1_H1 ;  /* 0x300000a2ff9f7230 */ /* 0x000fc40000004100 */
[CC--:B------:R-:W-:Y:S01]  /*7630*/  FMUL.FTZ R163, R161.reuse, R164.reuse ;  /* 0x000000a4a1a37220 */ /* 0x0c0fe20000410000 */
[----:B------:R-:W-:Y:S01]  /*7640*/  F2FP.F16.E4M3.UNPACK_B R165, R157.H1 ;  /* 0x0000009dffa5723e */ /* 0x000fe200030006ff */
[C---:B------:R-:W-:Y:S01]  /*7650*/  FMUL.FTZ R166, R158.reuse, R164 ;  /* 0x000000a49ea67220 */ /* 0x040fe20000410000 */
[----:B------:R-:W-:Y:S01]  /*7660*/  F2FP.F16.E4M3.UNPACK_B R162, R86.H1 ;  /* 0x00000056ffa2723e */ /* 0x000fe200030006ff */
[-C--:B------:R-:W-:Y:S01]  /*7670*/  FFMA.FTZ R167, R158, R159.reuse, -R163 ;  /* 0x0000009f9ea77223 */ /* 0x080fe200000108a3 */
[----:B------:R-:W-:Y:S01]  /*7680*/  F2FP.F16.E4M3.UNPACK_B R164, R156.H1 ;  /* 0x0000009cffa4723e */ /* 0x000fe200030006ff */
[----:B------:R-:W-:Y:S01]  /*7690*/  HADD2.F32 R168, -RZ, R165.H0_H0 ;  /* 0x200000a5ffa87230 */ /* 0x000fe20000004100 */
[----:B------:R-:W-:Y:S01]  /*76a0*/  F2FP.F16.E4M3.UNPACK_B R158, R82.H1 ;  /* 0x00000052ff9e723e */ /* 0x000fe200030006ff */
[----:B------:R-:W-:Y:S02]  /*76b0*/  HADD2.F32 R163, -RZ, R162.H0_H0 ;  /* 0x200000a2ffa37230 */ /* 0x000fe40000004100 */
[----:B------:R-:W-:Y:S01]  /*76c0*/  FFMA.FTZ R169, R161, R159, R166 ;  /* 0x0000009fa1a97223 */ /* 0x000fe200000100a6 */
[----:B------:R-:W-:Y:S01]  /*76d0*/  HADD2.F32 R166, -RZ, R164.H0_H0 ;  /* 0x200000a4ffa67230 */ /* 0x000fe20000004100 */
[----:B------:R-:W-:Y:S01]  /*76e0*/  F2FP.F16.E4M3.UNPACK_B R161, R157 ;  /* 0x0000009dffa1723e */ /* 0x000fe200020006ff */
[----:B------:R-:W-:-:S02]  /*76f0*/  HADD2.F32 R159, -RZ, R158.H0_H0 ;  /* 0x2000009eff9f7230 */ /* 0x000fc40000004100 */
[----:B------:R-:W-:Y:S01]  /*7700*/  FMUL.FTZ R170, R163, R168 ;  /* 0x000000a8a3aa7220 */ /* 0x000fe20000410000 */
[----:B------:R-:W-:Y:S01]  /*7710*/  HADD2.F32 R165, -RZ, R165.H1_H1 ;  /* 0x300000a5ffa57230 */ /* 0x000fe20000004100 */
[----:B------:R-:W-:Y:S01]  /*7720*/  F2FP.F16.E4M3.UNPACK_B R157, R86 ;  /* 0x00000056ff9d723e */ /* 0x000fe200020006ff */
[----:B------:R-:W-:Y:S02]  /*7730*/  HADD2.F32 R162, -RZ, R162.H1_H1 ;  /* 0x300000a2ffa27230 */ /* 0x000fe40000004100 */
[C---:B------:R-:W-:Y:S01]  /*7740*/  FMUL.FTZ R168, R159.reuse, R168 ;  /* 0x000000a89fa87220 */ /* 0x040fe20000410000 */
[----:B------:R-:W-:Y:S01]  /*7750*/  FFMA.FTZ R170, R159, R166, -R170 ;  /* 0x000000a69faa7223 */ /* 0x000fe200000108aa */
[----:B------:R-:W-:Y:S01]  /*7760*/  HADD2.F32 R158, -RZ, R158.H1_H1 ;  /* 0x3000009eff9e7230 */ /* 0x000fe20000004100 */
[----:B------:R-:W-:Y:S01]  /*7770*/  F2FP.F16.E4M3.UNPACK_B R82, R82 ;  /* 0x00000052ff52723e */ /* 0x000fe200020006ff */
[----:B------:R-:W-:Y:S02]  /*7780*/  HADD2.F32 R159, -RZ, R164.H1_H1 ;  /* 0x300000a4ff9f7230 */ /* 0x000fe40000004100 */
[-C--:B------:R-:W-:Y:S01]  /*7790*/  FMUL.FTZ R171, R162, R165.reuse ;  /* 0x000000a5a2ab7220 */ /* 0x080fe20000410000 */
[----:B------:R-:W-:Y:S01]  /*77a0*/  FFMA.FTZ R168, R163, R166, R168 ;  /* 0x000000a6a3a87223 */ /* 0x000fe200000100a8 */
[----:B------:R-:W-:Y:S01]  /*77b0*/  FMUL.FTZ R165, R158, R165 ;  /* 0x000000a59ea57220 */ /* 0x000fe20000410000 */
[----:B------:R-:W-:-:S02]  /*77c0*/  HADD2.F32 R163, -RZ, R161.H0_H0 ;  /* 0x200000a1ffa37230 */ /* 0x000fc40000004100 */
[-C--:B------:R-:W-:Y:S01]  /*77d0*/  FFMA.FTZ R173, R158, R159.reuse, -R171 ;  /* 0x0000009f9ead7223 */ /* 0x080fe200000108ab */
[----:B------:R-:W-:Y:S01]  /*77e0*/  F2FP.F16.E4M3.UNPACK_B R158, R156 ;  /* 0x0000009cff9e723e */ /* 0x000fe200020006ff */
[----:B------:R-:W-:Y:S02]  /*77f0*/  HADD2.F32 R156, -RZ, R157.H0_H0 ;  /* 0x2000009dff9c7230 */ /* 0x000fe40000004100 */
[----:B------:R-:W-:Y:S01]  /*7800*/  FFMA.FTZ R175, R162, R159, R165 ;  /* 0x0000009fa2af7223 */ /* 0x000fe200000100a5 */
[--C-:B------:R-:W-:Y:S01]  /*7810*/  HADD2.F32 R86, -RZ, R82.reuse.H0_H0 ;  /* 0x20000052ff567230 */ /* 0x100fe20000004100 */
[----:B------:R-:W-:Y:S01]  /*7820*/  F2FP.SATFINITE.E4M3.F32.PACK_AB_MERGE_C R53, R54, R53, RZ ;  /* 0x000000353635723e */ /* 0x000fe200048070ff */
[----:B------:R-:W-:Y:S02]  /*7830*/  HADD2.F32 R161, -RZ, R161.H1_H1 ;  /* 0x300000a1ffa17230 */ /* 0x000fe40000004100 */
[----:B------:R-:W-:Y:S01]  /*7840*/  FMUL.FTZ R165, R156, R163 ;  /* 0x000000a39ca57220 */ /* 0x000fe20000410000 */
[----:B------:R-:W-:-:S02]  /*7850*/  HADD2.F32 R82, -RZ, R82.H1_H1 ;  /* 0x30000052ff527230 */ /* 0x000fc40000004100 */
[----:B------:R-:W-:Y:S01]  /*7860*/  FMUL.FTZ R163, R86, R163 ;  /* 0x000000a356a37220 */ /* 0x000fe20000410000 */
[--C-:B------:R-:W-:Y:S01]  /*7870*/  HADD2.F32 R159, -RZ, R158.reuse.H0_H0 ;  /* 0x2000009eff9f7230 */ /* 0x100fe20000004100 */
[----:B------:R-:W-:Y:S01]  /*7880*/  F2FP.SATFINITE.E4M3.F32.PACK_AB_MERGE_C R52, R55, R52, RZ ;  /* 0x000000343734723e */ /* 0x000fe200048070ff */
[----:B------:R-:W-:Y:S02]  /*7890*/  HADD2.F32 R157, -RZ, R157.H1_H1 ;  /* 0x3000009dff9d7230 */ /* 0x000fe40000004100 */
[----:B------:R-:W-:Y:S01]  /*78a0*/  FMUL.FTZ R162, R82, R161 ;  /* 0x000000a152a27220 */ /* 0x000fe20000410000 */
[----:B------:R-:W-:Y:S01]  /*78b0*/  HADD2.F32 R158, -RZ, R158.H1_H1 ;  /* 0x3000009eff9e7230 */ /* 0x000fe20000004100 */
[----:B------:R-:W-:Y:S01]  /*78c0*/  F2FP.F16.E4M3.UNPACK_B R54, R85 ;  /* 0x00000055ff36723e */ /* 0x000fe200020006ff */
[----:B------:R-:W-:Y:S01]  /*78d0*/  FFMA.FTZ R165, R86, R159, -R165 ;  /* 0x0000009f56a57223 */ /* 0x000fe200000108a5 */
[----:B------:R-:W-:Y:S01]  /*78e0*/  F2FP.F16.E4M3.UNPACK_B R55, R51 ;  /* 0x00000033ff37723e */ /* 0x000fe200020006ff */
[----:B------:R-:W-:Y:S01]  /*78f0*/  FFMA.FTZ R86, R156, R159, R163 ;  /* 0x0000009f9c567223 */ /* 0x000fe200000100a3 */
[----:B------:R-:W-:Y:S01]  /*7900*/  F2FP.SATFINITE.E4M3.F32.PACK_AB_MERGE_C R84, R169, R84, R53 ;  /* 0x00000054a954723e */ /* 0x000fe20004807035 */
[C---:B------:R-:W-:Y:S01]  /*7910*/  FMUL.FTZ R171, R157.reuse, R161 ;  /* 0x000000a19dab7220 */ /* 0x040fe20000410000 */
[----:B------:R-:W-:Y:S01]  /*7920*/  F2FP.F16.E4M3.UNPACK_B R53, R81 ;  /* 0x00000051ff35723e */ /* 0x000fe200020006ff */
[----:B------:R-:W-:Y:S01]  /*7930*/  FFMA.FTZ R159, R157, R158, R162 ;  /* 0x0000009e9d9f7223 */ /* 0x000fe200000100a2 */
[----:B------:R-:W-:Y:S01]  /*7940*/  F2FP.SATFINITE.E4M3.F32.PACK_AB_MERGE_C R168, R175, R168, RZ ;  /* 0x000000a8afa8723e */ /* 0x000fe200048070ff */
[----:B------:R-:W-:Y:S01]  /*7950*/  HADD2.F32 R156, -RZ, R54.H0_H0 ;  /* 0x20000036ff9c7230 */ /* 0x000fe20000004100 */
[----:B------:R-:W-:Y:S01]  /*7960*/  F2FP.SATFINITE.E4M3.F32.PACK_AB_MERGE_C R80, R167, R80, R52 ;  /* 0x00000050a750723e */ /* 0x000fe20004807034 */
[----:B------:R-:W-:Y:S01]  /*7970*/  HADD2.F32 R161, -RZ, R55.H0_H0 ;  /* 0x20000037ffa17230 */ /* 0x000fe20000004100 */
[----:B------:R-:W-:Y:S01]  /*7980*/  F2FP.F16.E4M3.UNPACK_B R157, R50 ;  /* 0x00000032ff9d723e */ /* 0x000fe200020006ff */
[----:B------:R-:W-:-:S02]  /*7990*/  HADD2.F32 R52, -RZ, R53.H0_H0 ;  /* 0x20000035ff347230 */ /* 0x000fc40000004100 */
[----:B------:R-:W-:Y:S01]  /*79a0*/  FFMA.FTZ R82, R82, R158, -R171 ;  /* 0x0000009e52527223 */ /* 0x000fe200000108ab */
[----:B------:R-:W-:Y:S01]  /*79b0*/  F2FP.SATFINITE.E4M3.F32.PACK_AB_MERGE_C R86, R159, R86, R168 ;  /* 0x000000569f56723e */ /* 0x000fe200048070a8 */
[-C--:B------:R-:W-:Y:S01]  /*79c0*/  FMUL.FTZ R163, R156, R161.reuse ;  /* 0x000000a19ca37220 */ /* 0x080fe20000410000 */
[----:B------:R-:W-:Y:S02]  /*79d0*/  HADD2.F32 R159, -RZ, R157.H0_H0 ;  /* 0x2000009dff9f7230 */ /* 0x000fe40000004100 */
[C---:B------:R-:W-:Y:S01]  /*79e0*/  FMUL.FTZ R161, R52.reuse, R161 ;  /* 0x000000a134a17220 */ /* 0x040fe20000410000 */
[----:B------:R-:W-:Y:S01]  /*79f0*/  HADD2.F32 R158, -RZ, R55.H1_H1 ;  /* 0x30000037ff9e7230 */ /* 0x000fe20000004100 */
[----:B------:R-:W-:Y:S01]  /*7a00*/  F2FP.F16.E4M3.UNPACK_B R85, R85.H1 ;  /* 0x00000055ff55723e */ /* 0x000fe200030006ff */
[----:B------:R-:W-:Y:S02]  /*7a10*/  HADD2.F32 R54, -RZ, R54.H1_H1 ;  /* 0x30000036ff367230 */ /* 0x000fe40000004100 */
[----:B------:R-:W-:Y:S01]  /*7a20*/  FFMA.FTZ R52, R52, R159, -R163 ;  /* 0x0000009f34347223 */ /* 0x000fe200000108a3 */
[----:B------:R-:W-:-:S02]  /*7a30*/  HADD2.F32 R55, -RZ, R53.H1_H1 ;  /* 0x30000035ff377230 */ /* 0x000fc40000004100 */
[----:B------:R-:W-:Y:S01]  /*7a40*/  FFMA.FTZ R53, R156, R159, R161 ;  /* 0x0000009f9c357223 */ /* 0x000fe200000100a1 */
[----:B------:R-:W-:Y:S02]  /*7a50*/  HADD2.F32 R157, -RZ, R157.H1_H1 ;  /* 0x3000009dff9d7230 */ /* 0x000fe40000004100 */
[CC--:B------:R-:W-:Y:S01]  /*7a60*/  FMUL.FTZ R156, R54.reuse, R158.reuse ;  /* 0x0000009e369c7220 */ /* 0x0c0fe20000410000 */
[----:B------:R-:W-:Y:S01]  /*7a70*/  F2FP.F16.E4M3.UNPACK_B R81, R81.H1 ;  /* 0x00000051ff51723e */ /* 0x000fe200030006ff */
[C---:B------:R-:W-:Y:S01]  /*7a80*/  FMUL.FTZ R159, R55.reuse, R158 ;  /* 0x0000009e379f7220 */ /* 0x040fe20000410000 */
[----:B------:R-:W-:Y:S01]  /*7a90*/  F2FP.F16.E4M3.UNPACK_B R158, R51.H1 ;  /* 0x00000033ff9e723e */ /* 0x000fe200030006ff */
[-C--:B------:R-:W-:Y:S01]  /*7aa0*/  FFMA.FTZ R55, R55, R157.reuse, -R156 ;  /* 0x0000009d37377223 */ /* 0x080fe2000001089c */
[----:B------:R-:W-:Y:S02]  /*7ab0*/  HADD2.F32 R156, -RZ, R85.H0_H0 ;  /* 0x20000055ff9c7230 */ /* 0x000fe40000004100 */
[----:B------:R-:W-:Y:S01]  /*7ac0*/  FFMA.FTZ R54, R54, R157, R159 ;  /* 0x0000009d36367223 */ /* 0x000fe2000001009f */
[----:B------:R-:W-:Y:S01]  /*7ad0*/  F2FP.F16.E4M3.UNPACK_B R50, R50.H1 ;  /* 0x00000032ff32723e */ /* 0x000fe200030006ff */
[----:B------:R-:W-:Y:S01]  /*7ae0*/  HADD2.F32 R159, -RZ, R158.H0_H0 ;  /* 0x2000009eff9f7230 */ /* 0x000fe20000004100 */
[----:B------:R-:W-:Y:S01]  /*7af0*/  F2FP.SATFINITE.E4M3.F32.PACK_AB_MERGE_C R170, R173, R170, RZ ;  /* 0x000000aaadaa723e */ /* 0x000fe200048070ff */
[----:B------:R-:W-:Y:S01]  /*7b00*/  HADD2.F32 R51, -RZ, R81.H0_H0 ;  /* 0x20000051ff337230 */ /* 0x000fe20000004100 */
[----:B------:R-:W-:Y:S01]  /*7b10*/  F2FP.F16.E4M3.UNPACK_B R161, R49 ;  /* 0x00000031ffa1723e */ /* 0x000fe200020006ff */
[----:B------:R-:W-:-:S02]  /*7b20*/  HADD2.F32 R85, -RZ, R85.H1_H1 ;  /* 0x30000055ff557230 */ /* 0x000fc40000004100 */
[-C--:B------:R-:W-:Y:S01]  /*7b30*/  FMUL.FTZ R164, R156, R159.reuse ;  /* 0x0000009f9ca47220 */ /* 0x080fe20000410000 */
[----:B------:R-:W-:Y:S02]  /*7b40*/  HADD2.F32 R162, -RZ, R158.H1_H1 ;  /* 0x3000009effa27230 */ /* 0x000fe40000004100 */
[----:B------:R-:W-:Y:S01]  /*7b50*/  FMUL.FTZ R159, R51, R159 ;  /* 0x0000009f339f7220 */ /* 0x000fe20000410000 */
[----:B------:R-:W-:Y:S01]  /*7b60*/  HADD2.F32 R81, -RZ, R81.H1_H1 ;  /* 0x30000051ff517230 */ /* 0x000fe20000004100 */
[----:B------:R-:W-:Y:S01]  /*7b70*/  F2FP.SATFINITE.E4M3.F32.PACK_AB_MERGE_C R82, R82, R165, R170 ;  /* 0x000000a55252723e */ /* 0x000fe200048070aa */
[--C-:B------:R-:W-:Y:S02]  /*7b80*/  HADD2.F32 R157, -RZ, R50.reuse.H0_H0 ;  /* 0x20000032ff9d7230 */ /* 0x100fe40000004100 */
[----:B------:R-:W-:Y:S02]  /*7b90*/  HADD2.F32 R158, -RZ, R50.H1_H1 ;  /* 0x30000032ff9e7230 */ /* 0x000fe40000004100 */
[-C--:B------:R-:W-:Y:S01]  /*7ba0*/  FMUL.FTZ R50, R85, R162.reuse ;  /* 0x000000a255327220 */ /* 0x080fe20000410000 */
[C---:B------:R-:W-:Y:S01]  /*7bb0*/  FMUL.FTZ R162, R81.reuse, R162 ;  /* 0x000000a251a27220 */ /* 0x040fe20000410000 */
[----:B------:R-:W-:Y:S01]  /*7bc0*/  FFMA.FTZ R166, R156, R157, R159 ;  /* 0x0000009d9ca67223 */ /* 0x000fe2000001009f */
[----:B------:R-:W-:Y:S01]  /*7bd0*/  F2FP.F16.E4M3.UNPACK_B R156, R87 ;  /* 0x00000057ff9c723e */ /* 0x000fe200020006ff */
[-C--:B------:R-:W-:Y:S01]  /*7be0*/  FFMA.FTZ R168, R81, R158.reuse, -R50 ;  /* 0x0000009e51a87223 */ /* 0x080fe20000010832 */
[----:B------:R-:W-:Y:S01]  /*7bf0*/  FFMA.FTZ R167, R85, R158, R162 ;  /* 0x0000009e55a77223 */ /* 0x000fe200000100a2 */
[----:B------:R-:W-:Y:S01]  /*7c00*/  F2FP.F16.E4M3.UNPACK_B R50, R83 ;  /* 0x00000053ff32723e */ /* 0x000fe200020006ff */
[----:B------:R-:W-:Y:S01]  /*7c10*/  FFMA.FTZ R165, R51, R157, -R164 ;  /* 0x0000009d33a57223 */ /* 0x000fe200000108a4 */
[----:B------:R-:W-:Y:S01]  /*7c20*/  F2FP.F16.E4M3.UNPACK_B R87, R87.H1 ;  /* 0x00000057ff57723e */ /* 0x000fe200030006ff */
[----:B------:R-:W-:Y:S01]  /*7c30*/  HADD2.F32 R85, -RZ, R156.H0_H0 ;  /* 0x2000009cff557230 */ /* 0x000fe20000004100 */
[----:B------:R-:W-:Y:S01]  /*7c40*/  F2FP.F16.E4M3.UNPACK_B R162, R49.H1 ;  /* 0x00000031ffa2723e */ /* 0x000fe200030006ff */
[----:B------:R-:W-:Y:S01]  /*7c50*/  HADD2.F32 R164, -RZ, R161.H0_H0 ;  /* 0x200000a1ffa47230 */ /* 0x000fe20000004100 */
[----:B------:R-:W-:Y:S01]  /*7c60*/  F2FP.F16.E4M3.UNPACK_B R83, R83.H1 ;  /* 0x00000053ff53723e */ /* 0x000fe200030006ff */
[----:B------:R-:W-:Y:S01]  /*7c70*/  HADD2.F32 R51, -RZ, R50.H0_H0 ;  /* 0x20000032ff337230 */ /* 0x000fe20000004100 */
[-C--:B------:R-:W-:Y:S01]  /*7c80*/  F2FP.F16.E4M3.UNPACK_B R49, R48.reuse ;  /* 0x00000030ff31723e */ /* 0x080fe200020006ff */
[----:B------:R-:W-:Y:S01]  /*7c90*/  HADD2.F32 R163, -RZ, R162.H0_H0 ;  /* 0x200000a2ffa37230 */ /* 0x000fe20000004100 */
[----:B------:R-:W-:Y:S01]  /*7ca0*/  F2FP.F16.E4M3.UNPACK_B R157, R48.H1 ;  /* 0x00000030ff9d723e */ /* 0x000fe200030006ff */
[----:B------:R-:W-:-:S02]  /*7cb0*/  HADD2.F32 R48, -RZ, R87.H0_H0 ;  /* 0x20000057ff307230 */ /* 0x000fc40000004100 */
[-C--:B------:R-:W-:Y:S01]  /*7cc0*/  FMUL.FTZ R170, R85, R164.reuse ;  /* 0x000000a455aa7220 */ /* 0x080fe20000410000 */
[----:B------:R-:W-:Y:S02]  /*7cd0*/  HADD2.F32 R81, -RZ, R83.H0_H0 ;  /* 0x20000053ff517230 */ /* 0x000fe40000004100 */
[----:B------:R-:W-:Y:S01]  /*7ce0*/  FMUL.FTZ R164, R51, R164 ;  /* 0x000000a433a47220 */ /* 0x000fe20000410000 */
[----:B------:R-:W-:Y:S02]  /*7cf0*/  HADD2.F32 R158, -RZ, R49.H0_H0 ;  /* 0x20000031ff9e7230 */ /* 0x000fe40000004100 */
[-C--:B------:R-:W-:Y:S01]  /*7d00*/  FMUL.FTZ R172, R48, R163.reuse ;  /* 0x000000a330ac7220 */ /* 0x080fe20000410000 */
[----:B------:R-:W-:Y:S02]  /*7d10*/  HADD2.F32 R159, -RZ, R157.H0_H0 ;  /* 0x2000009dff9f7230 */ /* 0x000fe40000004100 */
[----:B------:R-:W-:Y:S01]  /*7d20*/  FMUL.FTZ R163, R81, R163 ;  /* 0x000000a351a37220 */ /* 0x000fe20000410000 */
[----:B------:R-:W-:-:S02]  /*7d30*/  HADD2.F32 R87, -RZ, R87.H1_H1 ;  /* 0x30000057ff577230 */ /* 0x000fc40000004100 */
[-C--:B------:R-:W-:Y:S01]  /*7d40*/  FFMA.FTZ R170, R51, R158.reuse, -R170 ;  /* 0x0000009e33aa7223 */ /* 0x080fe200000108aa */
[----:B------:R-:W-:Y:S02]  /*7d50*/  HADD2.F32 R162, -RZ, R162.H1_H1 ;  /* 0x300000a2ffa27230 */ /* 0x000fe40000004100 */
[----:B------:R-:W-:Y:S01]  /*7d60*/  FFMA.FTZ R164, R85, R158, R164 ;  /* 0x0000009e55a47223 */ /* 0x000fe200000100a4 */
[----:B------:R-:W-:Y:S02]  /*7d70*/  HADD2.F32 R83, -RZ, R83.H1_H1 ;  /* 0x30000053ff537230 */ /* 0x000fe40000004100 */
[----:B------:R-:W-:Y:S01]  /*7d80*/  FFMA.FTZ R163, R48, R159, R163 ;  /* 0x0000009f30a37223 */ /* 0x000fe200000100a3 */
[----:B------:R-:W-:Y:S02]  /*7d90*/  HADD2.F32 R156, -RZ, R156.H1_H1 ;  /* 0x3000009cff9c7230 */ /* 0x000fe40000004100 */
[----:B------:R-:W-:Y:S01]  /*7da0*/  FMUL.FTZ R158, R87, R162 ;  /* 0x000000a2579e7220 */ /* 0x000fe20000410000 */
[----:B------:R-:W-:-:S02]  /*7db0*/  HADD2.F32 R161, -RZ, R161.H1_H1 ;  /* 0x300000a1ffa17230 */ /* 0x000fc40000004100 */
[----:B------:R-:W-:Y:S01]  /*7dc0*/  FMUL.FTZ R162, R83, R162 ;  /* 0x000000a253a27220 */ /* 0x000fe20000410000 */
[----:B------:R-:W-:Y:S02]  /*7dd0*/  HADD2.F32 R50, -RZ, R50.H1_H1 ;  /* 0x30000032ff327230 */ /* 0x000fe40000004100 */
[----:B------:R-:W-:Y:S01]  /*7de0*/  FFMA.FTZ R172, R81, R159, -R172 ;  /* 0x0000009f51ac7223 */ /* 0x000fe200000108ac */
[----:B------:R-:W-:Y:S02]  /*7df0*/  HADD2.F32 R48, -RZ, R157.H1_H1 ;  /* 0x3000009dff307230 */ /* 0x000fe40000004100 */
[-C--:B------:R-:W-:Y:S01]  /*7e00*/  FMUL.FTZ R51, R156, R161.reuse ;  /* 0x000000a19c337220 */ /* 0x080fe20000410000 */
[----:B------:R-:W-:Y:S02]  /*7e10*/  HADD2.F32 R49, -RZ, R49.H1_H1 ;  /* 0x30000031ff317230 */ /* 0x000fe40000004100 */
[----:B------:R-:W-:Y:S01]  /*7e20*/  FMUL.FTZ R161, R50, R161 ;  /* 0x000000a132a17220 */ /* 0x000fe20000410000 */
[----:B------:R-:W-:Y:S01]  /*7e30*/  F2FP.SATFINITE.E4M3.F32.PACK_AB_MERGE_C R165, R168, R165, RZ ;  /* 0x000000a5a8a5723e */ /* 0x000fe200048070ff */
[-C--:B------:R-:W-:Y:S01]  /*7e40*/  FFMA.FTZ R83, R83, R48.reuse, -R158 ;  /* 0x0000003053537223 */ /* 0x080fe2000001089e */
[----:B------:R-:W-:Y:S01]  /*7e50*/  FFMA.FTZ R162, R87, R48, R162 ;  /* 0x0000003057a27223 */ /* 0x000fe200000100a2 */
[-C--:B------:R-:W-:Y:S01]  /*7e60*/  FFMA.FTZ R51, R50, R49.reuse, -R51 ;  /* 0x0000003132337223 */ /* 0x080fe20000010833 */
[----:B------:R-:W-:Y:S01]  /*7e70*/  FFMA.FTZ R161, R156, R49, R161 ;  /* 0x000000319ca17223 */ /* 0x000fe200000100a1 */
[----:B------:R-:W-:-:S02]  /*7e80*/  F2FP.SATFINITE.E4M3.F32.PACK_AB_MERGE_C R166, R167, R166, RZ ;  /* 0x000000a6a7a6723e */ /* 0x000fc400048070ff */
[----:B------:R-:W-:Y:S02]  /*7e90*/  F2FP.SATFINITE.E4M3.F32.PACK_AB_MERGE_C R83, R83, R172, RZ ;  /* 0x000000ac5353723e */ /* 0x000fe400048070ff */
[----:B------:R-:W-:Y:S02]  /*7ea0*/  F2FP.SATFINITE.E4M3.F32.PACK_AB_MERGE_C R162, R162, R163, RZ ;  /* 0x000000a3a2a2723e */ /* 0x000fe400048070ff */
[----:B------:R-:W-:Y:S02]  /*7eb0*/  F2FP.SATFINITE.E4M3.F32.PACK_AB_MERGE_C R81, R55, R52, R165 ;  /* 0x000000343751723e */ /* 0x000fe400048070a5 */
[----:B------:R-:W-:Y:S02]  /*7ec0*/  F2FP.SATFINITE.E4M3.F32.PACK_AB_MERGE_C R83, R51, R170, R83 ;  /* 0x000000aa3353723e */ /* 0x000fe40004807053 */
[----:B------:R-:W-:Y:S02]  /*7ed0*/  F2FP.SATFINITE.E4M3.F32.PACK_AB_MERGE_C R85, R54, R53, R166 ;  /* 0x000000353655723e */ /* 0x000fe400048070a6 */
[----:B------:R-:W-:-:S07]  /*7ee0*/  F2FP.SATFINITE.E4M3.F32.PACK_AB_MERGE_C R87, R161, R164, R162 ;  /* 0x000000a4a157723e */ /* 0x000fce00048070a2 */
.L_x_349:
[----:B------:R-:W-:Y:S05]  /*7ef0*/  BSYNC B2 ;  /* 0x0000000000027941 */ /* 0x000fea0003800000 */
.L_x_348:
[----:B------:R-:W-:Y:S01]  /*7f00*/  ISETP.GE.AND P3, PT, R155, R142, PT ;  /* 0x0000008e9b00720c */ /* 0x000fe20003f66270 */
[----:B------:R-:W-:-:S12]  /*7f10*/  ULDC.64 UR4, c[0x0][0x2d8] ;  /* 0x0000b60000047ab9 */ /* 0x000fd80000000a00 */
[--C-:B------:R-:W-:Y:S02]  /*7f20*/  @!P3 SHF.R.S32.HI R48, RZ, 0x1f, R155.reuse ;  /* 0x0000001fff30b819 */ /* 0x100fe4000001149b */
[----:B------:R-:W-:-:S04]  /*7f30*/  @!P3 IADD3 R50, P4, P6, R100, R134, R155 ;  /* 0x000000866432b210 */ /* 0x000fc80007e9e09b */
[----:B------:R-:W-:Y:S02]  /*7f40*/  @!P3 IADD3.X R151, R36, R151, R48, P4, P6 ;  /* 0x000000972497b210 */ /* 0x000fe400027ec430 */
[----:B------:R-:W-:-:S04]  /*7f50*/  IADD3 R48, P4, R154, UR4, RZ ;  /* 0x000000049a307c10 */ /* 0x000fc8000ff9e0ff */
[----:B------:R-:W-:Y:S02]  /*7f60*/  IADD3.X R49, R160, UR5, RZ, P4, !PT ;  /* 0x00000005a0317c10 */ /* 0x000fe4000a7fe4ff */
[----:B------:R-:W-:-:S03]  /*7f70*/  @!P3 IADD3 R50, P4, R50, UR4, RZ ;  /* 0x000000043232bc10 */ /* 0x000fc6000ff9e0ff */
[----:B-1----:R1:W-:Y:S01]  /*7f80*/  STG.E.128 desc[UR42][R48.64], R80 ;  /* 0x0000005030007986 */ /* 0x0023e2000c101d2a */
[----:B------:R-:W-:-:S05]  /*7f90*/  @!P3 IADD3.X R51, R151, UR5, RZ, P4, !PT ;  /* 0x000000059733bc10 */ /* 0x000fca000a7fe4ff */
[----:B--2---:R1:W-:Y:S04]  /*7fa0*/  @!P3 STG.E.128 desc[UR42][R50.64], R84 ;  /* 0x000000543200b986 */ /* 0x0043e8000c101d2a */
.L_x_347:
[----:B------:R-:W-:Y:S05]  /*7fb0*/  BSYNC B1 ;  /* 0x0000000000017941 */ /* 0x000fea0003800000 */
.L_x_346:
[----:B------:R-:W-:Y:S01]  /*7fc0*/  ISETP.GE.OR P3, PT, R234, R118, P0 ;  /* 0x00000076ea00720c */ /* 0x000fe20000766670 */
[----:B------:R-:W-:-:S12]  /*7fd0*/  BSSY B1, `(.L_x_350) ;  /* 0x00000fe000017945 */ /* 0x000fd80003800000 */
[----:B------:R-:W-:Y:S05]  /*7fe0*/  @P3 BRA `(.L_x_351) ;  /* 0x0000000c00f03947 */ /* 0x000fea0003800000 */
[----:B-1----:R-:W3:Y:S01]  /*7ff0*/  LDL R50, [R1+0x24] ;  /* 0x0000240001327983 */ /* 0x002ee20000100800 */
[----:B------:R-:W-:Y:S01]  /*8000*/  SHF.R.S32.HI R49, RZ, 0x1f, R234 ;  /* 0x0000001fff317819 */ /* 0x000fe200000114ea */
[-C--:B--2---:R-:W-:Y:S01]  /*8010*/  IMAD.WIDE.U32 R80, R234, R130.reuse, R128 ;  /* 0x00000082ea507225 */ /* 0x084fe200078e0080 */
[----:B------:R-:W-:Y:S01]  /*8020*/  ISETP.NE.AND P6, PT, R0, RZ, PT ;  /* 0x000000ff0000720c */ /* 0x000fe20003fc5270 */
[----:B------:R-:W-:Y:S02]  /*8030*/  BSSY B2, `(.L_x_352) ;  /* 0x00000ec000027945 */ /* 0x000fe40003800000 */
[----:B------:R-:W-:Y:S01]  /*8040*/  IMAD R48, R49, R130, RZ ;  /* 0x0000008231307224 */ /* 0x000fe200078e02ff */
[----:B------:R-:W-:-:S03]  /*8050*/  IADD3 R82, P3, P4, R100, R80, R38 ;  /* 0x0000005064527210 */ /* 0x000fc60007c7e026 */
[----:B------:R-:W-:Y:S01]  /*8060*/  IMAD R83, R234, R131, R48 ;  /* 0x00000083ea537224 */ /* 0x000fe200078e0230 */
[----:B------:R-:W-:-:S03]  /*8070*/  SEL R48, R123, R144, !P6 ;  /* 0x000000907b307207 */ /* 0x000fc60007000000 */
[----:B------:R-:W-:Y:S01]  /*8080*/  IMAD.IADD R83, R81, 0x1, R83 ;  /* 0x0000000151537824 */ /* 0x000fe200078e0253 */
[----:B------:R-:W-:-:S04]  /*8090*/  SHF.R.S32.HI R49, RZ, 0x1f, R48 ;  /* 0x0000001fff317819 */ /* 0x000fc80000011430 */
[----:B------:R-:W-:Y:S02]  /*80a0*/  LEA.HI R49, R49, R48, RZ, 0x5 ;  /* 0x0000003031317211 */ /* 0x000fe400078f28ff */
[----:B------:R-:W-:Y:S02]  /*80b0*/  IADD3.X R87, R36, R83, R105, P3, P4 ;  /* 0x0000005324577210 */ /* 0x000fe40001fe8469 */
[----:B------:R-:W-:-:S04]  /*80c0*/  LEA.HI.SX32 R49, R49, R104, 0x1b ;  /* 0x0000006831317211 */ /* 0x000fc800078fdaff */
[----:B------:R-:W-:Y:S02]  /*80d0*/  SHF.R.S32.HI R48, RZ, 0x1f, R49 ;  /* 0x0000001fff307819 */ /* 0x000fe40000011431 */
[----:B------:R-:W-:Y:S02]  /*80e0*/  SHF.L.U32 R85, R49, 0x4, RZ ;  /* 0x0000000431557819 */ /* 0x000fe400000006ff */
[----:B------:R-:W-:Y:S02]  /*80f0*/  LEA.HI R49, R48, R49, RZ, 0x3 ;  /* 0x0000003130317211 */ /* 0x000fe400078f18ff */
[----:B------:R-:W-:-:S03]  /*8100*/  LOP3.LUT R48, R30, 0x70, R85, 0xf8, !PT ;  /* 0x000000701e307812 */ /* 0x000fc600078ef855 */
[----:B------:R-:W-:Y:S01]  /*8110*/  IMAD.SHL.U32 R49, R49, 0x800, RZ ;  /* 0x0000080031317824 */ /* 0x000fe200078e00ff */
[----:B------:R-:W-:-:S04]  /*8120*/  LOP3.LUT R48, R48, R27, RZ, 0x3c, !PT ;  /* 0x0000001b30307212 */ /* 0x000fc800078e3cff */
[----:B------:R-:W-:-:S04]  /*8130*/  LOP3.LUT R49, R49, 0xffffc000, RZ, 0xc0, !PT ;  /* 0xffffc00031317812 */ /* 0x000fc800078ec0ff */
[----:B---3--:R-:W-:Y:S01]  /*8140*/  IADD3 R49, R48, R49, R50 ;  /* 0x0000003130317210 */ /* 0x008fe20007ffe032 */
[----:B------:R-:W-:-:S03]  /*8150*/  IMAD R48, R232, 0x8000, R120 ;  /* 0x00008000e8307824 */ /* 0x000fc600078e0278 */
[----:B------:R-:W-:Y:S01]  /*8160*/  LEA R50, R232, R49, 0xf ;  /* 0x00000031e8327211 */ /* 0x000fe200078e78ff */
[----:B------:R-:W-:-:S04]  /*8170*/  IMAD.IADD R48, R19, 0x1, R48 ;  /* 0x0000000113307824 */ /* 0x000fc800078e0230 */
[----:B------:R-:W-:Y:S02]  /*8180*/  IMAD.IADD R52, R19, 0x1, R50 ;  /* 0x0000000113347824 */ /* 0x000fe400078e0232 */
[----:B------:R-:W1:Y:S04]  /*8190*/  LDS.128 R48, [R48+0x28400] ;  /* 0x0284000030307984 */ /* 0x000e680000000c00 */
[----:B------:R-:W2:Y:S01]  /*81a0*/  LDS.128 R52, [R52+0x28400] ;  /* 0x0284000034347984 */ /* 0x000ea20000000c00 */
[----:B------:R-:W-:Y:S05]  /*81b0*/  @P2 BRA `(.L_x_353) ;  /* 0x0000000c004c2947 */ /* 0x000fea0003800000 */
[----:B------:R-:W-:Y:S01]  /*81c0*/  SHF.R.U32.HI R151, RZ, 0x8, R57 ;  /* 0x00000008ff977819 */ /* 0x000fe20000011639 */
[----:B-1----:R-:W-:Y:S01]  /*81d0*/  IMAD.MOV.U32 R60, RZ, RZ, R48 ;  /* 0x000000ffff3c7224 */ /* 0x002fe200078e0030 */
[----:B------:R-:W-:Y:S02]  /*81e0*/  LOP3.LUT R135, R57, 0xff0000ff, RZ, 0xc0, !PT ;  /* 0xff0000ff39877812 */ /* 0x000fe400078ec0ff */
[----:B------:R-:W-:Y:S02]  /*81f0*/  SHF.R.U32.HI R134, RZ, 0x8, R59 ;  /* 0x00000008ff867819 */ /* 0x000fe4000001163b */
[----:B------:R-:W-:Y:S02]  /*8200*/  SHF.R.U32.HI R62, RZ, 0x8, R63 ;  /* 0x00000008ff3e7819 */ /* 0x000fe4000001163f */
[----:B------:R-:W-:Y:S02]  /*8210*/  SHF.L.U32 R48, R151, 0x8, RZ ;  /* 0x0000000897307819 */ /* 0x000fe400000006ff */
[----:B------:R-:W-:-:S02]  /*8220*/  SHF.R.U32.HI R155, RZ, 0x10, R61 ;  /* 0x00000010ff9b7819 */ /* 0x000fc4000001163d */
[----:B------:R-:W-:Y:S02]  /*8230*/  SHF.R.U32.HI R84, RZ, 0x8, R61 ;  /* 0x00000008ff547819 */ /* 0x000fe4000001163d */
[----:B------:R-:W-:Y:S02]  /*8240*/  LOP3.LUT R58, R61, 0xff0000ff, RZ, 0xc0, !PT ;  /* 0xff0000ff3d3a7812 */ /* 0x000fe400078ec0ff */
[----:B------:R-:W-:Y:S02]  /*8250*/  SHF.R.U32.HI R86, RZ, 0x10, R63 ;  /* 0x00000010ff567819 */ /* 0x000fe4000001163f */
[----:B------:R-:W-:Y:S01]  /*8260*/  LOP3.LUT R61, R63, 0xff0000ff, RZ, 0xc0, !PT ;  /* 0xff0000ff3f3d7812 */ /* 0x000fe200078ec0ff */
[----:B--2---:R-:W-:Y:S01]  /*8270*/  IMAD.MOV.U32 R63, RZ, RZ, R52 ;  /* 0x000000ffff3f7224 */ /* 0x004fe200078e0034 */
[----:B------:R-:W-:Y:S01]  /*8280*/  SHF.R.U32.HI R154, RZ, 0x10, R57 ;  /* 0x00000010ff9a7819 */ /* 0x000fe20000011639 */
[----:B------:R-:W-:Y:S01]  /*8290*/  IMAD.SHL.U32 R52, R62, 0x100, RZ ;  /* 0x000001003e347824 */ /* 0x000fe200078e00ff */
[----:B------:R-:W-:Y:S01]  /*82a0*/  LOP3.LUT R135, R135, 0xff00, R48, 0xf8, !PT ;  /* 0x0000ff0087877812 */ /* 0x000fe200078ef830 */
[----:B------:R-:W-:Y:S01]  /*82b0*/  IMAD.SHL.U32 R48, R134, 0x100, RZ ;  /* 0x0000010086307824 */ /* 0x000fe200078e00ff */
[----:B------:R-:W-:Y:S01]  /*82c0*/  SHF.R.U32.HI R156, RZ, 0x10, R59 ;  /* 0x00000010ff9c7819 */ /* 0x000fe2000001163b */
[----:B------:R-:W-:Y:S01]  /*82d0*/  IMAD.MOV.U32 R57, RZ, RZ, R50 ;  /* 0x000000ffff397224 */ /* 0x000fe200078e0032 */
[----:B------:R-:W-:Y:S01]  /*82e0*/  LOP3.LUT R59, R59, 0xff0000ff, RZ, 0xc0, !PT ;  /* 0xff0000ff3b3b7812 */ /* 0x000fe200078ec0ff */
[----:B------:R-:W-:Y:S01]  /*82f0*/  IMAD.U32 R50, R154, 0x10000, RZ ;  /* 0x000100009a327824 */ /* 0x000fe200078e00ff */
[----:B------:R-:W-:-:S02]  /*8300*/  MOV R56, R49 ;  /* 0x0000003100387202 */ /* 0x000fc40000000f00 */
[----:B------:R-:W-:Y:S02]  /*8310*/  SHF.L.U32 R49, R84, 0x8, RZ ;  /* 0x0000000854317819 */ /* 0x000fe400000006ff */
[----:B------:R-:W-:Y:S02]  /*8320*/  LOP3.LUT R59, R59, 0xff00, R48, 0xf8, !PT ;  /* 0x0000ff003b3b7812 */ /* 0x000fe400078ef830 */
[----:B------:R-:W-:Y:S01]  /*8330*/  LOP3.LUT R154, R61, 0xff00, R52, 0xf8, !PT ;  /* 0x0000ff003d9a7812 */ /* 0x000fe200078ef834 */
[----:B------:R-:W-:Y:S01]  /*8340*/  IMAD.U32 R52, R155, 0x10000, RZ ;  /* 0x000100009b347824 */ /* 0x000fe200078e00ff */
[----:B------:R-:W-:Y:S02]  /*8350*/  SHF.L.U32 R48, R156, 0x10, RZ ;  /* 0x000000109c307819 */ /* 0x000fe400000006ff */
[----:B------:R-:W-:Y:S02]  /*8360*/  F2FP.F16.E4M3.UNPACK_B R134, R147.H1 ;  /* 0x00000093ff86723e */ /* 0x000fe400030006ff */
[----:B------:R-:W-:-:S02]  /*8370*/  F2FP.F16.E4M3.UNPACK_B R84, R63.H1 ;  /* 0x0000003fff54723e */ /* 0x000fc400030006ff */
[----:B------:R-:W-:Y:S02]  /*8380*/  F2FP.F16.E4M3.UNPACK_B R61, R60.H1 ;  /* 0x0000003cff3d723e */ /* 0x000fe400030006ff */
[----:B------:R-:W-:Y:S01]  /*8390*/  LOP3.LUT R151, R58, 0xff00, R49, 0xf8, !PT ;  /* 0x0000ff003a977812 */ /* 0x000fe200078ef831 */
[----:B------:R-:W-:Y:S01]  /*83a0*/  HADD2.F32 R49, -RZ, R134.H0_H0 ;  /* 0x20000086ff317230 */ /* 0x000fe20000004100 */
[----:B------:R-:W-:Y:S01]  /*83b0*/  LOP3.LUT R48, R59, 0xff0000, R48, 0xf8, !PT ;  /* 0x00ff00003b307812 */ /* 0x000fe200078ef830 */
[----:B------:R-:W-:Y:S01]  /*83c0*/  HADD2.F32 R59, -RZ, R84.H0_H0 ;  /* 0x20000054ff3b7230 */ /* 0x000fe20000004100 */
[----:B------:R-:W-:Y:S01]  /*83d0*/  F2FP.F16.E4M3.UNPACK_B R62, R150.H1 ;  /* 0x00000096ff3e723e */ /* 0x000fe200030006ff */
[----:B------:R-:W-:Y:S01]  /*83e0*/  HADD2.F32 R58, -RZ, R61.H0_H0 ;  /* 0x2000003dff3a7230 */ /* 0x000fe20000004100 */
[----:B------:R-:W-:Y:S01]  /*83f0*/  LOP3.LUT R50, R135, 0xff0000, R50, 0xf8, !PT ;  /* 0x00ff000087327812 */ /* 0x000fe200078ef832 */
[----:B------:R-:W-:Y:S02]  /*8400*/  IMAD.U32 R135, R86, 0x10000, RZ ;  /* 0x0001000056877824 */ /* 0x000fe400078e00ff */
[----:B------:R-:W-:Y:S01]  /*8410*/  FMUL.FTZ R155, R59, R49 ;  /* 0x000000313b9b7220 */ /* 0x000fe20000410000 */
[----:B------:R-:W-:-:S02]  /*8420*/  HADD2.F32 R86, -RZ, R62.H0_H0 ;  /* 0x2000003eff567230 */ /* 0x000fc40000004100 */
[----:B------:R-:W-:Y:S01]  /*8430*/  FMUL.FTZ R156, R58, R49 ;  /* 0x000000313a9c7220 */ /* 0x000fe20000410000 */
[----:B------:R-:W-:Y:S01]  /*8440*/  LOP3.LUT R52, R151, 0xff0000, R52, 0xf8, !PT ;  /* 0x00ff000097347812 */ /* 0x000fe200078ef834 */
[----:B------:R-:W-:Y:S01]  /*8450*/  HADD2.F32 R151, -RZ, R134.H1_H1 ;  /* 0x30000086ff977230 */ /* 0x000fe20000004100 */
[----:B------:R-:W-:Y:S01]  /*8460*/  LOP3.LUT R49, R154, 0xff0000, R135, 0xf8, !PT ;  /* 0x00ff00009a317812 */ /* 0x000fe200078ef887 */
[-C--:B------:R-:W-:Y:S01]  /*8470*/  FFMA.FTZ R58, R58, R86.reuse, -R155 ;  /* 0x000000563a3a7223 */ /* 0x080fe2000001089b */
[----:B------:R-:W-:Y:S01]  /*8480*/  FFMA.FTZ R59, R59, R86, R156 ;  /* 0x000000563b3b7223 */ /* 0x000fe2000001009c */
[----:B------:R-:W-:Y:S01]  /*8490*/  HADD2.F32 R135, -RZ, R62.H1_H1 ;  /* 0x3000003eff877230 */ /* 0x000fe20000004100 */
[----:B------:R-:W-:Y:S01]  /*84a0*/  F2FP.F16.E4M3.UNPACK_B R147, R147 ;  /* 0x00000093ff93723e */ /* 0x000fe200020006ff */
[----:B------:R-:W-:Y:S01]  /*84b0*/  HADD2.F32 R86, -RZ, R84.H1_H1 ;  /* 0x30000054ff567230 */ /* 0x000fe20000004100 */
[----:B------:R-:W-:Y:S01]  /*84c0*/  F2FP.F16.E4M3.UNPACK_B R60, R60 ;  /* 0x0000003cff3c723e */ /* 0x000fe200020006ff */
[----:B------:R-:W-:Y:S01]  /*84d0*/  HADD2.F32 R62, -RZ, R61.H1_H1 ;  /* 0x3000003dff3e7230 */ /* 0x000fe20000004100 */
[----:B------:R-:W-:Y:S01]  /*84e0*/  F2FP.F16.E4M3.UNPACK_B R63, R63 ;  /* 0x0000003fff3f723e */ /* 0x000fe200020006ff */
[----:B------:R-:W-:Y:S01]  /*84f0*/  HADD2.F32 R134, -RZ, R147.H0_H0 ;  /* 0x20000093ff867230 */ /* 0x000fe20000004100 */
[----:B------:R-:W-:Y:S01]  /*8500*/  F2FP.F16.E4M3.UNPACK_B R150, R150 ;  /* 0x00000096ff96723e */ /* 0x000fe200020006ff */
[-C--:B------:R-:W-:Y:S01]  /*8510*/  FMUL.FTZ R155, R86, R151.reuse ;  /* 0x00000097569b7220 */ /* 0x080fe20000410000 */
[----:B------:R-:W-:Y:S01]  /*8520*/  FMUL.FTZ R151, R62, R151 ;  /* 0x000000973e977220 */ /* 0x000fe20000410000 */
[----:B------:R-:W-:-:S02]  /*8530*/  HADD2.F32 R61, -RZ, R60.H0_H0 ;  /* 0x2000003cff3d7230 */ /* 0x000fc40000004100 */
[----:B------:R-:W-:Y:S02]  /*8540*/  HADD2.F32 R84, -RZ, R63.H0_H0 ;  /* 0x2000003fff547230 */ /* 0x000fe40000004100 */
[-C--:B------:R-:W-:Y:S01]  /*8550*/  FFMA.FTZ R155, R62, R135.reuse, -R155 ;  /* 0x000000873e9b7223 */ /* 0x080fe2000001089b */
[----:B------:R-:W-:Y:S01]  /*8560*/  FFMA.FTZ R160, R86, R135, R151 ;  /* 0x0000008756a07223 */ /* 0x000fe20000010097 */
[----:B------:R-:W-:Y:S02]  /*8570*/  HADD2.F32 R62, -RZ, R150.H0_H0 ;  /* 0x20000096ff3e7230 */ /* 0x000fe40000004100 */
[-C--:B------:R-:W-:Y:S01]  /*8580*/  FMUL.FTZ R135, R61, R134.reuse ;  /* 0x000000863d877220 */ /* 0x080fe20000410000 */
[----:B------:R-:W-:Y:S02]  /*8590*/  HADD2.F32 R147, -RZ, R147.H1_H1 ;  /* 0x30000093ff937230 */ /* 0x000fe40000004100 */
[----:B------:R-:W-:Y:S01]  /*85a0*/  FMUL.FTZ R86, R84, R134 ;  /* 0x0000008654567220 */ /* 0x000fe20000410000 */
[----:B------:R-:W-:-:S02]  /*85b0*/  HADD2.F32 R63, -RZ, R63.H1_H1 ;  /* 0x3000003fff3f7230 */ /* 0x000fc40000004100 */
[-C--:B------:R-:W-:Y:S01]  /*85c0*/  FFMA.FTZ R154, R84, R62.reuse, R135 ;  /* 0x0000003e549a7223 */ /* 0x080fe20000010087 */
[----:B------:R-:W-:Y:S02]  /*85d0*/  HADD2.F32 R60, -RZ, R60.H1_H1 ;  /* 0x3000003cff3c7230 */ /* 0x000fe40000004100 */
[----:B------:R-:W-:Y:S01]  /*85e0*/  FFMA.FTZ R151, R61, R62, -R86 ;  /* 0x0000003e3d977223 */ /* 0x000fe20000010856 */
[----:B------:R-:W-:Y:S02]  /*85f0*/  HADD2.F32 R150, -RZ, R150.H1_H1 ;  /* 0x30000096ff967230 */ /* 0x000fe40000004100 */
[-C--:B------:R-:W-:Y:S01]  /*8600*/  FMUL.FTZ R135, R63, R147.reuse ;  /* 0x000000933f877220 */ /* 0x080fe20000410000 */
[----:B------:R-:W-:Y:S01]  /*8610*/  F2FP.F16.E4M3.UNPACK_B R61, R148.H1 ;  /* 0x00000094ff3d723e */ /* 0x000fe200030006ff */
[C---:B------:R-:W-:Y:S01]  /*8620*/  FMUL.FTZ R158, R60.reuse, R147 ;  /* 0x000000933c9e7220 */ /* 0x040fe20000410000 */
[----:B------:R-:W-:Y:S01]  /*8630*/  F2FP.F16.E4M3.UNPACK_B R62, R54.H1 ;  /* 0x00000036ff3e723e */ /* 0x000fe200030006ff */
[----:B------:R-:W-:Y:S01]  /*8640*/  FFMA.FTZ R156, R60, R150, -R135 ;  /* 0x000000963c9c7223 */ /* 0x000fe20000010887 */
[----:B------:R-:W-:Y:S01]  /*8650*/  F2FP.F16.E4M3.UNPACK_B R86, R149.H1 ;  /* 0x00000095ff56723e */ /* 0x000fe200030006ff */
[----:B------:R-:W-:Y:S01]  /*8660*/  HADD2.F32 R134, -RZ, R61.H0_H0 ;  /* 0x2000003dff867230 */ /* 0x000fe20000004100 */
[----:B------:R-:W-:Y:S01]  /*8670*/  F2FP.F16.E4M3.UNPACK_B R60, R57.H1 ;  /* 0x00000039ff3c723e */ /* 0x000fe200030006ff */
[----:B------:R-:W-:-:S02]  /*8680*/  HADD2.F32 R84, -RZ, R62.H0_H0 ;  /* 0x2000003eff547230 */ /* 0x000fc40000004100 */
[----:B------:R-:W-:Y:S01]  /*8690*/  FFMA.FTZ R147, R63, R150, R158 ;  /* 0x000000963f937223 */ /* 0x000fe2000001009e */
[----:B------:R-:W-:Y:S01]  /*86a0*/  HADD2.F32 R135, -RZ, R61.H1_H1 ;  /* 0x3000003dff877230 */ /* 0x000fe20000004100 */
[----:B------:R-:W-:Y:S01]  /*86b0*/  F2FP.F16.E4M3.UNPACK_B R148, R148 ;  /* 0x00000094ff94723e */ /* 0x000fe200020006ff */
[----:B------:R-:W-:Y:S02]  /*86c0*/  HADD2.F32 R61, -RZ, R60.H0_H0 ;  /* 0x2000003cff3d7230 */ /* 0x000fe40000004100 */
[-C--:B------:R-:W-:Y:S01]  /*86d0*/  FMUL.FTZ R150, R84, R134.reuse ;  /* 0x0000008654967220 */ /* 0x080fe20000410000 */
[----:B------:R-:W-:Y:S01]  /*86e0*/  HADD2.F32 R63, -RZ, R86.H0_H0 ;  /* 0x20000056ff3f7230 */ /* 0x000fe20000004100 */
[----:B------:R-:W-:Y:S01]  /*86f0*/  F2FP.F16.E4M3.UNPACK_B R57, R57 ;  /* 0x00000039ff39723e */ /* 0x000fe200020006ff */
[----:B------:R-:W-:Y:S02]  /*8700*/  HADD2.F32 R62, -RZ, R62.H1_H1 ;  /* 0x3000003eff3e7230 */ /* 0x000fe40000004100 */
[----:B------:R-:W-:Y:S01]  /*8710*/  FMUL.FTZ R157, R61, R134 ;  /* 0x000000863d9d7220 */ /* 0x000fe20000410000 */
[----:B------:R-:W-:-:S02]  /*8720*/  HADD2.F32 R60, -RZ, R60.H1_H1 ;  /* 0x3000003cff3c7230 */ /* 0x000fc40000004100 */
[----:B------:R-:W-:Y:S01]  /*8730*/  FFMA.FTZ R150, R61, R63, -R150 ;  /* 0x0000003f3d967223 */ /* 0x000fe20000010896 */
[----:B------:R-:W-:Y:S02]  /*8740*/  HADD2.F32 R61, -RZ, R86.H1_H1 ;  /* 0x30000056ff3d7230 */ /* 0x000fe40000004100 */
[----:B------:R-:W-:Y:S01]  /*8750*/  FMUL.FTZ R159, R62, R135 ;  /* 0x000000873e9f7220 */ /* 0x000fe20000410000 */
[----:B------:R-:W-:Y:S01]  /*8760*/  FFMA.FTZ R157, R84, R63, R157 ;  /* 0x0000003f549d7223 */ /* 0x000fe2000001009d */
[C---:B------:R-:W-:Y:S01]  /*8770*/  FMUL.FTZ R135, R60.reuse, R135 ;  /* 0x000000873c877220 */ /* 0x040fe20000410000 */
[----:B------:R-:W-:Y:S01]  /*8780*/  F2FP.F16.E4M3.UNPACK_B R149, R149 ;  /* 0x00000095ff95723e */ /* 0x000fe200020006ff */
[-C--:B------:R-:W-:Y:S01]  /*8790*/  FFMA.FTZ R159, R60, R61.reuse, -R159 ;  /* 0x0000003d3c9f7223 */ /* 0x080fe2000001089f */
[----:B------:R-:W-:Y:S01]  /*87a0*/  F2FP.F16.E4M3.UNPACK_B R60, R54 ;  /* 0x00000036ff3c723e */ /* 0x000fe200020006ff */
[----:B------:R-:W-:Y:S01]  /*87b0*/  FFMA.FTZ R134, R62, R61, R135 ;  /* 0x0000003d3e867223 */ /* 0x000fe20000010087 */
[----:B------:R-:W-:Y:S01]  /*87c0*/  HADD2.F32 R63, -RZ, R148.H0_H0 ;  /* 0x20000094ff3f7230 */ /* 0x000fe20000004100 */
[----:B------:R-:W-:Y:S01]  /*87d0*/  F2FP.SATFINITE.E4M3.F32.PACK_AB_MERGE_C R58, R155, R58, RZ ;  /* 0x0000003a9b3a723e */ /* 0x000fe200048070ff */
[----:B------:R-:W-:Y:S01]  /*87e0*/  HADD2.F32 R54, -RZ, R57.H0_H0 ;  /* 0x20000039ff367230 */ /* 0x000fe20000004100 */
[----:B------:R-:W-:Y:S01]  /*87f0*/  F2FP.SATFINITE.E4M3.F32.PACK_AB_MERGE_C R160, R160, R59, RZ ;  /* 0x0000003ba0a0723e */ /* 0x000fe200048070ff */
[----:B------:R-:W-:Y:S01]  /*8800*/  HADD2.F32 R61, -RZ, R60.H0_H0 ;  /* 0x2000003cff3d7230 */ /* 0x000fe20000004100 */
[----:B------:R-:W-:Y:S01]  /*8810*/  F2FP.SATFINITE.E4M3.F32.PACK_AB_MERGE_C R150, R159, R150, RZ ;  /* 0x000000969f96723e */ /* 0x000fe200048070ff */
[----:B------:R-:W-:-:S02]  /*8820*/  HADD2.F32 R148, -RZ, R148.H1_H1 ;  /* 0x30000094ff947230 */ /* 0x000fc40000004100 */
[-C--:B------:R-:W-:Y:S01]  /*8830*/  FMUL.FTZ R84, R54, R63.reuse ;  /* 0x0000003f36547220 */ /* 0x080fe20000410000 */
[----:B------:R-:W-:Y:S02]  /*8840*/  HADD2.F32 R60, -RZ, R60.H1_H1 ;  /* 0x3000003cff3c7230 */ /* 0x000fe40000004100 */
[----:B------:R-:W-:Y:S01]  /*8850*/  FMUL.FTZ R135, R61, R63 ;  /* 0x0000003f3d877220 */ /* 0x000fe20000410000 */
[----:B------:R-:W-:Y:S01]  /*8860*/  HADD2.F32 R57, -RZ, R57.H1_H1 ;  /* 0x30000039ff397230 */ /* 0x000fe20000004100 */
[----:B------:R-:W-:Y:S01]  /*8870*/  F2FP.SATFINITE.E4M3.F32.PACK_AB_MERGE_C R59, R156, R151, R58 ;  /* 0x000000979c3b723e */ /* 0x000fe2000480703a */
[--C-:B------:R-:W-:Y:S02]  /*8880*/  HADD2.F32 R62, -RZ, R149.reuse.H0_H0 ;  /* 0x20000095ff3e7230 */ /* 0x100fe40000004100 */
[-C--:B------:R-:W-:Y:S01]  /*8890*/  FMUL.FTZ R86, R60, R148.reuse ;  /* 0x000000943c567220 */ /* 0x080fe20000410000 */
[----:B------:R-:W-:Y:S02]  /*88a0*/  HADD2.F32 R149, -RZ, R149.H1_H1 ;  /* 0x30000095ff957230 */ /* 0x000fe40000004100 */
[----:B------:R-:W-:Y:S01]  /*88b0*/  FMUL.FTZ R63, R57, R148 ;  /* 0x00000094393f7220 */ /* 0x000fe20000410000 */
[----:B------:R-:W-:Y:S01]  /*88c0*/  F2FP.SATFINITE.E4M3.F32.PACK_AB_MERGE_C R134, R134, R157, RZ ;  /* 0x0000009d8686723e */ /* 0x000fe200048070ff */
[-C--:B------:R-:W-:Y:S01]  /*88d0*/  FFMA.FTZ R54, R54, R62.reuse, -R135 ;  /* 0x0000003e36367223 */ /* 0x080fe20000010887 */
[----:B------:R-:W-:Y:S01]  /*88e0*/  FFMA.FTZ R84, R61, R62, R84 ;  /* 0x0000003e3d547223 */ /* 0x000fe20000010054 */
[----:B------:R-:W-:Y:S01]  /*88f0*/  F2FP.F16.E4M3.UNPACK_B R135, R52 ;  /* 0x00000034ff87723e */ /* 0x000fe200020006ff */
[-C--:B------:R-:W-:Y:S01]  /*8900*/  FFMA.FTZ R57, R57, R149.reuse, -R86 ;  /* 0x0000009539397223 */ /* 0x080fe20000010856 */
[----:B------:R-:W-:Y:S01]  /*8910*/  F2FP.F16.E4M3.UNPACK_B R61, R56 ;  /* 0x00000038ff3d723e */ /* 0x000fe200020006ff */
[----:B------:R-:W-:Y:S01]  /*8920*/  FFMA.FTZ R149, R60, R149, R63 ;  /* 0x000000953c957223 */ /* 0x000fe2000001003f */
[----:B------:R-:W-:-:S02]  /*8930*/  F2FP.F16.E4M3.UNPACK_B R62, R53 ;  /* 0x00000035ff3e723e */ /* 0x000fc400020006ff */
[----:B------:R-:W-:Y:S01]  /*8940*/  F2FP.SATFINITE.E4M3.F32.PACK_AB_MERGE_C R58, R147, R154, R160 ;  /* 0x0000009a933a723e */ /* 0x000fe200048070a0 */
[----:B------:R-:W-:Y:S01]  /*8950*/  HADD2.F32 R147, -RZ, R135.H0_H0 ;  /* 0x20000087ff937230 */ /* 0x000fe20000004100 */
[----:B------:R-:W-:Y:S01]  /*8960*/  F2FP.F16.E4M3.UNPACK_B R86, R50 ;  /* 0x00000032ff56723e */ /* 0x000fe200020006ff */
[----:B------:R-:W-:Y:S01]  /*8970*/  HADD2.F32 R60, -RZ, R61.H0_H0 ;  /* 0x2000003dff3c7230 */ /* 0x000fe20000004100 */
[----:B------:R-:W-:Y:S01]  /*8980*/  F2FP.SATFINITE.E4M3.F32.PACK_AB_MERGE_C R57, R57, R54, R150 ;  /* 0x000000363939723e */ /* 0x000fe20004807096 */
[----:B------:R-:W-:Y:S01]  /*8990*/  HADD2.F32 R63, -RZ, R62.H0_H0 ;  /* 0x2000003eff3f7230 */ /* 0x000fe20000004100 */
[----:B------:R-:W-:Y:S01]  /*89a0*/  F2FP.SATFINITE.E4M3.F32.PACK_AB_MERGE_C R54, R149, R84, R134 ;  /* 0x000000549536723e */ /* 0x000fe20004807086 */
[----:B------:R-:W-:Y:S02]  /*89b0*/  HADD2.F32 R134, -RZ, R86.H0_H0 ;  /* 0x20000056ff867230 */ /* 0x000fe40000004100 */
[----:B------:R-:W-:Y:S01]  /*89c0*/  FMUL.FTZ R148, R60, R147 ;  /* 0x000000933c947220 */ /* 0x000fe20000410000 */
[----:B------:R-:W-:-:S02]  /*89d0*/  HADD2.F32 R84, -RZ, R62.H1_H1 ;  /* 0x3000003eff547230 */ /* 0x000fc40000004100 */
[C---:B------:R-:W-:Y:S01]  /*89e0*/  FMUL.FTZ R149, R63.reuse, R147 ;  /* 0x000000933f957220 */ /* 0x040fe20000410000 */
[----:B------:R-:W-:Y:S01]  /*89f0*/  HADD2.F32 R135, -RZ, R135.H1_H1 ;  /* 0x30000087ff877230 */ /* 0x000fe20000004100 */
[----:B------:R-:W-:Y:S01]  /*8a00*/  F2FP.F16.E4M3.UNPACK_B R53, R53.H1 ;  /* 0x00000035ff35723e */ /* 0x000fe200030006ff */
[----:B------:R-:W-:Y:S02]  /*8a10*/  HADD2.F32 R62, -RZ, R61.H1_H1 ;  /* 0x3000003dff3e7230 */ /* 0x000fe40000004100 */
[----:B------:R-:W-:Y:S01]  /*8a20*/  FFMA.FTZ R61, R63, R134, R148 ;  /* 0x000000863f3d7223 */ /* 0x000fe20000010094 */
[----:B------:R-:W-:Y:S02]  /*8a30*/  HADD2.F32 R63, -RZ, R86.H1_H1 ;  /* 0x30000056ff3f7230 */ /* 0x000fe40000004100 */
[-C--:B------:R-:W-:Y:S01]  /*8a40*/  FMUL.FTZ R147, R84, R135.reuse ;  /* 0x0000008754937220 */ /* 0x080fe20000410000 */
[----:B------:R-:W-:Y:S01]  /*8a50*/  F2FP.F16.E4M3.UNPACK_B R86, R52.H1 ;  /* 0x00000034ff56723e */ /* 0x000fe200030006ff */
[----:B------:R-:W-:Y:S01]  /*8a60*/  FMUL.FTZ R135, R62, R135 ;  /* 0x000000873e877220 */ /* 0x000fe20000410000 */
[----:B------:R-:W-:Y:S01]  /*8a70*/  F2FP.F16.E4M3.UNPACK_B R56, R56.H1 ;  /* 0x00000038ff38723e */ /* 0x000fe200030006ff */
[----:B------:R-:W-:Y:S01]  /*8a80*/  FFMA.FTZ R60, R60, R134, -R149 ;  /* 0x000000863c3c7223 */ /* 0x000fe20000010895 */
[-C--:B------:R-:W-:Y:S01]  /*8a90*/  FFMA.FTZ R149, R62, R63.reuse, -R147 ;  /* 0x0000003f3e957223 */ /* 0x080fe20000010893 */
[----:B------:R-:W-:Y:S01]  /*8aa0*/  FFMA.FTZ R150, R84, R63, R135 ;  /* 0x0000003f54967223 */ /* 0x000fe20000010087 */
[--C-:B------:R-:W-:Y:S01]  /*8ab0*/  HADD2.F32 R62, -RZ, R53.reuse.H0_H0 ;  /* 0x20000035ff3e7230 */ /* 0x100fe20000004100 */
[----:B------:R-:W-:Y:S01]  /*8ac0*/  F2FP.F16.E4M3.UNPACK_B R50, R50.H1 ;  /* 0x00000032ff32723e */ /* 0x000fe200030006ff */
[----:B------:R-:W-:Y:S01]  /*8ad0*/  HADD2.F32 R135, -RZ, R86.H0_H0 ;  /* 0x20000056ff877230 */ /* 0x000fe20000004100 */
[----:B------:R-:W-:Y:S01]  /*8ae0*/  F2FP.F16.E4M3.UNPACK_B R134, R49.H1 ;  /* 0x00000031ff86723e */ /* 0x000fe200030006ff */
[----:B------:R-:W-:-:S02]  /*8af0*/  HADD2.F32 R53, -RZ, R53.H1_H1 ;  /* 0x30000035ff357230 */ /* 0x000fc40000004100 */
[----:B------:R-:W-:Y:S02]  /*8b00*/  HADD2.F32 R86, -RZ, R86.H1_H1 ;  /* 0x30000056ff567230 */ /* 0x000fe40000004100 */
[-C--:B------:R-:W-:Y:S01]  /*8b10*/  FMUL.FTZ R147, R62, R135.reuse ;  /* 0x000000873e937220 */ /* 0x080fe20000410000 */
[--C-:B------:R-:W-:Y:S02]  /*8b20*/  HADD2.F32 R52, -RZ, R56.reuse.H0_H0 ;  /* 0x20000038ff347230 */ /* 0x100fe40000004100 */
[----:B------:R-:W-:Y:S02]  /*8b30*/  HADD2.F32 R56, -RZ, R56.H1_H1 ;  /* 0x30000038ff387230 */ /* 0x000fe40000004100 */
[----:B------:R-:W-:Y:S01]  /*8b40*/  FMUL.FTZ R155, R53, R86 ;  /* 0x00000056359b7220 */ /* 0x000fe20000410000 */
[--C-:B------:R-:W-:Y:S02]  /*8b50*/  HADD2.F32 R84, -RZ, R50.reuse.H1_H1 ;  /* 0x30000032ff547230 */ /* 0x100fe40000004100 */
[----:B------:R-:W-:Y:S01]  /*8b60*/  FMUL.FTZ R135, R52, R135 ;  /* 0x0000008734877220 */ /* 0x000fe20000410000 */
[----:B------:R-:W-:-:S02]  /*8b70*/  HADD2.F32 R63, -RZ, R50.H0_H0 ;  /* 0x20000032ff3f7230 */ /* 0x000fc40000004100 */
[C---:B------:R-:W-:Y:S01]  /*8b80*/  FMUL.FTZ R86, R56.reuse, R86 ;  /* 0x0000005638567220 */ /* 0x040fe20000410000 */
[----:B------:R-:W-:Y:S01]  /*8b90*/  F2FP.F16.E4M3.UNPACK_B R50, R51 ;  /* 0x00000033ff32723e */ /* 0x000fe200020006ff */
[-C--:B------:R-:W-:Y:S01]  /*8ba0*/  FFMA.FTZ R156, R56, R84.reuse, -R155 ;  /* 0x00000054389c7223 */ /* 0x080fe2000001089b */
[----:B------:R-:W-:Y:S01]  /*8bb0*/  F2FP.F16.E4M3.UNPACK_B R56, R55 ;  /* 0x00000037ff38723e */ /* 0x000fe200020006ff */
[----:B------:R-:W-:Y:S01]  /*8bc0*/  FFMA.FTZ R155, R53, R84, R86 ;  /* 0x00000054359b7223 */ /* 0x000fe20000010056 */
[----:B------:R-:W-:Y:S01]  /*8bd0*/  F2FP.F16.E4M3.UNPACK_B R51, R51.H1 ;  /* 0x00000033ff33723e */ /* 0x000fe200030006ff */
[----:B------:R-:W-:Y:S01]  /*8be0*/  FFMA.FTZ R151, R52, R63, -R147 ;  /* 0x0000003f34977223 */ /* 0x000fe20000010893 */
[----:B------:R-:W-:Y:S01]  /*8bf0*/  F2FP.F16.E4M3.UNPACK_B R55, R55.H1 ;  /* 0x00000037ff37723e */ /* 0x000fe200030006ff */
[----:B------:R-:W-:Y:S01]  /*8c00*/  FFMA.FTZ R154, R62, R63, R135 ;  /* 0x0000003f3e9a7223 */ /* 0x000fe20000010087 */
[----:B------:R-:W-:Y:S01]  /*8c10*/  F2FP.F16.E4M3.UNPACK_B R86, R49 ;  /* 0x00000031ff56723e */ /* 0x000fe200020006ff */
[----:B------:R-:W-:Y:S01]  /*8c20*/  HADD2.F32 R53, -RZ, R51.H0_H0 ;  /* 0x20000033ff357230 */ /* 0x000fe20000004100 */
[-C--:B------:R-:W-:Y:S01]  /*8c30*/  F2FP.F16.E4M3.UNPACK_B R49, R48.reuse ;  /* 0x00000030ff31723e */ /* 0x080fe200020006ff */
[----:B------:R-:W-:Y:S01]  /*8c40*/  HADD2.F32 R148, -RZ, R134.H0_H0 ;  /* 0x20000086ff947230 */ /* 0x000fe20000004100 */
[----:B------:R-:W-:Y:S01]  /*8c50*/  F2FP.F16.E4M3.UNPACK_B R63, R48.H1 ;  /* 0x00000030ff3f723e */ /* 0x000fe200030006ff */
[----:B------:R-:W-:Y:S01]  /*8c60*/  HADD2.F32 R48, -RZ, R55.H0_H0 ;  /* 0x20000037ff307230 */ /* 0x000fe20000004100 */
[----:B------:R-:W-:Y:S01]  /*8c70*/  F2FP.SATFINITE.E4M3.F32.PACK_AB_MERGE_C R151, R156, R151, RZ ;  /* 0x000000979c97723e */ /* 0x000fe200048070ff */
[----:B------:R-:W-:-:S02]  /*8c80*/  HADD2.F32 R62, -RZ, R56.H0_H0 ;  /* 0x20000038ff3e7230 */ /* 0x000fc40000004100 */
[-C--:B------:R-:W-:Y:S01]  /*8c90*/  FMUL.FTZ R159, R53, R148.reuse ;  /* 0x00000094359f7220 */ /* 0x080fe20000410000 */
[----:B------:R-:W-:Y:S02]  /*8ca0*/  HADD2.F32 R147, -RZ, R86.H0_H0 ;  /* 0x20000056ff937230 */ /* 0x000fe40000004100 */
[----:B------:R-:W-:Y:S01]  /*8cb0*/  FMUL.FTZ R158, R48, R148 ;  /* 0x00000094309e7220 */ /* 0x000fe20000410000 */
[----:B------:R-:W-:Y:S01]  /*8cc0*/  HADD2.F32 R84, -RZ, R63.H0_H0 ;  /* 0x2000003fff547230 */ /* 0x000fe20000004100 */
[----:B------:R-:W-:Y:S01]  /*8cd0*/  F2FP.SATFINITE.E4M3.F32.PACK_AB_MERGE_C R154, R155, R154, RZ ;  /* 0x0000009a9b9a723e */ /* 0x000fe200048070ff */
[----:B------:R-:W-:Y:S02]  /*8ce0*/  HADD2.F32 R52, -RZ, R50.H0_H0 ;  /* 0x20000032ff347230 */ /* 0x000fe40000004100 */
[----:B------:R-:W-:Y:S01]  /*8cf0*/  FMUL.FTZ R157, R62, R147 ;  /* 0x000000933e9d7220 */ /* 0x000fe20000410000 */
[----:B------:R-:W-:Y:S02]  /*8d00*/  HADD2.F32 R135, -RZ, R49.H0_H0 ;  /* 0x20000031ff877230 */ /* 0x000fe40000004100 */
[----:B------:R-:W-:Y:S01]  /*8d10*/  FFMA.FTZ R158, R53, R84, -R158 ;  /* 0x00000054359e7223 */ /* 0x000fe2000001089e */
[----:B------:R-:W-:-:S02]  /*8d20*/  HADD2.F32 R55, -RZ, R55.H1_H1 ;  /* 0x30000037ff377230 */ /* 0x000fc40000004100 */
[----:B------:R-:W-:Y:S01]  /*8d30*/  FFMA.FTZ R159, R48, R84, R159 ;  /* 0x00000054309f7223 */ /* 0x000fe2000001009f */
[----:B------:R-:W-:Y:S02]  /*8d40*/  HADD2.F32 R134, -RZ, R134.H1_H1 ;  /* 0x30000086ff867230 */ /* 0x000fe40000004100 */
[C---:B------:R-:W-:Y:S01]  /*8d50*/  FMUL.FTZ R147, R52.reuse, R147 ;  /* 0x0000009334937220 */ /* 0x040fe20000410000 */
[----:B------:R-:W-:Y:S02]  /*8d60*/  HADD2.F32 R51, -RZ, R51.H1_H1 ;  /* 0x30000033ff337230 */ /* 0x000fe40000004100 */
[----:B------:R-:W-:Y:S01]  /*8d70*/  FFMA.FTZ R157, R52, R135, -R157 ;  /* 0x00000087349d7223 */ /* 0x000fe2000001089d */
[----:B------:R-:W-:Y:S02]  /*8d80*/  HADD2.F32 R56, -RZ, R56.H1_H1 ;  /* 0x30000038ff387230 */ /* 0x000fe40000004100 */
[----:B------:R-:W-:Y:S01]  /*8d90*/  FMUL.FTZ R52, R55, R134 ;  /* 0x0000008637347220 */ /* 0x000fe20000410000 */
[----:B------:R-:W-:-:S02]  /*8da0*/  HADD2.F32 R53, -RZ, R86.H1_H1 ;  /* 0x30000056ff357230 */ /* 0x000fc40000004100 */
[C---:B------:R-:W-:Y:S01]  /*8db0*/  FMUL.FTZ R134, R51.reuse, R134 ;  /* 0x0000008633867220 */ /* 0x040fe20000410000 */
[----:B------:R-:W-:Y:S02]  /*8dc0*/  HADD2.F32 R48, -RZ, R63.H1_H1 ;  /* 0x3000003fff307230 */ /* 0x000fe40000004100 */
[----:B------:R-:W-:Y:S01]  /*8dd0*/  FFMA.FTZ R147, R62, R135, R147 ;  /* 0x000000873e937223 */ /* 0x000fe20000010093 */
[----:B------:R-:W-:Y:S02]  /*8de0*/  HADD2.F32 R50, -RZ, R50.H1_H1 ;  /* 0x30000032ff327230 */ /* 0x000fe40000004100 */
[-C--:B------:R-:W-:Y:S01]  /*8df0*/  FMUL.FTZ R63, R56, R53.reuse ;  /* 0x00000035383f7220 */ /* 0x080fe20000410000 */
[----:B------:R-:W-:Y:S02]  /*8e00*/  HADD2.F32 R49, -RZ, R49.H1_H1 ;  /* 0x30000031ff317230 */ /* 0x000fe40000004100 */
[-C--:B------:R-:W-:Y:S01]  /*8e10*/  FFMA.FTZ R51, R51, R48.reuse, -R52 ;  /* 0x0000003033337223 */ /* 0x080fe20000010834 */
[----:B------:R-:W-:Y:S01]  /*8e20*/  FFMA.FTZ R134, R55, R48, R134 ;  /* 0x0000003037867223 */ /* 0x000fe20000010086 */
[C---:B------:R-:W-:Y:S01]  /*8e30*/  FMUL.FTZ R53, R50.reuse, R53 ;  /* 0x0000003532357220 */ /* 0x040fe20000410000 */
[----:B------:R-:W-:Y:S01]  /*8e40*/  MOV R48, R59 ;  /* 0x0000003b00307202 */ /* 0x000fe20000000f00 */
[-C--:B------:R-:W-:Y:S01]  /*8e50*/  FFMA.FTZ R50, R50, R49.reuse, -R63 ;  /* 0x0000003132327223 */ /* 0x080fe2000001083f */
[----:B------:R-:W-:Y:S01]  /*8e60*/  F2FP.SATFINITE.E4M3.F32.PACK_AB_MERGE_C R51, R51, R158, RZ ;  /* 0x0000009e3333723e */ /* 0x000fe200048070ff */
[----:B------:R-:W-:Y:S01]  /*8e70*/  FFMA.FTZ R56, R56, R49, R53 ;  /* 0x0000003138387223 */ /* 0x000fe20000010035 */
[----:B------:R-:W-:Y:S01]  /*8e80*/  F2FP.SATFINITE.E4M3.F32.PACK_AB_MERGE_C R134, R134, R159, RZ ;  /* 0x0000009f8686723e */ /* 0x000fe200048070ff */
[----:B------:R-:W-:Y:S01]  /*8e90*/  IMAD.MOV.U32 R52, RZ, RZ, R58 ;  /* 0x000000ffff347224 */ /* 0x000fe200078e003a */
[----:B------:R-:W-:Y:S01]  /*8ea0*/  F2FP.SATFINITE.E4M3.F32.PACK_AB_MERGE_C R51, R50, R157, R51 ;  /* 0x0000009d3233723e */ /* 0x000fe20004807033 */
[----:B------:R-:W-:Y:S01]  /*8eb0*/  IMAD.MOV.U32 R50, RZ, RZ, R57 ;  /* 0x000000ffff327224 */ /* 0x000fe200078e0039 */
[----:B------:R-:W-:-:S02]  /*8ec0*/  F2FP.SATFINITE.E4M3.F32.PACK_AB_MERGE_C R49, R149, R60, R151 ;  /* 0x0000003c9531723e */ /* 0x000fc40004807097 */
[----:B------:R-:W-:Y:S02]  /*8ed0*/  F2FP.SATFINITE.E4M3.F32.PACK_AB_MERGE_C R53, R150, R61, R154 ;  /* 0x0000003d9635723e */ /* 0x000fe4000480709a */
[----:B------:R-:W-:-:S07]  /*8ee0*/  F2FP.SATFINITE.E4M3.F32.PACK_AB_MERGE_C R55, R56, R147, R134 ;  /* 0x000000933837723e */ /* 0x000fce0004807086 */
.L_x_353:
[----:B------:R-:W-:Y:S05]  /*8ef0*/  BSYNC B2 ;  /* 0x0000000000027941 */ /* 0x000fea0003800000 */
.L_x_352:
        /* <DEDUP_REMOVED lines=11> */
.L_x_351:
[----:B------:R-:W-:Y:S05]  /*8fb0*/  BSYNC B1 ;  /* 0x0000000000017941 */ /* 0x000fea0003800000 */
.L_x_350:
[----:B------:R-:W-:Y:S01]  /*8fc0*/  ISETP.GE.OR P3, PT, R233, R118, P0 ;  /* 0x00000076e900720c */ /* 0x000fe20000766670 */
[----:B------:R-:W-:-:S12]  /*8fd0*/  BSSY B1, `(.L_x_354) ;  /* 0x00000ff000017945 */ /* 0x000fd80003800000 */
[----:B------:R-:W-:Y:S05]  /*8fe0*/  @P3 BRA `(.L_x_355) ;  /* 0x0000000c00f43947 */ /* 0x000fea0003800000 */
[----:B-1-3--:R-:W3:Y:S01]  /*8ff0*/  LDL R50, [R1+0x20] ;  /* 0x0000200001327983 */ /* 0x00aee20000100800 */
[----:B------:R-:W-:Y:S01]  /*9000*/  SHF.R.S32.HI R49, RZ, 0x1f, R233 ;  /* 0x0000001fff317819 */ /* 0x000fe200000114e9 */
[-C--:B--2---:R-:W-:Y:S01]  /*9010*/  IMAD.WIDE.U32 R56, R233, R130.reuse, R128 ;  /* 0x00000082e9387225 */ /* 0x084fe200078e0080 */
[----:B------:R-:W-:Y:S01]  /*9020*/  ISETP.NE.AND P6, PT, R0, RZ, PT ;  /* 0x000000ff0000720c */ /* 0x000fe20003fc5270 */
[----:B------:R-:W-:Y:S02]  /*9030*/  BSSY B2, `(.L_x_356) ;  /* 0x00000ed000027945 */ /* 0x000fe40003800000 */
[----:B------:R-:W-:Y:S01]  /*9040*/  IMAD R48, R49, R130, RZ ;  /* 0x0000008231307224 */ /* 0x000fe200078e02ff */
[----:B------:R-:W-:-:S03]  /*9050*/  IADD3 R58, P3, P4, R100, R56, R38 ;  /* 0x00000038643a7210 */ /* 0x000fc60007c7e026 */
[----:B------:R-:W-:Y:S01]  /*9060*/  IMAD R59, R233, R131, R48 ;  /* 0x00000083e93b7224 */ /* 0x000fe200078e0230 */
[----:B------:R-:W-:-:S04]  /*9070*/  SEL R48, R123, R144, !P6 ;  /* 0x000000907b307207 */ /* 0x000fc80007000000 */
[----:B------:R-:W-:Y:S02]  /*9080*/  SHF.R.S32.HI R49, RZ, 0x1f, R48 ;  /* 0x0000001fff317819 */ /* 0x000fe40000011430 */
[----:B------:R-:W-:Y:S02]  /*9090*/  IADD3 R59, R57, R59, RZ ;  /* 0x0000003b393b7210 */ /* 0x000fe40007ffe0ff */
[----:B------:R-:W-:Y:S02]  /*90a0*/  LEA.HI R49, R49, R48, RZ, 0x5 ;  /* 0x0000003031317211 */ /* 0x000fe400078f28ff */
[----:B------:R-:W-:Y:S02]  /*90b0*/  IADD3.X R80, R36, R59, R105, P3, P4 ;  /* 0x0000003b24507210 */ /* 0x000fe40001fe8469 */
[----:B------:R-:W-:-:S04]  /*90c0*/  LEA.HI.SX32 R49, R49, R104, 0x1b ;  /* 0x0000006831317211 */ /* 0x000fc800078fdaff */
[----:B------:R-:W-:Y:S01]  /*90d0*/  SHF.R.S32.HI R48, RZ, 0x1f, R49 ;  /* 0x0000001fff307819 */ /* 0x000fe20000011431 */
[----:B------:R-:W-:-:S03]  /*90e0*/  IMAD.SHL.U32 R61, R49, 0x10, RZ ;  /* 0x00000010313d7824 */ /* 0x000fc600078e00ff */
[----:B------:R-:W-:Y:S02]  /*90f0*/  LEA.HI R48, R48, R49, RZ, 0x3 ;  /* 0x0000003130307211 */ /* 0x000fe400078f18ff */
[----:B------:R-:W-:-:S03]  /*9100*/  LOP3.LUT R49, R29, 0x70, R61, 0xf8, !PT ;  /* 0x000000701d317812 */ /* 0x000fc600078ef83d */
[----:B------:R-:W-:Y:S01]  /*9110*/  IMAD.SHL.U32 R48, R48, 0x800, RZ ;  /* 0x0000080030307824 */ /* 0x000fe200078e00ff */
[----:B------:R-:W-:-:S04]  /*9120*/  LOP3.LUT R49, R49, R26, RZ, 0x3c, !PT ;  /* 0x0000001a31317212 */ /* 0x000fc800078e3cff */
[----:B------:R-:W-:-:S04]  /*9130*/  LOP3.LUT R48, R48, 0xffffc000, RZ, 0xc0, !PT ;  /* 0xffffc00030307812 */ /* 0x000fc800078ec0ff */
[----:B---3--:R-:W-:Y:S02]  /*9140*/  IADD3 R49, R49, R48, R50 ;  /* 0x0000003031317210 */ /* 0x008fe40007ffe032 */
[----:B------:R-:W-:-:S03]  /*9150*/  LEA R48, R232, R119, 0xf ;  /* 0x00000077e8307211 */ /* 0x000fc600078e78ff */
[----:B------:R-:W-:Y:S02]  /*9160*/  IMAD R50, R232, 0x8000, R49 ;  /* 0x00008000e8327824 */ /* 0x000fe400078e0231 */
[----:B------:R-:W-:-:S03]  /*9170*/  IMAD.IADD R48, R19, 0x1, R48 ;  /* 0x0000000113307824 */ /* 0x000fc600078e0230 */
[----:B------:R-:W-:-:S03]  /*9180*/  IADD3 R52, R19, R50, RZ ;  /* 0x0000003213347210 */ /* 0x000fc60007ffe0ff */
[----:B------:R-:W1:Y:S04]  /*9190*/  LDS.128 R48, [R48+0x28400] ;  /* 0x0284000030307984 */ /* 0x000e680000000c00 */
[----:B------:R-:W2:Y:S01]  /*91a0*/  LDS.128 R52, [R52+0x28400] ;  /* 0x0284000034347984 */ /* 0x000ea20000000c00 */
[----:B------:R-:W-:Y:S05]  /*91b0*/  @P2 BRA `(.L_x_357) ;  /* 0x0000000c00502947 */ /* 0x000fea0003800000 */
[--C-:B------:R-:W-:Y:S01]  /*91c0*/  SHF.R.U32.HI R60, RZ, 0x8, R65.reuse ;  /* 0x00000008ff3c7819 */ /* 0x100fe20000011641 */
[----:B--2---:R-:W-:Y:S01]  /*91d0*/  IMAD.MOV.U32 R66, RZ, RZ, R52 ;  /* 0x000000ffff427224 */ /* 0x004fe200078e0034 */
[----:B------:R-:W-:Y:S01]  /*91e0*/  LOP3.LUT R64, R65, 0xff0000ff, RZ, 0xc0, !PT ;  /* 0xff0000ff41407812 */ /* 0x000fe200078ec0ff */
[----:B-1----:R-:W-:Y:S01]  /*91f0*/  IMAD.MOV.U32 R63, RZ, RZ, R48 ;  /* 0x000000ffff3f7224 */ /* 0x002fe200078e0030 */
[----:B------:R-:W-:Y:S01]  /*9200*/  SHF.R.U32.HI R134, RZ, 0x10, R65 ;  /* 0x00000010ff867819 */ /* 0x000fe20000011641 */
[----:B------:R-:W-:Y:S01]  /*9210*/  IMAD.MOV.U32 R62, RZ, RZ, R54 ;  /* 0x000000ffff3e7224 */ /* 0x000fe200078e0036 */
[----:B------:R-:W-:Y:S01]  /*9220*/  SHF.L.U32 R65, R60, 0x8, RZ ;  /* 0x000000083c417819 */ /* 0x000fe200000006ff */
[----:B------:R-:W-:Y:S01]  /*9230*/  IMAD.MOV.U32 R60, RZ, RZ, R50 ;  /* 0x000000ffff3c7224 */ /* 0x000fe200078e0032 */
[----:B------:R-:W-:Y:S02]  /*9240*/  SHF.R.U32.HI R87, RZ, 0x8, R67 ;  /* 0x00000008ff577819 */ /* 0x000fe40000011643 */
[----:B------:R-:W-:-:S02]  /*9250*/  SHF.R.U32.HI R85, RZ, 0x8, R69 ;  /* 0x00000008ff557819 */ /* 0x000fc40000011645 */
[----:B------:R-:W-:Y:S02]  /*9260*/  LOP3.LUT R52, R64, 0xff00, R65, 0xf8, !PT ;  /* 0x0000ff0040347812 */ /* 0x000fe400078ef841 */
[----:B------:R-:W-:Y:S02]  /*9270*/  SHF.R.U32.HI R86, RZ, 0x10, R67 ;  /* 0x00000010ff567819 */ /* 0x000fe40000011643 */
[----:B------:R-:W-:Y:S02]  /*9280*/  SHF.R.U32.HI R82, RZ, 0x8, R71 ;  /* 0x00000008ff527819 */ /* 0x000fe40000011647 */
[----:B------:R-:W-:Y:S02]  /*9290*/  SHF.L.U32 R65, R134, 0x10, RZ ;  /* 0x0000001086417819 */ /* 0x000fe400000006ff */
[----:B------:R-:W-:Y:S01]  /*92a0*/  LOP3.LUT R68, R67, 0xff0000ff, RZ, 0xc0, !PT ;  /* 0xff0000ff43447812 */ /* 0x000fe200078ec0ff */
[----:B------:R-:W-:Y:S01]  /*92b0*/  IMAD.SHL.U32 R50, R82, 0x100, RZ ;  /* 0x0000010052327824 */ /* 0x000fe200078e00ff */
[----:B------:R-:W-:-:S02]  /*92c0*/  SHF.L.U32 R67, R87, 0x8, RZ ;  /* 0x0000000857437819 */ /* 0x000fc400000006ff */
[----:B------:R-:W-:Y:S02]  /*92d0*/  LOP3.LUT R70, R69, 0xff0000ff, RZ, 0xc0, !PT ;  /* 0xff0000ff45467812 */ /* 0x000fe400078ec0ff */
[----:B------:R-:W-:Y:S01]  /*92e0*/  SHF.R.U32.HI R84, RZ, 0x10, R69 ;  /* 0x00000010ff547819 */ /* 0x000fe20000011645 */
[----:B------:R-:W-:Y:S01]  /*92f0*/  IMAD.SHL.U32 R69, R85, 0x100, RZ ;  /* 0x0000010055457824 */ /* 0x000fe200078e00ff */
[----:B------:R-:W-:Y:S01]  /*9300*/  LOP3.LUT R52, R52, 0xff0000, R65, 0xf8, !PT ;  /* 0x00ff000034347812 */ /* 0x000fe200078ef841 */
[----:B------:R-:W-:Y:S01]  /*9310*/  IMAD.U32 R65, R86, 0x10000, RZ ;  /* 0x0001000056417824 */ /* 0x000fe200078e00ff */
[----:B------:R-:W-:Y:S02]  /*9320*/  LOP3.LUT R81, R71, 0xff0000ff, RZ, 0xc0, !PT ;  /* 0xff0000ff47517812 */ /* 0x000fe400078ec0ff */
[----:B------:R-:W-:Y:S02]  /*9330*/  SHF.R.U32.HI R83, RZ, 0x10, R71 ;  /* 0x00000010ff537819 */ /* 0x000fe40000011647 */
[----:B------:R-:W-:-:S02]  /*9340*/  LOP3.LUT R48, R68, 0xff00, R67, 0xf8, !PT ;  /* 0x0000ff0044307812 */ /* 0x000fc400078ef843 */
[----:B------:R-:W-:Y:S02]  /*9350*/  F2FP.F16.E4M3.UNPACK_B R71, R145.H1 ;  /* 0x00000091ff47723e */ /* 0x000fe400030006ff */
[----:B------:R-:W-:Y:S02]  /*9360*/  F2FP.F16.E4M3.UNPACK_B R64, R63.H1 ;  /* 0x0000003fff40723e */ /* 0x000fe400030006ff */
[----:B------:R-:W-:Y:S02]  /*9370*/  F2FP.F16.E4M3.UNPACK_B R67, R66.H1 ;  /* 0x00000042ff43723e */ /* 0x000fe400030006ff */
[----:B------:R-:W-:Y:S02]  /*9380*/  LOP3.LUT R54, R70, 0xff00, R69, 0xf8, !PT ;  /* 0x0000ff0046367812 */ /* 0x000fe400078ef845 */
[----:B------:R-:W-:Y:S01]  /*9390*/  LOP3.LUT R82, R81, 0xff00, R50, 0xf8, !PT ;  /* 0x0000ff0051527812 */ /* 0x000fe200078ef832 */
[----:B------:R-:W-:Y:S01]  /*93a0*/  HADD2.F32 R50, -RZ, R71.H0_H0 ;  /* 0x20000047ff327230 */ /* 0x000fe20000004100 */
[----:B------:R-:W-:Y:S01]  /*93b0*/  LOP3.LUT R48, R48, 0xff0000, R65, 0xf8, !PT ;  /* 0x00ff000030307812 */ /* 0x000fe200078ef841 */
[----:B------:R-:W-:Y:S01]  /*93c0*/  HADD2.F32 R65, -RZ, R64.H0_H0 ;  /* 0x20000040ff417230 */ /* 0x000fe20000004100 */
[----:B------:R-:W-:Y:S01]  /*93d0*/  F2FP.F16.E4M3.UNPACK_B R69, R141.H1 ;  /* 0x0000008dff45723e */ /* 0x000fe200030006ff */
[----:B------:R-:W-:Y:S01]  /*93e0*/  HADD2.F32 R68, -RZ, R67.H0_H0 ;  /* 0x20000043ff447230 */ /* 0x000fe20000004100 */
[----:B------:R-:W-:Y:S01]  /*93f0*/  SHF.L.U32 R83, R83, 0x10, RZ ;  /* 0x0000001053537819 */ /* 0x000fe200000006ff */
[----:B------:R-:W-:-:S02]  /*9400*/  IMAD.U32 R81, R84, 0x10000, RZ ;  /* 0x0001000054517824 */ /* 0x000fc400078e00ff */
[CC--:B------:R-:W-:Y:S01]  /*9410*/  FMUL.FTZ R85, R65.reuse, R50.reuse ;  /* 0x0000003241557220 */ /* 0x0c0fe20000410000 */
[----:B------:R-:W-:Y:S02]  /*9420*/  HADD2.F32 R70, -RZ, R69.H0_H0 ;  /* 0x20000045ff467230 */ /* 0x000fe40000004100 */
[----:B------:R-:W-:Y:S01]  /*9430*/  FMUL.FTZ R84, R68, R50 ;  /* 0x0000003244547220 */ /* 0x000fe20000410000 */
[----:B------:R-:W-:Y:S01]  /*9440*/  LOP3.LUT R50, R82, 0xff0000, R83, 0xf8, !PT ;  /* 0x00ff000052327812 */ /* 0x000fe200078ef853 */
[----:B------:R-:W-:Y:S01]  /*9450*/  HADD2.F32 R71, -RZ, R71.H1_H1 ;  /* 0x30000047ff477230 */ /* 0x000fe20000004100 */
[----:B------:R-:W-:Y:S01]  /*9460*/  F2FP.F16.E4M3.UNPACK_B R145, R145 ;  /* 0x00000091ff91723e */ /* 0x000fe200020006ff */
[-C--:B------:R-:W-:Y:S01]  /*9470*/  FFMA.FTZ R85, R68, R70.reuse, R85 ;  /* 0x0000004644557223 */ /* 0x080fe20000010055 */
[----:B------:R-:W-:Y:S01]  /*9480*/  FFMA.FTZ R83, R65, R70, -R84 ;  /* 0x0000004641537223 */ /* 0x000fe20000010854 */
[----:B------:R-:W-:Y:S01]  /*9490*/  HADD2.F32 R68, -RZ, R67.H1_H1 ;  /* 0x30000043ff447230 */ /* 0x000fe20000004100 */
[----:B------:R-:W-:Y:S01]  /*94a0*/  F2FP.F16.E4M3.UNPACK_B R66, R66 ;  /* 0x00000042ff42723e */ /* 0x000fe200020006ff */
[----:B------:R-:W-:Y:S01]  /*94b0*/  HADD2.F32 R65, -RZ, R64.H1_H1 ;  /* 0x30000040ff417230 */ /* 0x000fe20000004100 */
[----:B------:R-:W-:Y:S01]  /*94c0*/  F2FP.F16.E4M3.UNPACK_B R63, R63 ;  /* 0x0000003fff3f723e */ /* 0x000fe200020006ff */
[----:B------:R-:W-:-:S02]  /*94d0*/  HADD2.F32 R69, -RZ, R69.H1_H1 ;  /* 0x30000045ff457230 */ /* 0x000fc40000004100 */
[C---:B------:R-:W-:Y:S01]  /*94e0*/  FMUL.FTZ R82, R68.reuse, R71 ;  /* 0x0000004744527220 */ /* 0x040fe20000410000 */
[----:B------:R-:W-:Y:S01]  /*94f0*/  F2FP.F16.E4M3.UNPACK_B R141, R141 ;  /* 0x0000008dff8d723e */ /* 0x000fe200020006ff */
[----:B------:R-:W-:Y:S02]  /*9500*/  HADD2.F32 R70, -RZ, R145.H0_H0 ;  /* 0x20000091ff467230 */ /* 0x000fe40000004100 */
[C---:B------:R-:W-:Y:S01]  /*9510*/  FMUL.FTZ R71, R65.reuse, R71 ;  /* 0x0000004741477220 */ /* 0x040fe20000410000 */
[----:B------:R-:W-:Y:S02]  /*9520*/  HADD2.F32 R67, -RZ, R66.H0_H0 ;  /* 0x20000042ff437230 */ /* 0x000fe40000004100 */
[-C--:B------:R-:W-:Y:S01]  /*9530*/  FFMA.FTZ R86, R65, R69.reuse, -R82 ;  /* 0x0000004541567223 */ /* 0x080fe20000010852 */
[----:B------:R-:W-:Y:S02]  /*9540*/  HADD2.F32 R64, -RZ, R63.H0_H0 ;  /* 0x2000003fff407230 */ /* 0x000fe40000004100 */
[----:B------:R-:W-:Y:S01]  /*9550*/  FFMA.FTZ R134, R68, R69, R71 ;  /* 0x0000004544867223 */ /* 0x000fe20000010047 */
[----:B------:R-:W-:-:S02]  /*9560*/  HADD2.F32 R65, -RZ, R141.H0_H0 ;  /* 0x2000008dff417230 */ /* 0x000fc40000004100 */
[CC--:B------:R-:W-:Y:S01]  /*9570*/  FMUL.FTZ R69, R67.reuse, R70.reuse ;  /* 0x0000004643457220 */ /* 0x0c0fe20000410000 */
[----:B------:R-:W-:Y:S02]  /*9580*/  HADD2.F32 R145, -RZ, R145.H1_H1 ;  /* 0x30000091ff917230 */ /* 0x000fe40000004100 */
[----:B------:R-:W-:Y:S01]  /*9590*/  FMUL.FTZ R70, R64, R70 ;  /* 0x0000004640467220 */ /* 0x000fe20000410000 */
[----:B------:R-:W-:Y:S01]  /*95a0*/  HADD2.F32 R66, -RZ, R66.H1_H1 ;  /* 0x30000042ff427230 */ /* 0x000fe20000004100 */
[----:B------:R-:W-:Y:S01]  /*95b0*/  LOP3.LUT R54, R54, 0xff0000, R81, 0xf8, !PT ;  /* 0x00ff000036367812 */ /* 0x000fe200078ef851 */
[----:B------:R-:W-:Y:S02]  /*95c0*/  HADD2.F32 R63, -RZ, R63.H1_H1 ;  /* 0x3000003fff3f7230 */ /* 0x000fe40000004100 */
[-C--:B------:R-:W-:Y:S01]  /*95d0*/  FFMA.FTZ R71, R64, R65.reuse, -R69 ;  /* 0x0000004140477223 */ /* 0x080fe20000010845 */
[----:B------:R-:W-:Y:S02]  /*95e0*/  HADD2.F32 R141, -RZ, R141.H1_H1 ;  /* 0x3000008dff8d7230 */ /* 0x000fe40000004100 */
[----:B------:R-:W-:Y:S01]  /*95f0*/  FFMA.FTZ R81, R67, R65, R70 ;  /* 0x0000004143517223 */ /* 0x000fe20000010046 */
        /* <DEDUP_REMOVED lines=25> */
[----:B------:R-:W-:Y:S01]  /*9790*/  FFMA.FTZ R66, R63, R68, -R64 ;  /* 0x000000443f427223 */ /* 0x000fe20000010840 */
[----:B------:R-:W-:Y:S01]  /*97a0*/  F2FP.F16.E4M3.UNPACK_B R63, R62 ;  /* 0x0000003eff3f723e */ /* 0x000fe200020006ff */
[--C-:B------:R-:W-:Y:S02]  /*97b0*/  HADD2.F32 R67, -RZ, R146.reuse.H0_H0 ;  /* 0x20000092ff437230 */ /* 0x100fe40000004100 */
[----:B------:R-:W-:Y:S01]  /*97c0*/  FFMA.FTZ R145, R65, R68, R70 ;  /* 0x0000004441917223 */ /* 0x000fe20000010046 */
[----:B------:R-:W-:Y:S01]  /*97d0*/  HADD2.F32 R146, -RZ, R146.H1_H1 ;  /* 0x30000092ff927230 */ /* 0x000fe20000004100 */
[----:B------:R-:W-:Y:S01]  /*97e0*/  F2FP.F16.E4M3.UNPACK_B R70, R54 ;  /* 0x00000036ff46723e */ /* 0x000fe200020006ff */
[--C-:B------:R-:W-:Y:S01]  /*97f0*/  HADD2.F32 R64, -RZ, R63.reuse.H0_H0 ;  /* 0x2000003fff407230 */ /* 0x100fe20000004100 */
[----:B------:R-:W-:Y:S01]  /*9800*/  F2FP.SATFINITE.E4M3.F32.PACK_AB_MERGE_C R66, R66, R141, RZ ;  /* 0x0000008d4242723e */ /* 0x000fe200048070ff */
[----:B------:R-:W-:Y:S01]  /*9810*/  HADD2.F32 R62, -RZ, R60.H0_H0 ;  /* 0x2000003cff3e7230 */ /* 0x000fe20000004100 */
[----:B------:R-:W-:Y:S01]  /*9820*/  F2FP.SATFINITE.E4M3.F32.PACK_AB_MERGE_C R145, R145, R148, RZ ;  /* 0x000000949191723e */ /* 0x000fe200048070ff */
[----:B------:R-:W-:-:S02]  /*9830*/  HADD2.F32 R63, -RZ, R63.H1_H1 ;  /* 0x3000003fff3f7230 */ /* 0x000fc40000004100 */
[-C--:B------:R-:W-:Y:S01]  /*9840*/  FMUL.FTZ R69, R64, R67.reuse ;  /* 0x0000004340457220 */ /* 0x080fe20000410000 */
[----:B------:R-:W-:Y:S02]  /*9850*/  HADD2.F32 R60, -RZ, R60.H1_H1 ;  /* 0x3000003cff3c7230 */ /* 0x000fe40000004100 */
[----:B------:R-:W-:Y:S01]  /*9860*/  FMUL.FTZ R67, R62, R67 ;  /* 0x000000433e437220 */ /* 0x000fe20000410000 */
[--C-:B------:R-:W-:Y:S02]  /*9870*/  HADD2.F32 R65, -RZ, R143.reuse.H0_H0 ;  /* 0x2000008fff417230 */ /* 0x100fe40000004100 */
[CC--:B------:R-:W-:Y:S01]  /*9880*/  FMUL.FTZ R135, R63.reuse, R146.reuse ;  /* 0x000000923f877220 */ /* 0x0c0fe20000410000 */
[----:B------:R-:W-:Y:S02]  /*9890*/  HADD2.F32 R143, -RZ, R143.H1_H1 ;  /* 0x3000008fff8f7230 */ /* 0x000fe40000004100 */
[----:B------:R-:W-:Y:S01]  /*98a0*/  FMUL.FTZ R146, R60, R146 ;  /* 0x000000923c927220 */ /* 0x000fe20000410000 */
[-C--:B------:R-:W-:Y:S01]  /*98b0*/  FFMA.FTZ R87, R64, R65.reuse, R67 ;  /* 0x0000004140577223 */ /* 0x080fe20000010043 */
[----:B------:R-:W-:Y:S01]  /*98c0*/  FFMA.FTZ R62, R62, R65, -R69 ;  /* 0x000000413e3e7223 */ /* 0x000fe20000010845 */
[-C--:B------:R-:W-:Y:S01]  /*98d0*/  FFMA.FTZ R135, R60, R143.reuse, -R135 ;  /* 0x0000008f3c877223 */ /* 0x080fe20000010887 */
[----:B------:R-:W-:Y:S01]  /*98e0*/  FFMA.FTZ R60, R63, R143, R146 ;  /* 0x0000008f3f3c7223 */ /* 0x000fe20000010092 */
[----:B------:R-:W-:-:S02]  /*98f0*/  F2FP.SATFINITE.E4M3.F32.PACK_AB_MERGE_C R63, R134, R85, RZ ;  /* 0x00000055863f723e */ /* 0x000fc400048070ff */
[----:B------:R-:W-:Y:S02]  /*9900*/  F2FP.F16.E4M3.UNPACK_B R67, R53 ;  /* 0x00000035ff43723e */ /* 0x000fe400020006ff */
[----:B------:R-:W-:Y:S02]  /*9910*/  F2FP.F16.E4M3.UNPACK_B R65, R49 ;  /* 0x00000031ff41723e */ /* 0x000fe400020006ff */
[----:B------:R-:W-:Y:S01]  /*9920*/  F2FP.SATFINITE.E4M3.F32.PACK_AB_MERGE_C R63, R84, R81, R63 ;  /* 0x00000051543f723e */ /* 0x000fe2000480703f */
[--C-:B------:R-:W-:Y:S01]  /*9930*/  HADD2.F32 R68, -RZ, R67.reuse.H0_H0 ;  /* 0x20000043ff447230 */ /* 0x100fe20000004100 */
[----:B------:R-:W-:Y:S01]  /*9940*/  F2FP.SATFINITE.E4M3.F32.PACK_AB_MERGE_C R64, R86, R83, RZ ;  /* 0x000000535640723e */ /* 0x000fe200048070ff */
[----:B------:R-:W-:Y:S01]  /*9950*/  HADD2.F32 R81, -RZ, R70.H0_H0 ;  /* 0x20000046ff517230 */ /* 0x000fe20000004100 */
[----:B------:R-:W-:Y:S01]  /*9960*/  F2FP.F16.E4M3.UNPACK_B R69, R52 ;  /* 0x00000034ff45723e */ /* 0x000fe200020006ff */
[----:B------:R-:W-:Y:S01]  /*9970*/  HADD2.F32 R67, -RZ, R67.H1_H1 ;  /* 0x30000043ff437230 */ /* 0x000fe20000004100 */
[----:B------:R-:W-:Y:S01]  /*9980*/  F2FP.SATFINITE.E4M3.F32.PACK_AB_MERGE_C R62, R135, R62, R66 ;  /* 0x0000003e873e723e */ /* 0x000fe20004807042 */
[----:B------:R-:W-:Y:S01]  /*9990*/  HADD2.F32 R66, -RZ, R65.H0_H0 ;  /* 0x20000041ff427230 */ /* 0x000fe20000004100 */
[----:B------:R-:W-:Y:S01]  /*99a0*/  F2FP.SATFINITE.E4M3.F32.PACK_AB_MERGE_C R64, R82, R71, R64 ;  /* 0x000000475240723e */ /* 0x000fe20004807040 */
[----:B------:R-:W-:-:S02]  /*99b0*/  HADD2.F32 R71, -RZ, R69.H0_H0 ;  /* 0x20000045ff477230 */ /* 0x000fc40000004100 */
[-C--:B------:R-:W-:Y:S01]  /*99c0*/  FMUL.FTZ R83, R68, R81.reuse ;  /* 0x0000005144537220 */ /* 0x080fe20000410000 */
[----:B------:R-:W-:Y:S02]  /*99d0*/  HADD2.F32 R70, -RZ, R70.H1_H1 ;  /* 0x30000046ff467230 */ /* 0x000fe40000004100 */
[C---:B------:R-:W-:Y:S01]  /*99e0*/  FMUL.FTZ R81, R66.reuse, R81 ;  /* 0x0000005142517220 */ /* 0x040fe20000410000 */
[----:B------:R-:W-:Y:S02]  /*99f0*/  HADD2.F32 R65, -RZ, R65.H1_H1 ;  /* 0x30000041ff417230 */ /* 0x000fe40000004100 */
[----:B------:R-:W-:Y:S01]  /*9a00*/  FFMA.FTZ R83, R66, R71, -R83 ;  /* 0x0000004742537223 */ /* 0x000fe20000010853 */
[----:B------:R-:W-:Y:S01]  /*9a10*/  F2FP.F16.E4M3.UNPACK_B R66, R53.H1 ;  /* 0x00000035ff42723e */ /* 0x000fe200030006ff */
[----:B------:R-:W-:Y:S01]  /*9a20*/  FFMA.FTZ R82, R68, R71, R81 ;  /* 0x0000004744527223 */ /* 0x000fe20000010051 */
[----:B------:R-:W-:Y:S02]  /*9a30*/  HADD2.F32 R68, -RZ, R69.H1_H1 ;  /* 0x30000045ff447230 */ /* 0x000fe40000004100 */
[-C--:B------:R-:W-:Y:S01]  /*9a40*/  FMUL.FTZ R84, R67, R70.reuse ;  /* 0x0000004643547220 */ /* 0x080fe20000410000 */
[----:B------:R-:W-:Y:S01]  /*9a50*/  FMUL.FTZ R70, R65, R70 ;  /* 0x0000004641467220 */ /* 0x000fe20000410000 */
[----:B------:R-:W-:-:S02]  /*9a60*/  F2FP.F16.E4M3.UNPACK_B R49, R49.H1 ;  /* 0x00000031ff31723e */ /* 0x000fc400030006ff */
[----:B------:R-:W-:Y:S01]  /*9a70*/  FFMA.FTZ R84, R65, R68, -R84 ;  /* 0x0000004441547223 */ /* 0x000fe20000010854 */
[----:B------:R-:W-:Y:S01]  /*9a80*/  F2FP.F16.E4M3.UNPACK_B R65, R54.H1 ;  /* 0x00000036ff41723e */ /* 0x000fe200030006ff */
[----:B------:R-:W-:Y:S01]  /*9a90*/  FFMA.FTZ R85, R67, R68, R70 ;  /* 0x0000004443557223 */ /* 0x000fe20000010046 */
[--C-:B------:R-:W-:Y:S01]  /*9aa0*/  HADD2.F32 R54, -RZ, R66.reuse.H0_H0 ;  /* 0x20000042ff367230 */ /* 0x100fe20000004100 */
[----:B------:R-:W-:Y:S01]  /*9ab0*/  F2FP.F16.E4M3.UNPACK_B R52, R52.H1 ;  /* 0x00000034ff34723e */ /* 0x000fe200030006ff */
[----:B------:R-:W-:Y:S01]  /*9ac0*/  HADD2.F32 R53, -RZ, R49.H0_H0 ;  /* 0x20000031ff357230 */ /* 0x000fe20000004100 */
[----:B------:R-:W-:Y:S01]  /*9ad0*/  F2FP.SATFINITE.E4M3.F32.PACK_AB_MERGE_C R60, R60, R87, R145 ;  /* 0x000000573c3c723e */ /* 0x000fe20004807091 */
[--C-:B------:R-:W-:Y:S01]  /*9ae0*/  HADD2.F32 R67, -RZ, R65.reuse.H0_H0 ;  /* 0x20000041ff437230 */ /* 0x100fe20000004100 */
[----:B------:R-:W-:Y:S01]  /*9af0*/  F2FP.F16.E4M3.UNPACK_B R69, R50 ;  /* 0x00000032ff45723e */ /* 0x000fe200020006ff */
[----:B------:R-:W-:Y:S02]  /*9b00*/  HADD2.F32 R66, -RZ, R66.H1_H1 ;  /* 0x30000042ff427230 */ /* 0x000fe40000004100 */
[----:B------:R-:W-:-:S02]  /*9b10*/  HADD2.F32 R68, -RZ, R65.H1_H1 ;  /* 0x30000041ff447230 */ /* 0x000fc40000004100 */
[-C--:B------:R-:W-:Y:S01]  /*9b20*/  FMUL.FTZ R70, R54, R67.reuse ;  /* 0x0000004336467220 */ /* 0x080fe20000410000 */
[--C-:B------:R-:W-:Y:S02]  /*9b30*/  HADD2.F32 R65, -RZ, R52.reuse.H0_H0 ;  /* 0x20000034ff417230 */ /* 0x100fe40000004100 */
[C---:B------:R-:W-:Y:S01]  /*9b40*/  FMUL.FTZ R67, R53.reuse, R67 ;  /* 0x0000004335437220 */ /* 0x040fe20000410000 */
[----:B------:R-:W-:Y:S02]  /*9b50*/  HADD2.F32 R49, -RZ, R49.H1_H1 ;  /* 0x30000031ff317230 */ /* 0x000fe40000004100 */
[-C--:B------:R-:W-:Y:S01]  /*9b60*/  FMUL.FTZ R134, R66, R68.reuse ;  /* 0x0000004442867220 */ /* 0x080fe20000410000 */
[----:B------:R-:W-:Y:S02]  /*9b70*/  HADD2.F32 R52, -RZ, R52.H1_H1 ;  /* 0x30000034ff347230 */ /* 0x000fe40000004100 */
[----:B------:R-:W-:Y:S01]  /*9b80*/  FFMA.FTZ R87, R54, R65, R67 ;  /* 0x0000004136577223 */ /* 0x000fe20000010043 */
[----:B------:R-:W-:Y:S01]  /*9b90*/  F2FP.F16.E4M3.UNPACK_B R54, R55 ;  /* 0x00000037ff36723e */ /* 0x000fe200020006ff */
[----:B------:R-:W-:Y:S01]  /*9ba0*/  FFMA.FTZ R86, R53, R65, -R70 ;  /* 0x0000004135567223 */ /* 0x000fe20000010846 */
[C---:B------:R-:W-:Y:S01]  /*9bb0*/  FMUL.FTZ R53, R49.reuse, R68 ;  /* 0x0000004431357220 */ /* 0x040fe20000410000 */
[----:B------:R-:W-:Y:S01]  /*9bc0*/  FFMA.FTZ R135, R49, R52, -R134 ;  /* 0x0000003431877223 */ /* 0x000fe20000010886 */
[----:B------:R-:W-:Y:S01]  /*9bd0*/  F2FP.F16.E4M3.UNPACK_B R49, R51 ;  /* 0x00000033ff31723e */ /* 0x000fe200020006ff */
[----:B------:R-:W-:Y:S01]  /*9be0*/  HADD2.F32 R65, -RZ, R54.H0_H0 ;  /* 0x20000036ff417230 */ /* 0x000fe20000004100 */
[----:B------:R-:W-:Y:S01]  /*9bf0*/  F2FP.F16.E4M3.UNPACK_B R55, R55.H1 ;  /* 0x00000037ff37723e */ /* 0x000fe200030006ff */
[----:B------:R-:W-:Y:S01]  /*9c00*/  HADD2.F32 R71, -RZ, R69.H0_H0 ;  /* 0x20000045ff477230 */ /* 0x000fe20000004100 */
[----:B------:R-:W-:Y:S01]  /*9c10*/  F2FP.F16.E4M3.UNPACK_B R70, R50.H1 ;  /* 0x00000032ff46723e */ /* 0x000fe200030006ff */
[----:B------:R-:W-:Y:S01]  /*9c20*/  FFMA.FTZ R134, R66, R52, R53 ;  /* 0x0000003442867223 */ /* 0x000fe20000010035 */
        /* <DEDUP_REMOVED lines=11> */
[----:B------:R-:W-:Y:S02]  /*9ce0*/  HADD2.F32 R55, -RZ, R55.H1_H1 ;  /* 0x30000037ff377230 */ /* 0x000fe40000004100 */
[----:B------:R-:W-:Y:S01]  /*9cf0*/  FMUL.FTZ R81, R53, R81 ;  /* 0x0000005135517220 */ /* 0x000fe20000410000 */
[----:B------:R-:W-:-:S02]  /*9d00*/  HADD2.F32 R70, -RZ, R70.H1_H1 ;  /* 0x30000046ff467230 */ /* 0x000fc40000004100 */
[-C--:B------:R-:W-:Y:S01]  /*9d10*/  FFMA.FTZ R141, R52, R67.reuse, -R141 ;  /* 0x00000043348d7223 */ /* 0x080fe2000001088d */
[----:B------:R-:W-:Y:S02]  /*9d20*/  HADD2.F32 R51, -RZ, R51.H1_H1 ;  /* 0x30000033ff337230 */ /* 0x000fe40000004100 */
        /* <DEDUP_REMOVED lines=10> */
[CC--:B------:R-:W-:Y:S01]  /*9dd0*/  FMUL.FTZ R48, R54.reuse, R69.reuse ;  /* 0x0000004536307220 */ /* 0x0c0fe20000410000 */
[----:B------:R-:W-:Y:S02]  /*9de0*/  HADD2.F32 R50, -RZ, R50.H1_H1 ;  /* 0x30000032ff327230 */ /* 0x000fe40000004100 */
[-C--:B------:R-:W-:Y:S01]  /*9df0*/  FFMA.FTZ R51, R51, R66.reuse, -R52 ;  /* 0x0000004233337223 */ /* 0x080fe20000010834 */
[----:B------:R-:W-:Y:S01]  /*9e00*/  FFMA.FTZ R70, R55, R66, R70 ;  /* 0x0000004237467223 */ /* 0x000fe20000010046 */
[----:B------:R-:W-:Y:S01]  /*9e10*/  FMUL.FTZ R69, R49, R69 ;  /* 0x0000004531457220 */ /* 0x000fe20000410000 */
[----:B------:R-:W-:Y:S01]  /*9e20*/  F2FP.SATFINITE.E4M3.F32.PACK_AB_MERGE_C R86, R135, R86, RZ ;  /* 0x000000568756723e */ /* 0x000fe200048070ff */
[----:B------:R-:W-:Y:S01]  /*9e30*/  FFMA.FTZ R48, R49, R50, -R48 ;  /* 0x0000003231307223 */ /* 0x000fe20000010830 */
[----:B------:R-:W-:Y:S01]  /*9e40*/  F2FP.SATFINITE.E4M3.F32.PACK_AB_MERGE_C R51, R51, R148, RZ ;  /* 0x000000943333723e */ /* 0x000fe200048070ff */
[----:B------:R-:W-:Y:S01]  /*9e50*/  FFMA.FTZ R69, R54, R50, R69 ;  /* 0x0000003236457223 */ /* 0x000fe20000010045 */
[----:B------:R-:W-:Y:S01]  /*9e60*/  F2FP.SATFINITE.E4M3.F32.PACK_AB_MERGE_C R87, R134, R87, RZ ;  /* 0x000000578657723e */ /* 0x000fe200048070ff */
[----:B------:R-:W-:Y:S01]  /*9e70*/  IMAD.MOV.U32 R52, RZ, RZ, R63 ;  /* 0x000000ffff347224 */ /* 0x000fe200078e003f */
[----:B------:R-:W-:Y:S01]  /*9e80*/  F2FP.SATFINITE.E4M3.F32.PACK_AB_MERGE_C R70, R70, R81, RZ ;  /* 0x000000514646723e */ /* 0x000fe200048070ff */
[----:B------:R-:W-:Y:S01]  /*9e90*/  IMAD.MOV.U32 R54, RZ, RZ, R60 ;  /* 0x000000ffff367224 */ /* 0x000fe200078e003c */
[----:B------:R-:W-:Y:S01]  /*9ea0*/  F2FP.SATFINITE.E4M3.F32.PACK_AB_MERGE_C R51, R48, R141, R51 ;  /* 0x0000008d3033723e */ /* 0x000fe20004807033 */
[----:B------:R-:W-:Y:S01]  /*9eb0*/  IMAD.MOV.U32 R48, RZ, RZ, R64 ;  /* 0x000000ffff307224 */ /* 0x000fe200078e0040 */
[----:B------:R-:W-:-:S02]  /*9ec0*/  F2FP.SATFINITE.E4M3.F32.PACK_AB_MERGE_C R49, R84, R83, R86 ;  /* 0x000000535431723e */ /* 0x000fc40004807056 */
[----:B------:R-:W-:Y:S02]  /*9ed0*/  F2FP.SATFINITE.E4M3.F32.PACK_AB_MERGE_C R53, R85, R82, R87 ;  /* 0x000000525535723e */ /* 0x000fe40004807057 */
[----:B------:R-:W-:Y:S02]  /*9ee0*/  F2FP.SATFINITE.E4M3.F32.PACK_AB_MERGE_C R55, R69, R146, R70 ;  /* 0x000000924537723e */ /* 0x000fe40004807046 */
[----:B------:R-:W-:-:S07]  /*9ef0*/  MOV R50, R62 ;  /* 0x0000003e00327202 */ /* 0x000fce0000000f00 */
.L_x_357:
[----:B------:R-:W-:Y:S05]  /*9f00*/  BSYNC B2 ;  /* 0x0000000000027941 */ /* 0x000fea0003800000 */
.L_x_356:
        /* <DEDUP_REMOVED lines=11> */
.L_x_355:
[----:B------:R-:W-:Y:S05]  /*9fc0*/  BSYNC B1 ;  /* 0x0000000000017941 */ /* 0x000fea0003800000 */
.L_x_354:
[C---:B------:R-:W-:Y:S01]  /*9fd0*/  ISETP.GE.OR P3, PT, R235.reuse, R118, P0 ;  /* 0x00000076eb00720c */ /* 0x040fe20000766670 */
[----:B--2---:R-:W-:Y:S01]  /*9fe0*/  IMAD.WIDE.U32 R128, R235, R130, R128 ;  /* 0x00000082eb807225 */ /* 0x004fe200078e0080 */
[----:B-1-34-:R-:W-:-:S05]  /*9ff0*/  SHF.R.S32.HI R49, RZ, 0x1f, R235 ;  /* 0x0000001fff317819 */ /* 0x01afca00000114eb */
[----:B------:R-:W-:-:S04]  /*a000*/  IMAD R48, R49, R130, RZ ;  /* 0x0000008231307224 */ /* 0x000fc800078e02ff */
[----:B------:R-:W-:Y:S02]  /*a010*/  IMAD R61, R235, R131, R48 ;  /* 0x00000083eb3d7224 */ /* 0x000fe400078e0230 */
[----:B------:R-:W-:Y:S05]  /*a020*/  @P3 BRA `(.L_x_336) ;  /* 0x00000014002c3947 */ /* 0x000fea0003800000 */
[----:B------:R-:W2:Y:S01]  /*a030*/  LDL R50, [R1+0x1c] ;  /* 0x00001c0001327983 */ /* 0x000ea20000100800 */
[----:B------:R-:W1:Y:S01]  /*a040*/  LDC.64 R56, c[0x0][0x2d8] ;  /* 0x0000b600ff387b82 */ /* 0x000e620000000a00 */
[----:B------:R-:W-:Y:S01]  /*a050*/  ISETP.NE.AND P6, PT, R0, RZ, PT ;  /* 0x000000ff0000720c */ /* 0x000fe20003fc5270 */
[----:B------:R-:W-:Y:S01]  /*a060*/  IMAD.IADD R61, R129, 0x1, R61 ;  /* 0x00000001813d7824 */ /* 0x000fe200078e023d */
[----:B------:R-:W-:Y:S01]  /*a070*/  IADD3 R59, P3, P4, R100, R128, R38 ;  /* 0x00000080643b7210 */ /* 0x000fe20007c7e026 */
[----:B------:R-:W-:Y:S01]  /*a080*/  BSSY B1, `(.L_x_358) ;  /* 0x00000eb000017945 */ /* 0x000fe20003800000 */
[----:B------:R-:W-:Y:S02]  /*a090*/  SEL R144, R123, R144, !P6 ;  /* 0x000000907b907207 */ /* 0x000fe40007000000 */
[----:B------:R-:W-:Y:S02]  /*a0a0*/  IADD3.X R48, R36, R61, R105, P3, P4 ;  /* 0x0000003d24307210 */ /* 0x000fe40001fe8469 */
[----:B------:R-:W-:-:S04]  /*a0b0*/  SHF.R.S32.HI R49, RZ, 0x1f, R144 ;  /* 0x0000001fff317819 */ /* 0x000fc80000011490 */
[----:B------:R-:W-:-:S04]  /*a0c0*/  LEA.HI R49, R49, R144, RZ, 0x5 ;  /* 0x0000009031317211 */ /* 0x000fc800078f28ff */
[----:B------:R-:W-:-:S05]  /*a0d0*/  LEA.HI.SX32 R49, R49, R104, 0x1b ;  /* 0x0000006831317211 */ /* 0x000fca00078fdaff */
[----:B------:R-:W-:Y:S01]  /*a0e0*/  IMAD.SHL.U32 R63, R49, 0x10, RZ ;  /* 0x00000010313f7824 */ /* 0x000fe200078e00ff */
[----:B-1----:R-:W-:-:S04]  /*a0f0*/  IADD3 R58, P3, R59, R56, RZ ;  /* 0x000000383b3a7210 */ /* 0x002fc80007f7e0ff */
[----:B------:R-:W-:Y:S02]  /*a100*/  IADD3.X R59, R48, R57, RZ, P3, !PT ;  /* 0x00000039303b7210 */ /* 0x000fe40001ffe4ff */
[----:B------:R-:W-:-:S04]  /*a110*/  SHF.R.S32.HI R48, RZ, 0x1f, R49 ;  /* 0x0000001fff307819 */ /* 0x000fc80000011431 */
[----:B------:R-:W-:Y:S02]  /*a120*/  LEA.HI R49, R48, R49, RZ, 0x3 ;  /* 0x0000003130317211 */ /* 0x000fe400078f18ff */
[----:B------:R-:W-:-:S03]  /*a130*/  LOP3.LUT R48, R28, 0x70, R63, 0xf8, !PT ;  /* 0x000000701c307812 */ /* 0x000fc600078ef83f */
[----:B------:R-:W-:Y:S01]  /*a140*/  IMAD.SHL.U32 R49, R49, 0x800, RZ ;  /* 0x0000080031317824 */ /* 0x000fe200078e00ff */
[----:B------:R-:W-:-:S04]  /*a150*/  LOP3.LUT R48, R48, R21, RZ, 0x3c, !PT ;  /* 0x0000001530307212 */ /* 0x000fc800078e3cff */
[----:B------:R-:W-:-:S04]  /*a160*/  LOP3.LUT R49, R49, 0xffffc000, RZ, 0xc0, !PT ;  /* 0xffffc00031317812 */ /* 0x000fc800078ec0ff */
[----:B--2---:R-:W-:Y:S02]  /*a170*/  IADD3 R49, R48, R49, R50 ;  /* 0x0000003130317210 */ /* 0x004fe40007ffe032 */
        /* <DEDUP_REMOVED lines=8> */
[----:B-1----:R-:W-:Y:S01]  /*a200*/  IMAD.MOV.U32 R60, RZ, RZ, R48 ;  /* 0x000000ffff3c7224 */ /* 0x002fe200078e0030 */
[----:B------:R-:W-:Y:S01]  /*a210*/  SHF.R.U32.HI R72, RZ, 0x10, R73 ;  /* 0x00000010ff487819 */ /* 0x000fe20000011649 */
[----:B--2---:R-:W-:Y:S01]  /*a220*/  IMAD.MOV.U32 R66, RZ, RZ, R52 ;  /* 0x000000ffff427224 */ /* 0x004fe200078e0034 */
[----:B------:R-:W-:Y:S01]  /*a230*/  LOP3.LUT R67, R73, 0xff0000ff, RZ, 0xc0, !PT ;  /* 0xff0000ff49437812 */ /* 0x000fe200078ec0ff */
[----:B------:R-:W-:Y:S01]  /*a240*/  IMAD.MOV.U32 R69, RZ, RZ, R54 ;  /* 0x000000ffff457224 */ /* 0x000fe200078e0036 */
[----:B------:R-:W-:Y:S01]  /*a250*/  SHF.L.U32 R48, R65, 0x8, RZ ;  /* 0x0000000841307819 */ /* 0x000fe200000006ff */
[----:B------:R-:W-:Y:S01]  /*a260*/  IMAD.MOV.U32 R65, RZ, RZ, R50 ;  /* 0x000000ffff417224 */ /* 0x000fe200078e0032 */
[----:B------:R-:W-:Y:S02]  /*a270*/  SHF.R.U32.HI R64, RZ, 0x8, R77 ;  /* 0x00000008ff407819 */ /* 0x000fe4000001164d */
[----:B------:R-:W-:-:S02]  /*a280*/  SHF.R.U32.HI R68, RZ, 0x8, R75 ;  /* 0x00000008ff447819 */ /* 0x000fc4000001164b */
[----:B------:R-:W-:Y:S01]  /*a290*/  SHF.R.U32.HI R62, RZ, 0x8, R79 ;  /* 0x00000008ff3e7819 */ /* 0x000fe2000001164f */
[----:B------:R-:W-:Y:S01]  /*a2a0*/  IMAD.SHL.U32 R50, R64, 0x100, RZ ;  /* 0x0000010040327824 */ /* 0x000fe200078e00ff */
[----:B------:R-:W-:Y:S02]  /*a2b0*/  LOP3.LUT R67, R67, 0xff00, R48, 0xf8, !PT ;  /* 0x0000ff0043437812 */ /* 0x000fe400078ef830 */
[----:B------:R-:W-:Y:S01]  /*a2c0*/  SHF.L.U32 R52, R72, 0x10, RZ ;  /* 0x0000001048347819 */ /* 0x000fe200000006ff */
[----:B------:R-:W-:Y:S01]  /*a2d0*/  IMAD.SHL.U32 R54, R62, 0x100, RZ ;  /* 0x000001003e367824 */ /* 0x000fe200078e00ff */
[----:B------:R-:W-:Y:S02]  /*a2e0*/  SHF.R.U32.HI R70, RZ, 0x10, R75 ;  /* 0x00000010ff467819 */ /* 0x000fe4000001164b */
[----:B------:R-:W-:Y:S02]  /*a2f0*/  LOP3.LUT R71, R75, 0xff0000ff, RZ, 0xc0, !PT ;  /* 0xff0000ff4b477812 */ /* 0x000fe400078ec0ff */
[----:B------:R-:W-:-:S02]  /*a300*/  SHF.L.U32 R48, R68, 0x8, RZ ;  /* 0x0000000844307819 */ /* 0x000fc400000006ff */
[----:B------:R-:W-:Y:S02]  /*a310*/  LOP3.LUT R52, R67, 0xff0000, R52, 0xf8, !PT ;  /* 0x00ff000043347812 */ /* 0x000fe400078ef834 */
[----:B------:R-:W-:Y:S02]  /*a320*/  LOP3.LUT R73, R77, 0xff0000ff, RZ, 0xc0, !PT ;  /* 0xff0000ff4d497812 */ /* 0x000fe400078ec0ff */
[----:B------:R-:W-:Y:S02]  /*a330*/  F2FP.F16.E4M3.UNPACK_B R72, R139.H1 ;  /* 0x0000008bff48723e */ /* 0x000fe400030006ff */
[----:B------:R-:W-:Y:S02]  /*a340*/  F2FP.F16.E4M3.UNPACK_B R67, R66.H1 ;  /* 0x00000042ff43723e */ /* 0x000fe400030006ff */
[----:B------:R-:W-:Y:S02]  /*a350*/  F2FP.F16.E4M3.UNPACK_B R62, R60.H1 ;  /* 0x0000003cff3e723e */ /* 0x000fe400030006ff */
[----:B------:R-:W-:Y:S01]  /*a360*/  LOP3.LUT R71, R71, 0xff00, R48, 0xf8, !PT ;  /* 0x0000ff0047477812 */ /* 0x000fe200078ef830 */
[----:B------:R-:W-:Y:S01]  /*a370*/  IMAD.U32 R48, R70, 0x10000, RZ ;  /* 0x0001000046307824 */ /* 0x000fe200078e00ff */
[----:B------:R-:W-:Y:S01]  /*a380*/  LOP3.LUT R75, R73, 0xff00, R50, 0xf8, !PT ;  /* 0x0000ff00494b7812 */ /* 0x000fe200078ef832 */
[----:B------:R-:W-:Y:S01]  /*a390*/  HADD2.F32 R73, -RZ, R72.H0_H0 ;  /* 0x20000048ff497230 */ /* 0x000fe20000004100 */
[----:B------:R-:W-:Y:S01]  /*a3a0*/  F2FP.F16.E4M3.UNPACK_B R70, R137.H1 ;  /* 0x00000089ff46723e */ /* 0x000fe200030006ff */
[----:B------:R-:W-:Y:S01]  /*a3b0*/  HADD2.F32 R68, -RZ, R67.H0_H0 ;  /* 0x20000043ff447230 */ /* 0x000fe20000004100 */
[----:B------:R-:W-:Y:S01]  /*a3c0*/  SHF.R.U32.HI R76, RZ, 0x10, R77 ;  /* 0x00000010ff4c7819 */ /* 0x000fe2000001164d */
[----:B------:R-:W-:Y:S01]  /*a3d0*/  HADD2.F32 R64, -RZ, R62.H0_H0 ;  /* 0x2000003eff407230 */ /* 0x000fe20000004100 */
[----:B------:R-:W-:-:S02]  /*a3e0*/  SHF.R.U32.HI R74, RZ, 0x10, R79 ;  /* 0x00000010ff4a7819 */ /* 0x000fc4000001164f */
[----:B------:R-:W-:Y:S01]  /*a3f0*/  LOP3.LUT R77, R79, 0xff0000ff, RZ, 0xc0, !PT ;  /* 0xff0000ff4f4d7812 */ /* 0x000fe200078ec0ff */
[-C--:B------:R-:W-:Y:S01]  /*a400*/  FMUL.FTZ R79, R68, R73.reuse ;  /* 0x00000049444f7220 */ /* 0x080fe20000410000 */
[----:B------:R-:W-:Y:S01]  /*a410*/  LOP3.LUT R48, R71, 0xff0000, R48, 0xf8, !PT ;  /* 0x00ff000047307812 */ /* 0x000fe200078ef830 */
[----:B------:R-:W-:Y:S02]  /*a420*/  HADD2.F32 R71, -RZ, R70.H0_H0 ;  /* 0x20000046ff477230 */ /* 0x000fe40000004100 */
[----:B------:R-:W-:Y:S01]  /*a430*/  FMUL.FTZ R73, R64, R73 ;  /* 0x0000004940497220 */ /* 0x000fe20000410000 */
[----:B------:R-:W-:Y:S01]  /*a440*/  LOP3.LUT R77, R77, 0xff00, R54, 0xf8, !PT ;  /* 0x0000ff004d4d7812 */ /* 0x000fe200078ef836 */
[----:B------:R-:W-:Y:S01]  /*a450*/  IMAD.U32 R54, R76, 0x10000, RZ ;  /* 0x000100004c367824 */ /* 0x000fe200078e00ff */
[----:B------:R-:W-:Y:S01]  /*a460*/  F2FP.F16.E4M3.UNPACK_B R139, R139 ;  /* 0x0000008bff8b723e */ /* 0x000fe200020006ff */
[-C--:B------:R-:W-:Y:S01]  /*a470*/  FFMA.FTZ R76, R68, R71.reuse, R73 ;  /* 0x00000047444c7223 */ /* 0x080fe20000010049 */
[----:B------:R-:W-:Y:S01]  /*a480*/  FFMA.FTZ R79, R64, R71, -R79 ;  /* 0x00000047404f7223 */ /* 0x000fe2000001084f */
[----:B------:R-:W-:Y:S01]  /*a490*/  HADD2.F32 R73, -RZ, R72.H1_H1 ;  /* 0x30000048ff497230 */ /* 0x000fe20000004100 */
[----:B------:R-:W-:Y:S01]  /*a4a0*/  F2FP.F16.E4M3.UNPACK_B R66, R66 ;  /* 0x00000042ff42723e */ /* 0x000fe200020006ff */
[----:B------:R-:W-:Y:S01]  /*a4b0*/  HADD2.F32 R68, -RZ, R67.H1_H1 ;  /* 0x30000043ff447230 */ /* 0x000fe20000004100 */
[----:B------:R-:W-:Y:S01]  /*a4c0*/  F2FP.F16.E4M3.UNPACK_B R60, R60 ;  /* 0x0000003cff3c723e */ /* 0x000fe200020006ff */
[----:B------:R-:W-:Y:S01]  /*a4d0*/  HADD2.F32 R64, -RZ, R62.H1_H1 ;  /* 0x3000003eff407230 */ /* 0x000fe20000004100 */
[----:B------:R-:W-:Y:S01]  /*a4e0*/  LOP3.LUT R54, R75, 0xff0000, R54, 0xf8, !PT ;  /* 0x00ff00004b367812 */ /* 0x000fe200078ef836 */
[----:B------:R-:W-:Y:S01]  /*a4f0*/  HADD2.F32 R71, -RZ, R70.H1_H1 ;  /* 0x30000046ff477230 */ /* 0x000fe20000004100 */
[----:B------:R-:W-:Y:S01]  /*a500*/  SHF.L.U32 R50, R74, 0x10, RZ ;  /* 0x000000104a327819 */ /* 0x000fe200000006ff */
[----:B------:R-:W-:Y:S01]  /*a510*/  FMUL.FTZ R75, R68, R73 ;  /* 0x00000049444b7220 */ /* 0x000fe20000410000 */
[----:B------:R-:W-:Y:S01]  /*a520*/  F2FP.F16.E4M3.UNPACK_B R137, R137 ;  /* 0x00000089ff89723e */ /* 0x000fe200020006ff */
[----:B------:R-:W-:-:S02]  /*a530*/  HADD2.F32 R70, -RZ, R139.H0_H0 ;  /* 0x2000008bff467230 */ /* 0x000fc40000004100 */
[C---:B------:R-:W-:Y:S01]  /*a540*/  FMUL.FTZ R73, R64.reuse, R73 ;  /* 0x0000004940497220 */ /* 0x040fe20000410000 */
[----:B------:R-:W-:Y:S01]  /*a550*/  HADD2.F32 R67, -RZ, R66.H0_H0 ;  /* 0x20000042ff437230 */ /* 0x000fe20000004100 */
[----:B------:R-:W-:Y:S01]  /*a560*/  LOP3.LUT R50, R77, 0xff0000, R50, 0xf8, !PT ;  /* 0x00ff00004d327812 */ /* 0x000fe200078ef832 */
[----:B------:R-:W-:Y:S02]  /*a570*/  HADD2.F32 R62, -RZ, R60.H0_H0 ;  /* 0x2000003cff3e7230 */ /* 0x000fe40000004100 */
[-C--:B------:R-:W-:Y:S01]  /*a580*/  FFMA.FTZ R78, R64, R71.reuse, -R75 ;  /* 0x00000047404e7223 */ /* 0x080fe2000001084b */
[----:B------:R-:W-:Y:S01]  /*a590*/  FFMA.FTZ R77, R68, R71, R73 ;  /* 0x00000047444d7223 */ /* 0x000fe20000010049 */
[----:B------:R-:W-:Y:S02]  /*a5a0*/  HADD2.F32 R64, -RZ, R137.H0_H0 ;  /* 0x20000089ff407230 */ /* 0x000fe40000004100 */
[-C--:B------:R-:W-:Y:S01]  /*a5b0*/  FMUL.FTZ R71, R67, R70.reuse ;  /* 0x0000004643477220 */ /* 0x080fe20000410000 */
[----:B------:R-:W-:Y:S01]  /*a5c0*/  FMUL.FTZ R70, R62, R70 ;  /* 0x000000463e467220 */ /* 0x000fe20000410000 */
[----:B------:R-:W-:Y:S01]  /*a5d0*/  HADD2.F32 R139, -RZ, R139.H1_H1 ;  /* 0x3000008bff8b7230 */ /* 0x000fe20000004100 */
[----:B------:R-:W-:Y:S01]  /*a5e0*/  F2FP.F16.E4M3.UNPACK_B R68, R138.H1 ;  /* 0x0000008aff44723e */ /* 0x000fe200030006ff */
        /* <DEDUP_REMOVED lines=11> */
[----:B------:R-:W-:-:S02]  /*a6a0*/  HADD2.F32 R70, -RZ, R62.H0_H0 ;  /* 0x2000003eff467230 */ /* 0x000fc40000004100 */
[----:B------:R-:W-:Y:S01]  /*a6b0*/  FFMA.FTZ R139, R66, R137, R139 ;  /* 0x00000089428b7223 */ /* 0x000fe2000001008b */
[----:B------:R-:W-:Y:S01]  /*a6c0*/  HADD2.F32 R67, -RZ, R64.H0_H0 ;  /* 0x20000040ff437230 */ /* 0x000fe20000004100 */
[----:B------:R-:W-:Y:S01]  /*a6d0*/  F2FP.F16.E4M3.UNPACK_B R140, R140 ;  /* 0x0000008cff8c723e */ /* 0x000fe200020006ff */
[----:B------:R-:W-:Y:S01]  /*a6e0*/  HADD2.F32 R73, -RZ, R62.H1_H1 ;  /* 0x3000003eff497230 */ /* 0x000fe20000004100 */
[----:B------:R-:W-:Y:S01]  /*a6f0*/  F2FP.F16.E4M3.UNPACK_B R69, R69 ;  /* 0x00000045ff45723e */ /* 0x000fe200020006ff */
[----:B------:R-:W-:Y:S02]  /*a700*/  HADD2.F32 R62, -RZ, R60.H0_H0 ;  /* 0x2000003cff3e7230 */ /* 0x000fe40000004100 */
[----:B------:R-:W-:Y:S01]  /*a710*/  FMUL.FTZ R71, R67, R70 ;  /* 0x0000004643477220 */ /* 0x000fe20000410000 */
[----:B------:R-:W-:Y:S01]  /*a720*/  HADD2.F32 R66, -RZ, R68.H0_H0 ;  /* 0x20000044ff427230 */ /* 0x000fe20000004100 */
[----:B------:R-:W-:Y:S01]  /*a730*/  F2FP.F16.E4M3.UNPACK_B R65, R65 ;  /* 0x00000041ff41723e */ /* 0x000fe200020006ff */
[----:B------:R-:W-:-:S02]  /*a740*/  HADD2.F32 R64, -RZ, R64.H1_H1 ;  /* 0x30000040ff407230 */ /* 0x000fc40000004100 */
[C---:B------:R-:W-:Y:S01]  /*a750*/  FMUL.FTZ R80, R62.reuse, R70 ;  /* 0x000000463e507220 */ /* 0x040fe20000410000 */
[----:B------:R-:W-:Y:S02]  /*a760*/  HADD2.F32 R60, -RZ, R60.H1_H1 ;  /* 0x3000003cff3c7230 */ /* 0x000fe40000004100 */
[----:B------:R-:W-:Y:S01]  /*a770*/  FFMA.FTZ R70, R62, R66, -R71 ;  /* 0x000000423e467223 */ /* 0x000fe20000010847 */
[----:B------:R-:W-:Y:S02]  /*a780*/  HADD2.F32 R71, -RZ, R68.H1_H1 ;  /* 0x30000044ff477230 */ /* 0x000fe40000004100 */
[-C--:B------:R-:W-:Y:S01]  /*a790*/  FMUL.FTZ R81, R64, R73.reuse ;  /* 0x0000004940517220 */ /* 0x080fe20000410000 */
[----:B------:R-:W-:Y:S01]  /*a7a0*/  F2FP.F16.E4M3.UNPACK_B R138, R138 ;  /* 0x0000008aff8a723e */ /* 0x000fe200020006ff */
[C---:B------:R-:W-:Y:S01]  /*a7b0*/  FMUL.FTZ R73, R60.reuse, R73 ;  /* 0x000000493c497220 */ /* 0x040fe20000410000 */
[----:B------:R-:W-:Y:S02]  /*a7c0*/  HADD2.F32 R62, -RZ, R69.H0_H0 ;  /* 0x20000045ff3e7230 */ /* 0x000fe40000004100 */
[----:B------:R-:W-:Y:S01]  /*a7d0*/  FFMA.FTZ R81, R60, R71, -R81 ;  /* 0x000000473c517223 */ /* 0x000fe20000010851 */
[----:B------:R-:W-:-:S02]  /*a7e0*/  HADD2.F32 R60, -RZ, R65.H0_H0 ;  /* 0x20000041ff3c7230 */ /* 0x000fc40000004100 */
[----:B------:R-:W-:Y:S01]  /*a7f0*/  FFMA.FTZ R83, R64, R71, R73 ;  /* 0x0000004740537223 */ /* 0x000fe20000010049 */
[--C-:B------:R-:W-:Y:S02]  /*a800*/  HADD2.F32 R71, -RZ, R140.reuse.H0_H0 ;  /* 0x2000008cff477230 */ /* 0x100fe40000004100 */
[----:B------:R-:W-:Y:S01]  /*a810*/  FFMA.FTZ R80, R67, R66, R80 ;  /* 0x0000004243507223 */ /* 0x000fe20000010050 */
[----:B------:R-:W-:Y:S01]  /*a820*/  HADD2.F32 R140, -RZ, R140.H1_H1 ;  /* 0x3000008cff8c7230 */ /* 0x000fe20000004100 */
[----:B------:R-:W-:Y:S01]  /*a830*/  F2FP.SATFINITE.E4M3.F32.PACK_AB_MERGE_C R70, R81, R70, RZ ;  /* 0x000000465146723e */ /* 0x000fe200048070ff */
[----:B------:R-:W-:Y:S02]  /*a840*/  HADD2.F32 R69, -RZ, R69.H1_H1 ;  /* 0x30000045ff457230 */ /* 0x000fe40000004100 */
[-C--:B------:R-:W-:Y:S01]  /*a850*/  FMUL.FTZ R73, R62, R71.reuse ;  /* 0x000000473e497220 */ /* 0x080fe20000410000 */
[----:B------:R-:W-:Y:S02]  /*a860*/  HADD2.F32 R67, -RZ, R138.H0_H0 ;  /* 0x2000008aff437230 */ /* 0x000fe40000004100 */
[----:B------:R-:W-:Y:S01]  /*a870*/  FMUL.FTZ R71, R60, R71 ;  /* 0x000000473c477220 */ /* 0x000fe20000410000 */
[----:B------:R-:W-:-:S02]  /*a880*/  HADD2.F32 R65, -RZ, R65.H1_H1 ;  /* 0x30000041ff417230 */ /* 0x000fc40000004100 */
[-C--:B------:R-:W-:Y:S01]  /*a890*/  FMUL.FTZ R64, R69, R140.reuse ;  /* 0x0000008c45407220 */ /* 0x080fe20000410000 */
[----:B------:R-:W-:Y:S02]  /*a8a0*/  HADD2.F32 R138, -RZ, R138.H1_H1 ;  /* 0x3000008aff8a7230 */ /* 0x000fe40000004100 */
[-C--:B------:R-:W-:Y:S01]  /*a8b0*/  FFMA.FTZ R71, R62, R67.reuse, R71 ;  /* 0x000000433e477223 */ /* 0x080fe20000010047 */
[----:B------:R-:W-:Y:S01]  /*a8c0*/  FFMA.FTZ R73, R60, R67, -R73 ;  /* 0x000000433c497223 */ /* 0x000fe20000010849 */
[C---:B------:R-:W-:Y:S01]  /*a8d0*/  FMUL.FTZ R140, R65.reuse, R140 ;  /* 0x0000008c418c7220 */ /* 0x040fe20000410000 */
[----:B------:R-:W-:Y:S01]  /*a8e0*/  F2FP.F16.E4M3.UNPACK_B R68, R54 ;  /* 0x00000036ff44723e */ /* 0x000fe200020006ff */
[-C--:B------:R-:W-:Y:S01]  /*a8f0*/  FFMA.FTZ R62, R65, R138.reuse, -R64 ;  /* 0x0000008a413e7223 */ /* 0x080fe20000010840 */
[----:B------:R-:W-:Y:S01]  /*a900*/  F2FP.F16.E4M3.UNPACK_B R64, R53 ;  /* 0x00000035ff40723e */ /* 0x000fe200020006ff */
[----:B------:R-:W-:Y:S01]  /*a910*/  FFMA.FTZ R140, R69, R138, R140 ;  /* 0x0000008a458c7223 */ /* 0x000fe2000001008c */
[----:B------:R-:W-:Y:S01]  /*a920*/  F2FP.F16.E4M3.UNPACK_B R60, R49 ;  /* 0x00000031ff3c723e */ /* 0x000fe200020006ff */
[----:B------:R-:W-:Y:S01]  /*a930*/  HADD2.F32 R69, -RZ, R68.H0_H0 ;  /* 0x20000044ff457230 */ /* 0x000fe20000004100 */
[----:B------:R-:W-:Y:S01]  /*a940*/  F2FP.F16.E4M3.UNPACK_B R66, R52 ;  /* 0x00000034ff42723e */ /* 0x000fe200020006ff */
[----:B------:R-:W-:Y:S01]  /*a950*/  HADD2.F32 R65, -RZ, R64.H0_H0 ;  /* 0x20000040ff417230 */ /* 0x000fe20000004100 */
[----:B------:R-:W-:Y:S01]  /*a960*/  F2FP.SATFINITE.E4M3.F32.PACK_AB_MERGE_C R82, R62, R73, R70 ;  /* 0x000000493e52723e */ /* 0x000fe20004807046 */
[----:B------:R-:W-:Y:S01]  /*a970*/  HADD2.F32 R62, -RZ, R60.H0_H0 ;  /* 0x2000003cff3e7230 */ /* 0x000fe20000004100 */
[----:B------:R-:W-:Y:S01]  /*a980*/  F2FP.SATFINITE.E4M3.F32.PACK_AB_MERGE_C R83, R83, R80, RZ ;  /* 0x000000505353723e */ /* 0x000fe200048070ff */
[----:B------:R-:W-:Y:S01]  /*a990*/  HADD2.F32 R67, -RZ, R66.H0_H0 ;  /* 0x20000042ff437230 */ /* 0x000fe20000004100 */
[----:B------:R-:W-:Y:S01]  /*a9a0*/  F2FP.SATFINITE.E4M3.F32.PACK_AB_MERGE_C R78, R78, R79, RZ ;  /* 0x0000004f4e4e723e */ /* 0x000fe200048070ff */
[----:B------:R-:W-:Y:S01]  /*a9b0*/  HADD2.F32 R64, -RZ, R64.H1_H1 ;  /* 0x30000040ff407230 */ /* 0x000fe20000004100 */
[----:B------:R-:W-:Y:S01]  /*a9c0*/  F2FP.SATFINITE.E4M3.F32.PACK_AB_MERGE_C R83, R140, R71, R83 ;  /* 0x000000478c53723e */ /* 0x000fe20004807053 */
[-C--:B------:R-:W-:Y:S01]  /*a9d0*/  FMUL.FTZ R71, R65, R69.reuse ;  /* 0x0000004541477220 */ /* 0x080fe20000410000 */
[C---:B------:R-:W-:Y:S01]  /*a9e0*/  FMUL.FTZ R70, R62.reuse, R69 ;  /* 0x000000453e467220 */ /* 0x040fe20000410000 */
[----:B------:R-:W-:Y:S01]  /*a9f0*/  HADD2.F32 R69, -RZ, R68.H1_H1 ;  /* 0x30000044ff457230 */ /* 0x000fe20000004100 */
[----:B------:R-:W-:Y:S01]  /*aa00*/  F2FP.SATFINITE.E4M3.F32.PACK_AB_MERGE_C R80, R75, R72, R78 ;  /* 0x000000484b50723e */ /* 0x000fe2000480704e */
[-C--:B------:R-:W-:Y:S01]  /*aa10*/  FFMA.FTZ R71, R62, R67.reuse, -R71 ;  /* 0x000000433e477223 */ /* 0x080fe20000010847 */
[----:B------:R-:W-:Y:S01]  /*aa20*/  FFMA.FTZ R70, R65, R67, R70 ;  /* 0x0000004341467223 */ /* 0x000fe20000010046 */
[----:B------:R-:W-:-:S02]  /*aa30*/  HADD2.F32 R60, -RZ, R60.H1_H1 ;  /* 0x3000003cff3c7230 */ /* 0x000fc40000004100 */
[----:B------:R-:W-:Y:S01]  /*aa40*/  FMUL.FTZ R67, R64, R69 ;  /* 0x0000004540437220 */ /* 0x000fe20000410000 */
[----:B------:R-:W-:Y:S01]  /*aa50*/  HADD2.F32 R65, -RZ, R66.H1_H1 ;  /* 0x30000042ff417230 */ /* 0x000fe20000004100 */
[----:B------:R-:W-:Y:S01]  /*aa60*/  F2FP.F16.E4M3.UNPACK_B R49, R49.H1 ;  /* 0x00000031ff31723e */ /* 0x000fe200030006ff */
[C---:B------:R-:W-:Y:S01]  /*aa70*/  FMUL.FTZ R69, R60.reuse, R69 ;  /* 0x000000453c457220 */ /* 0x040fe20000410000 */
[----:B------:R-:W-:Y:S02]  /*aa80*/  F2FP.F16.E4M3.UNPACK_B R62, R53.H1 ;  /* 0x00000035ff3e723e */ /* 0x000fe400030006ff */
[-C--:B------:R-:W-:Y:S01]  /*aa90*/  FFMA.FTZ R72, R60, R65.reuse, -R67 ;  /* 0x000000413c487223 */ /* 0x080fe20000010843 */
[----:B------:R-:W-:Y:S01]  /*aaa0*/  F2FP.F16.E4M3.UNPACK_B R60, R54.H1 ;  /* 0x00000036ff3c723e */ /* 0x000fe200030006ff */
[----:B------:R-:W-:Y:S01]  /*aab0*/  FFMA.FTZ R73, R64, R65, R69 ;  /* 0x0000004140497223 */ /* 0x000fe20000010045 */
[----:B------:R-:W-:Y:S01]  /*aac0*/  F2FP.F16.E4M3.UNPACK_B R52, R52.H1 ;  /* 0x00000034ff34723e */ /* 0x000fe200030006ff */
[----:B------:R-:W-:Y:S01]  /*aad0*/  HADD2.F32 R53, -RZ, R49.H0_H0 ;  /* 0x20000031ff357230 */ /* 0x000fe20000004100 */
[----:B------:R-:W-:Y:S01]  /*aae0*/  F2FP.SATFINITE.E4M3.F32.PACK_AB_MERGE_C R76, R77, R76, RZ ;  /* 0x0000004c4d4c723e */ /* 0x000fe200048070ff */
[----:B------:R-:W-:-:S02]  /*aaf0*/  HADD2.F32 R54, -RZ, R62.H0_H0 ;  /* 0x2000003eff367230 */ /* 0x000fc40000004100 */
[----:B------:R-:W-:Y:S01]  /*ab00*/  HADD2.F32 R64, -RZ, R60.H0_H0 ;  /* 0x2000003cff407230 */ /* 0x000fe20000004100 */
[----:B------:R-:W-:Y:S01]  /*ab10*/  F2FP.SATFINITE.E4M3.F32.PACK_AB_MERGE_C R139, R139, R74, R76 ;  /* 0x0000004a8b8b723e */ /* 0x000fe2000480704c */
[----:B------:R-:W-:Y:S02]  /*ab20*/  HADD2.F32 R62, -RZ, R62.H1_H1 ;  /* 0x3000003eff3e7230 */ /* 0x000fe40000004100 */
[----:B------:R-:W-:Y:S02]  /*ab30*/  HADD2.F32 R65, -RZ, R60.H1_H1 ;  /* 0x3000003cff417230 */ /* 0x000fe40000004100 */
[-C--:B------:R-:W-:Y:S01]  /*ab40*/  FMUL.FTZ R66, R54, R64.reuse ;  /* 0x0000004036427220 */ /* 0x080fe20000410000 */
[----:B------:R-:W-:Y:S02]  /*ab50*/  HADD2.F32 R60, -RZ, R52.H0_H0 ;  /* 0x20000034ff3c7230 */ /* 0x000fe40000004100 */
[----:B------:R-:W-:Y:S01]  /*ab60*/  FMUL.FTZ R67, R53, R64 ;  /* 0x0000004035437220 */ /* 0x000fe20000410000 */
[----:B------:R-:W-:-:S02]  /*ab70*/  HADD2.F32 R49, -RZ, R49.H1_H1 ;  /* 0x30000031ff317230 */ /* 0x000fc40000004100 */
[-C--:B------:R-:W-:Y:S01]  /*ab80*/  FMUL.FTZ R64, R62, R65.reuse ;  /* 0x000000413e407220 */ /* 0x080fe20000410000 */
[----:B------:R-:W-:Y:S02]  /*ab90*/  HADD2.F32 R52, -RZ, R52.H1_H1 ;  /* 0x30000034ff347230 */ /* 0x000fe40000004100 */
[----:B------:R-:W-:Y:S01]  /*aba0*/  FFMA.FTZ R75, R54, R60, R67 ;  /* 0x0000003c364b7223 */ /* 0x000fe20000010043 */
[----:B------:R-:W-:Y:S01]  /*abb0*/  F2FP.F16.E4M3.UNPACK_B R67, R50.H1 ;  /* 0x00000032ff43723e */ /* 0x000fe200030006ff */
[----:B------:R-:W-:Y:S01]  /*abc0*/  FMUL.FTZ R65, R49, R65 ;  /* 0x0000004131417220 */ /* 0x000fe20000410000 */
[----:B------:R-:W-:Y:S01]  /*abd0*/  FFMA.FTZ R74, R53, R60, -R66 ;  /* 0x0000003c354a7223 */ /* 0x000fe20000010842 */
[-C--:B------:R-:W-:Y:S01]  /*abe0*/  FFMA.FTZ R77, R49, R52.reuse, -R64 ;  /* 0x00000034314d7223 */ /* 0x080fe20000010840 */
[-C--:B------:R-:W-:Y:S01]  /*abf0*/  F2FP.F16.E4M3.UNPACK_B R49, R51.reuse ;  /* 0x00000033ff31723e */ /* 0x080fe200020006ff */
[----:B------:R-:W-:Y:S01]  /*ac00*/  FFMA.FTZ R76, R62, R52, R65 ;  /* 0x000000343e4c7223 */ /* 0x000fe20000010041 */
[----:B------:R-:W-:Y:S01]  /*ac10*/  F2FP.F16.E4M3.UNPACK_B R51, R51.H1 ;  /* 0x00000033ff33723e */ /* 0x000fe200030006ff */
[----:B------:R-:W-:Y:S01]  /*ac20*/  HADD2.F32 R68, -RZ, R67.H0_H0 ;  /* 0x20000043ff447230 */ /* 0x000fe20000004100 */
[-C--:B------:R-:W-:Y:S01]  /*ac30*/  F2FP.F16.E4M3.UNPACK_B R54, R55.reuse ;  /* 0x00000037ff36723e */ /* 0x080fe200020006ff */
[----:B------:R-:W-:Y:S01]  /*ac40*/  HADD2.F32 R52, -RZ, R49.H0_H0 ;  /* 0x20000031ff347230 */ /* 0x000fe20000004100 */
[----:B------:R-:W-:Y:S01]  /*ac50*/  F2FP.F16.E4M3.UNPACK_B R55, R55.H1 ;  /* 0x00000037ff37723e */ /* 0x000fe200030006ff */
[--C-:B------:R-:W-:Y:S01]  /*ac60*/  HADD2.F32 R53, -RZ, R51.reuse.H0_H0 ;  /* 0x20000033ff357230 */ /* 0x100fe20000004100 */
[----:B------:R-:W-:Y:S01]  /*ac70*/  F2FP.F16.E4M3.UNPACK_B R66, R50 ;  /* 0x00000032ff42723e */ /* 0x000fe200020006ff */
[----:B------:R-:W-:Y:S01]  /*ac80*/  HADD2.F32 R60, -RZ, R54.H0_H0 ;  /* 0x20000036ff3c7230 */ /* 0x000fe20000004100 */
[-C--:B------:R-:W-:Y:S01]  /*ac90*/  F2FP.F16.E4M3.UNPACK_B R62, R48.reuse.H1 ;  /* 0x00000030ff3e723e */ /* 0x080fe200030006ff */
[----:B------:R-:W-:Y:S01]  /*aca0*/  HADD2.F32 R51, -RZ, R51.H1_H1 ;  /* 0x30000033ff337230 */ /* 0x000fe20000004100 */
[----:B------:R-:W-:Y:S01]  /*acb0*/  F2FP.F16.E4M3.UNPACK_B R50, R48 ;  /* 0x00000030ff32723e */ /* 0x000fe200020006ff */
[----:B------:R-:W-:-:S02]  /*acc0*/  HADD2.F32 R69, -RZ, R66.H0_H0 ;  /* 0x20000042ff457230 */ /* 0x000fc40000004100 */
[----:B------:R-:W-:Y:S01]  /*acd0*/  FMUL.FTZ R81, R53, R68 ;  /* 0x0000004435517220 */ /* 0x000fe20000410000 */
[--C-:B------:R-:W-:Y:S01]  /*ace0*/  HADD2.F32 R48, -RZ, R55.reuse.H0_H0 ;  /* 0x20000037ff307230 */ /* 0x100fe20000004100 */
[----:B------:R-:W-:Y:S01]  /*acf0*/  F2FP.SATFINITE.E4M3.F32.PACK_AB_MERGE_C R74, R77, R74, RZ ;  /* 0x0000004a4d4a723e */ /* 0x000fe200048070ff */
[----:B------:R-:W-:Y:S02]  /*ad00*/  HADD2.F32 R64, -RZ, R62.H0_H0 ;  /* 0x2000003eff407230 */ /* 0x000fe40000004100 */
[-C--:B------:R-:W-:Y:S01]  /*ad10*/  FMUL.FTZ R79, R60, R69.reuse ;  /* 0x000000453c4f7220 */ /* 0x080fe20000410000 */
[----:B------:R-:W-:Y:S02]  /*ad20*/  HADD2.F32 R65, -RZ, R50.H0_H0 ;  /* 0x20000032ff417230 */ /* 0x000fe40000004100 */
[----:B------:R-:W-:Y:S01]  /*ad30*/  FMUL.FTZ R78, R48, R68 ;  /* 0x00000044304e7220 */ /* 0x000fe20000410000 */
[----:B------:R-:W-:Y:S01]  /*ad40*/  FMUL.FTZ R69, R52, R69 ;  /* 0x0000004534457220 */ /* 0x000fe20000410000 */
[----:B------:R-:W-:Y:S01]  /*ad50*/  FFMA.FTZ R81, R48, R64, R81 ;  /* 0x0000004030517223 */ /* 0x000fe20000010051 */
[----:B------:R-:W-:-:S02]  /*ad60*/  HADD2.F32 R55, -RZ, R55.H1_H1 ;  /* 0x30000037ff377230 */ /* 0x000fc40000004100 */
[-C--:B------:R-:W-:Y:S01]  /*ad70*/  FFMA.FTZ R79, R52, R65.reuse, -R79 ;  /* 0x00000041344f7223 */ /* 0x080fe2000001084f */
[----:B------:R-:W-:Y:S02]  /*ad80*/  HADD2.F32 R48, -RZ, R67.H1_H1 ;  /* 0x30000043ff307230 */ /* 0x000fe40000004100 */
[----:B------:R-:W-:Y:S01]  /*ad90*/  FFMA.FTZ R69, R60, R65, R69 ;  /* 0x000000413c457223 */ /* 0x000fe20000010045 */
[----:B------:R-:W-:Y:S02]  /*ada0*/  HADD2.F32 R54, -RZ, R54.H1_H1 ;  /* 0x30000036ff367230 */ /* 0x000fe40000004100 */
[----:B------:R-:W-:Y:S01]  /*adb0*/  FFMA.FTZ R78, R53, R64, -R78 ;  /* 0x00000040354e7223 */ /* 0x000fe2000001084e */
[----:B------:R-:W-:Y:S02]  /*adc0*/  HADD2.F32 R66, -RZ, R66.H1_H1 ;  /* 0x30000042ff427230 */ /* 0x000fe40000004100 */
[----:B------:R-:W-:Y:S01]  /*add0*/  FMUL.FTZ R52, R55, R48 ;  /* 0x0000003037347220 */ /* 0x000fe20000410000 */
[----:B------:R-:W-:-:S02]  /*ade0*/  HADD2.F32 R49, -RZ, R49.H1_H1 ;  /* 0x30000031ff317230 */ /* 0x000fc40000004100 */
[----:B------:R-:W-:Y:S01]  /*adf0*/  FMUL.FTZ R60, R51, R48 ;  /* 0x00000030333c7220 */ /* 0x000fe20000410000 */
        /* <DEDUP_REMOVED lines=9> */
[----:B------:R-:W-:Y:S01]  /*ae90*/  F2FP.SATFINITE.E4M3.F32.PACK_AB_MERGE_C R49, R72, R71, R74 ;  /* 0x000000474831723e */ /* 0x000fe2000480704a */
[----:B------:R-:W-:Y:S01]  /*aea0*/  IMAD.MOV.U32 R52, RZ, RZ, R139 ;  /* 0x000000ffff347224 */ /* 0x000fe200078e008b */
[----:B------:R-:W-:Y:S01]  /*aeb0*/  F2FP.SATFINITE.E4M3.F32.PACK_AB_MERGE_C R51, R51, R78, RZ ;  /* 0x0000004e3333723e */ /* 0x000fe200048070ff */
[----:B------:R-:W-:Y:S01]  /*aec0*/  IMAD.MOV.U32 R54, RZ, RZ, R83 ;  /* 0x000000ffff367224 */ /* 0x000fe200078e0053 */
[----:B------:R-:W-:-:S02]  /*aed0*/  F2FP.SATFINITE.E4M3.F32.PACK_AB_MERGE_C R60, R60, R81, RZ ;  /* 0x000000513c3c723e */ /* 0x000fc400048070ff */
[----:B------:R-:W-:Y:S01]  /*aee0*/  F2FP.SATFINITE.E4M3.F32.PACK_AB_MERGE_C R51, R48, R79, R51 ;  /* 0x0000004f3033723e */ /* 0x000fe20004807033 */
[----:B------:R-:W-:Y:S01]  /*aef0*/  IMAD.MOV.U32 R48, RZ, RZ, R80 ;  /* 0x000000ffff307224 */ /* 0x000fe200078e0050 */
[----:B------:R-:W-:Y:S02]  /*af00*/  F2FP.SATFINITE.E4M3.F32.PACK_AB_MERGE_C R55, R50, R69, R60 ;  /* 0x000000453237723e */ /* 0x000fe4000480703c */
[----:B------:R-:W-:Y:S02]  /*af10*/  F2FP.SATFINITE.E4M3.F32.PACK_AB_MERGE_C R53, R73, R70, R75 ;  /* 0x000000464935723e */ /* 0x000fe4000480704b */
[----:B------:R-:W-:-:S07]  /*af20*/  MOV R50, R82 ;  /* 0x0000005200327202 */ /* 0x000fce0000000f00 */
.L_x_359:
[----:B------:R-:W-:Y:S05]  /*af30*/  BSYNC B1 ;  /* 0x0000000000017941 */ /* 0x000fea0003800000 */
.L_x_358:
[----:B-1----:R1:W-:Y:S01]  /*af40*/  STG.E.128 desc[UR42][R58.64], R48 ;  /* 0x000000303a007986 */ /* 0x0023e2000c101d2a */
[----:B------:R-:W-:-:S13]  /*af50*/  ISETP.GE.AND P2, PT, R63, R142, PT ;  /* 0x0000008e3f00720c */ /* 0x000fda0003f46270 */
[----:B------:R-:W-:Y:S05]  /*af60*/  @P2 BRA `(.L_x_336) ;  /* 0x00000004005c2947 */ /* 0x000fea0003800000 */
[--C-:B-1----:R-:W-:Y:S02]  /*af70*/  SHF.R.S32.HI R48, RZ, 0x1f, R63.reuse ;  /* 0x0000001fff307819 */ /* 0x102fe4000001143f */
[----:B------:R-:W-:-:S04]  /*af80*/  IADD3 R63, P2, P3, R100, R128, R63 ;  /* 0x00000080643f7210 */ /* 0x000fc80007b5e03f */
[----:B------:R-:W-:Y:S02]  /*af90*/  IADD3.X R48, R36, R61, R48, P2, P3 ;  /* 0x0000003d24307210 */ /* 0x000fe400017e6430 */
[----:B------:R-:W-:-:S05]  /*afa0*/  IADD3 R56, P2, R63, R56, RZ ;  /* 0x000000383f387210 */ /* 0x000fca0007f5e0ff */
[----:B------:R-:W-:-:S05]  /*afb0*/  IMAD.X R57, R48, 0x1, R57, P2 ;  /* 0x0000000130397824 */ /* 0x000fca00010e0639 */
[----:B--2---:R1:W-:Y:S01]  /*afc0*/  STG.E.128 desc[UR42][R56.64], R52 ;  /* 0x0000003438007986 */ /* 0x0043e2000c101d2a */
[----:B------:R-:W-:Y:S05]  /*afd0*/  BRA `(.L_x_336) ;  /* 0x0000000400407947 */ /* 0x000fea0003800000 */
.L_x_299:
[----:B------:R-:W-:-:S06]  /*afe0*/  UISETP.NE.AND UP0, UPT, UR47, 0x3, UPT ;  /* 0x000000032f00788c */ /* 0x000fcc000bf05270 */
[----:B------:R-:W-:-:S13]  /*aff0*/  PLOP3.LUT P5, PT, PT, PT, UP0, 0x80, 0x0 ;  /* 0x000000000000781c */ /* 0x000fda0003faf008 */
[----:B------:R-:W-:Y:S05]  /*b000*/  @!P5 BRA `(.L_x_360) ;  /* 0x000000000004d947 */ /* 0x000fea0003800000 */
[----:B------:R-:W-:Y:S01]  /*b010*/  BPT.TRAP 0x1 ;  /* 0x000000040000795c */ /* 0x000fe20000300000 */
.L_x_360:
[----:B------:R-:W-:Y:S01]  /*b020*/  LEA R109, R232, R19, 0x3 ;  /* 0x00000013e86d7211 */ /* 0x000fe200078e18ff */
[----:B------:R-:W-:Y:S01]  /*b030*/  IMAD R118, R25, -0x80, R2 ;  /* 0xffffff8019767824 */ /* 0x000fe200078e0202 */
[----:B------:R-:W-:Y:S01]  /*b040*/  SHF.L.U32 R124, R237, 0x1f, RZ ;  /* 0x0000001fed7c7819 */ /* 0x000fe200000006ff */
[----:B------:R-:W-:Y:S01]  /*b050*/  BSSY B1, `(.L_x_361) ;  /* 0x0000006000017945 */ /* 0x000fe20003800000 */
[----:B------:R-:W-:Y:S01]  /*b060*/  SHF.R.S32.HI R49, RZ, 0x1f, R25 ;  /* 0x0000001fff317819 */ /* 0x000fe20000011419 */
[----:B------:R-:W-:Y:S01]  /*b070*/  IMAD R48, R5, R25, RZ ;  /* 0x0000001905307224 */ /* 0x000fe200078e02ff */
[----:B------:R-:W0:Y:S01]  /*b080*/  SYNCS.PHASECHK.TRANS64.TRYWAIT P2, [R109+URZ+0x38890], R124 ;  /* 0x0388907c6d0075a7 */ /* 0x000e22000804017f */
[----:B------:R-:W-:Y:S01]  /*b090*/  VIMNMX R118, R118, 0x80, PT ;  /* 0x0000008076767848 */ /* 0x000fe20003fe0100 */
[----:B0-----:R-:W-:Y:S06]  /*b0a0*/  @!P2 BRA `(.L_x_362) ;  /* 0x0000019400b0a947 */ /* 0x001fec0003800000 */
.L_x_599:
[----:B------:R-:W-:Y:S05]  /*b0b0*/  BSYNC B1 ;  /* 0x0000000000017941 */ /* 0x000fea0003800000 */
.L_x_361:
[----:B------:R-:W-:Y:S01]  /*b0c0*/  ISETP.GE.AND P2, PT, R22, R118, PT ;  /* 0x000000761600720c */ /* 0x000fe20003f46270 */
[----:B------:R-:W-:Y:S01]  /*b0d0*/  IMAD R49, R49, R136, R48 ;  /* 0x0000008831317224 */ /* 0x000fe200078e0230 */
[----:B------:R-:W-:Y:S01]  /*b0e0*/  BSSY B1, `(.L_x_363) ;  /* 0x000000e000017945 */ /* 0x000fe20003800000 */
[----:B------:R-:W-:-:S04]  /*b0f0*/  IMAD.WIDE.U32 R56, R136, R25, RZ ;  /* 0x0000001988387225 */ /* 0x000fc800078e00ff */
[----:B------:R-:W-:-:S06]  /*b100*/  IMAD.IADD R62, R49, 0x1, R57 ;  /* 0x00000001313e7824 */ /* 0x000fcc00078e0239 */
[----:B------:R-:W-:Y:S05]  /*b110*/  @P2 BRA `(.L_x_364) ;  /* 0x0000000000282947 */ /* 0x000fea0003800000 */
[----:B------:R-:W1:Y:S01]  /*b120*/  @!P0 LDS.128 R48, [R114+0x28400] ;  /* 0x0284000072308984 */ /* 0x000e620000000c00 */
[----:B------:R-:W2:Y:S03]  /*b130*/  @!P0 LDC.64 R58, c[0x0][0x2d8] ;  /* 0x0000b600ff3a8b82 */ /* 0x000ea60000000a00 */
[----:B------:R-:W3:Y:S05]  /*b140*/  @!P1 LDS.128 R52, [R114+0x2c400] ;  /* 0x02c4000072349984 */ /* 0x000eea0000000c00 */
[----:B------:R-:W4:Y:S01]  /*b150*/  @!P1 LDC.64 R60, c[0x0][0x2d8] ;  /* 0x0000b600ff3c9b82 */ /* 0x000f220000000a00 */
[----:B--2---:R-:W-:-:S04]  /*b160*/  @!P0 IADD3 R58, P2, P3, R56, R58, R37 ;  /* 0x0000003a383a8210 */ /* 0x004fc80007b5e025 */
[----:B------:R-:W-:Y:S02]  /*b170*/  @!P0 IADD3.X R59, R62, R59, R40, P2, P3 ;  /* 0x0000003b3e3b8210 */ /* 0x000fe400017e6428 */
[----:B----4-:R-:W-:-:S04]  /*b180*/  @!P1 IADD3 R60, P2, P3, R41, R60, R56 ;  /* 0x0000003c293c9210 */ /* 0x010fc80007b5e038 */
[----:B------:R-:W-:Y:S01]  /*b190*/  @!P1 IADD3.X R61, R107, R61, R62, P2, P3 ;  /* 0x0000003d6b3d9210 */ /* 0x000fe200017e643e */
[----:B-1----:R1:W-:Y:S04]  /*b1a0*/  @!P0 STG.E.128 desc[UR42][R58.64], R48 ;  /* 0x000000303a008986 */ /* 0x0023e8000c101d2a */
[----:B---3--:R1:W-:Y:S04]  /*b1b0*/  @!P1 STG.E.128 desc[UR42][R60.64], R52 ;  /* 0x000000343c009986 */ /* 0x0083e8000c101d2a */
.L_x_364:
[----:B------:R-:W-:Y:S05]  /*b1c0*/  BSYNC B1 ;  /* 0x0000000000017941 */ /* 0x000fea0003800000 */
.L_x_363:
[----:B------:R-:W-:Y:S01]  /*b1d0*/  ISETP.GE.AND P2, PT, R234, R118, PT ;  /* 0x00000076ea00720c */ /* 0x000fe20003f46270 */
[----:B------:R-:W-:-:S12]  /*b1e0*/  BSSY B1, `(.L_x_365) ;  /* 0x000000e000017945 */ /* 0x000fd80003800000 */
[----:B------:R-:W-:Y:S05]  /*b1f0*/  @P2 BRA `(.L_x_366) ;  /* 0x0000000000302947 */ /* 0x000fea0003800000 */
[----:B-1----:R-:W1:Y:S01]  /*b200*/  @!P0 LDC.64 R58, c[0x0][0x2d8] ;  /* 0x0000b600ff3a8b82 */ /* 0x002e620000000a00 */
[----:B------:R-:W-:Y:S01]  /*b210*/  IADD3 R60, P2, R92, R56, RZ ;  /* 0x000000385c3c7210 */ /* 0x000fe20007f5e0ff */
[----:B------:R-:W-:Y:S04]  /*b220*/  @!P1 LDS.128 R52, [R114+0x2d400] ;  /* 0x02d4000072349984 */ /* 0x000fe80000000c00 */
[----:B------:R-:W-:Y:S02]  /*b230*/  IMAD.X R48, R62, 0x1, R93, P2 ;  /* 0x000000013e307824 */ /* 0x000fe400010e065d */
[----:B------:R-:W2:Y:S01]  /*b240*/  @!P1 LDC.64 R50, c[0x0][0x2d8] ;  /* 0x0000b600ff329b82 */ /* 0x000ea20000000a00 */
[----:B-1----:R-:W-:-:S04]  /*b250*/  @!P0 IADD3 R58, P2, P3, R60, R58, R37 ;  /* 0x0000003a3c3a8210 */ /* 0x002fc80007b5e025 */
[----:B------:R-:W-:Y:S02]  /*b260*/  @!P0 IADD3.X R59, R48, R59, R40, P2, P3 ;  /* 0x0000003b303b8210 */ /* 0x000fe400017e6428 */
[----:B--2---:R-:W-:-:S04]  /*b270*/  @!P1 IADD3 R60, P2, P3, R41, R50, R60 ;  /* 0x00000032293c9210 */ /* 0x004fc80007b5e03c */
[----:B------:R-:W-:Y:S02]  /*b280*/  @!P1 IADD3.X R61, R107, R51, R48, P2, P3 ;  /* 0x000000336b3d9210 */ /* 0x000fe400017e6430 */
[----:B------:R-:W1:Y:S04]  /*b290*/  @!P0 LDS.128 R48, [R114+0x29400] ;  /* 0x0294000072308984 */ /* 0x000e680000000c00 */
[----:B-1----:R2:W-:Y:S04]  /*b2a0*/  @!P0 STG.E.128 desc[UR42][R58.64], R48 ;  /* 0x000000303a008986 */ /* 0x0025e8000c101d2a */
[----:B------:R2:W-:Y:S02]  /*b2b0*/  @!P1 STG.E.128 desc[UR42][R60.64], R52 ;  /* 0x000000343c009986 */ /* 0x0005e4000c101d2a */
.L_x_366:
[----:B------:R-:W-:Y:S05]  /*b2c0*/  BSYNC B1 ;  /* 0x0000000000017941 */ /* 0x000fea0003800000 */
.L_x_365:
[----:B------:R-:W-:Y:S01]  /*b2d0*/  ISETP.GE.AND P2, PT, R233, R118, PT ;  /* 0x00000076e900720c */ /* 0x000fe20003f46270 */
[----:B------:R-:W-:-:S12]  /*b2e0*/  BSSY B1, `(.L_x_367) ;  /* 0x000000e000017945 */ /* 0x000fd80003800000 */
[----:B------:R-:W-:Y:S05]  /*b2f0*/  @P2 BRA `(.L_x_368) ;  /* 0x0000000000302947 */ /* 0x000fea0003800000 */
[----:B-12---:R-:W1:Y:S01]  /*b300*/  @!P0 LDC.64 R58, c[0x0][0x2d8] ;  /* 0x0000b600ff3a8b82 */ /* 0x006e620000000a00 */
[----:B------:R-:W-:Y:S01]  /*b310*/  LEA R60, P2, R102, R56, 0x6 ;  /* 0x00000038663c7211 */ /* 0x000fe200078430ff */
[----:B------:R-:W-:Y:S03]  /*b320*/  @!P1 LDS.128 R52, [R114+0x2e400] ;  /* 0x02e4000072349984 */ /* 0x000fe60000000c00 */
[----:B------:R-:W-:-:S03]  /*b330*/  IADD3.X R48, R62, R111, RZ, P2, !PT ;  /* 0x0000006f3e307210 */ /* 0x000fc600017fe4ff */
        /* <DEDUP_REMOVED lines=8> */
.L_x_368:
[----:B------:R-:W-:Y:S05]  /*b3c0*/  BSYNC B1 ;  /* 0x0000000000017941 */ /* 0x000fea0003800000 */
.L_x_367:
[----:B------:R-:W-:-:S13]  /*b3d0*/  ISETP.GE.AND P2, PT, R235, R118, PT ;  /* 0x00000076eb00720c */ /* 0x000fda0003f46270 */
[----:B------:R-:W-:Y:S05]  /*b3e0*/  @P2 BRA `(.L_x_336) ;  /* 0x00000000003c2947 */ /* 0x000fea0003800000 */
[----:B-123--:R-:W1:Y:S01]  /*b3f0*/  LDC.64 R48, c[0x0][0x2f0] ;  /* 0x0000bc00ff307b82 */ /* 0x00ee620000000a00 */
[----:B------:R-:W-:Y:S01]  /*b400*/  IMAD.MOV.U32 R57, RZ, RZ, R62 ;  /* 0x000000ffff397224 */ /* 0x000fe200078e003e */
[----:B------:R-:W-:Y:S06]  /*b410*/  @!P1 LDS.128 R52, [R114+0x2f400] ;  /* 0x02f4000072349984 */ /* 0x000fec0000000c00 */
[----:B------:R-:W2:Y:S01]  /*b420*/  @!P0 LDC.64 R50, c[0x0][0x2d8] ;  /* 0x0000b600ff328b82 */ /* 0x000ea20000000a00 */
[----:B-1----:R-:W-:-:S04]  /*b430*/  IMAD.WIDE.U32 R58, R48, 0x60, R56 ;  /* 0x00000060303a7825 */ /* 0x002fc800078e0038 */
[----:B------:R-:W-:-:S04]  /*b440*/  IMAD R49, R49, 0x60, RZ ;  /* 0x0000006031317824 */ /* 0x000fc800078e02ff */
[----:B------:R-:W-:Y:S01]  /*b450*/  IMAD.IADD R48, R59, 0x1, R49 ;  /* 0x000000013b307824 */ /* 0x000fe200078e0231 */
[----:B--2---:R-:W-:-:S04]  /*b460*/  @!P0 IADD3 R56, P2, P3, R58, R50, R37 ;  /* 0x000000323a388210 */ /* 0x004fc80007b5e025 */
[----:B------:R-:W-:Y:S02]  /*b470*/  @!P0 IADD3.X R57, R48, R51, R40, P2, P3 ;  /* 0x0000003330398210 */ /* 0x000fe400017e6428 */
[----:B------:R-:W1:Y:S02]  /*b480*/  @!P1 LDC.64 R50, c[0x0][0x2d8] ;  /* 0x0000b600ff329b82 */ /* 0x000e640000000a00 */
[----:B-1----:R-:W-:-:S04]  /*b490*/  @!P1 IADD3 R58, P2, P3, R41, R50, R58 ;  /* 0x00000032293a9210 */ /* 0x002fc80007b5e03a */
[----:B------:R-:W-:Y:S02]  /*b4a0*/  @!P1 IADD3.X R59, R107, R51, R48, P2, P3 ;  /* 0x000000336b3b9210 */ /* 0x000fe400017e6430 */
[----:B------:R-:W1:Y:S04]  /*b4b0*/  @!P0 LDS.128 R48, [R114+0x2b400] ;  /* 0x02b4000072308984 */ /* 0x000e680000000c00 */
[----:B-1----:R4:W-:Y:S04]  /*b4c0*/  @!P0 STG.E.128 desc[UR42][R56.64], R48 ;  /* 0x0000003038008986 */ /* 0x0029e8000c101d2a */
[----:B------:R4:W-:Y:S02]  /*b4d0*/  @!P1 STG.E.128 desc[UR42][R58.64], R52 ;  /* 0x000000343a009986 */ /* 0x0009e4000c101d2a */
.L_x_336:
[----:B------:R-:W-:Y:S05]  /*b4e0*/  BSYNC B0 ;  /* 0x0000000000007941 */ /* 0x000fea0003800000 */
.L_x_298:
[----:B-1234-:R-:W1:Y:S01]  /*b4f0*/  S2R R48, SR_TID.X ;  /* 0x0000000000307919 */ /* 0x01ee620000002100 */
[----:B------:R-:W-:Y:S01]  /*b500*/  @!PT LDS RZ, [RZ] ;  /* 0x00000000fffff984 */ /* 0x000fe20000000800 */
[----:B------:R-:W-:Y:S01]  /*b510*/  @!PT LDS RZ, [RZ] ;  /* 0x00000000fffff984 */ /* 0x000fe20000000800 */
[----:B------:R-:W-:Y:S01]  /*b520*/  @!PT LDS RZ, [RZ] ;  /* 0x00000000fffff984 */ /* 0x000fe20000000800 */
[----:B------:R-:W-:Y:S01]  /*b530*/  @!PT LDS RZ, [RZ] ;  /* 0x00000000fffff984 */ /* 0x000fe20000000800 */
[----:B------:R2:W-:Y:S06]  /*b540*/  MEMBAR.ALL.CTA ;  /* 0x0000000000007992 */ /* 0x0005ec0000008000 */
[----:B--2---:R-:W2:Y:S01]  /*b550*/  FENCE.VIEW.ASYNC.S ;  /* 0x00000000000073c6 */ /* 0x004ea20000000000 */
[----:B------:R-:W-:Y:S05]  /*b560*/  WARPSYNC.ALL ;  /* 0x0000000000007948 */ /* 0x000fea0003800000 */
[----:B------:R-:W-:Y:S01]  /*b570*/  BSSY B0, `(.L_x_369) ;  /* 0x0000009000007945 */ /* 0x000fe20003800000 */
[----:B-1----:R-:W-:Y:S01]  /*b580*/  LOP3.LUT R48, R48, 0x7f, RZ, 0xc0, !PT ;  /* 0x0000007f30307812 */ /* 0x002fe200078ec0ff */
[----:B--2---:R1:W-:Y:S03]  /*b590*/  BAR.SYNC.DEFER_BLOCKING R133, 0x80 ;  /* 0x000200850000751d */ /* 0x0043e60000010000 */
[----:B------:R-:W-:-:S13]  /*b5a0*/  ISETP.NE.AND P2, PT, R48, RZ, PT ;  /* 0x000000ff3000720c */ /* 0x000fda0003f45270 */
[----:B------:R-:W-:-:S04]  /*b5b0*/  @!P2 IADD3 R48, R109, 0x388a0, RZ ;  /* 0x000388a06d30a810 */ /* 0x000fc80007ffe0ff */
[----:B------:R-:W-:-:S04]  /*b5c0*/  @!P2 PRMT R48, RZ, 0x654, R48 ;  /* 0x00000654ff30a816 */ /* 0x000fc80000000030 */
[----:B------:R1:W-:Y:S01]  /*b5d0*/  @!P2 SYNCS.ARRIVE.TRANS64.RED.A1T0 RZ, [R48+URZ], RZ ;  /* 0x000000ff30ffa9a7 */ /* 0x0003e2000810043f */
[----:B------:R-:W-:Y:S05]  /*b5e0*/  @!P5 BRA `(.L_x_370) ;  /* 0x000000000004d947 */ /* 0x000fea0003800000 */
[----:B------:R-:W-:Y:S01]  /*b5f0*/  BPT.TRAP 0x1 ;  /* 0x000000040000795c */ /* 0x000fe20000300000 */
.L_x_370:
[----:B------:R-:W-:Y:S05]  /*b600*/  BSYNC B0 ;  /* 0x0000000000007941 */ /* 0x000fea0003800000 */
.L_x_369:
[----:B------:R-:W2:Y:S01]  /*b610*/  SYNCS.PHASECHK.TRANS64.TRYWAIT P3, [R109+URZ+0x388b0], R124 ;  /* 0x0388b07c6d0075a7 */ /* 0x000ea2000806017f */
[----:B------:R-:W-:Y:S01]  /*b620*/  ULDC UR41, c[0x0][0x2e4] ;  /* 0x0000b90000297ab9 */ /* 0x000fe20000000800 */
[----:B------:R-:W-:Y:S01]  /*b630*/  ULDC.64 UR36, c[0x0][0x318] ;  /* 0x0000c60000247ab9 */ /* 0x000fe20000000a00 */
[----:B------:R-:W-:Y:S01]  /*b640*/  ULDC.64 UR38, c[0x0][0x308] ;  /* 0x0000c20000267ab9 */ /* 0x000fe20000000a00 */
[----:B------:R-:W-:Y:S04]  /*b650*/  BSSY B0, `(.L_x_371) ;  /* 0x0000002000007945 */ /* 0x000fe80003800000 */
[----:B--2---:R-:W-:Y:S05]  /*b660*/  @!P3 BRA `(.L_x_372) ;  /* 0x000001900054b947 */ /* 0x004fea0003800000 */
.L_x_600:
[----:B------:R-:W-:Y:S05]  /*b670*/  BSYNC B0 ;  /* 0x0000000000007941 */ /* 0x000fea0003800000 */
.L_x_371:
[----:B------:R-:W-:Y:S01]  /*b680*/  ISETP.GE.AND P3, PT, R22, R118, PT ;  /* 0x000000761600720c */ /* 0x000fe20003f66270 */
[----:B------:R-:W-:Y:S01]  /*b690*/  BSSY B0, `(.L_x_373) ;  /* 0x0000010000007945 */ /* 0x000fe20003800000 */
[----:B------:R-:W-:-:S11]  /*b6a0*/  IMAD.WIDE R52, R25, 0x80, R44 ;  /* 0x0000008019347825 */ /* 0x000fd600078e022c */
[----:B------:R-:W-:Y:S05]  /*b6b0*/  @P3 BRA `(.L_x_374) ;  /* 0x0000000000343947 */ /* 0x000fea0003800000 */
[----:B-1----:R-:W-:Y:S02]  /*b6c0*/  IMAD.MOV.U32 R48, RZ, RZ, R98 ;  /* 0x000000ffff307224 */ /* 0x002fe400078e0062 */
[----:B------:R-:W-:Y:S02]  /*b6d0*/  IMAD.MOV.U32 R49, RZ, RZ, R108 ;  /* 0x000000ffff317224 */ /* 0x000fe400078e006c */
[----:B------:R-:W-:Y:S02]  /*b6e0*/  IMAD R51, R53, UR36, RZ ;  /* 0x0000002435337c24 */ /* 0x000fe4000f8e02ff */
[----:B------:R-:W-:-:S04]  /*b6f0*/  IMAD.WIDE.U32 R48, R52, UR36, R48 ;  /* 0x0000002434307c25 */ /* 0x000fc8000f8e0030 */
[----:B------:R-:W-:Y:S01]  /*b700*/  IMAD R51, R52, UR37, R51 ;  /* 0x0000002534337c24 */ /* 0x000fe2000f8e0233 */
[----:B------:R-:W-:-:S04]  /*b710*/  IADD3 R54, P3, R48, UR38, RZ ;  /* 0x0000002630367c10 */ /* 0x000fc8000ff7e0ff */
[----:B------:R-:W-:Y:S02]  /*b720*/  IADD3.X R55, R49, UR39, R51, P3, !PT ;  /* 0x0000002731377c10 */ /* 0x000fe40009ffe433 */
[----:B------:R-:W-:-:S13]  /*b730*/  ISETP.GE.AND P3, PT, R16, UR41, PT ;  /* 0x0000002910007c0c */ /* 0x000fda000bf66270 */
[----:B------:R-:W1:Y:S04]  /*b740*/  @!P3 LDS.128 R48, [R114+0x10400] ;  /* 0x010400007230b984 */ /* 0x000e680000000c00 */
[----:B-1----:R-:W-:Y:S01]  /*b750*/  @!P3 STG.E.128 desc[UR42][R54.64], R48 ;  /* 0x000000303600b986 */ /* 0x002fe2000c101d2a */
[----:B------:R-:W-:-:S13]  /*b760*/  ISETP.GE.AND P3, PT, R6, UR41, PT ;  /* 0x0000002906007c0c */ /* 0x000fda000bf66270 */
[----:B------:R-:W1:Y:S04]  /*b770*/  @!P3 LDS.128 R48, [R114+0x14400] ;  /* 0x014400007230b984 */ /* 0x000e680000000c00 */
[----:B-1----:R3:W-:Y:S02]  /*b780*/  @!P3 STG.E.128 desc[UR42][R54.64+0x80], R48 ;  /* 0x000080303600b986 */ /* 0x0027e4000c101d2a */
.L_x_374:
[----:B------:R-:W-:Y:S05]  /*b790*/  BSYNC B0 ;  /* 0x0000000000007941 */ /* 0x000fea0003800000 */
.L_x_373:
[----:B------:R-:W-:Y:S01]  /*b7a0*/  ISETP.GE.AND P3, PT, R234, R118, PT ;  /* 0x00000076ea00720c */ /* 0x000fe20003f66270 */
[----:B------:R-:W-:-:S12]  /*b7b0*/  BSSY B0, `(.L_x_375) ;  /* 0x0000011000007945 */ /* 0x000fd80003800000 */
[----:B------:R-:W-:Y:S05]  /*b7c0*/  @P3 BRA `(.L_x_376) ;  /* 0x00000000003c3947 */ /* 0x000fea0003800000 */
[----:B---3--:R-:W-:Y:S01]  /*b7d0*/  IADD3 R51, P3, R52, 0x20, RZ ;  /* 0x0000002034337810 */ /* 0x008fe20007f7e0ff */
[----:B-1----:R-:W-:Y:S02]  /*b7e0*/  IMAD.MOV.U32 R48, RZ, RZ, R98 ;  /* 0x000000ffff307224 */ /* 0x002fe400078e0062 */
[----:B------:R-:W-:Y:S01]  /*b7f0*/  IMAD.MOV.U32 R49, RZ, RZ, R108 ;  /* 0x000000ffff317224 */ /* 0x000fe200078e006c */
[----:B------:R-:W-:Y:S01]  /*b800*/  IADD3.X R50, RZ, R53, RZ, P3, !PT ;  /* 0x00000035ff327210 */ /* 0x000fe20001ffe4ff */
[----:B------:R-:W-:-:S04]  /*b810*/  IMAD.WIDE.U32 R48, R51, UR36, R48 ;  /* 0x0000002433307c25 */ /* 0x000fc8000f8e0030 */
[----:B------:R-:W-:Y:S01]  /*b820*/  IMAD R50, R50, UR36, RZ ;  /* 0x0000002432327c24 */ /* 0x000fe2000f8e02ff */
[----:B------:R-:W-:-:S03]  /*b830*/  IADD3 R54, P3, R48, UR38, RZ ;  /* 0x0000002630367c10 */ /* 0x000fc6000ff7e0ff */
[----:B------:R-:W-:-:S05]  /*b840*/  IMAD R51, R51, UR37, R50 ;  /* 0x0000002533337c24 */ /* 0x000fca000f8e0232 */
[----:B------:R-:W-:Y:S02]  /*b850*/  IADD3.X R55, R49, UR39, R51, P3, !PT ;  /* 0x0000002731377c10 */ /* 0x000fe40009ffe433 */
[----:B------:R-:W-:-:S13]  /*b860*/  ISETP.GE.AND P3, PT, R16, UR41, PT ;  /* 0x0000002910007c0c */ /* 0x000fda000bf66270 */
[----:B------:R-:W1:Y:S04]  /*b870*/  @!P3 LDS.128 R48, [R114+0x11400] ;  /* 0x011400007230b984 */ /* 0x000e680000000c00 */
[----:B-1----:R-:W-:Y:S01]  /*b880*/  @!P3 STG.E.128 desc[UR42][R54.64], R48 ;  /* 0x000000303600b986 */ /* 0x002fe2000c101d2a */
[----:B------:R-:W-:-:S13]  /*b890*/  ISETP.GE.AND P3, PT, R6, UR41, PT ;  /* 0x0000002906007c0c */ /* 0x000fda000bf66270 */
[----:B------:R-:W1:Y:S04]  /*b8a0*/  @!P3 LDS.128 R48, [R114+0x15400] ;  /* 0x015400007230b984 */ /* 0x000e680000000c00 */
[----:B-1----:R4:W-:Y:S02]  /*b8b0*/  @!P3 STG.E.128 desc[UR42][R54.64+0x80], R48 ;  /* 0x000080303600b986 */ /* 0x0029e4000c101d2a */
.L_x_376:
[----:B------:R-:W-:Y:S05]  /*b8c0*/  BSYNC B0 ;  /* 0x0000000000007941 */ /* 0x000fea0003800000 */
.L_x_375:
[----:B------:R-:W-:Y:S01]  /*b8d0*/  ISETP.GE.AND P3, PT, R233, R118, PT ;  /* 0x00000076e900720c */ /* 0x000fe20003f66270 */
[----:B------:R-:W-:-:S12]  /*b8e0*/  BSSY B0, `(.L_x_377) ;  /* 0x0000011000007945 */ /* 0x000fd80003800000 */
[----:B------:R-:W-:Y:S05]  /*b8f0*/  @P3 BRA `(.L_x_378) ;  /* 0x00000000003c3947 */ /* 0x000fea0003800000 */
[----:B---34-:R-:W-:Y:S01]  /*b900*/  IADD3 R51, P3, R52, 0x40, RZ ;  /* 0x0000004034337810 */ /* 0x018fe20007f7e0ff */
        /* <DEDUP_REMOVED lines=14> */
.L_x_378:
[----:B------:R-:W-:Y:S05]  /*b9f0*/  BSYNC B0 ;  /* 0x0000000000007941 */ /* 0x000fea0003800000 */
.L_x_377:
[----:B------:R-:W-:Y:S01]  /*ba00*/  ISETP.GE.AND P3, PT, R235, R118, PT ;  /* 0x00000076eb00720c */ /* 0x000fe20003f66270 */
[----:B------:R-:W-:-:S12]  /*ba10*/  BSSY B0, `(.L_x_379) ;  /* 0x0000011000007945 */ /* 0x000fd80003800000 */
[----:B------:R-:W-:Y:S05]  /*ba20*/  @P3 BRA `(.L_x_380) ;  /* 0x00000000003c3947 */ /* 0x000fea0003800000 */
[----:B-1-34-:R-:W-:Y:S01]  /*ba30*/  IADD3 R51, P3, R52, 0x60, RZ ;  /* 0x0000006034337810 */ /* 0x01afe20007f7e0ff */
[----:B------:R-:W-:Y:S02]  /*ba40*/  IMAD.MOV.U32 R48, RZ, RZ, R98 ;  /* 0x000000ffff307224 */ /* 0x000fe400078e0062 */
[----:B------:R-:W-:Y:S01]  /*ba50*/  IMAD.MOV.U32 R49, RZ, RZ, R108 ;  /* 0x000000ffff317224 */ /* 0x000fe200078e006c */
[----:B------:R-:W-:Y:S01]  /*ba60*/  IADD3.X R52, RZ, R53, RZ, P3, !PT ;  /* 0x00000035ff347210 */ /* 0x000fe20001ffe4ff */
[----:B------:R-:W-:-:S04]  /*ba70*/  IMAD.WIDE.U32 R48, R51, UR36, R48 ;  /* 0x0000002433307c25 */ /* 0x000fc8000f8e0030 */
[----:B------:R-:W-:-:S04]  /*ba80*/  IMAD R52, R52, UR36, RZ ;  /* 0x0000002434347c24 */ /* 0x000fc8000f8e02ff */
        /* <DEDUP_REMOVED lines=9> */
.L_x_380:
[----:B------:R-:W-:Y:S05]  /*bb20*/  BSYNC B0 ;  /* 0x0000000000007941 */ /* 0x000fea0003800000 */
.L_x_379:
[----:B------:R-:W-:Y:S01]  /*bb30*/  @!PT LDS RZ, [RZ] ;  /* 0x00000000fffff984 */ /* 0x000fe20000000800 */
[----:B------:R-:W-:Y:S01]  /*bb40*/  @!PT LDS RZ, [RZ] ;  /* 0x00000000fffff984 */ /* 0x000fe20000000800 */
[----:B------:R-:W-:Y:S01]  /*bb50*/  @!PT LDS RZ, [RZ] ;  /* 0x00000000fffff984 */ /* 0x000fe20000000800 */
[----:B------:R-:W-:Y:S01]  /*bb60*/  @!PT LDS RZ, [RZ] ;  /* 0x00000000fffff984 */ /* 0x000fe20000000800 */
[----:B------:R5:W-:Y:S06]  /*bb70*/  MEMBAR.ALL.CTA ;  /* 0x0000000000007992 */ /* 0x000bec0000008000 */
[----:B-----5:R-:W5:Y:S01]  /*bb80*/  FENCE.VIEW.ASYNC.S ;  /* 0x00000000000073c6 */ /* 0x020f620000000000 */
[----:B0-2---:R-:W-:Y:S01]  /*bb90*/  @!P2 IADD3 R109, R109, 0x388c0, RZ ;  /* 0x000388c06d6da810 */ /* 0x005fe20007ffe0ff */
[----:B------:R-:W-:Y:S01]  /*bba0*/  VIADD R232, R232, 0x1 ;  /* 0x00000001e8e87836 */ /* 0x000fe20000000000 */
[----:B-----5:R0:W-:Y:S01]  /*bbb0*/  BAR.SYNC.DEFER_BLOCKING R133, 0x80 ;  /* 0x000200850000751d */ /* 0x0201e20000010000 */
[----:B------:R-:W-:-:S02]  /*bbc0*/  ISETP.NE.AND P3, PT, R110, RZ, PT ;  /* 0x000000ff6e00720c */ /* 0x000fc40003f65270 */
[----:B------:R-:W-:-:S04]  /*bbd0*/  @!P2 PRMT R109, RZ, 0x654, R109 ;  /* 0x00000654ff6da816 */ /* 0x000fc8000000006d */
[----:B------:R0:W-:Y:S01]  /*bbe0*/  @!P2 SYNCS.ARRIVE.TRANS64.RED.A1T0 RZ, [R109+URZ], RZ ;  /* 0x000000ff6dffa9a7 */ /* 0x0001e2000810043f */
[----:B------:R-:W-:-:S04]  /*bbf0*/  ISETP.NE.AND P2, PT, R232, 0x2, PT ;  /* 0x00000002e800780c */ /* 0x000fc80003f45270 */
[----:B-1-34-:R-:W-:Y:S02]  /*bc00*/  SEL R48, RZ, 0x1, P2 ;  /* 0x00000001ff307807 */ /* 0x01afe40001000000 */
[----:B------:R-:W-:Y:S02]  /*bc10*/  SEL R232, R232, RZ, P2 ;  /* 0x000000ffe8e87207 */ /* 0x000fe40001000000 */
[----:B------:R-:W-:Y:S01]  /*bc20*/  LOP3.LUT R237, R237, R48, RZ, 0x3c, !PT ;  /* 0x00000030eded7212 */ /* 0x000fe200078e3cff */
[----:B0-----:R-:W-:Y:S06]  /*bc30*/  @P3 BRA `(.L_x_381) ;  /* 0xffffff6400dc3947 */ /* 0x001fec000383ffff */
[----:B------:R-:W0:Y:S01]  /*bc40*/  S2R R49, SR_TID.X ;  /* 0x0000000000317919 */ /* 0x000e220000002100 */
[----:B------:R-:W-:Y:S02]  /*bc50*/  PLOP3.LUT P0, PT, PT, PT, PT, 0x8, 0x0 ;  /* 0x000000000000781c */ /* 0x000fe40003f0e170 */
[----:B0-----:R-:W-:-:S04]  /*bc60*/  SHF.R.U32.HI R49, RZ, 0x7, R49 ;  /* 0x00000007ff317819 */ /* 0x001fc80000011631 */
[----:B------:R-:W-:-:S13]  /*bc70*/  ISETP.NE.AND P3, PT, R49, 0x1, PT ;  /* 0x000000013100780c */ /* 0x000fda0003f65270 */
[----:B------:R-:W-:Y:S06]  /*bc80*/  @!P3 BAR.ARV 0x9, 0x100 ;  /* 0x024400000000bb1d */ /* 0x000fec0000002000 */
.L_x_293:
[----:B------:R-:W0:Y:S01]  /*bc90*/  LDC R0, c[0x0][0x428] ;  /* 0x00010a00ff007b82 */ /* 0x000e220000000800 */
[----:B------:R-:W-:Y:S01]  /*bca0*/  IMAD.MOV.U32 R26, RZ, RZ, R126 ;  /* 0x000000ffff1a7224 */ /* 0x000fe200078e007e */
[----:B------:R-:W-:Y:S02]  /*bcb0*/  ISETP.GE.AND P2, PT, R127, 0x1, PT ;  /* 0x000000017f00780c */ /* 0x000fe40003f46270 */
[----:B------:R-:W-:Y:S02]  /*bcc0*/  CS2R R154, SRZ ;  /* 0x00000000009a7805 */ /* 0x000fe4000001ff00 */
[----:B------:R-:W-:Y:S01]  /*bcd0*/  PLOP3.LUT P1, PT, PT, PT, PT, 0x80, 0x0 ;  /* 0x000000000000781c */ /* 0x000fe20003f2f070 */
[----:B------:R-:W-:Y:S01]  /*bce0*/  IMAD.MOV.U32 R54, RZ, RZ, RZ ;  /* 0x000000ffff367224 */ /* 0x000fe200078e00ff */
[----:B------:R-:W-:Y:S02]  /*bcf0*/  MOV R151, RZ ;  /* 0x000000ff00977202 */ /* 0x000fe40000000f00 */
[----:B------:R-:W-:-:S02]  /*bd00*/  CS2R R116, SRZ ;  /* 0x0000000000747805 */ /* 0x000fc4000001ff00 */
[----:B------:R-:W-:Y:S02]  /*bd10*/  CS2R R112, SRZ ;  /* 0x0000000000707805 */ /* 0x000fe4000001ff00 */
[----:B------:R-:W-:Y:S02]  /*bd20*/  CS2R R70, SRZ ;  /* 0x0000000000467805 */ /* 0x000fe4000001ff00 */
[----:B------:R-:W-:Y:S01]  /*bd30*/  CS2R R50, SRZ ;  /* 0x0000000000327805 */ /* 0x000fe2000001ff00 */
[----:B------:R-:W-:Y:S01]  /*bd40*/  IMAD.MOV.U32 R63, RZ, RZ, RZ ;  /* 0x000000ffff3f7224 */ /* 0x000fe200078e00ff */
        /* <DEDUP_REMOVED lines=9> */
[----:B------:R-:W-:Y:S02]  /*bde0*/  MOV R106, RZ ;  /* 0x000000ff006a7202 */ /* 0x000fe40000000f00 */
[----:B------:R-:W-:Y:S02]  /*bdf0*/  CS2R R42, SRZ ;  /* 0x00000000002a7805 */ /* 0x000fe4000001ff00 */
[----:B------:R-:W-:Y:S02]  /*be00*/  CS2R R88, SRZ ;  /* 0x0000000000587805 */ /* 0x000fe4000001ff00 */
[----:B0-----:R-:W-:Y:S02]  /*be10*/  ISETP.NE.AND P3, PT, R0, 0x1, PT ;  /* 0x000000010000780c */ /* 0x001fe40003f65270 */
[----:B------:R-:W-:Y:S02]  /*be20*/  CS2R R94, SRZ ;  /* 0x00000000005e7805 */ /* 0x000fe4000001ff00 */
[----:B------:R-:W-:Y:S01]  /*be30*/  CS2R R58, SRZ ;  /* 0x00000000003a7805 */ /* 0x000fe2000001ff00 */
[----:B------:R-:W-:Y:S01]  /*be40*/  IMAD.MOV.U32 R102, RZ, RZ, RZ ;  /* 0x000000ffff667224 */ /* 0x000fe200078e00ff */
[----:B------:R-:W-:-:S02]  /*be50*/  CS2R R84, SRZ ;  /* 0x0000000000547805 */ /* 0x000fc4000001ff00 */
[----:B------:R-:W-:Y:S02]  /*be60*/  CS2R R80, SRZ ;  /* 0x0000000000507805 */ /* 0x000fe4000001ff00 */
[----:B------:R-:W-:Y:S01]  /*be70*/  CS2R R98, SRZ ;  /* 0x0000000000627805 */ /* 0x000fe2000001ff00 */
[----:B------:R-:W-:Y:S01]  /*be80*/  IMAD.MOV.U32 R110, RZ, RZ, RZ ;  /* 0x000000ffff6e7224 */ /* 0x000fe200078e00ff */
[----:B------:R-:W-:Y:S02]  /*be90*/  CS2R R82, SRZ ;  /* 0x0000000000527805 */ /* 0x000fe4000001ff00 */
[----:B------:R-:W-:Y:S02]  /*bea0*/  CS2R R76, SRZ ;  /* 0x00000000004c7805 */ /* 0x000fe4000001ff00 */
[----:B------:R-:W-:Y:S02]  /*beb0*/  CS2R R68, SRZ ;  /* 0x0000000000447805 */ /* 0x000fe4000001ff00 */
[----:B------:R-:W-:-:S02]  /*bec0*/  CS2R R160, SRZ ;  /* 0x0000000000a07805 */ /* 0x000fc4000001ff00 */
[----:B------:R-:W-:Y:S01]  /*bed0*/  CS2R R38, SRZ ;  /* 0x0000000000267805 */ /* 0x000fe2000001ff00 */
[----:B------:R-:W0:Y:S01]  /*bee0*/  @P3 LDC R3, c[0x0][0x42c] ;  /* 0x00010b00ff033b82 */ /* 0x000e220000000800 */
[----:B------:R-:W-:Y:S02]  /*bef0*/  CS2R R72, SRZ ;  /* 0x0000000000487805 */ /* 0x000fe4000001ff00 */
[----:B------:R-:W-:Y:S02]  /*bf00*/  CS2R R64, SRZ ;  /* 0x0000000000407805 */ /* 0x000fe4000001ff00 */
[----:B------:R-:W-:Y:S02]  /*bf10*/  CS2R R78, SRZ ;  /* 0x00000000004e7805 */ /* 0x000fe4000001ff00 */
[----:B------:R-:W-:Y:S02]  /*bf20*/  CS2R R60, SRZ ;  /* 0x00000000003c7805 */ /* 0x000fe4000001ff00 */
[----:B------:R-:W-:-:S02]  /*bf30*/  CS2R R56, SRZ ;  /* 0x0000000000387805 */ /* 0x000fc4000001ff00 */
[----:B------:R-:W-:Y:S02]  /*bf40*/  CS2R R162, SRZ ;  /* 0x0000000000a27805 */ /* 0x000fe4000001ff00 */
[----:B------:R-:W-:Y:S01]  /*bf50*/  CS2R R158, SRZ ;  /* 0x00000000009e7805 */ /* 0x000fe2000001ff00 */
[----:B------:R-:W1:Y:S01]  /*bf60*/  @P3 LDC R0, c[0x0][0x430] ;  /* 0x00010c00ff003b82 */ /* 0x000e620000000800 */
[----:B------:R-:W-:Y:S02]  /*bf70*/  MOV R75, RZ ;  /* 0x000000ff004b7202 */ /* 0x000fe40000000f00 */
[----:B------:R-:W-:Y:S02]  /*bf80*/  CS2R R52, SRZ ;  /* 0x0000000000347805 */ /* 0x000fe4000001ff00 */
[----:B------:R-:W-:Y:S02]  /*bf90*/  CS2R R40, SRZ ;  /* 0x0000000000287805 */ /* 0x000fe4000001ff00 */
[----:B------:R-:W-:-:S02]  /*bfa0*/  CS2R R128, SRZ ;  /* 0x0000000000807805 */ /* 0x000fc4000001ff00 */
[----:B------:R-:W-:Y:S02]  /*bfb0*/  CS2R R48, SRZ ;  /* 0x0000000000307805 */ /* 0x000fe4000001ff00 */
[----:B------:R-:W-:Y:S02]  /*bfc0*/  CS2R R44, SRZ ;  /* 0x00000000002c7805 */ /* 0x000fe4000001ff00 */
[----:B------:R-:W-:Y:S02]  /*bfd0*/  CS2R R156, SRZ ;  /* 0x00000000009c7805 */ /* 0x000fe4000001ff00 */
[----:B------:R-:W-:Y:S01]  /*bfe0*/  CS2R R36, SRZ ;  /* 0x0000000000247805 */ /* 0x000fe2000001ff00 */
[----:B------:R-:W-:Y:S01]  /*bff0*/  IMAD.MOV.U32 R133, RZ, RZ, RZ ;  /* 0x000000ffff857224 */ /* 0x000fe200078e00ff */
[----:B------:R-:W-:Y:S02]  /*c000*/  CS2R R32, SRZ ;  /* 0x0000000000207805 */ /* 0x000fe4000001ff00 */
[----:B------:R-:W-:Y:S01]  /*c010*/  CS2R R148, SRZ ;  /* 0x0000000000947805 */ /* 0x000fe2000001ff00 */
[----:B------:R-:W-:Y:S01]  /*c020*/  IMAD.MOV.U32 R67, RZ, RZ, RZ ;  /* 0x000000ffff437224 */ /* 0x000fe200078e00ff */
[----:B------:R-:W-:-:S02]  /*c030*/  CS2R R28, SRZ ;  /* 0x00000000001c7805 */ /* 0x000fc4000001ff00 */
[----:B------:R-:W-:Y:S02]  /*c040*/  CS2R R164, SRZ ;  /* 0x0000000000a47805 */ /* 0x000fe4000001ff00 */
[----:B------:R-:W-:Y:S01]  /*c050*/  CS2R R136, SRZ ;  /* 0x0000000000887805 */ /* 0x000fe2000001ff00 */
[----:B0-----:R-:W-:Y:S01]  /*c060*/  @P3 IMAD.HI.U32 R3, R126, R3, RZ ;  /* 0x000000037e033227 */ /* 0x001fe200078e00ff */
[----:B------:R-:W-:Y:S02]  /*c070*/  CS2R R24, SRZ ;  /* 0x0000000000187805 */ /* 0x000fe4000001ff00 */
[----:B------:R-:W-:Y:S02]  /*c080*/  CS2R R10, SRZ ;  /* 0x00000000000a7805 */ /* 0x000fe4000001ff00 */
[----:B------:R-:W-:Y:S02]  /*c090*/  CS2R R20, SRZ ;  /* 0x0000000000147805 */ /* 0x000fe4000001ff00 */
[----:B------:R-:W-:-:S02]  /*c0a0*/  CS2R R8, SRZ ;  /* 0x0000000000087805 */ /* 0x000fc4000001ff00 */
[----:B------:R-:W-:Y:S02]  /*c0b0*/  CS2R R144, SRZ ;  /* 0x0000000000907805 */ /* 0x000fe4000001ff00 */
[----:B------:R-:W-:Y:S02]  /*c0c0*/  CS2R R34, SRZ ;  /* 0x0000000000227805 */ /* 0x000fe4000001ff00 */
[----:B------:R-:W-:Y:S02]  /*c0d0*/  CS2R R14, SRZ ;  /* 0x00000000000e7805 */ /* 0x000fe4000001ff00 */
[----:B-1----:R-:W-:Y:S02]  /*c0e0*/  @P3 SHF.R.U32.HI R26, RZ, R0, R3 ;  /* 0x00000000ff1a3219 */ /* 0x002fe40000011603 */
[----:B------:R-:W-:Y:S02]  /*c0f0*/  CS2R R6, SRZ ;  /* 0x0000000000067805 */ /* 0x000fe4000001ff00 */
[----:B------:R-:W-:-:S02]  /*c100*/  CS2R R166, SRZ ;  /* 0x0000000000a67805 */ /* 0x000fc4000001ff00 */
[----:B------:R-:W-:Y:S02]  /*c110*/  CS2R R140, SRZ ;  /* 0x00000000008c7805 */ /* 0x000fe4000001ff00 */
[----:B------:R-:W-:Y:S01]  /*c120*/  CS2R R4, SRZ ;  /* 0x0000000000047805 */ /* 0x000fe2000001ff00 */
[----:B------:R0:W-:Y:S01]  /*c130*/  STL [R1+0x14], R26 ;  /* 0x0000141a01007387 */ /* 0x0001e20000100800 */
[----:B------:R-:W-:Y:S02]  /*c140*/  CS2R R30, SRZ ;  /* 0x00000000001e7805 */ /* 0x000fe4000001ff00 */
[----:B------:R-:W-:Y:S02]  /*c150*/  CS2R R168, SRZ ;  /* 0x0000000000a87805 */ /* 0x000fe4000001ff00 */
[----:B------:R-:W-:Y:S01]  /*c160*/  MOV R120, RZ ;  /* 0x000000ff00787202 */ /* 0x000fe20000000f00 */
[----:B------:R-:W-:Y:S02]  /*c170*/  IMAD.MOV.U32 R12, RZ, RZ, RZ ;  /* 0x000000ffff0c7224 */ /* 0x000fe400078e00ff */
[----:B------:R-:W-:Y:S01]  /*c180*/  IMAD.MOV.U32 R3, RZ, RZ, RZ ;  /* 0x000000ffff037224 */ /* 0x000fe200078e00ff */
[----:B------:R-:W-:Y:S06]  /*c190*/  @P0 BRA `(.L_x_382) ;  /* 0x00000000000c0947 */ /* 0x000fec0003800000 */
[----:B------:R-:W1:Y:S01]  /*c1a0*/  FENCE.VIEW.ASYNC.G ;  /* 0x00000000000073c6 */ /* 0x000e620000000100 */
[----:B------:R-:W-:Y:S05]  /*c1b0*/  WARPSYNC.ALL ;  /* 0x0000000000007948 */ /* 0x000fea0003800000 */
[----:B-1----:R-:W-:Y:S06]  /*c1c0*/  BAR.ARV 0xc, 0x180 ;  /* 0x0306000000007b1d */ /* 0x002fec0000002000 */
.L_x_382:
[----:B------:R-:W-:Y:S01]  /*c1d0*/  MOV R13, RZ ;  /* 0x000000ff000d7202 */ /* 0x000fe20000000f00 */
[----:B------:R-:W-:Y:S01]  /*c1e0*/  IMAD.MOV.U32 R0, RZ, RZ, RZ ;  /* 0x000000ffff007224 */ /* 0x000fe200078e00ff */
[----:B------:R-:W-:Y:S06]  /*c1f0*/  @!P2 BRA `(.L_x_383) ;  /* 0x000000e40080a947 */ /* 0x000fec0003800000 */
[----:B------:R-:W1:Y:S01]  /*c200*/  S2R R2, SR_TID.X ;  /* 0x0000000000027919 */ /* 0x000e620000002100 */
[----:B------:R-:W-:Y:S01]  /*c210*/  UMOV UR4, 0xffffffff ;  /* 0xffffffff00047882 */ /* 0x000fe20000000000 */
[----:B-1----:R-:W-:-:S05]  /*c220*/  VIADD R30, R2, 0xffffff80 ;  /* 0xffffff80021e7836 */ /* 0x002fca0000000000 */
[----:B------:R-:W-:-:S04]  /*c230*/  SHF.R.S32.HI R33, RZ, 0x1f, R30 ;  /* 0x0000001fff217819 */ /* 0x000fc8000001141e */
[----:B------:R-:W-:-:S04]  /*c240*/  LEA.HI R31, R33, R30, RZ, 0x7 ;  /* 0x0000001e211f7211 */ /* 0x000fc800078f38ff */
[----:B------:R-:W-:Y:S01]  /*c250*/  SHF.R.S32.HI R13, RZ, 0x7, R31 ;  /* 0x00000007ff0d7819 */ /* 0x000fe2000001141f */
[----:B------:R-:W-:Y:S06]  /*c260*/  BRA.DIV UR4, `(.L_x_384) ;  /* 0x0000018604687947 */ /* 0x000fec000b800000 */
[----:B------:R-:W1:Y:S04]  /*c270*/  SHFL.IDX PT, R0, R13, RZ, 0x1f ;  /* 0x00001fff0d007589 */ /* 0x000e6800000e0000 */
[----:B-1----:R1:W-:Y:S02]  /*c280*/  STL [R1+0x8], R0 ;  /* 0x0000080001007387 */ /* 0x0023e40000100800 */
.L_x_603:
[----:B------:R-:W1:Y:S02]  /*c290*/  LDL R2, [R1+0x8] ;  /* 0x0000080001027983 */ /* 0x000e640000100800 */
[----:B-1----:R-:W-:-:S04]  /*c2a0*/  LEA.HI R0, R2, R2, RZ, 0x1 ;  /* 0x0000000202007211 */ /* 0x002fc800078f08ff */
[----:B------:R-:W-:-:S04]  /*c2b0*/  LOP3.LUT R0, R0, 0x1e, RZ, 0xc0, !PT ;  /* 0x0000001e00007812 */ /* 0x000fc800078ec0ff */
[----:B------:R-:W-:Y:S01]  /*c2c0*/  IADD3 R0, R2, -R0, RZ ;  /* 0x8000000002007210 */ /* 0x000fe20007ffe0ff */
[----:B------:R-:W-:-:S03]  /*c2d0*/  IMAD.U32 R2, RZ, RZ, UR46 ;  /* 0x0000002eff027e24 */ /* 0x000fc6000f8e00ff */
[----:B------:R-:W-:Y:S02]  /*c2e0*/  LEA R0, R0, UR46, 0xd ;  /* 0x0000002e00007c11 */ /* 0x000fe4000f8e68ff */
[----:B------:R-:W-:Y:S02]  /*c2f0*/  LOP3.LUT P0, RZ, R2, 0x3ff, RZ, 0xc0, !PT ;  /* 0x000003ff02ff7812 */ /* 0x000fe4000780c0ff */
[----:B------:R-:W-:Y:S02]  /*c300*/  SHF.R.U32.HI R0, RZ, 0x4, R0 ;  /* 0x00000004ff007819 */ /* 0x000fe40000011600 */
[----:B------:R-:W-:Y:S02]  /*c310*/  P2R R24, PR, RZ, 0x1 ;  /* 0x00000001ff187803 */ /* 0x000fe40000000000 */
[----:B------:R-:W-:-:S07]  /*c320*/  LOP3.LUT R32, R0, 0x3fff, RZ, 0xc0, !PT ;  /* 0x00003fff00207812 */ /* 0x000fce00078ec0ff */
[----:B------:R-:W-:Y:S05]  /*c330*/  @!P0 BRA `(.L_x_385) ;  /* 0x0000000000408947 */ /* 0x000fea0003800000 */
[----:B------:R-:W-:Y:S01]  /*c340*/  MOV R0, 0x0 ;  /* 0x0000000000007802 */ /* 0x000fe20000000f00 */
[----:B------:R-:W-:Y:S01]  /*c350*/  ULDC.64 UR4, c[0x4][0xc0] ;  /* 0x0100300000047ab9 */ /* 0x000fe20000000a00 */
[----:B------:R-:W-:Y:S01]  /*c360*/  ULDC.64 UR6, c[0x4][0xc8] ;  /* 0x0100320000067ab9 */ /* 0x000fe20000000a00 */
[----:B------:R-:W-:Y:S01]  /*c370*/  IMAD.U32 R4, RZ, RZ, UR4 ;  /* 0x00000004ff047e24 */ /* 0x000fe2000f8e00ff */
[----:B------:R1:W3:Y:S01]  /*c380*/  LDC.64 R2, c[0x4][R0] ;  /* 0x0100000000027b82 */ /* 0x0002e20000000a00 */
[----:B------:R-:W-:Y:S01]  /*c390*/  MOV R5, UR5 ;  /* 0x0000000500057c02 */ /* 0x000fe20008000f00 */
[----:B------:R-:W-:Y:S01]  /*c3a0*/  ULDC.64 UR4, c[0x4][0x28] ;  /* 0x01000a0000047ab9 */ /* 0x000fe20000000a00 */
[----:B------:R-:W-:Y:S01]  /*c3b0*/  IMAD.U32 R6, RZ, RZ, UR6 ;  /* 0x00000006ff067e24 */ /* 0x000fe2000f8e00ff */
[----:B------:R-:W-:Y:S01]  /*c3c0*/  MOV R10, UR4 ;  /* 0x00000004000a7c02 */ /* 0x000fe20008000f00 */
[----:B------:R-:W-:Y:S01]  /*c3d0*/  IMAD.U32 R7, RZ, RZ, UR7 ;  /* 0x00000007ff077e24 */ /* 0x000fe2000f8e00ff */
[----:B------:R-:W-:Y:S01]  /*c3e0*/  MOV R12, 0x1 ;  /* 0x00000001000c7802 */ /* 0x000fe20000000f00 */
[----:B------:R-:W-:-:S02]  /*c3f0*/  IMAD.U32 R11, RZ, RZ, UR5 ;  /* 0x00000005ff0b7e24 */ /* 0x000fc4000f8e00ff */
[----:B------:R-:W-:Y:S02]  /*c400*/  IMAD.MOV.U32 R8, RZ, RZ, 0x70 ;  /* 0x00000070ff087424 */ /* 0x000fe400078e00ff */
[----:B-1----:R-:W-:-:S07]  /*c410*/  IMAD.MOV.U32 R13, RZ, RZ, RZ ;  /* 0x000000ffff0d7224 */ /* 0x002fce00078e00ff */
[----:B------:R-:W-:-:S07]  /*c420*/  LEPC R20, `(.L_x_385) ;  /* 0x000000001014794e */ /* 0x000fce0000000000 */
[----:B0-23-5:R-:W-:Y:S05]  /*c430*/  CALL.ABS.NOINC R2 ;  /* 0x0000000002007343 */ /* 0x02dfea0003c00000 */
.L_x_385:
[----:B------:R-:W3:Y:S01]  /*c440*/  LDL R2, [R1+0x30] ;  /* 0x0000300001027983 */ /* 0x000ee20000100800 */
[----:B------:R-:W-:Y:S01]  /*c450*/  ULDC.64 UR4, c[0x0][0x990] ;  /* 0x0002640000047ab9 */ /* 0x000fe20000000a00 */
[----:B------:R-:W-:Y:S02]  /*c460*/  ULDC.64 UR6, c[0x0][0x998] ;  /* 0x0002660000067ab9 */ /* 0x000fe40000000a00 */
[----:B------:R-:W4:Y:S01]  /*c470*/  LDL R20, [R1+0x18] ;  /* 0x0000180001147983 */ /* 0x000f220000100800 */
[----:B------:R-:W-:Y:S02]  /*c480*/  ISETP.NE.U32.AND P0, PT, RZ, UR4, PT ;  /* 0x00000004ff007c0c */ /* 0x000fe4000bf05070 */
[----:B------:R-:W-:Y:S02]  /*c490*/  ISETP.NE.U32.AND P1, PT, RZ, UR6, PT ;  /* 0x00000006ff007c0c */ /* 0x000fe4000bf25070 */
[----:B------:R-:W-:Y:S02]  /*c4a0*/  ISETP.NE.AND.EX P0, PT, RZ, UR5, PT, P0 ;  /* 0x00000005ff007c0c */ /* 0x000fe4000bf05300 */
[----:B------:R-:W-:-:S11]  /*c4b0*/  ISETP.NE.AND.EX P1, PT, RZ, UR7, PT, P1 ;  /* 0x00000007ff007c0c */ /* 0x000fd6000bf25310 */
[----:B------:R-:W3:Y:S01]  /*c4c0*/  @P0 LDC.64 R8, c[0x0][0x9a8] ;  /* 0x00026a00ff080b82 */ /* 0x000ee20000000a00 */
[----:B------:R-:W-:-:S07]  /*c4d0*/  @P0 SHF.R.S32.HI R7, RZ, 0x1f, R26 ;  /* 0x0000001fff070819 */ /* 0x000fce000001141a */
[----:B------:R-:W1:Y:S08]  /*c4e0*/  @P1 LDC.64 R10, c[0x0][0x9b8] ;  /* 0x00026e00ff0a1b82 */ /* 0x000e700000000a00 */
[----:B------:R-:W0:Y:S08]  /*c4f0*/  @P0 LDC.64 R12, c[0x0][0x9b0] ;  /* 0x00026c00ff0c0b82 */ /* 0x000e300000000a00 */
[----:B--2---:R-:W2:Y:S01]  /*c500*/  @P1 LDC.64 R14, c[0x0][0x9c0] ;  /* 0x00027000ff0e1b82 */ /* 0x004ea20000000a00 */
[----:B---3--:R-:W-:-:S02]  /*c510*/  @P0 IMAD R0, R2, R8, RZ ;  /* 0x0000000802000224 */ /* 0x008fc400078e02ff */
[----:B-1----:R-:W-:Y:S02]  /*c520*/  @P1 IMAD R4, R2, R10, RZ ;  /* 0x0000000a02041224 */ /* 0x002fe400078e02ff */
[C---:B----4-:R-:W-:Y:S02]  /*c530*/  @P0 IMAD R9, R20.reuse, R9, R0 ;  /* 0x0000000914090224 */ /* 0x050fe400078e0200 */
[----:B------:R-:W-:-:S04]  /*c540*/  @P0 IMAD.WIDE.U32 R2, R20, R8, RZ ;  /* 0x0000000814020225 */ /* 0x000fc800078e00ff */
[C---:B------:R-:W-:Y:S02]  /*c550*/  @P1 IMAD R11, R20.reuse, R11, R4 ;  /* 0x0000000b140b1224 */ /* 0x040fe400078e0204 */
[----:B------:R-:W-:Y:S01]  /*c560*/  @P0 IMAD.IADD R3, R3, 0x1, R9 ;  /* 0x0000000103030824 */ /* 0x000fe200078e0209 */
[----:B------:R-:W-:Y:S01]  /*c570*/  @P1 SHF.R.S32.HI R9, RZ, 0x1f, R26 ;  /* 0x0000001fff091819 */ /* 0x000fe2000001141a */
[----:B------:R-:W-:-:S04]  /*c580*/  @P1 IMAD.WIDE.U32 R4, R20, R10, RZ ;  /* 0x0000000a14041225 */ /* 0x000fc800078e00ff */
[----:B0-----:R-:W-:Y:S01]  /*c590*/  @P0 IMAD R0, R7, R12, RZ ;  /* 0x0000000c07000224 */ /* 0x001fe200078e02ff */
[----:B------:R-:W-:Y:S01]  /*c5a0*/  @P1 IADD3 R5, R5, R11, RZ ;  /* 0x0000000b05051210 */ /* 0x000fe20007ffe0ff */
[----:B--2---:R-:W-:Y:S02]  /*c5b0*/  @P1 IMAD R6, R9, R14, RZ ;  /* 0x0000000e09061224 */ /* 0x004fe400078e02ff */
[C---:B------:R-:W-:Y:S02]  /*c5c0*/  @P0 IMAD R9, R26.reuse, R13, R0 ;  /* 0x0000000d1a090224 */ /* 0x040fe400078e0200 */
[----:B------:R-:W-:-:S04]  /*c5d0*/  @P0 IMAD.WIDE.U32 R2, R26, R12, R2 ;  /* 0x0000000c1a020225 */ /* 0x000fc800078e0002 */
[C---:B------:R-:W-:Y:S02]  /*c5e0*/  @P1 IMAD R11, R26.reuse, R15, R6 ;  /* 0x0000000f1a0b1224 */ /* 0x040fe400078e0206 */
[----:B------:R-:W-:Y:S01]  /*c5f0*/  @P1 IMAD.WIDE.U32 R6, R26, R14, R4 ;  /* 0x0000000e1a061225 */ /* 0x000fe200078e0004 */
[----:B------:R-:W-:Y:S01]  /*c600*/  @P0 LEA R4, P2, R2, UR4, 0x2 ;  /* 0x0000000402040c11 */ /* 0x000fe2000f8410ff */
[----:B------:R-:W-:Y:S02]  /*c610*/  ULDC UR4, c[0x0][0x3d4] ;  /* 0x0000f50000047ab9 */ /* 0x000fe40000000800 */
[----:B------:R-:W-:Y:S01]  /*c620*/  @P0 IMAD.IADD R5, R3, 0x1, R9 ;  /* 0x0000000103050824 */ /* 0x000fe200078e0209 */
[----:B------:R-:W-:Y:S01]  /*c630*/  @P1 LEA R8, P3, R6, UR6, 0x2 ;  /* 0x0000000606081c11 */ /* 0x000fe2000f8610ff */
[----:B------:R-:W-:Y:S02]  /*c640*/  @P1 IMAD.IADD R3, R7, 0x1, R11 ;  /* 0x0000000107031824 */ /* 0x000fe400078e020b */
[----:B------:R-:W-:Y:S01]  /*c650*/  IMAD.MOV.U32 R0, RZ, RZ, 0x3f800000 ;  /* 0x3f800000ff007424 */ /* 0x000fe200078e00ff */
[----:B------:R-:W-:-:S02]  /*c660*/  @P0 LEA.HI.X R5, R2, UR5, R5, 0x2, P2 ;  /* 0x0000000502050c11 */ /* 0x000fc400090f1405 */
[----:B------:R-:W-:Y:S02]  /*c670*/  @P1 LEA.HI.X R9, R6, UR7, R3, 0x2, P3 ;  /* 0x0000000706091c11 */ /* 0x000fe400098f1403 */
[----:B------:R-:W-:-:S03]  /*c680*/  MOV R3, 0x3f800000 ;  /* 0x3f80000000037802 */ /* 0x000fc60000000f00 */
[----:B------:R-:W2:Y:S04]  /*c690*/  @P1 LDG.E R0, desc[UR42][R8.64] ;  /* 0x0000002a08001981 */ /* 0x000ea8000c1e1900 */
[----:B------:R-:W2:Y:S01]  /*c6a0*/  @P0 LDG.E R3, desc[UR42][R4.64] ;  /* 0x0000002a04030981 */ /* 0x000ea2000c1e1900 */
[----:B------:R-:W-:Y:S01]  /*c6b0*/  ISETP.LT.AND P0, PT, RZ, UR4, PT ;  /* 0x00000004ff007c0c */ /* 0x000fe2000bf01270 */
[----:B------:R-:W-:Y:S01]  /*c6c0*/  ULDC UR4, c[0x0][0x9d8] ;  /* 0x0002760000047ab9 */ /* 0x000fe20000000800 */
[----:B--2---:R-:W-:-:S04]  /*c6d0*/  FMUL.FTZ R0, R3, R0 ;  /* 0x0000000003007220 */ /* 0x004fc80000410000 */
[----:B------:R-:W-:-:S07]  /*c6e0*/  FMUL.FTZ R2, R0, UR4 ;  /* 0x0000000400027c20 */ /* 0x000fce0008410000 */
[----:B------:R-:W-:Y:S05]  /*c6f0*/  @P0 BRA `(.L_x_386) ;  /* 0x0000000000400947 */ /* 0x000fea0003800000 */
[----:B------:R-:W-:-:S04]  /*c700*/  ULEA.HI UR4, UR45, UR45, URZ, 0x1 ;  /* 0x0000002d2d047291 */ /* 0x000fc8000f8f083f */
[----:B------:R-:W-:-:S04]  /*c710*/  ULOP3.LUT UR4, UR4, 0xfffffffe, URZ, 0xc0, !UPT ;  /* 0xfffffffe04047892 */ /* 0x000fc8000f8ec03f */
[----:B------:R-:W-:-:S06]  /*c720*/  UIADD3 UR4, UR45, -UR4, URZ ;  /* 0x800000042d047290 */ /* 0x000fcc000fffe03f */
[----:B------:R-:W-:-:S05]  /*c730*/  IMAD.U32 R0, RZ, RZ, UR4 ;  /* 0x00000004ff007e24 */ /* 0x000fca000f8e00ff */
[----:B------:R-:W-:-:S04]  /*c740*/  SHF.L.U32 R0, R0, 0x1f, RZ ;  /* 0x0000001f00007819 */ /* 0x000fc800000006ff */
[----:B------:R0:W1:Y:S03]  /*c750*/  SYNCS.PHASECHK.TRANS64.TRYWAIT P0, [R19+URZ+0x38800], R0 ;  /* 0x03880000130075a7 */ /* 0x000066000800017f */
[----:B-1----:R-:W-:Y:S05]  /*c760*/  @!P0 NANOSLEEP.SYNCS 0x989680 ;  /* 0x009896800000895d */ /* 0x002fea0003900000 */
[----:B------:R-:W1:Y:S01]  /*c770*/  @!P0 SYNCS.PHASECHK.TRANS64 P0, [R19+URZ+0x38800], R0 ;  /* 0x03880000130085a7 */ /* 0x000e62000800007f */
[----:B------:R-:W-:Y:S04]  /*c780*/  BSSY B0, `(.L_x_387) ;  /* 0x0000006000007945 */ /* 0x000fe80003800000 */
[----:B-1----:R-:W-:Y:S05]  /*c790*/  @P0 BRA `(.L_x_388) ;  /* 0x0000000000100947 */ /* 0x002fea0003800000 */
.L_x_389:
[----:B-1----:R1:W2:Y:S02]  /*c7a0*/  SYNCS.PHASECHK.TRANS64.TRYWAIT P0, [R19+URZ+0x38800], R0 ;  /* 0x03880000130075a7 */ /* 0x0022a4000800017f */
[----:B--2---:R-:W-:Y:S05]  /*c7b0*/  @!P0 NANOSLEEP.SYNCS 0x989680 ;  /* 0x009896800000895d */ /* 0x004fea0003900000 */
[----:B------:R-:W2:Y:S02]  /*c7c0*/  @!P0 SYNCS.PHASECHK.TRANS64 P0, [R19+URZ+0x38800], R0 ;  /* 0x03880000130085a7 */ /* 0x000ea4000800007f */
[----:B--2---:R-:W-:Y:S05]  /*c7d0*/  @!P0 BRA `(.L_x_389) ;  /* 0xfffffffc00f08947 */ /* 0x004fea000383ffff */
.L_x_388:
[----:B------:R-:W-:Y:S05]  /*c7e0*/  BSYNC B0 ;  /* 0x0000000000007941 */ /* 0x000fea0003800000 */
.L_x_387:
[----:B------:R-:W-:Y:S05]  /*c7f0*/  BRA `(.L_x_390) ;  /* 0x00000070001c7947 */ /* 0x000fea0003800000 */
.L_x_386:
[----:B------:R-:W-:Y:S01]  /*c800*/  ISETP.NE.AND P3, PT, R24, RZ, PT ;  /* 0x000000ff1800720c */ /* 0x000fe20003f65270 */
[----:B------:R-:W0:Y:S01]  /*c810*/  LDC.64 R28, c[0x0][0x3e0] ;  /* 0x0000f800ff1c7b82 */ /* 0x000e220000000a00 */
[----:B-----5:R-:W-:Y:S01]  /*c820*/  SHF.R.S32.HI R0, RZ, 0x1f, R121 ;  /* 0x0000001fff007819 */ /* 0x020fe20000011479 */
[----:B------:R-:W-:Y:S01]  /*c830*/  ULDC.64 UR4, c[0x0][0x3d8] ;  /* 0x0000f60000047ab9 */ /* 0x000fe20000000a00 */
[----:B------:R-:W-:Y:S01]  /*c840*/  SHF.R.S32.HI R9, RZ, 0x1f, R18 ;  /* 0x0000001fff097819 */ /* 0x000fe20000011412 */
[----:B------:R-:W-:Y:S01]  /*c850*/  ULDC.64 UR8, c[0x0][0x3c8] ;  /* 0x0000f20000087ab9 */ /* 0x000fe20000000a00 */
[----:B------:R-:W-:Y:S01]  /*c860*/  MOV R8, R18 ;  /* 0x0000001200087202 */ /* 0x000fe20000000f00 */
[----:B------:R-:W-:Y:S01]  /*c870*/  IMAD R6, R0, UR4, RZ ;  /* 0x0000000400067c24 */ /* 0x000fe2000f8e02ff */
[--C-:B------:R-:W-:Y:S01]  /*c880*/  SHF.R.S32.HI R11, RZ, 0x1f, R16.reuse ;  /* 0x0000001fff0b7819 */ /* 0x100fe20000011410 */
[----:B------:R-:W1:Y:S01]  /*c890*/  LDC.64 R24, c[0x0][0x3c8] ;  /* 0x0000f200ff187b82 */ /* 0x000e620000000a00 */
[----:B------:R-:W-:Y:S01]  /*c8a0*/  IMAD.MOV.U32 R10, RZ, RZ, R16 ;  /* 0x000000ffff0a7224 */ /* 0x000fe200078e0010 */
[----:B------:R-:W-:Y:S01]  /*c8b0*/  ULDC.64 UR6, c[0x0][0x3e8] ;  /* 0x0000fa0000067ab9 */ /* 0x000fe20000000a00 */
[----:B------:R-:W-:-:S04]  /*c8c0*/  IMAD.WIDE.U32 R4, R121, UR4, R8 ;  /* 0x0000000479047c25 */ /* 0x000fc8000f8e0008 */
[C---:B------:R-:W-:Y:S01]  /*c8d0*/  IMAD R3, R121.reuse, UR5, R6 ;  /* 0x0000000579037c24 */ /* 0x040fe2000f8e0206 */
[----:B------:R-:W-:Y:S01]  /*c8e0*/  IADD3 R36, P0, R4, UR8, RZ ;  /* 0x0000000804247c10 */ /* 0x000fe2000ff1e0ff */
[----:B------:R-:W-:-:S03]  /*c8f0*/  IMAD.WIDE.U32 R6, R121, UR4, R10 ;  /* 0x0000000479067c25 */ /* 0x000fc6000f8e000a */
[----:B------:R-:W-:Y:S01]  /*c900*/  IADD3.X R37, R3, UR9, R5, P0, !PT ;  /* 0x0000000903257c10 */ /* 0x000fe200087fe405 */
[----:B------:R-:W-:Y:S01]  /*c910*/  IMAD.WIDE.U32 R4, R121, UR6, R8 ;  /* 0x0000000679047c25 */ /* 0x000fe2000f8e0008 */
[----:B------:R-:W-:-:S03]  /*c920*/  IADD3 R34, P1, R6, UR8, RZ ;  /* 0x0000000806227c10 */ /* 0x000fc6000ff3e0ff */
[----:B------:R-:W-:Y:S01]  /*c930*/  IMAD R0, R0, UR6, RZ ;  /* 0x0000000600007c24 */ /* 0x000fe2000f8e02ff */
[----:B------:R-:W-:Y:S01]  /*c940*/  IADD3.X R35, R3, UR9, R7, P1, !PT ;  /* 0x0000000903237c10 */ /* 0x000fe20008ffe407 */
[----:B------:R-:W-:-:S04]  /*c950*/  IMAD.WIDE.U32 R8, R121, UR6, R10 ;  /* 0x0000000679087c25 */ /* 0x000fc8000f8e000a */
[C---:B------:R-:W-:Y:S02]  /*c960*/  IMAD R27, R121.reuse, UR7, R0 ;  /* 0x00000007791b7c24 */ /* 0x040fe4000f8e0200 */
[C---:B-1----:R-:W-:Y:S01]  /*c970*/  IMAD.WIDE.U32 R24, R121.reuse, UR4, R24 ;  /* 0x0000000479187c25 */ /* 0x042fe2000f8e0018 */
[----:B------:R-:W-:Y:S02]  /*c980*/  ULDC.64 UR4, c[0x0][0x3e0] ;  /* 0x0000f80000047ab9 */ /* 0x000fe40000000a00 */
[----:B------:R-:W-:Y:S01]  /*c990*/  IADD3 R38, P0, R4, UR4, RZ ;  /* 0x0000000404267c10 */ /* 0x000fe2000ff1e0ff */
[----:B0-----:R-:W-:Y:S01]  /*c9a0*/  IMAD.WIDE.U32 R28, R121, UR6, R28 ;  /* 0x00000006791c7c25 */ /* 0x001fe2000f8e001c */
[----:B------:R-:W-:Y:S02]  /*c9b0*/  IADD3 R40, P2, R8, UR4, RZ ;  /* 0x0000000408287c10 */ /* 0x000fe4000ff5e0ff */
[----:B------:R-:W-:Y:S01]  /*c9c0*/  IADD3.X R39, R27, UR5, R5, P0, !PT ;  /* 0x000000051b277c10 */ /* 0x000fe200087fe405 */
[----:B------:R-:W-:Y:S01]  /*c9d0*/  IMAD.IADD R26, R3, 0x1, R25 ;  /* 0x00000001031a7824 */ /* 0x000fe200078e0219 */
[----:B------:R-:W-:-:S02]  /*c9e0*/  IADD3.X R41, R27, UR5, R9, P2, !PT ;  /* 0x000000051b297c10 */ /* 0x000fc400097fe409 */
[----:B------:R-:W-:Y:S01]  /*c9f0*/  IADD3 R27, R27, R29, RZ ;  /* 0x0000001d1b1b7210 */ /* 0x000fe20007ffe0ff */
[----:B------:R-:W-:Y:S06]  /*ca00*/  @!P3 BRA `(.L_x_391) ;  /* 0x000000000040b947 */ /* 0x000fec0003800000 */
[----:B------:R-:W-:Y:S01]  /*ca10*/  MOV R0, 0x0 ;  /* 0x0000000000007802 */ /* 0x000fe20000000f00 */
[----:B------:R-:W-:Y:S01]  /*ca20*/  ULDC.64 UR4, c[0x4][0xc0] ;  /* 0x0100300000047ab9 */ /* 0x000fe20000000a00 */
[----:B------:R-:W-:Y:S01]  /*ca30*/  ULDC.64 UR6, c[0x4][0xc8] ;  /* 0x0100320000067ab9 */ /* 0x000fe20000000a00 */
[----:B------:R-:W-:Y:S01]  /*ca40*/  IMAD.U32 R4, RZ, RZ, UR4 ;  /* 0x00000004ff047e24 */ /* 0x000fe2000f8e00ff */
[----:B------:R0:W1:Y:S01]  /*ca50*/  LDC.64 R14, c[0x4][R0] ;  /* 0x01000000000e7b82 */ /* 0x0000620000000a00 */
[----:B------:R-:W-:Y:S01]  /*ca60*/  IMAD.U32 R5, RZ, RZ, UR5 ;  /* 0x00000005ff057e24 */ /* 0x000fe2000f8e00ff */
[----:B------:R-:W-:Y:S01]  /*ca70*/  ULDC.64 UR4, c[0x4][0x30] ;  /* 0x01000c0000047ab9 */ /* 0x000fe20000000a00 */
[----:B------:R-:W-:Y:S01]  /*ca80*/  MOV R6, UR6 ;  /* 0x0000000600067c02 */ /* 0x000fe20008000f00 */
[----:B------:R-:W-:Y:S01]  /*ca90*/  IMAD.U32 R7, RZ, RZ, UR7 ;  /* 0x00000007ff077e24 */ /* 0x000fe2000f8e00ff */
[----:B------:R-:W-:Y:S01]  /*caa0*/  MOV R11, UR5 ;  /* 0x00000005000b7c02 */ /* 0x000fe20008000f00 */
[----:B------:R-:W-:Y:S01]  /*cab0*/  IMAD.U32 R10, RZ, RZ, UR4 ;  /* 0x00000004ff0a7e24 */ /* 0x000fe2000f8e00ff */
[----:B------:R-:W-:Y:S01]  /*cac0*/  MOV R13, RZ ;  /* 0x000000ff000d7202 */ /* 0x000fe20000000f00 */
[----:B------:R-:W-:-:S02]  /*cad0*/  IMAD.MOV.U32 R8, RZ, RZ, 0x70 ;  /* 0x00000070ff087424 */ /* 0x000fc400078e00ff */
[----:B0-----:R-:W-:-:S07]  /*cae0*/  IMAD.MOV.U32 R12, RZ, RZ, 0x1 ;  /* 0x00000001ff0c7424 */ /* 0x001fce00078e00ff */
[----:B------:R-:W-:-:S07]  /*caf0*/  LEPC R20, `(.L_x_391) ;  /* 0x000000001014794e */ /* 0x000fce0000000000 */
[----:B-1----:R-:W-:Y:S05]  /*cb00*/  CALL.ABS.NOINC R14 ;  /* 0x000000000e007343 */ /* 0x002fea0003c00000 */
.L_x_391:
[----:B------:R-:W-:Y:S01]  /*cb10*/  ULDC.U8 UR4, c[0x0][0x3f0] ;  /* 0x0000fc0000047ab9 */ /* 0x000fe20000000000 */
[----:B------:R-:W-:Y:S01]  /*cb20*/  IMAD R3, R125, -0x80, R132 ;  /* 0xffffff807d037824 */ /* 0x000fe200078e0284 */
[----:B------:R-:W-:Y:S01]  /*cb30*/  ISETP.NE.AND P0, PT, RZ, UR4, PT ;  /* 0x00000004ff007c0c */ /* 0x000fe2000bf05270 */
[----:B------:R-:W-:Y:S03]  /*cb40*/  BSSY B0, `(.L_x_392) ;  /* 0x00006ca000007945 */ /* 0x000fe60003800000 */
[----:B------:R-:W-:-:S09]  /*cb50*/  VIMNMX R3, R3, 0x80, PT ;  /* 0x0000008003037848 */ /* 0x000fd20003fe0100 */
[----:B------:R-:W-:Y:S05]  /*cb60*/  @!P0 BRA `(.L_x_393) ;  /* 0x0000003400608947 */ /* 0x000fea0003800000 */
[----:B------:R-:W-:Y:S01]  /*cb70*/  ISETP.GE.AND P1, PT, R22, R3, PT ;  /* 0x000000031600720c */ /* 0x000fe20003f26270 */
[----:B------:R-:W-:Y:S01]  /*cb80*/  BSSY B1, `(.L_x_394) ;  /* 0x000000f000017945 */ /* 0x000fe20003800000 */
[----:B------:R-:W-:Y:S02]  /*cb90*/  CS2R R4, SRZ ;  /* 0x0000000000047805 */ /* 0x000fe4000001ff00 */
[----:B------:R-:W-:Y:S02]  /*cba0*/  CS2R R8, SRZ ;  /* 0x0000000000087805 */ /* 0x000fe4000001ff00 */
[----:B------:R-:W-:Y:S02]  /*cbb0*/  CS2R R6, SRZ ;  /* 0x0000000000067805 */ /* 0x000fe4000001ff00 */
[----:B------:R-:W-:-:S05]  /*cbc0*/  CS2R R20, SRZ ;  /* 0x0000000000147805 */ /* 0x000fca000001ff00 */
[----:B------:R-:W-:Y:S05]  /*cbd0*/  @P1 BRA `(.L_x_395) ;  /* 0x0000000000241947 */ /* 0x000fea0003800000 */
[----:B------:R-:W-:Y:S01]  /*cbe0*/  ULDC UR4, c[0x0][0x3d4] ;  /* 0x0000f50000047ab9 */ /* 0x000fe20000000800 */
[----:B------:R-:W-:Y:S02]  /*cbf0*/  CS2R R4, SRZ ;  /* 0x0000000000047805 */ /* 0x000fe4000001ff00 */
[----:B------:R-:W-:Y:S02]  /*cc00*/  ISETP.GE.AND P0, PT, R18, UR4, PT ;  /* 0x0000000412007c0c */ /* 0x000fe4000bf06270 */
[----:B------:R-:W-:Y:S02]  /*cc10*/  CS2R R6, SRZ ;  /* 0x0000000000067805 */ /* 0x000fe4000001ff00 */
[----:B------:R-:W-:-:S09]  /*cc20*/  ISETP.GE.AND P2, PT, R236, UR4, PT ;  /* 0x00000004ec007c0c */ /* 0x000fd2000bf46270 */
[----:B------:R0:W5:Y:S04]  /*cc30*/  @!P0 LDG.E.64 R8, desc[UR42][R36.64] ;  /* 0x0000002a24088981 */ /* 0x000168000c1e1b00 */
[----:B------:R0:W5:Y:S04]  /*cc40*/  @!P2 LDG.E.64 R4, desc[UR42][R36.64+0x40] ;  /* 0x0000402a2404a981 */ /* 0x000168000c1e1b00 */
[----:B------:R0:W5:Y:S04]  /*cc50*/  @!P0 LDG.E.64 R20, desc[UR42][R38.64] ;  /* 0x0000002a26148981 */ /* 0x000168000c1e1b00 */
[----:B------:R0:W5:Y:S02]  /*cc60*/  @!P2 LDG.E.64 R6, desc[UR42][R38.64+0x40] ;  /* 0x0000402a2606a981 */ /* 0x000164000c1e1b00 */
.L_x_395:
[----:B------:R-:W-:Y:S05]  /*cc70*/  BSYNC B1 ;  /* 0x0000000000017941 */ /* 0x000fea0003800000 */
.L_x_394:
[----:B------:R-:W-:Y:S01]  /*cc80*/  UMOV UR4, 0xffffffff ;  /* 0xffffffff00047882 */ /* 0x000fe20000000000 */
[----:B-----5:R-:W-:Y:S02]  /*cc90*/  SHF.R.U32.HI R33, RZ, 0x8, R9 ;  /* 0x00000008ff217819 */ /* 0x020fe40000011609 */
[----:B------:R-:W-:Y:S02]  /*cca0*/  SHF.R.U32.HI R0, RZ, 0x8, R8 ;  /* 0x00000008ff007819 */ /* 0x000fe40000011608 */
[----:B------:R-:W-:Y:S01]  /*ccb0*/  LOP3.LUT R33, R33, 0xff, RZ, 0xc0, !PT ;  /* 0x000000ff21217812 */ /* 0x000fe200078ec0ff */
[----:B------:R-:W-:Y:S06]  /*ccc0*/  BRA.DIV UR4, `(.L_x_396) ;  /* 0x0000017a04f87947 */ /* 0x000fec000b800000 */
.L_x_606:
[----:B------:R-:W-:-:S03]  /*ccd0*/  UMOV UR4, 0xffffffff ;  /* 0xffffffff00047882 */ /* 0x000fc60000000000 */
[----:B------:R-:W-:Y:S05]  /*cce0*/  BRA.DIV UR4, `(.L_x_397) ;  /* 0x0000017e04187947 */ /* 0x000fea000b800000 */
.L_x_609:
[----:B------:R-:W-:-:S03]  /*ccf0*/  UMOV UR4, 0xffffffff ;  /* 0xffffffff00047882 */ /* 0x000fc60000000000 */
[----:B------:R-:W-:Y:S05]  /*cd00*/  BRA.DIV UR4, `(.L_x_398) ;  /* 0x0000017e04387947 */ /* 0x000fea000b800000 */
.L_x_612:
[----:B------:R-:W-:-:S03]  /*cd10*/  UMOV UR4, 0xffffffff ;  /* 0xffffffff00047882 */ /* 0x000fc60000000000 */
[----:B------:R-:W-:Y:S05]  /*cd20*/  BRA.DIV UR4, `(.L_x_399) ;  /* 0x0000017e04587947 */ /* 0x000fea000b800000 */
.L_x_615:
[----:B------:R-:W-:Y:S01]  /*cd30*/  ULEA.HI UR4, UR45, UR45, URZ, 0x1 ;  /* 0x0000002d2d047291 */ /* 0x000fe2000f8f083f */
[----:B------:R-:W-:Y:S01]  /*cd40*/  LOP3.LUT R10, R9, 0xff, RZ, 0xc0, !PT ;  /* 0x000000ff090a7812 */ /* 0x000fe200078ec0ff */
[----:B------:R-:W-:Y:S01]  /*cd50*/  BSSY B1, `(.L_x_400) ;  /* 0x0000039000017945 */ /* 0x000fe20003800000 */
[----:B------:R-:W-:Y:S01]  /*cd60*/  LOP3.LUT R11, R0, 0xff, RZ, 0xc0, !PT ;  /* 0x000000ff000b7812 */ /* 0x000fe200078ec0ff */
[----:B------:R-:W-:Y:S01]  /*cd70*/  ULOP3.LUT UR4, UR4, 0xfffffffe, URZ, 0xc0, !UPT ;  /* 0xfffffffe04047892 */ /* 0x000fe2000f8ec03f */
[----:B------:R-:W-:Y:S02]  /*cd80*/  PRMT R33, R33, 0x7604, R10 ;  /* 0x0000760421217816 */ /* 0x000fe4000000000a */
[----:B------:R-:W-:Y:S01]  /*cd90*/  LOP3.LUT R10, R8, 0xff, RZ, 0xc0, !PT ;  /* 0x000000ff080a7812 */ /* 0x000fe200078ec0ff */
[----:B------:R-:W-:Y:S01]  /*cda0*/  UIADD3 UR4, UR45, -UR4, URZ ;  /* 0x800000042d047290 */ /* 0x000fe2000fffe03f */
[----:B------:R-:W-:Y:S02]  /*cdb0*/  SHF.R.U32.HI R15, RZ, 0x8, R5 ;  /* 0x00000008ff0f7819 */ /* 0x000fe40000011605 */
[----:B------:R-:W-:-:S02]  /*cdc0*/  SHF.R.U32.HI R0, RZ, 0x8, R4 ;  /* 0x00000008ff007819 */ /* 0x000fc40000011604 */
[----:B------:R-:W-:Y:S01]  /*cdd0*/  PRMT R11, R11, 0x7604, R10 ;  /* 0x000076040b0b7816 */ /* 0x000fe2000000000a */
[----:B------:R-:W-:Y:S01]  /*cde0*/  IMAD.U32 R24, RZ, RZ, UR4 ;  /* 0x00000004ff187e24 */ /* 0x000fe2000f8e00ff */
[----:B------:R-:W-:Y:S02]  /*cdf0*/  LOP3.LUT R15, R15, 0xff, RZ, 0xc0, !PT ;  /* 0x000000ff0f0f7812 */ /* 0x000fe400078ec0ff */
[----:B------:R-:W-:Y:S02]  /*ce00*/  LOP3.LUT R10, R5, 0xff, RZ, 0xc0, !PT ;  /* 0x000000ff050a7812 */ /* 0x000fe400078ec0ff */
[----:B------:R-:W-:Y:S02]  /*ce10*/  SHF.L.U32 R24, R24, 0x1f, RZ ;  /* 0x0000001f18187819 */ /* 0x000fe400000006ff */
[----:B------:R-:W-:Y:S02]  /*ce20*/  SHF.R.U32.HI R25, RZ, 0x8, R21 ;  /* 0x00000008ff197819 */ /* 0x000fe40000011615 */
[----:B------:R-:W1:Y:S01]  /*ce30*/  SYNCS.PHASECHK.TRANS64.TRYWAIT P0, [R19+URZ+0x38800], R24 ;  /* 0x03880018130075a7 */ /* 0x000e62000800017f */
[----:B------:R-:W-:-:S02]  /*ce40*/  LOP3.LUT R13, R0, 0xff, RZ, 0xc0, !PT ;  /* 0x000000ff000d7812 */ /* 0x000fc400078ec0ff */
[----:B------:R-:W-:Y:S02]  /*ce50*/  LOP3.LUT R0, R4, 0xff, RZ, 0xc0, !PT ;  /* 0x000000ff04007812 */ /* 0x000fe400078ec0ff */
[----:B------:R-:W-:Y:S02]  /*ce60*/  PRMT R15, R15, 0x7604, R10 ;  /* 0x000076040f0f7816 */ /* 0x000fe4000000000a */
[----:B------:R-:W-:Y:S02]  /*ce70*/  LOP3.LUT R25, R25, 0xff, RZ, 0xc0, !PT ;  /* 0x000000ff19197812 */ /* 0x000fe400078ec0ff */
[----:B------:R-:W-:Y:S02]  /*ce80*/  LOP3.LUT R10, R21, 0xff, RZ, 0xc0, !PT ;  /* 0x000000ff150a7812 */ /* 0x000fe400078ec0ff */
[----:B------:R-:W-:Y:S02]  /*ce90*/  PRMT R13, R13, 0x7604, R0 ;  /* 0x000076040d0d7816 */ /* 0x000fe40000000000 */
[----:B------:R-:W-:-:S02]  /*cea0*/  SHF.R.U32.HI R0, RZ, 0x8, R20 ;  /* 0x00000008ff007819 */ /* 0x000fc40000011614 */
[----:B------:R-:W-:Y:S02]  /*ceb0*/  PRMT R12, R25, 0x7604, R10 ;  /* 0x00007604190c7816 */ /* 0x000fe4000000000a */
[----:B------:R-:W-:Y:S02]  /*cec0*/  SHF.R.U32.HI R29, RZ, 0x8, R7 ;  /* 0x00000008ff1d7819 */ /* 0x000fe40000011607 */
[----:B------:R-:W-:Y:S02]  /*ced0*/  SHF.R.U32.HI R10, RZ, 0x8, R6 ;  /* 0x00000008ff0a7819 */ /* 0x000fe40000011606 */
[----:B------:R-:W-:Y:S02]  /*cee0*/  LOP3.LUT R25, R0, 0xff, RZ, 0xc0, !PT ;  /* 0x000000ff00197812 */ /* 0x000fe400078ec0ff */
[----:B------:R-:W-:Y:S02]  /*cef0*/  LOP3.LUT R0, R20, 0xff, RZ, 0xc0, !PT ;  /* 0x000000ff14007812 */ /* 0x000fe400078ec0ff */
[----:B------:R-:W-:-:S02]  /*cf00*/  LOP3.LUT R29, R29, 0xff, RZ, 0xc0, !PT ;  /* 0x000000ff1d1d7812 */ /* 0x000fc400078ec0ff */
[----:B------:R-:W-:Y:S02]  /*cf10*/  LOP3.LUT R14, R7, 0xff, RZ, 0xc0, !PT ;  /* 0x000000ff070e7812 */ /* 0x000fe400078ec0ff */
[----:B------:R-:W-:Y:S02]  /*cf20*/  LOP3.LUT R27, R10, 0xff, RZ, 0xc0, !PT ;  /* 0x000000ff0a1b7812 */ /* 0x000fe400078ec0ff */
[----:B------:R-:W-:Y:S02]  /*cf30*/  LOP3.LUT R10, R6, 0xff, RZ, 0xc0, !PT ;  /* 0x000000ff060a7812 */ /* 0x000fe400078ec0ff */
[----:B------:R-:W-:Y:S02]  /*cf40*/  PRMT R25, R25, 0x7604, R0 ;  /* 0x0000760419197816 */ /* 0x000fe40000000000 */
[----:B------:R-:W-:Y:S02]  /*cf50*/  PRMT R14, R29, 0x7604, R14 ;  /* 0x000076041d0e7816 */ /* 0x000fe4000000000e */
[----:B------:R-:W-:-:S02]  /*cf60*/  SHF.R.U32.HI R0, RZ, 0x10, R9 ;  /* 0x00000010ff007819 */ /* 0x000fc40000011609 */
[----:B------:R-:W-:Y:S02]  /*cf70*/  PRMT R29, R27, 0x7604, R10 ;  /* 0x000076041b1d7816 */ /* 0x000fe4000000000a */
[----:B------:R-:W-:Y:S01]  /*cf80*/  SHF.R.U32.HI R27, RZ, 0x10, R21 ;  /* 0x00000010ff1b7819 */ /* 0x000fe20000011615 */
[----:B------:R-:W-:Y:S01]  /*cf90*/  IMAD.U32 R0, R0, 0x10000, RZ ;  /* 0x0001000000007824 */ /* 0x000fe200078e00ff */
[----:B------:R-:W-:Y:S02]  /*cfa0*/  SHF.R.U32.HI R10, RZ, 0x10, R5 ;  /* 0x00000010ff0a7819 */ /* 0x000fe40000011605 */
[----:B------:R-:W-:Y:S01]  /*cfb0*/  SHF.R.U32.HI R35, RZ, 0x10, R7 ;  /* 0x00000010ff237819 */ /* 0x000fe20000011607 */
[----:B------:R-:W-:Y:S01]  /*cfc0*/  IMAD.U32 R27, R27, 0x10000, RZ ;  /* 0x000100001b1b7824 */ /* 0x000fe200078e00ff */
[----:B------:R-:W-:Y:S02]  /*cfd0*/  SHF.L.U32 R10, R10, 0x10, RZ ;  /* 0x000000100a0a7819 */ /* 0x000fe400000006ff */
[----:B------:R-:W-:Y:S01]  /*cfe0*/  LOP3.LUT R11, R11, 0xff0000, R8, 0xf8, !PT ;  /* 0x00ff00000b0b7812 */ /* 0x000fe200078ef808 */
[----:B------:R-:W-:Y:S01]  /*cff0*/  IMAD.U32 R35, R35, 0x10000, RZ ;  /* 0x0001000023237824 */ /* 0x000fe200078e00ff */
[----:B------:R-:W-:-:S02]  /*d000*/  LOP3.LUT R33, R33, 0xff0000, R0, 0xf8, !PT ;  /* 0x00ff000021217812 */ /* 0x000fc400078ef800 */
[----:B------:R-:W-:Y:S02]  /*d010*/  LOP3.LUT R13, R13, 0xff0000, R4, 0xf8, !PT ;  /* 0x00ff00000d0d7812 */ /* 0x000fe400078ef804 */
[----:B------:R-:W-:Y:S02]  /*d020*/  LOP3.LUT R15, R15, 0xff0000, R10, 0xf8, !PT ;  /* 0x00ff00000f0f7812 */ /* 0x000fe400078ef80a */
[----:B------:R-:W-:Y:S02]  /*d030*/  LOP3.LUT R27, R12, 0xff0000, R27, 0xf8, !PT ;  /* 0x00ff00000c1b7812 */ /* 0x000fe400078ef81b */
[----:B------:R-:W-:Y:S02]  /*d040*/  LOP3.LUT R25, R25, 0xff0000, R20, 0xf8, !PT ;  /* 0x00ff000019197812 */ /* 0x000fe400078ef814 */
[----:B------:R-:W-:Y:S02]  /*d050*/  LOP3.LUT R0, R11, 0xff000000, R8, 0xf8, !PT ;  /* 0xff0000000b007812 */ /* 0x000fe400078ef808 */
[----:B------:R-:W-:-:S02]  /*d060*/  LOP3.LUT R8, R33, 0xff000000, R9, 0xf8, !PT ;  /* 0xff00000021087812 */ /* 0x000fc400078ef809 */
[----:B------:R-:W-:Y:S02]  /*d070*/  LOP3.LUT R9, R13, 0xff000000, R4, 0xf8, !PT ;  /* 0xff0000000d097812 */ /* 0x000fe400078ef804 */
[----:B------:R-:W-:Y:S02]  /*d080*/  LOP3.LUT R35, R14, 0xff0000, R35, 0xf8, !PT ;  /* 0x00ff00000e237812 */ /* 0x000fe400078ef823 */
[----:B------:R-:W-:Y:S02]  /*d090*/  LOP3.LUT R10, R15, 0xff000000, R5, 0xf8, !PT ;  /* 0xff0000000f0a7812 */ /* 0x000fe400078ef805 */
[----:B------:R-:W-:Y:S02]  /*d0a0*/  LOP3.LUT R11, R25, 0xff000000, R20, 0xf8, !PT ;  /* 0xff000000190b7812 */ /* 0x000fe400078ef814 */
[----:B------:R-:W-:Y:S02]  /*d0b0*/  LOP3.LUT R12, R27, 0xff000000, R21, 0xf8, !PT ;  /* 0xff0000001b0c7812 */ /* 0x000fe400078ef815 */
[----:B------:R-:W-:Y:S01]  /*d0c0*/  LOP3.LUT R13, R29, 0xff0000, R6, 0xf8, !PT ;  /* 0x00ff00001d0d7812 */ /* 0x000fe200078ef806 */
[----:B-1----:R-:W-:Y:S06]  /*d0d0*/  @!P0 BRA `(.L_x_401) ;  /* 0x0000017800948947 */ /* 0x002fec0003800000 */
.L_x_616:
[----:B------:R-:W-:Y:S05]  /*d0e0*/  BSYNC B1 ;  /* 0x0000000000017941 */ /* 0x000fea0003800000 */
.L_x_400:
[----:B------:R-:W-:Y:S01]  /*d0f0*/  BSSY B1, `(.L_x_402) ;  /* 0x00000c0000017945 */ /* 0x000fe20003800000 */
[----:B------:R-:W-:Y:S02]  /*d100*/  LOP3.LUT R13, R13, 0xff000000, R6, 0xf8, !PT ;  /* 0xff0000000d0d7812 */ /* 0x000fe400078ef806 */
[----:B------:R-:W-:Y:S01]  /*d110*/  LOP3.LUT R14, R35, 0xff000000, R7, 0xf8, !PT ;  /* 0xff000000230e7812 */ /* 0x000fe200078ef807 */
[----:B------:R-:W-:Y:S06]  /*d120*/  @P1 BRA `(.L_x_403) ;  /* 0x0000000800f01947 */ /* 0x000fec0003800000 */
[----:B------:R2:W5:Y:S01]  /*d130*/  LDL R41, [R1+0x28] ;  /* 0x0000280001297983 */ /* 0x0005620000100800 */
[----:B------:R-:W3:Y:S01]  /*d140*/  LDC R5, c[0x0][0x3d4] ;  /* 0x0000f500ff057b82 */ /* 0x000ee20000000800 */
[----:B------:R-:W-:Y:S01]  /*d150*/  BSSY B2, `(.L_x_404) ;  /* 0x000005e000027945 */ /* 0x000fe20003800000 */
[-C--:B---3--:R-:W-:Y:S02]  /*d160*/  ISETP.GE.AND P0, PT, R18, R5.reuse, PT ;  /* 0x000000051200720c */ /* 0x088fe40003f06270 */
[----:B------:R-:W-:-:S11]  /*d170*/  ISETP.GE.AND P1, PT, R236, R5, PT ;  /* 0x00000005ec00720c */ /* 0x000fd60003f26270 */
[----:B--2---:R-:W-:Y:S05]  /*d180*/  @P0 BRA `(.L_x_405) ;  /* 0x0000000400680947 */ /* 0x004fea0003800000 */
[----:B-----5:R-:W2:Y:S01]  /*d190*/  LDS.128 R4, [R41+0x20400] ;  /* 0x0204000029047984 */ /* 0x020ea20000000c00 */
[----:B------:R-:W-:Y:S02]  /*d1a0*/  F2FP.F16.E4M3.UNPACK_B R28, R11 ;  /* 0x0000000bff1c723e */ /* 0x000fe400020006ff */
[----:B------:R-:W-:-:S03]  /*d1b0*/  F2FP.F16.E4M3.UNPACK_B R26, R0 ;  /* 0x00000000ff1a723e */ /* 0x000fc600020006ff */
[----:B------:R-:W-:Y:S02]  /*d1c0*/  HADD2.F32 R29, -RZ, R28.H1_H1 ;  /* 0x3000001cff1d7230 */ /* 0x000fe40000004100 */
[----:B------:R-:W-:Y:S02]  /*d1d0*/  HADD2.F32 R27, -RZ, R26.H1_H1 ;  /* 0x3000001aff1b7230 */ /* 0x000fe40000004100 */
[----:B------:R-:W-:Y:S02]  /*d1e0*/  HADD2.F32 R28, -RZ, R28.H0_H0 ;  /* 0x2000001cff1c7230 */ /* 0x000fe40000004100 */
[----:B------:R-:W-:Y:S01]  /*d1f0*/  HADD2.F32 R26, -RZ, R26.H0_H0 ;  /* 0x2000001aff1a7230 */ /* 0x000fe20000004100 */
[-C--:B--2---:R-:W-:Y:S02]  /*d200*/  F2FP.F16.E4M3.UNPACK_B R15, R4.reuse.H1 ;  /* 0x00000004ff0f723e */ /* 0x084fe400030006ff */
[-C--:B------:R-:W-:Y:S02]  /*d210*/  F2FP.F16.E4M3.UNPACK_B R21, R5.reuse ;  /* 0x00000005ff15723e */ /* 0x080fe400020006ff */
[----:B-1----:R-:W-:Y:S01]  /*d220*/  F2FP.F16.E4M3.UNPACK_B R24, R5.H1 ;  /* 0x00000005ff18723e */ /* 0x002fe200030006ff */
[--C-:B------:R-:W-:Y:S01]  /*d230*/  HADD2.F32 R20, -RZ, R15.reuse.H0_H0 ;  /* 0x2000000fff147230 */ /* 0x100fe20000004100 */
[----:B------:R-:W-:Y:S01]  /*d240*/  F2FP.F16.E4M3.UNPACK_B R4, R4 ;  /* 0x00000004ff04723e */ /* 0x000fe200020006ff */
[----:B------:R-:W-:Y:S01]  /*d250*/  HADD2.F32 R15, -RZ, R15.H1_H1 ;  /* 0x3000000fff0f7230 */ /* 0x000fe20000004100 */
[----:B------:R-:W-:-:S02]  /*d260*/  F2FP.F16.E4M3.UNPACK_B R25, R6 ;  /* 0x00000006ff19723e */ /* 0x000fc400020006ff */
[----:B------:R-:W-:Y:S02]  /*d270*/  F2FP.F16.E4M3.UNPACK_B R6, R6.H1 ;  /* 0x00000006ff06723e */ /* 0x000fe400030006ff */
[C---:B------:R-:W-:Y:S01]  /*d280*/  FMUL.FTZ R5, R15.reuse, R29 ;  /* 0x0000001d0f057220 */ /* 0x040fe20000410000 */
[----:B------:R-:W-:Y:S01]  /*d290*/  FMUL.FTZ R34, R15, R27 ;  /* 0x0000001b0f227220 */ /* 0x000fe20000410000 */
[----:B------:R-:W-:Y:S02]  /*d2a0*/  F2FP.F16.E4M3.UNPACK_B R15, R7 ;  /* 0x00000007ff0f723e */ /* 0x000fe400020006ff */
[C---:B0-----:R-:W-:Y:S01]  /*d2b0*/  FFMA.FTZ R36, R20.reuse, R27, -R5 ;  /* 0x0000001b14247223 */ /* 0x041fe20000010805 */
[--C-:B------:R-:W-:Y:S01]  /*d2c0*/  HADD2.F32 R5, -RZ, R4.reuse.H1_H1 ;  /* 0x30000004ff057230 */ /* 0x100fe20000004100 */
[----:B------:R-:W-:Y:S01]  /*d2d0*/  F2FP.F16.E4M3.UNPACK_B R27, R11.H1 ;  /* 0x0000000bff1b723e */ /* 0x000fe200030006ff */
[----:B------:R-:W-:Y:S01]  /*d2e0*/  FFMA.FTZ R37, R20, R29, R34 ;  /* 0x0000001d14257223 */ /* 0x000fe20000010022 */
[----:B------:R-:W-:Y:S01]  /*d2f0*/  HADD2.F32 R4, -RZ, R4.H0_H0 ;  /* 0x20000004ff047230 */ /* 0x000fe20000004100 */
[----:B------:R-:W-:Y:S01]  /*d300*/  F2FP.F16.E4M3.UNPACK_B R20, R0.H1 ;  /* 0x00000000ff14723e */ /* 0x000fe200030006ff */
[C---:B------:R-:W-:Y:S01]  /*d310*/  FMUL.FTZ R33, R5.reuse, R28 ;  /* 0x0000001c05217220 */ /* 0x040fe20000410000 */
[----:B------:R-:W-:Y:S01]  /*d320*/  FMUL.FTZ R35, R5, R26 ;  /* 0x0000001a05237220 */ /* 0x000fe20000410000 */
[----:B------:R-:W-:Y:S01]  /*d330*/  HADD2.F32 R29, -RZ, R27.H1_H1 ;  /* 0x3000001bff1d7230 */ /* 0x000fe20000004100 */
[----:B------:R-:W-:Y:S01]  /*d340*/  F2FP.F16.E4M3.UNPACK_B R7, R7.H1 ;  /* 0x00000007ff07723e */ /* 0x000fe200030006ff */
[----:B------:R-:W-:-:S02]  /*d350*/  HADD2.F32 R5, -RZ, R24.H1_H1 ;  /* 0x30000018ff057230 */ /* 0x000fc40000004100 */
[C---:B------:R-:W-:Y:S01]  /*d360*/  FFMA.FTZ R33, R4.reuse, R26, -R33 ;  /* 0x0000001a04217223 */ /* 0x040fe20000010821 */
[----:B------:R-:W-:Y:S01]  /*d370*/  FFMA.FTZ R34, R4, R28, R35 ;  /* 0x0000001c04227223 */ /* 0x000fe20000010023 */
[----:B------:R-:W-:Y:S01]  /*d380*/  HADD2.F32 R26, -RZ, R20.H1_H1 ;  /* 0x30000014ff1a7230 */ /* 0x000fe20000004100 */
[----:B------:R-:W-:Y:S01]  /*d390*/  F2FP.SATFINITE.E4M3.F32.PACK_AB_MERGE_C R36, R37, R36, RZ ;  /* 0x000000242524723e */ /* 0x000fe200048070ff */
[----:B------:R-:W-:Y:S02]  /*d3a0*/  HADD2.F32 R24, -RZ, R24.H0_H0 ;  /* 0x20000018ff187230 */ /* 0x000fe40000004100 */
[C---:B------:R-:W-:Y:S01]  /*d3b0*/  FMUL.FTZ R35, R5.reuse, R29 ;  /* 0x0000001d05237220 */ /* 0x040fe20000410000 */
[----:B------:R-:W-:Y:S02]  /*d3c0*/  HADD2.F32 R27, -RZ, R27.H0_H0 ;  /* 0x2000001bff1b7230 */ /* 0x000fe40000004100 */
[----:B------:R-:W-:Y:S01]  /*d3d0*/  FMUL.FTZ R5, R5, R26 ;  /* 0x0000001a05057220 */ /* 0x000fe20000410000 */
[----:B------:R-:W-:-:S02]  /*d3e0*/  HADD2.F32 R4, -RZ, R21.H1_H1 ;  /* 0x30000015ff047230 */ /* 0x000fc40000004100 */
[----:B------:R-:W-:Y:S01]  /*d3f0*/  FFMA.FTZ R35, R24, R26, -R35 ;  /* 0x0000001a18237223 */ /* 0x000fe20000010823 */
[----:B------:R-:W-:Y:S01]  /*d400*/  HADD2.F32 R20, -RZ, R20.H0_H0 ;  /* 0x20000014ff147230 */ /* 0x000fe20000004100 */
[----:B------:R-:W-:Y:S01]  /*d410*/  F2FP.F16.E4M3.UNPACK_B R26, R12 ;  /* 0x0000000cff1a723e */ /* 0x000fe200020006ff */
[----:B------:R-:W-:Y:S02]  /*d420*/  HADD2.F32 R21, -RZ, R21.H0_H0 ;  /* 0x20000015ff157230 */ /* 0x000fe40000004100 */
[----:B------:R-:W-:Y:S01]  /*d430*/  FMUL.FTZ R28, R4, R27 ;  /* 0x0000001b041c7220 */ /* 0x000fe20000410000 */
[----:B------:R-:W-:Y:S01]  /*d440*/  FFMA.FTZ R40, R24, R29, R5 ;  /* 0x0000001d18287223 */ /* 0x000fe20000010005 */
[----:B------:R-:W-:Y:S01]  /*d450*/  F2FP.F16.E4M3.UNPACK_B R24, R8 ;  /* 0x00000008ff18723e */ /* 0x000fe200020006ff */
[-C--:B------:R-:W-:Y:S01]  /*d460*/  FMUL.FTZ R4, R4, R20.reuse ;  /* 0x0000001404047220 */ /* 0x080fe20000410000 */
[----:B------:R-:W-:Y:S01]  /*d470*/  FFMA.FTZ R29, R21, R20, -R28 ;  /* 0x00000014151d7223 */ /* 0x000fe2000001081c */
[----:B------:R-:W-:-:S02]  /*d480*/  HADD2.F32 R28, -RZ, R26.H1_H1 ;  /* 0x3000001aff1c7230 */ /* 0x000fc40000004100 */
[----:B------:R-:W-:Y:S02]  /*d490*/  HADD2.F32 R5, -RZ, R6.H1_H1 ;  /* 0x30000006ff057230 */ /* 0x000fe40000004100 */
[----:B------:R-:W-:Y:S01]  /*d4a0*/  FFMA.FTZ R38, R21, R27, R4 ;  /* 0x0000001b15267223 */ /* 0x000fe20000010004 */
[----:B------:R-:W-:Y:S02]  /*d4b0*/  HADD2.F32 R20, -RZ, R24.H1_H1 ;  /* 0x30000018ff147230 */ /* 0x000fe40000004100 */
[----:B------:R-:W-:Y:S02]  /*d4c0*/  HADD2.F32 R6, -RZ, R6.H0_H0 ;  /* 0x20000006ff067230 */ /* 0x000fe40000004100 */
[C---:B------:R-:W-:Y:S01]  /*d4d0*/  FMUL.FTZ R21, R5.reuse, R28 ;  /* 0x0000001c05157220 */ /* 0x040fe20000410000 */
[----:B------:R-:W-:Y:S02]  /*d4e0*/  HADD2.F32 R24, -RZ, R24.H0_H0 ;  /* 0x20000018ff187230 */ /* 0x000fe40000004100 */
[----:B------:R-:W-:Y:S01]  /*d4f0*/  FMUL.FTZ R27, R5, R20 ;  /* 0x00000014051b7220 */ /* 0x000fe20000410000 */
[----:B------:R-:W-:-:S02]  /*d500*/  HADD2.F32 R26, -RZ, R26.H0_H0 ;  /* 0x2000001aff1a7230 */ /* 0x000fc40000004100 */
[C---:B------:R-:W-:Y:S01]  /*d510*/  FFMA.FTZ R39, R6.reuse, R20, -R21 ;  /* 0x0000001406277223 */ /* 0x040fe20000010815 */
[--C-:B------:R-:W-:Y:S01]  /*d520*/  HADD2.F32 R4, -RZ, R25.reuse.H1_H1 ;  /* 0x30000019ff047230 */ /* 0x100fe20000004100 */
[----:B------:R-:W-:Y:S01]  /*d530*/  F2FP.F16.E4M3.UNPACK_B R5, R8.H1 ;  /* 0x00000008ff05723e */ /* 0x000fe200030006ff */
[----:B------:R-:W-:Y:S02]  /*d540*/  HADD2.F32 R25, -RZ, R25.H0_H0 ;  /* 0x20000019ff197230 */ /* 0x000fe40000004100 */
[----:B------:R-:W-:Y:S01]  /*d550*/  FFMA.FTZ R28, R6, R28, R27 ;  /* 0x0000001c061c7223 */ /* 0x000fe2000001001b */
[C---:B------:R-:W-:Y:S01]  /*d560*/  FMUL.FTZ R20, R4.reuse, R26 ;  /* 0x0000001a04147220 */ /* 0x040fe20000410000 */
[----:B------:R-:W-:Y:S01]  /*d570*/  FMUL.FTZ R21, R4, R24 ;  /* 0x0000001804157220 */ /* 0x000fe20000410000 */
[----:B------:R-:W-:Y:S01]  /*d580*/  F2FP.F16.E4M3.UNPACK_B R4, R12.H1 ;  /* 0x0000000cff04723e */ /* 0x000fe200030006ff */
[--C-:B------:R-:W-:Y:S02]  /*d590*/  HADD2.F32 R6, -RZ, R5.reuse.H0_H0 ;  /* 0x20000005ff067230 */ /* 0x100fe40000004100 */
[----:B------:R-:W-:Y:S01]  /*d5a0*/  FFMA.FTZ R27, R25, R24, -R20 ;  /* 0x00000018191b7223 */ /* 0x000fe20000010814 */
[----:B------:R-:W-:-:S02]  /*d5b0*/  HADD2.F32 R20, -RZ, R5.H1_H1 ;  /* 0x30000005ff147230 */ /* 0x000fc40000004100 */
[----:B------:R-:W-:Y:S01]  /*d5c0*/  FFMA.FTZ R26, R25, R26, R21 ;  /* 0x0000001a191a7223 */ /* 0x000fe20000010015 */
[--C-:B------:R-:W-:Y:S01]  /*d5d0*/  HADD2.F32 R24, -RZ, R4.reuse.H1_H1 ;  /* 0x30000004ff187230 */ /* 0x100fe20000004100 */
[----:B------:R-:W-:Y:S01]  /*d5e0*/  F2FP.SATFINITE.E4M3.F32.PACK_AB_MERGE_C R28, R28, R39, RZ ;  /* 0x000000271c1c723e */ /* 0x000fe200048070ff */
[----:B------:R-:W-:Y:S01]  /*d5f0*/  HADD2.F32 R5, -RZ, R7.H1_H1 ;  /* 0x30000007ff057230 */ /* 0x000fe20000004100 */
[----:B------:R-:W-:Y:S01]  /*d600*/  F2FP.SATFINITE.E4M3.F32.PACK_AB_MERGE_C R25, R40, R35, RZ ;  /* 0x000000232819723e */ /* 0x000fe200048070ff */
[----:B------:R-:W-:Y:S01]  /*d610*/  HADD2.F32 R21, -RZ, R4.H0_H0 ;  /* 0x20000004ff157230 */ /* 0x000fe20000004100 */
[----:B------:R-:W-:Y:S01]  /*d620*/  F2FP.SATFINITE.E4M3.F32.PACK_AB_MERGE_C R26, R26, R27, R28 ;  /* 0x0000001b1a1a723e */ /* 0x000fe2000480701c */
[----:B------:R-:W-:Y:S02]  /*d630*/  HADD2.F32 R4, -RZ, R15.H1_H1 ;  /* 0x3000000fff047230 */ /* 0x000fe40000004100 */
[----:B------:R-:W-:Y:S01]  /*d640*/  FMUL.FTZ R44, R5, R24 ;  /* 0x00000018052c7220 */ /* 0x000fe20000410000 */
[----:B------:R-:W-:-:S02]  /*d650*/  HADD2.F32 R7, -RZ, R7.H0_H0 ;  /* 0x20000007ff077230 */ /* 0x000fc40000004100 */
[----:B------:R-:W-:Y:S01]  /*d660*/  FMUL.FTZ R5, R5, R20 ;  /* 0x0000001405057220 */ /* 0x000fe20000410000 */
[----:B------:R-:W-:Y:S02]  /*d670*/  HADD2.F32 R15, -RZ, R15.H0_H0 ;  /* 0x2000000fff0f7230 */ /* 0x000fe40000004100 */
[CC--:B------:R-:W-:Y:S01]  /*d680*/  FMUL.FTZ R42, R4.reuse, R21.reuse ;  /* 0x00000015042a7220 */ /* 0x0c0fe20000410000 */
[----:B------:R-:W-:Y:S01]  /*d690*/  FMUL.FTZ R4, R4, R6 ;  /* 0x0000000604047220 */ /* 0x000fe20000410000 */
[C---:B------:R-:W-:Y:S01]  /*d6a0*/  FFMA.FTZ R44, R7.reuse, R20, -R44 ;  /* 0x00000014072c7223 */ /* 0x040fe2000001082c */
[----:B------:R-:W-:Y:S01]  /*d6b0*/  FFMA.FTZ R5, R7, R24, R5 ;  /* 0x0000001807057223 */ /* 0x000fe20000010005 */
[C---:B------:R-:W-:Y:S01]  /*d6c0*/  FFMA.FTZ R42, R15.reuse, R6, -R42 ;  /* 0x000000060f2a7223 */ /* 0x040fe2000001082a */
[----:B------:R-:W-:Y:S01]  /*d6d0*/  FFMA.FTZ R15, R15, R21, R4 ;  /* 0x000000150f0f7223 */ /* 0x000fe20000010004 */
[----:B------:R-:W-:Y:S02]  /*d6e0*/  F2FP.SATFINITE.E4M3.F32.PACK_AB_MERGE_C R24, R34, R33, R36 ;  /* 0x000000212218723e */ /* 0x000fe40004807024 */
[----:B------:R-:W-:-:S02]  /*d6f0*/  F2FP.SATFINITE.E4M3.F32.PACK_AB_MERGE_C R5, R5, R44, RZ ;  /* 0x0000002c0505723e */ /* 0x000fc400048070ff */
[----:B------:R-:W-:Y:S02]  /*d700*/  F2FP.SATFINITE.E4M3.F32.PACK_AB_MERGE_C R25, R38, R29, R25 ;  /* 0x0000001d2619723e */ /* 0x000fe40004807019 */
[----:B------:R-:W-:-:S05]  /*d710*/  F2FP.SATFINITE.E4M3.F32.PACK_AB_MERGE_C R27, R15, R42, R5 ;  /* 0x0000002a0f1b723e */ /* 0x000fca0004807005 */
[----:B------:R2:W-:Y:S02]  /*d720*/  STS.128 [R41+0x20400], R24 ;  /* 0x0204001829007388 */ /* 0x0005e40000000c00 */
.L_x_405:
[----:B------:R-:W-:Y:S05]  /*d730*/  BSYNC B2 ;  /* 0x0000000000027941 */ /* 0x000fea0003800000 */
.L_x_404:
[----:B------:R-:W-:Y:S05]  /*d740*/  @P1 BRA `(.L_x_403) ;  /* 0x0000000400681947 */ /* 0x000fea0003800000 */
[----:B-----5:R-:W3:Y:S01]  /*d750*/  LDS.128 R4, [R41+0x24400] ;  /* 0x0244000029047984 */ /* 0x020ee20000000c00 */
[----:B------:R-:W-:Y:S02]  /*d760*/  F2FP.F16.E4M3.UNPACK_B R28, R13 ;  /* 0x0000000dff1c723e */ /* 0x000fe400020006ff */
[----:B--2---:R-:W-:-:S03]  /*d770*/  F2FP.F16.E4M3.UNPACK_B R26, R9 ;  /* 0x00000009ff1a723e */ /* 0x004fc600020006ff */
[----:B------:R-:W-:Y:S02]  /*d780*/  HADD2.F32 R29, -RZ, R28.H1_H1 ;  /* 0x3000001cff1d7230 */ /* 0x000fe40000004100 */
[----:B------:R-:W-:Y:S02]  /*d790*/  HADD2.F32 R27, -RZ, R26.H1_H1 ;  /* 0x3000001aff1b7230 */ /* 0x000fe40000004100 */
[----:B------:R-:W-:Y:S02]  /*d7a0*/  HADD2.F32 R28, -RZ, R28.H0_H0 ;  /* 0x2000001cff1c7230 */ /* 0x000fe40000004100 */
[----:B------:R-:W-:Y:S01]  /*d7b0*/  HADD2.F32 R26, -RZ, R26.H0_H0 ;  /* 0x2000001aff1a7230 */ /* 0x000fe20000004100 */
[-C--:B---3--:R-:W-:Y:S02]  /*d7c0*/  F2FP.F16.E4M3.UNPACK_B R15, R4.reuse.H1 ;  /* 0x00000004ff0f723e */ /* 0x088fe400030006ff */
        /* <DEDUP_REMOVED lines=82> */
.L_x_403:
[----:B------:R-:W-:Y:S05]  /*dcf0*/  BSYNC B1 ;  /* 0x0000000000017941 */ /* 0x000fea0003800000 */
.L_x_402:
[----:B------:R-:W-:Y:S01]  /*dd00*/  ISETP.GE.AND P0, PT, R234, R3, PT ;  /* 0x00000003ea00720c */ /* 0x000fe20003f06270 */
[----:B------:R-:W-:-:S12]  /*dd10*/  BSSY B1, `(.L_x_406) ;  /* 0x00000be000017945 */ /* 0x000fd80003800000 */
[----:B------:R-:W-:Y:S05]  /*dd20*/  @P0 BRA `(.L_x_407) ;  /* 0x0000000800f00947 */ /* 0x000fea0003800000 */
[----:B------:R4:W5:Y:S01]  /*dd30*/  LDL R42, [R1+0x28] ;  /* 0x00002800012a7983 */ /* 0x0009620000100800 */
[----:B------:R-:W0:Y:S01]  /*dd40*/  LDC R5, c[0x0][0x3d4] ;  /* 0x0000f500ff057b82 */ /* 0x000e220000000800 */
[----:B------:R-:W-:Y:S01]  /*dd50*/  BSSY B2, `(.L_x_408) ;  /* 0x000005e000027945 */ /* 0x000fe20003800000 */
[-C--:B0-----:R-:W-:Y:S02]  /*dd60*/  ISETP.GE.AND P0, PT, R18, R5.reuse, PT ;  /* 0x000000051200720c */ /* 0x081fe40003f06270 */
[----:B------:R-:W-:-:S11]  /*dd70*/  ISETP.GE.AND P1, PT, R236, R5, PT ;  /* 0x00000005ec00720c */ /* 0x000fd60003f26270 */
[----:B----4-:R-:W-:Y:S05]  /*dd80*/  @P0 BRA `(.L_x_409) ;  /* 0x0000000400680947 */ /* 0x010fea0003800000 */
[----:B-----5:R-:W0:Y:S01]  /*dd90*/  LDS.128 R4, [R42+0x21400] ;  /* 0x021400002a047984 */ /* 0x020e220000000c00 */
[----:B------:R-:W-:Y:S02]  /*dda0*/  F2FP.F16.E4M3.UNPACK_B R28, R0 ;  /* 0x00000000ff1c723e */ /* 0x000fe400020006ff */
[-C--:B------:R-:W-:Y:S02]  /*ddb0*/  F2FP.F16.E4M3.UNPACK_B R29, R11.reuse ;  /* 0x0000000bff1d723e */ /* 0x080fe400020006ff */
[----:B------:R-:W-:Y:S01]  /*ddc0*/  F2FP.F16.E4M3.UNPACK_B R35, R11.H1 ;  /* 0x0000000bff23723e */ /* 0x000fe200030006ff */
[----:B--23--:R-:W-:Y:S01]  /*ddd0*/  HADD2.F32 R26, -RZ, R28.H1_H1 ;  /* 0x3000001cff1a7230 */ /* 0x00cfe20000004100 */
[----:B------:R-:W-:Y:S01]  /*dde0*/  F2FP.F16.E4M3.UNPACK_B R38, R12 ;  /* 0x0000000cff26723e */ /* 0x000fe200020006ff */
[----:B------:R-:W-:Y:S02]  /*ddf0*/  HADD2.F32 R34, -RZ, R29.H1_H1 ;  /* 0x3000001dff227230 */ /* 0x000fe40000004100 */
[----:B------:R-:W-:-:S02]  /*de00*/  HADD2.F32 R36, -RZ, R35.H1_H1 ;  /* 0x30000023ff247230 */ /* 0x000fc40000004100 */
[----:B------:R-:W-:Y:S02]  /*de10*/  HADD2.F32 R37, -RZ, R35.H0_H0 ;  /* 0x20000023ff257230 */ /* 0x000fe40000004100 */
[--C-:B------:R-:W-:Y:S02]  /*de20*/  HADD2.F32 R40, -RZ, R38.reuse.H1_H1 ;  /* 0x30000026ff287230 */ /* 0x100fe40000004100 */
[----:B------:R-:W-:Y:S01]  /*de30*/  HADD2.F32 R39, -RZ, R38.H0_H0 ;  /* 0x20000026ff277230 */ /* 0x000fe20000004100 */
[----:B------:R-:W-:-:S05]  /*de40*/  F2FP.F16.E4M3.UNPACK_B R38, R12.H1 ;  /* 0x0000000cff26723e */ /* 0x000fca00030006ff */
[--C-:B------:R-:W-:Y:S02]  /*de50*/  HADD2.F32 R43, -RZ, R38.reuse.H1_H1 ;  /* 0x30000026ff2b7230 */ /* 0x100fe40000004100 */
[----:B------:R-:W-:Y:S01]  /*de60*/  HADD2.F32 R41, -RZ, R38.H0_H0 ;  /* 0x20000026ff297230 */ /* 0x000fe20000004100 */
[-C--:B0-----:R-:W-:Y:S02]  /*de70*/  F2FP.F16.E4M3.UNPACK_B R15, R4.reuse.H1 ;  /* 0x00000004ff0f723e */ /* 0x081fe400030006ff */
[-C--:B------:R-:W-:Y:S02]  /*de80*/  F2FP.F16.E4M3.UNPACK_B R21, R5.reuse ;  /* 0x00000005ff15723e */ /* 0x080fe400020006ff */
[----:B-1----:R-:W-:Y:S01]  /*de90*/  F2FP.F16.E4M3.UNPACK_B R24, R5.H1 ;  /* 0x00000005ff18723e */ /* 0x002fe200030006ff */
[--C-:B------:R-:W-:Y:S01]  /*dea0*/  HADD2.F32 R20, -RZ, R15.reuse.H0_H0 ;  /* 0x2000000fff147230 */ /* 0x100fe20000004100 */
[----:B------:R-:W-:Y:S01]  /*deb0*/  F2FP.F16.E4M3.UNPACK_B R4, R4 ;  /* 0x00000004ff04723e */ /* 0x000fe200020006ff */
[----:B------:R-:W-:Y:S01]  /*dec0*/  HADD2.F32 R15, -RZ, R15.H1_H1 ;  /* 0x3000000fff0f7230 */ /* 0x000fe20000004100 */
[----:B------:R-:W-:-:S02]  /*ded0*/  F2FP.F16.E4M3.UNPACK_B R25, R6 ;  /* 0x00000006ff19723e */ /* 0x000fc400020006ff */
[----:B------:R-:W-:Y:S02]  /*dee0*/  F2FP.F16.E4M3.UNPACK_B R6, R6.H1 ;  /* 0x00000006ff06723e */ /* 0x000fe400030006ff */
[-C--:B------:R-:W-:Y:S01]  /*def0*/  FMUL.FTZ R5, R34, R15.reuse ;  /* 0x0000000f22057220 */ /* 0x080fe20000410000 */
[C---:B------:R-:W-:Y:S01]  /*df00*/  FMUL.FTZ R27, R26.reuse, R15 ;  /* 0x0000000f1a1b7220 */ /* 0x040fe20000410000 */
[-C--:B------:R-:W-:Y:S02]  /*df10*/  F2FP.F16.E4M3.UNPACK_B R15, R7.reuse ;  /* 0x00000007ff0f723e */ /* 0x080fe400020006ff */
[-C--:B------:R-:W-:Y:S01]  /*df20*/  FFMA.FTZ R26, R26, R20.reuse, -R5 ;  /* 0x000000141a1a7223 */ /* 0x080fe20000010805 */
[----:B------:R-:W-:Y:S01]  /*df30*/  FFMA.FTZ R33, R34, R20, R27 ;  /* 0x0000001422217223 */ /* 0x000fe2000001001b */
[----:B------:R-:W-:Y:S01]  /*df40*/  HADD2.F32 R34, -RZ, R29.H0_H0 ;  /* 0x2000001dff227230 */ /* 0x000fe20000004100 */
[----:B------:R-:W-:Y:S01]  /*df50*/  F2FP.F16.E4M3.UNPACK_B R7, R7.H1 ;  /* 0x00000007ff07723e */ /* 0x000fe200030006ff */
[----:B------:R-:W-:-:S02]  /*df60*/  HADD2.F32 R5, -RZ, R4.H1_H1 ;  /* 0x30000004ff057230 */ /* 0x000fc40000004100 */
[----:B------:R-:W-:Y:S01]  /*df70*/  HADD2.F32 R20, -RZ, R28.H0_H0 ;  /* 0x2000001cff147230 */ /* 0x000fe20000004100 */
[----:B------:R-:W-:Y:S01]  /*df80*/  F2FP.F16.E4M3.UNPACK_B R28, R0.H1 ;  /* 0x00000000ff1c723e */ /* 0x000fe200030006ff */
[----:B------:R-:W-:Y:S02]  /*df90*/  HADD2.F32 R4, -RZ, R4.H0_H0 ;  /* 0x20000004ff047230 */ /* 0x000fe40000004100 */
[-C--:B------:R-:W-:Y:S01]  /*dfa0*/  FMUL.FTZ R27, R34, R5.reuse ;  /* 0x00000005221b7220 */ /* 0x080fe20000410000 */
[----:B------:R-:W-:Y:S01]  /*dfb0*/  F2FP.SATFINITE.E4M3.F32.PACK_AB_MERGE_C R26, R33, R26, RZ ;  /* 0x0000001a211a723e */ /* 0x000fe200048070ff */
[C---:B------:R-:W-:Y:S01]  /*dfc0*/  FMUL.FTZ R29, R20.reuse, R5 ;  /* 0x00000005141d7220 */ /* 0x040fe20000410000 */
[--C-:B------:R-:W-:Y:S02]  /*dfd0*/  HADD2.F32 R5, -RZ, R24.reuse.H1_H1 ;  /* 0x30000018ff057230 */ /* 0x100fe40000004100 */
[----:B------:R-:W-:Y:S01]  /*dfe0*/  FFMA.FTZ R27, R20, R4, -R27 ;  /* 0x00000004141b7223 */ /* 0x000fe2000001081b */
[----:B------:R-:W-:-:S02]  /*dff0*/  HADD2.F32 R24, -RZ, R24.H0_H0 ;  /* 0x20000018ff187230 */ /* 0x000fc40000004100 */
[----:B------:R-:W-:Y:S01]  /*e000*/  FFMA.FTZ R20, R34, R4, R29 ;  /* 0x0000000422147223 */ /* 0x000fe2000001001d */
[--C-:B------:R-:W-:Y:S02]  /*e010*/  HADD2.F32 R34, -RZ, R28.reuse.H1_H1 ;  /* 0x3000001cff227230 */ /* 0x100fe40000004100 */
[-C--:B------:R-:W-:Y:S01]  /*e020*/  FMUL.FTZ R29, R36, R5.reuse ;  /* 0x00000005241d7220 */ /* 0x080fe20000410000 */
[--C-:B------:R-:W-:Y:S02]  /*e030*/  HADD2.F32 R4, -RZ, R21.reuse.H1_H1 ;  /* 0x30000015ff047230 */ /* 0x100fe40000004100 */
[----:B------:R-:W-:Y:S02]  /*e040*/  HADD2.F32 R35, -RZ, R28.H0_H0 ;  /* 0x2000001cff237230 */ /* 0x000fe40000004100 */
[C---:B------:R-:W-:Y:S01]  /*e050*/  FMUL.FTZ R5, R34.reuse, R5 ;  /* 0x0000000522057220 */ /* 0x040fe20000410000 */
[----:B------:R-:W-:Y:S02]  /*e060*/  HADD2.F32 R21, -RZ, R21.H0_H0 ;  /* 0x20000015ff157230 */ /* 0x000fe40000004100 */
[----:B------:R-:W-:Y:S01]  /*e070*/  FFMA.FTZ R29, R34, R24, -R29 ;  /* 0x00000018221d7223 */ /* 0x000fe2000001081d */
[----:B------:R-:W-:Y:S01]  /*e080*/  FMUL.FTZ R28, R37, R4 ;  /* 0x00000004251c7220 */ /* 0x000fe20000410000 */
[----:B------:R-:W-:Y:S01]  /*e090*/  FFMA.FTZ R24, R36, R24, R5 ;  /* 0x0000001824187223 */ /* 0x000fe20000010005 */
[----:B------:R-:W-:Y:S01]  /*e0a0*/  F2FP.F16.E4M3.UNPACK_B R34, R8 ;  /* 0x00000008ff22723e */ /* 0x000fe200020006ff */
[----:B------:R-:W-:Y:S01]  /*e0b0*/  FMUL.FTZ R4, R35, R4 ;  /* 0x0000000423047220 */ /* 0x000fe20000410000 */
[----:B------:R-:W-:-:S02]  /*e0c0*/  HADD2.F32 R5, -RZ, R6.H1_H1 ;  /* 0x30000006ff057230 */ /* 0x000fc40000004100 */
[-C--:B------:R-:W-:Y:S01]  /*e0d0*/  FFMA.FTZ R28, R35, R21.reuse, -R28 ;  /* 0x00000015231c7223 */ /* 0x080fe2000001081c */
[----:B------:R-:W-:Y:S02]  /*e0e0*/  HADD2.F32 R6, -RZ, R6.H0_H0 ;  /* 0x20000006ff067230 */ /* 0x000fe40000004100 */
[----:B------:R-:W-:Y:S01]  /*e0f0*/  FFMA.FTZ R21, R37, R21, R4 ;  /* 0x0000001525157223 */ /* 0x000fe20000010004 */
[--C-:B------:R-:W-:Y:S02]  /*e100*/  HADD2.F32 R36, -RZ, R34.reuse.H1_H1 ;  /* 0x30000022ff247230 */ /* 0x100fe40000004100 */
[-C--:B------:R-:W-:Y:S01]  /*e110*/  FMUL.FTZ R35, R40, R5.reuse ;  /* 0x0000000528237220 */ /* 0x080fe20000410000 */
[--C-:B------:R-:W-:Y:S02]  /*e120*/  HADD2.F32 R4, -RZ, R25.reuse.H1_H1 ;  /* 0x30000019ff047230 */ /* 0x100fe40000004100 */
[----:B------:R-:W-:Y:S02]  /*e130*/  HADD2.F32 R37, -RZ, R34.H0_H0 ;  /* 0x20000022ff257230 */ /* 0x000fe40000004100 */
[----:B------:R-:W-:Y:S01]  /*e140*/  FMUL.FTZ R5, R36, R5 ;  /* 0x0000000524057220 */ /* 0x000fe20000410000 */
[----:B------:R-:W-:-:S02]  /*e150*/  HADD2.F32 R25, -RZ, R25.H0_H0 ;  /* 0x20000019ff197230 */ /* 0x000fc40000004100 */
[----:B------:R-:W-:Y:S01]  /*e160*/  FFMA.FTZ R35, R36, R6, -R35 ;  /* 0x0000000624237223 */ /* 0x000fe20000010823 */
[----:B------:R-:W-:Y:S01]  /*e170*/  FMUL.FTZ R34, R39, R4 ;  /* 0x0000000427227220 */ /* 0x000fe20000410000 */
[----:B------:R-:W-:Y:S01]  /*e180*/  F2FP.F16.E4M3.UNPACK_B R36, R8.H1 ;  /* 0x00000008ff24723e */ /* 0x000fe200030006ff */
[C---:B------:R-:W-:Y:S01]  /*e190*/  FMUL.FTZ R4, R37.reuse, R4 ;  /* 0x0000000425047220 */ /* 0x040fe20000410000 */
[----:B------:R-:W-:Y:S01]  /*e1a0*/  FFMA.FTZ R6, R40, R6, R5 ;  /* 0x0000000628067223 */ /* 0x000fe20000010005 */
[-C--:B------:R-:W-:Y:S01]  /*e1b0*/  FFMA.FTZ R34, R37, R25.reuse, -R34 ;  /* 0x0000001925227223 */ /* 0x080fe20000010822 */
[----:B------:R-:W-:Y:S02]  /*e1c0*/  HADD2.F32 R5, -RZ, R7.H1_H1 ;  /* 0x30000007ff057230 */ /* 0x000fe40000004100 */
[----:B------:R-:W-:Y:S01]  /*e1d0*/  FFMA.FTZ R25, R39, R25, R4 ;  /* 0x0000001927197223 */ /* 0x000fe20000010004 */
[----:B------:R-:W-:Y:S01]  /*e1e0*/  HADD2.F32 R39, -RZ, R36.H1_H1 ;  /* 0x30000024ff277230 */ /* 0x000fe20000004100 */
[----:B------:R-:W-:Y:S01]  /*e1f0*/  F2FP.SATFINITE.E4M3.F32.PACK_AB_MERGE_C R6, R6, R35, RZ ;  /* 0x000000230606723e */ /* 0x000fe200048070ff */
[----:B------:R-:W-:-:S02]  /*e200*/  HADD2.F32 R4, -RZ, R15.H1_H1 ;  /* 0x3000000fff047230 */ /* 0x000fc40000004100 */
[-C--:B------:R-:W-:Y:S01]  /*e210*/  FMUL.FTZ R38, R43, R5.reuse ;  /* 0x000000052b267220 */ /* 0x080fe20000410000 */
[----:B------:R-:W-:Y:S02]  /*e220*/  HADD2.F32 R7, -RZ, R7.H0_H0 ;  /* 0x20000007ff077230 */ /* 0x000fe40000004100 */
[----:B------:R-:W-:Y:S01]  /*e230*/  FMUL.FTZ R40, R39, R5 ;  /* 0x0000000527287220 */ /* 0x000fe20000410000 */
[----:B------:R-:W-:Y:S02]  /*e240*/  HADD2.F32 R37, -RZ, R36.H0_H0 ;  /* 0x20000024ff257230 */ /* 0x000fe40000004100 */
[-C--:B------:R-:W-:Y:S01]  /*e250*/  FMUL.FTZ R36, R41, R4.reuse ;  /* 0x0000000429247220 */ /* 0x080fe20000410000 */
[----:B------:R-:W-:Y:S02]  /*e260*/  HADD2.F32 R15, -RZ, R15.H0_H0 ;  /* 0x2000000fff0f7230 */ /* 0x000fe40000004100 */
[-C--:B------:R-:W-:Y:S01]  /*e270*/  FFMA.FTZ R38, R39, R7.reuse, -R38 ;  /* 0x0000000727267223 */ /* 0x080fe20000010826 */
[----:B------:R-:W-:Y:S01]  /*e280*/  FFMA.FTZ R7, R43, R7, R40 ;  /* 0x000000072b077223 */ /* 0x000fe20000010028 */
[C---:B------:R-:W-:Y:S01]  /*e290*/  FMUL.FTZ R4, R37.reuse, R4 ;  /* 0x0000000425047220 */ /* 0x040fe20000410000 */
[----:B------:R-:W-:Y:S01]  /*e2a0*/  F2FP.SATFINITE.E4M3.F32.PACK_AB_MERGE_C R5, R24, R29, RZ ;  /* 0x0000001d1805723e */ /* 0x000fe200048070ff */
[-C--:B------:R-:W-:Y:S01]  /*e2b0*/  FFMA.FTZ R36, R37, R15.reuse, -R36 ;  /* 0x0000000f25247223 */ /* 0x080fe20000010824 */
[----:B------:R-:W-:Y:S01]  /*e2c0*/  F2FP.SATFINITE.E4M3.F32.PACK_AB_MERGE_C R6, R25, R34, R6 ;  /* 0x000000221906723e */ /* 0x000fe20004807006 */
[----:B------:R-:W-:Y:S01]  /*e2d0*/  FFMA.FTZ R15, R41, R15, R4 ;  /* 0x0000000f290f7223 */ /* 0x000fe20000010004 */
[----:B------:R-:W-:-:S02]  /*e2e0*/  F2FP.SATFINITE.E4M3.F32.PACK_AB_MERGE_C R7, R7, R38, RZ ;  /* 0x000000260707723e */ /* 0x000fc400048070ff */
[----:B------:R-:W-:Y:S02]  /*e2f0*/  F2FP.SATFINITE.E4M3.F32.PACK_AB_MERGE_C R4, R20, R27, R26 ;  /* 0x0000001b1404723e */ /* 0x000fe4000480701a */
[----:B------:R-:W-:Y:S02]  /*e300*/  F2FP.SATFINITE.E4M3.F32.PACK_AB_MERGE_C R5, R21, R28, R5 ;  /* 0x0000001c1505723e */ /* 0x000fe40004807005 */
[----:B------:R-:W-:-:S05]  /*e310*/  F2FP.SATFINITE.E4M3.F32.PACK_AB_MERGE_C R7, R15, R36, R7 ;  /* 0x000000240f07723e */ /* 0x000fca0004807007 */
[----:B------:R0:W-:Y:S02]  /*e320*/  STS.128 [R42+0x21400], R4 ;  /* 0x021400042a007388 */ /* 0x0001e40000000c00 */
.L_x_409:
[----:B------:R-:W-:Y:S05]  /*e330*/  BSYNC B2 ;  /* 0x0000000000027941 */ /* 0x000fea0003800000 */
.L_x_408:
[----:B------:R-:W-:Y:S05]  /*e340*/  @P1 BRA `(.L_x_407) ;  /* 0x0000000400681947 */ /* 0x000fea0003800000 */
[----:B0----5:R-:W0:Y:S01]  /*e350*/  LDS.128 R4, [R42+0x25400] ;  /* 0x025400002a047984 */ /* 0x021e220000000c00 */
        /* <DEDUP_REMOVED lines=89> */
.L_x_407:
[----:B------:R-:W-:Y:S05]  /*e8f0*/  BSYNC B1 ;  /* 0x0000000000017941 */ /* 0x000fea0003800000 */
.L_x_406:
[----:B------:R-:W-:Y:S01]  /*e900*/  ISETP.GE.AND P0, PT, R233, R3, PT ;  /* 0x00000003e900720c */ /* 0x000fe20003f06270 */
[----:B------:R-:W-:-:S12]  /*e910*/  BSSY B1, `(.L_x_410) ;  /* 0x00000be000017945 */ /* 0x000fd80003800000 */
[----:B------:R-:W-:Y:S05]  /*e920*/  @P0 BRA `(.L_x_411) ;  /* 0x0000000800f00947 */ /* 0x000fea0003800000 */
[----:B0---45:R0:W5:Y:S01]  /*e930*/  LDL R42, [R1+0x28] ;  /* 0x00002800012a7983 */ /* 0x0311620000100800 */
[----:B------:R-:W4:Y:S01]  /*e940*/  LDC R5, c[0x0][0x3d4] ;  /* 0x0000f500ff057b82 */ /* 0x000f220000000800 */
[----:B------:R-:W-:Y:S01]  /*e950*/  BSSY B2, `(.L_x_412) ;  /* 0x000005e000027945 */ /* 0x000fe20003800000 */
[-C--:B----4-:R-:W-:Y:S02]  /*e960*/  ISETP.GE.AND P0, PT, R18, R5.reuse, PT ;  /* 0x000000051200720c */ /* 0x090fe40003f06270 */
[----:B------:R-:W-:-:S11]  /*e970*/  ISETP.GE.AND P1, PT, R236, R5, PT ;  /* 0x00000005ec00720c */ /* 0x000fd60003f26270 */
[----:B0-----:R-:W-:Y:S05]  /*e980*/  @P0 BRA `(.L_x_413) ;  /* 0x0000000400680947 */ /* 0x001fea0003800000 */
        /* <DEDUP_REMOVED lines=90> */
.L_x_413:
[----:B------:R-:W-:Y:S05]  /*ef30*/  BSYNC B2 ;  /* 0x0000000000027941 */ /* 0x000fea0003800000 */
.L_x_412:
        /* <DEDUP_REMOVED lines=91> */
.L_x_411:
[----:B------:R-:W-:Y:S05]  /*f4f0*/  BSYNC B1 ;  /* 0x0000000000017941 */ /* 0x000fea0003800000 */
.L_x_410:
[----:B------:R-:W-:-:S13]  /*f500*/  ISETP.GE.AND P0, PT, R235, R3, PT ;  /* 0x00000003eb00720c */ /* 0x000fda0003f06270 */
[----:B------:R-:W-:Y:S05]  /*f510*/  @P0 BRA `(.L_x_414) ;  /* 0x0000004000b00947 */ /* 0x000fea0003800000 */
[----:B------:R0:W5:Y:S01]  /*f520*/  LDL R40, [R1+0x28] ;  /* 0x0000280001287983 */ /* 0x0001620000100800 */
[----:B------:R-:W1:Y:S01]  /*f530*/  LDC R3, c[0x0][0x3d4] ;  /* 0x0000f500ff037b82 */ /* 0x000e620000000800 */
[----:B------:R-:W-:Y:S01]  /*f540*/  BSSY B1, `(.L_x_415) ;  /* 0x000005e000017945 */ /* 0x000fe20003800000 */
[-C--:B-1----:R-:W-:Y:S02]  /*f550*/  ISETP.GE.AND P0, PT, R18, R3.reuse, PT ;  /* 0x000000031200720c */ /* 0x082fe40003f06270 */
[----:B------:R-:W-:-:S11]  /*f560*/  ISETP.GE.AND P1, PT, R236, R3, PT ;  /* 0x00000003ec00720c */ /* 0x000fd60003f26270 */
[----:B0-----:R-:W-:Y:S05]  /*f570*/  @P0 BRA `(.L_x_416) ;  /* 0x0000000400680947 */ /* 0x001fea0003800000 */
[----:B----45:R-:W0:Y:S01]  /*f580*/  LDS.128 R4, [R40+0x23400] ;  /* 0x0234000028047984 */ /* 0x030e220000000c00 */
[-C--:B------:R-:W-:Y:S02]  /*f590*/  F2FP.F16.E4M3.UNPACK_B R29, R11.reuse ;  /* 0x0000000bff1d723e */ /* 0x080fe400020006ff */
[----:B--23--:R-:W-:Y:S02]  /*f5a0*/  F2FP.F16.E4M3.UNPACK_B R27, R0 ;  /* 0x00000000ff1b723e */ /* 0x00cfe400020006ff */
[-C--:B------:R-:W-:Y:S01]  /*f5b0*/  F2FP.F16.E4M3.UNPACK_B R35, R12.reuse ;  /* 0x0000000cff23723e */ /* 0x080fe200020006ff */
[----:B------:R-:W-:Y:S01]  /*f5c0*/  HADD2.F32 R33, -RZ, R29.H1_H1 ;  /* 0x3000001dff217230 */ /* 0x000fe20000004100 */
[----:B------:R-:W-:Y:S01]  /*f5d0*/  F2FP.F16.E4M3.UNPACK_B R12, R12.H1 ;  /* 0x0000000cff0c723e */ /* 0x000fe200030006ff */
[----:B------:R-:W-:Y:S02]  /*f5e0*/  HADD2.F32 R25, -RZ, R27.H1_H1 ;  /* 0x3000001bff197230 */ /* 0x000fe40000004100 */
[----:B------:R-:W-:Y:S01]  /*f5f0*/  HADD2.F32 R34, -RZ, R29.H0_H0 ;  /* 0x2000001dff227230 */ /* 0x000fe20000004100 */
[----:B------:R-:W-:-:S05]  /*f600*/  F2FP.F16.E4M3.UNPACK_B R29, R11.H1 ;  /* 0x0000000bff1d723e */ /* 0x000fca00030006ff */
[----:B------:R-:W-:Y:S01]  /*f610*/  HADD2.F32 R38, -RZ, R29.H0_H0 ;  /* 0x2000001dff267230 */ /* 0x000fe20000004100 */
[-C--:B0-----:R-:W-:Y:S02]  /*f620*/  F2FP.F16.E4M3.UNPACK_B R3, R4.reuse.H1 ;  /* 0x00000004ff03723e */ /* 0x081fe400030006ff */
[----:B------:R-:W-:Y:S02]  /*f630*/  F2FP.F16.E4M3.UNPACK_B R4, R4 ;  /* 0x00000004ff04723e */ /* 0x000fe400020006ff */
[-C--:B------:R-:W-:Y:S01]  /*f640*/  F2FP.F16.E4M3.UNPACK_B R20, R5.reuse ;  /* 0x00000005ff14723e */ /* 0x080fe200020006ff */
[--C-:B------:R-:W-:Y:S01]  /*f650*/  HADD2.F32 R15, -RZ, R3.reuse.H0_H0 ;  /* 0x20000003ff0f7230 */ /* 0x100fe20000004100 */
[----:B------:R-:W-:Y:S01]  /*f660*/  F2FP.F16.E4M3.UNPACK_B R5, R5.H1 ;  /* 0x00000005ff05723e */ /* 0x000fe200030006ff */
[----:B------:R-:W-:Y:S01]  /*f670*/  HADD2.F32 R3, -RZ, R3.H1_H1 ;  /* 0x30000003ff037230 */ /* 0x000fe20000004100 */
[-C--:B------:R-:W-:Y:S02]  /*f680*/  F2FP.F16.E4M3.UNPACK_B R21, R6.reuse ;  /* 0x00000006ff15723e */ /* 0x080fe400020006ff */
[----:B------:R-:W-:-:S02]  /*f690*/  F2FP.F16.E4M3.UNPACK_B R6, R6.H1 ;  /* 0x00000006ff06723e */ /* 0x000fc400030006ff */
[-C--:B------:R-:W-:Y:S01]  /*f6a0*/  FMUL.FTZ R26, R33, R3.reuse ;  /* 0x00000003211a7220 */ /* 0x080fe20000410000 */
[C---:B------:R-:W-:Y:S01]  /*f6b0*/  FMUL.FTZ R28, R25.reuse, R3 ;  /* 0x00000003191c7220 */ /* 0x040fe20000410000 */
[--C-:B------:R-:W-:Y:S01]  /*f6c0*/  HADD2.F32 R3, -RZ, R4.reuse.H1_H1 ;  /* 0x30000004ff037230 */ /* 0x100fe20000004100 */
[----:B------:R-:W-:Y:S01]  /*f6d0*/  F2FP.F16.E4M3.UNPACK_B R24, R7 ;  /* 0x00000007ff18723e */ /* 0x000fe200020006ff */
[-C--:B------:R-:W-:Y:S01]  /*f6e0*/  FFMA.FTZ R26, R25, R15.reuse, -R26 ;  /* 0x0000000f191a7223 */ /* 0x080fe2000001081a */
[----:B------:R-:W-:Y:S01]  /*f6f0*/  FFMA.FTZ R25, R33, R15, R28 ;  /* 0x0000000f21197223 */ /* 0x000fe2000001001c */
[----:B------:R-:W-:Y:S02]  /*f700*/  HADD2.F32 R28, -RZ, R27.H0_H0 ;  /* 0x2000001bff1c7230 */ /* 0x000fe40000004100 */
[----:B------:R-:W-:Y:S01]  /*f710*/  FMUL.FTZ R11, R34, R3 ;  /* 0x00000003220b7220 */ /* 0x000fe20000410000 */
[----:B------:R-:W-:Y:S01]  /*f720*/  HADD2.F32 R4, -RZ, R4.H0_H0 ;  /* 0x20000004ff047230 */ /* 0x000fe20000004100 */
[----:B------:R-:W-:Y:S01]  /*f730*/  F2FP.F16.E4M3.UNPACK_B R27, R0.H1 ;  /* 0x00000000ff1b723e */ /* 0x000fe200030006ff */
[----:B------:R-:W-:-:S02]  /*f740*/  HADD2.F32 R33, -RZ, R29.H1_H1 ;  /* 0x3000001dff217230 */ /* 0x000fc40000004100 */
[C---:B------:R-:W-:Y:S01]  /*f750*/  FMUL.FTZ R15, R28.reuse, R3 ;  /* 0x000000031c0f7220 */ /* 0x040fe20000410000 */
[----:B------:R-:W-:Y:S02]  /*f760*/  HADD2.F32 R3, -RZ, R5.H1_H1 ;  /* 0x30000005ff037230 */ /* 0x000fe40000004100 */
[-C--:B------:R-:W-:Y:S01]  /*f770*/  FFMA.FTZ R11, R28, R4.reuse, -R11 ;  /* 0x000000041c0b7223 */ /* 0x080fe2000001080b */
[----:B------:R-:W-:Y:S02]  /*f780*/  HADD2.F32 R0, -RZ, R20.H1_H1 ;  /* 0x30000014ff007230 */ /* 0x000fe40000004100 */
[----:B------:R-:W-:Y:S01]  /*f790*/  FFMA.FTZ R4, R34, R4, R15 ;  /* 0x0000000422047223 */ /* 0x000fe2000001000f */
[----:B------:R-:W-:Y:S02]  /*f7a0*/  HADD2.F32 R15, -RZ, R27.H1_H1 ;  /* 0x3000001bff0f7230 */ /* 0x000fe40000004100 */
[----:B------:R-:W-:Y:S01]  /*f7b0*/  FMUL.FTZ R28, R33, R3 ;  /* 0x00000003211c7220 */ /* 0x000fe20000410000 */
[----:B------:R-:W-:Y:S01]  /*f7c0*/  HADD2.F32 R5, -RZ, R5.H0_H0 ;  /* 0x20000005ff057230 */ /* 0x000fe20000004100 */
[----:B------:R-:W-:Y:S01]  /*f7d0*/  F2FP.F16.E4M3.UNPACK_B R29, R8 ;  /* 0x00000008ff1d723e */ /* 0x000fe200020006ff */
[----:B------:R-:W-:-:S02]  /*f7e0*/  HADD2.F32 R36, -RZ, R27.H0_H0 ;  /* 0x2000001bff247230 */ /* 0x000fc40000004100 */
[C---:B------:R-:W-:Y:S01]  /*f7f0*/  FMUL.FTZ R34, R15.reuse, R3 ;  /* 0x000000030f227220 */ /* 0x040fe20000410000 */
[----:B------:R-:W-:Y:S02]  /*f800*/  HADD2.F32 R20, -RZ, R20.H0_H0 ;  /* 0x20000014ff147230 */ /* 0x000fe40000004100 */
[-C--:B------:R-:W-:Y:S01]  /*f810*/  FMUL.FTZ R3, R38, R0.reuse ;  /* 0x0000000026037220 */ /* 0x080fe20000410000 */
[-C--:B------:R-:W-:Y:S01]  /*f820*/  FFMA.FTZ R28, R15, R5.reuse, -R28 ;  /* 0x000000050f1c7223 */ /* 0x080fe2000001081c */
[----:B------:R-:W-:Y:S01]  /*f830*/  FFMA.FTZ R27, R33, R5, R34 ;  /* 0x00000005211b7223 */ /* 0x000fe20000010022 */
[C---:B------:R-:W-:Y:S01]  /*f840*/  FMUL.FTZ R15, R36.reuse, R0 ;  /* 0x00000000240f7220 */ /* 0x040fe20000410000 */
[----:B------:R-:W-:Y:S01]  /*f850*/  FFMA.FTZ R5, R36, R20, -R3 ;  /* 0x0000001424057223 */ /* 0x000fe20000010803 */
[----:B------:R-:W-:Y:S01]  /*f860*/  HADD2.F32 R36, -RZ, R35.H1_H1 ;  /* 0x30000023ff247230 */ /* 0x000fe20000004100 */
[----:B------:R-:W-:Y:S01]  /*f870*/  F2FP.F16.E4M3.UNPACK_B R7, R7.H1 ;  /* 0x00000007ff07723e */ /* 0x000fe200030006ff */
[----:B------:R-:W-:-:S02]  /*f880*/  HADD2.F32 R3, -RZ, R6.H1_H1 ;  /* 0x30000006ff037230 */ /* 0x000fc40000004100 */
[----:B------:R-:W-:Y:S01]  /*f890*/  FFMA.FTZ R20, R38, R20, R15 ;  /* 0x0000001426147223 */ /* 0x000fe2000001000f */
[----:B------:R-:W-:Y:S01]  /*f8a0*/  HADD2.F32 R35, -RZ, R35.H0_H0 ;  /* 0x20000023ff237230 */ /* 0x000fe20000004100 */
[----:B------:R-:W-:Y:S01]  /*f8b0*/  F2FP.SATFINITE.E4M3.F32.PACK_AB_MERGE_C R25, R25, R26, RZ ;  /* 0x0000001a1919723e */ /* 0x000fe200048070ff */
[----:B------:R-:W-:Y:S02]  /*f8c0*/  HADD2.F32 R0, -RZ, R21.H1_H1 ;  /* 0x30000015ff007230 */ /* 0x000fe40000004100 */
[----:B------:R-:W-:Y:S01]  /*f8d0*/  FMUL.FTZ R15, R36, R3 ;  /* 0x00000003240f7220 */ /* 0x000fe20000410000 */
[--C-:B------:R-:W-:Y:S01]  /*f8e0*/  HADD2.F32 R34, -RZ, R29.reuse.H1_H1 ;  /* 0x3000001dff227230 */ /* 0x100fe20000004100 */
[----:B------:R-:W-:Y:S01]  /*f8f0*/  F2FP.SATFINITE.E4M3.F32.PACK_AB_MERGE_C R27, R27, R28, RZ ;  /* 0x0000001c1b1b723e */ /* 0x000fe200048070ff */
[----:B------:R-:W-:Y:S01]  /*f900*/  HADD2.F32 R33, -RZ, R29.H0_H0 ;  /* 0x2000001dff217230 */ /* 0x000fe20000004100 */
[----:B------:R-:W-:Y:S01]  /*f910*/  F2FP.F16.E4M3.UNPACK_B R29, R8.H1 ;  /* 0x00000008ff1d723e */ /* 0x000fe200030006ff */
[----:B------:R-:W-:-:S02]  /*f920*/  HADD2.F32 R6, -RZ, R6.H0_H0 ;  /* 0x20000006ff067230 */ /* 0x000fc40000004100 */
[-C--:B------:R-:W-:Y:S01]  /*f930*/  FMUL.FTZ R8, R35, R0.reuse ;  /* 0x0000000023087220 */ /* 0x080fe20000410000 */
[----:B------:R-:W-:Y:S02]  /*f940*/  HADD2.F32 R21, -RZ, R21.H0_H0 ;  /* 0x20000015ff157230 */ /* 0x000fe40000004100 */
[C---:B------:R-:W-:Y:S01]  /*f950*/  FMUL.FTZ R3, R34.reuse, R3 ;  /* 0x0000000322037220 */ /* 0x040fe20000410000 */
[C---:B------:R-:W-:Y:S01]  /*f960*/  FMUL.FTZ R0, R33.reuse, R0 ;  /* 0x0000000021007220 */ /* 0x040fe20000410000 */
[-C--:B------:R-:W-:Y:S01]  /*f970*/  FFMA.FTZ R15, R34, R6.reuse, -R15 ;  /* 0x00000006220f7223 */ /* 0x080fe2000001080f */
[--C-:B------:R-:W-:Y:S02]  /*f980*/  HADD2.F32 R38, -RZ, R12.reuse.H0_H0 ;  /* 0x2000000cff267230 */ /* 0x100fe40000004100 */
[-C--:B------:R-:W-:Y:S01]  /*f990*/  FFMA.FTZ R8, R33, R21.reuse, -R8 ;  /* 0x0000001521087223 */ /* 0x080fe20000010808 */
[----:B------:R-:W-:Y:S01]  /*f9a0*/  FFMA.FTZ R6, R36, R6, R3 ;  /* 0x0000000624067223 */ /* 0x000fe20000010003 */
[----:B------:R-:W-:Y:S01]  /*f9b0*/  FFMA.FTZ R21, R35, R21, R0 ;  /* 0x0000001523157223 */ /* 0x000fe20000010000 */
[----:B------:R-:W-:Y:S01]  /*f9c0*/  HADD2.F32 R35, -RZ, R12.H1_H1 ;  /* 0x3000000cff237230 */ /* 0x000fe20000004100 */
[----:B------:R-:W-:Y:S01]  /*f9d0*/  F2FP.SATFINITE.E4M3.F32.PACK_AB_MERGE_C R4, R4, R11, R25 ;  /* 0x0000000b0404723e */ /* 0x000fe20004807019 */
[----:B------:R-:W-:Y:S01]  /*f9e0*/  HADD2.F32 R3, -RZ, R7.H1_H1 ;  /* 0x30000007ff037230 */ /* 0x000fe20000004100 */
[----:B------:R-:W-:Y:S01]  /*f9f0*/  F2FP.SATFINITE.E4M3.F32.PACK_AB_MERGE_C R6, R6, R15, RZ ;  /* 0x0000000f0606723e */ /* 0x000fe200048070ff */
[----:B------:R-:W-:Y:S01]  /*fa00*/  HADD2.F32 R33, -RZ, R29.H1_H1 ;  /* 0x3000001dff217230 */ /* 0x000fe20000004100 */
[----:B------:R-:W-:Y:S01]  /*fa10*/  F2FP.SATFINITE.E4M3.F32.PACK_AB_MERGE_C R5, R20, R5, R27 ;  /* 0x000000051405723e */ /* 0x000fe2000480701b */
[----:B------:R-:W-:-:S02]  /*fa20*/  HADD2.F32 R0, -RZ, R24.H1_H1 ;  /* 0x30000018ff007230 */ /* 0x000fc40000004100 */
[-C--:B------:R-:W-:Y:S01]  /*fa30*/  FMUL.FTZ R12, R35, R3.reuse ;  /* 0x00000003230c7220 */ /* 0x080fe20000410000 */
[----:B------:R-:W-:Y:S02]  /*fa40*/  HADD2.F32 R7, -RZ, R7.H0_H0 ;  /* 0x20000007ff077230 */ /* 0x000fe40000004100 */
[C---:B------:R-:W-:Y:S01]  /*fa50*/  FMUL.FTZ R34, R33.reuse, R3 ;  /* 0x0000000321227220 */ /* 0x040fe20000410000 */
[----:B------:R-:W-:Y:S02]  /*fa60*/  HADD2.F32 R36, -RZ, R29.H0_H0 ;  /* 0x2000001dff247230 */ /* 0x000fe40000004100 */
[-C--:B------:R-:W-:Y:S01]  /*fa70*/  FMUL.FTZ R3, R38, R0.reuse ;  /* 0x0000000026037220 */ /* 0x080fe20000410000 */
[----:B------:R-:W-:Y:S02]  /*fa80*/  HADD2.F32 R24, -RZ, R24.H0_H0 ;  /* 0x20000018ff187230 */ /* 0x000fe40000004100 */
[-C--:B------:R-:W-:Y:S01]  /*fa90*/  FFMA.FTZ R12, R33, R7.reuse, -R12 ;  /* 0x00000007210c7223 */ /* 0x080fe2000001080c */
[----:B------:R-:W-:Y:S01]  /*faa0*/  FFMA.FTZ R7, R35, R7, R34 ;  /* 0x0000000723077223 */ /* 0x000fe20000010022 */
[C---:B------:R-:W-:Y:S01]  /*fab0*/  FMUL.FTZ R29, R36.reuse, R0 ;  /* 0x00000000241d7220 */ /* 0x040fe20000410000 */
[----:B------:R-:W-:Y:S01]  /*fac0*/  F2FP.SATFINITE.E4M3.F32.PACK_AB_MERGE_C R6, R21, R8, R6 ;  /* 0x000000081506723e */ /* 0x000fe20004807006 */
[----:B------:R-:W-:-:S02]  /*fad0*/  FFMA.FTZ R3, R36, R24, -R3 ;  /* 0x0000001824037223 */ /* 0x000fc40000010803 */
[----:B------:R-:W-:Y:S01]  /*fae0*/  FFMA.FTZ R24, R38, R24, R29 ;  /* 0x0000001826187223 */ /* 0x000fe2000001001d */
[----:B------:R-:W-:-:S04]  /*faf0*/  F2FP.SATFINITE.E4M3.F32.PACK_AB_MERGE_C R7, R7, R12, RZ ;  /* 0x0000000c0707723e */ /* 0x000fc800048070ff */
[----:B------:R-:W-:-:S05]  /*fb00*/  F2FP.SATFINITE.E4M3.F32.PACK_AB_MERGE_C R7, R24, R3, R7 ;  /* 0x000000031807723e */ /* 0x000fca0004807007 */
[----:B------:R0:W-:Y:S02]  /*fb10*/  STS.128 [R40+0x23400], R4 ;  /* 0x0234000428007388 */ /* 0x0001e40000000c00 */
.L_x_416:
[----:B------:R-:W-:Y:S05]  /*fb20*/  BSYNC B1 ;  /* 0x0000000000017941 */ /* 0x000fea0003800000 */
.L_x_415:
[----:B------:R-:W-:Y:S05]  /*fb30*/  @P1 BRA `(.L_x_414) ;  /* 0x0000003c00281947 */ /* 0x000fea0003800000 */
[----:B-----5:R-:W1:Y:S01]  /*fb40*/  LDS.128 R36, [R40+0x27400] ;  /* 0x0274000028247984 */ /* 0x020e620000000c00 */
[----:B------:R-:W-:Y:S02]  /*fb50*/  F2FP.F16.E4M3.UNPACK_B R21, R9 ;  /* 0x00000009ff15723e */ /* 0x000fe400020006ff */
[----:B--23--:R-:W-:Y:S02]  /*fb60*/  F2FP.F16.E4M3.UNPACK_B R24, R13 ;  /* 0x0000000dff18723e */ /* 0x00cfe400020006ff */
[-C--:B------:R-:W-:Y:S01]  /*fb70*/  F2FP.F16.E4M3.UNPACK_B R28, R14.reuse ;  /* 0x0000000eff1c723e */ /* 0x080fe200020006ff */
[----:B------:R-:W-:Y:S01]  /*fb80*/  HADD2.F32 R15, -RZ, R21.H1_H1 ;  /* 0x30000015ff0f7230 */ /* 0x000fe20000004100 */
[----:B------:R-:W-:Y:S01]  /*fb90*/  F2FP.F16.E4M3.UNPACK_B R14, R14.H1 ;  /* 0x0000000eff0e723e */ /* 0x000fe200030006ff */
[--C-:B------:R-:W-:Y:S02]  /*fba0*/  HADD2.F32 R25, -RZ, R24.reuse.H1_H1 ;  /* 0x30000018ff197230 */ /* 0x100fe40000004100 */
[----:B------:R-:W-:-:S02]  /*fbb0*/  HADD2.F32 R24, -RZ, R24.H0_H0 ;  /* 0x20000018ff187230 */ /* 0x000fc40000004100 */
[--C-:B------:R-:W-:Y:S02]  /*fbc0*/  HADD2.F32 R34, -RZ, R28.reuse.H1_H1 ;  /* 0x3000001cff227230 */ /* 0x100fe40000004100 */
[----:B------:R-:W-:Y:S01]  /*fbd0*/  HADD2.F32 R29, -RZ, R28.H0_H0 ;  /* 0x2000001cff1d7230 */ /* 0x000fe20000004100 */
[----:B-1----:R-:W-:Y:S02]  /*fbe0*/  F2FP.F16.E4M3.UNPACK_B R0, R36.H1 ;  /* 0x00000024ff00723e */ /* 0x002fe400030006ff */
[-C--:B0---4-:R-:W-:Y:S02]  /*fbf0*/  F2FP.F16.E4M3.UNPACK_B R6, R37.reuse.H1 ;  /* 0x00000025ff06723e */ /* 0x091fe400030006ff */
[----:B------:R-:W-:Y:S01]  /*fc00*/  F2FP.F16.E4M3.UNPACK_B R5, R37 ;  /* 0x00000025ff05723e */ /* 0x000fe200020006ff */
[--C-:B------:R-:W-:Y:S01]  /*fc10*/  HADD2.F32 R4, -RZ, R0.reuse.H1_H1 ;  /* 0x30000000ff047230 */ /* 0x100fe20000004100 */
[----:B------:R-:W-:Y:S01]  /*fc20*/  F2FP.F16.E4M3.UNPACK_B R7, R38 ;  /* 0x00000026ff07723e */ /* 0x000fe200020006ff */
[----:B------:R-:W-:Y:S01]  /*fc30*/  HADD2.F32 R3, -RZ, R0.H0_H0 ;  /* 0x20000000ff037230 */ /* 0x000fe20000004100 */
[----:B------:R-:W-:-:S02]  /*fc40*/  F2FP.F16.E4M3.UNPACK_B R0, R36 ;  /* 0x00000024ff00723e */ /* 0x000fc400020006ff */
[-C--:B------:R-:W-:Y:S01]  /*fc50*/  FMUL.FTZ R12, R25, R4.reuse ;  /* 0x00000004190c7220 */ /* 0x080fe20000410000 */
[C---:B------:R-:W-:Y:S01]  /*fc60*/  FMUL.FTZ R20, R15.reuse, R4 ;  /* 0x000000040f147220 */ /* 0x040fe20000410000 */
[----:B------:R-:W-:Y:S02]  /*fc70*/  F2FP.F16.E4M3.UNPACK_B R8, R38.H1 ;  /* 0x00000026ff08723e */ /* 0x000fe400030006ff */
[-C--:B------:R-:W-:Y:S01]  /*fc80*/  FFMA.FTZ R15, R15, R3.reuse, -R12 ;  /* 0x000000030f0f7223 */ /* 0x080fe2000001080c */
[----:B------:R-:W-:Y:S01]  /*fc90*/  FFMA.FTZ R20, R25, R3, R20 ;  /* 0x0000000319147223 */ /* 0x000fe20000010014 */
[--C-:B------:R-:W-:Y:S01]  /*fca0*/  HADD2.F32 R3, -RZ, R0.reuse.H1_H1 ;  /* 0x30000000ff037230 */ /* 0x100fe20000004100 */
[----:B------:R-:W-:Y:S01]  /*fcb0*/  F2FP.F16.E4M3.UNPACK_B R25, R13.H1 ;  /* 0x0000000dff19723e */ /* 0x000fe200030006ff */
[----:B------:R-:W-:Y:S01]  /*fcc0*/  HADD2.F32 R12, -RZ, R21.H0_H0 ;  /* 0x20000015ff0c7230 */ /* 0x000fe20000004100 */
[----:B------:R-:W-:Y:S01]  /*fcd0*/  F2FP.F16.E4M3.UNPACK_B R21, R9.H1 ;  /* 0x00000009ff15723e */ /* 0x000fe200030006ff */
[----:B------:R-:W-:-:S02]  /*fce0*/  HADD2.F32 R0, -RZ, R0.H0_H0 ;  /* 0x20000000ff007230 */ /* 0x000fc40000004100 */
[-C--:B------:R-:W-:Y:S01]  /*fcf0*/  FMUL.FTZ R9, R24, R3.reuse ;  /* 0x0000000318097220 */ /* 0x080fe20000410000 */
[----:B------:R-:W-:Y:S02]  /*fd00*/  HADD2.F32 R26, -RZ, R25.H1_H1 ;  /* 0x30000019ff1a7230 */ /* 0x000fe40000004100 */
[C---:B------:R-:W-:Y:S01]  /*fd10*/  FMUL.FTZ R13, R12.reuse, R3 ;  /* 0x000000030c0d7220 */ /* 0x040fe20000410000 */
[--C-:B------:R-:W-:Y:S02]  /*fd20*/  HADD2.F32 R3, -RZ, R6.reuse.H1_H1 ;  /* 0x30000006ff037230 */ /* 0x100fe40000004100 */
[-C--:B------:R-:W-:Y:S01]  /*fd30*/  FFMA.FTZ R9, R12, R0.reuse, -R9 ;  /* 0x000000000c097223 */ /* 0x080fe20000010809 */
[----:B------:R-:W-:Y:S02]  /*fd40*/  HADD2.F32 R6, -RZ, R6.H0_H0 ;  /* 0x20000006ff067230 */ /* 0x000fe40000004100 */
[----:B------:R-:W-:Y:S01]  /*fd50*/  FFMA.FTZ R12, R24, R0, R13 ;  /* 0x00000000180c7223 */ /* 0x000fe2000001000d */
[----:B------:R-:W-:-:S02]  /*fd60*/  HADD2.F32 R24, -RZ, R21.H1_H1 ;  /* 0x30000015ff187230 */ /* 0x000fc40000004100 */
[-C--:B------:R-:W-:Y:S01]  /*fd70*/  FMUL.FTZ R13, R26, R3.reuse ;  /* 0x000000031a0d7220 */ /* 0x080fe20000410000 */
[----:B------:R-:W-:Y:S01]  /*fd80*/  HADD2.F32 R27, -RZ, R25.H0_H0 ;  /* 0x20000019ff1b7230 */ /* 0x000fe20000004100 */
[----:B------:R-:W-:Y:S01]  /*fd90*/  F2FP.F16.E4M3.UNPACK_B R25, R10 ;  /* 0x0000000aff19723e */ /* 0x000fe200020006ff */
[----:B------:R-:W-:Y:S02]  /*fda0*/  HADD2.F32 R0, -RZ, R5.H1_H1 ;  /* 0x30000005ff007230 */ /* 0x000fe40000004100 */
[C---:B------:R-:W-:Y:S01]  /*fdb0*/  FMUL.FTZ R3, R24.reuse, R3 ;  /* 0x0000000318037220 */ /* 0x040fe20000410000 */
[----:B------:R-:W-:Y:S02]  /*fdc0*/  HADD2.F32 R21, -RZ, R21.H0_H0 ;  /* 0x20000015ff157230 */ /* 0x000fe40000004100 */
[----:B------:R-:W-:Y:S01]  /*fdd0*/  FFMA.FTZ R13, R24, R6, -R13 ;  /* 0x00000006180d7223 */ /* 0x000fe2000001080d */
[----:B------:R-:W-:Y:S02]  /*fde0*/  HADD2.F32 R5, -RZ, R5.H0_H0 ;  /* 0x20000005ff057230 */ /* 0x000fe40000004100 */
[----:B------:R-:W-:Y:S01]  /*fdf0*/  FMUL.FTZ R24, R27, R0 ;  /* 0x000000001b187220 */ /* 0x000fe20000410000 */
[----:B------:R-:W-:Y:S01]  /*fe00*/  FFMA.FTZ R6, R26, R6, R3 ;  /* 0x000000061a067223 */ /* 0x000fe20000010003 */
[----:B------:R-:W-:Y:S01]  /*fe10*/  FMUL.FTZ R0, R21, R0 ;  /* 0x0000000015007220 */ /* 0x000fe20000410000 */
[----:B------:R-:W-:-:S02]  /*fe20*/  HADD2.F32 R3, -RZ, R8.H1_H1 ;  /* 0x30000008ff037230 */ /* 0x000fc40000004100 */
[-C--:B------:R-:W-:Y:S01]  /*fe30*/  FFMA.FTZ R24, R21, R5.reuse, -R24 ;  /* 0x0000000515187223 */ /* 0x080fe20000010818 */
[----:B------:R-:W-:Y:S02]  /*fe40*/  HADD2.F32 R26, -RZ, R25.H1_H1 ;  /* 0x30000019ff1a7230 */ /* 0x000fe40000004100 */
[----:B------:R-:W-:Y:S01]  /*fe50*/  FFMA.FTZ R5, R27, R5, R0 ;  /* 0x000000051b057223 */ /* 0x000fe20000010000 */
[----:B------:R-:W-:Y:S02]  /*fe60*/  HADD2.F32 R0, -RZ, R7.H1_H1 ;  /* 0x30000007ff007230 */ /* 0x000fe40000004100 */
[----:B------:R-:W-:Y:S01]  /*fe70*/  FMUL.FTZ R21, R34, R3 ;  /* 0x0000000322157220 */ /* 0x000fe20000410000 */
[----:B------:R-:W-:Y:S01]  /*fe80*/  HADD2.F32 R27, -RZ, R25.H0_H0 ;  /* 0x20000019ff1b7230 */ /* 0x000fe20000004100 */
[----:B------:R-:W-:Y:S01]  /*fe90*/  F2FP.F16.E4M3.UNPACK_B R25, R10.H1 ;  /* 0x0000000aff19723e */ /* 0x000fe200030006ff */
[----:B------:R-:W-:Y:S02]  /*fea0*/  HADD2.F32 R8, -RZ, R8.H0_H0 ;  /* 0x20000008ff087230 */ /* 0x000fe40000004100 */
[-C--:B------:R-:W-:Y:S01]  /*feb0*/  FMUL.FTZ R10, R29, R0.reuse ;  /* 0x000000001d0a7220 */ /* 0x080fe20000410000 */
[----:B------:R-:W-:Y:S01]  /*fec0*/  HADD2.F32 R7, -RZ, R7.H0_H0 ;  /* 0x20000007ff077230 */ /* 0x000fe20000004100 */
[----:B------:R-:W-:Y:S01]  /*fed0*/  F2FP.F16.E4M3.UNPACK_B R11, R39.H1 ;  /* 0x00000027ff0b723e */ /* 0x000fe200030006ff */
[C---:B------:R-:W-:Y:S01]  /*fee0*/  FMUL.FTZ R3, R26.reuse, R3 ;  /* 0x000000031a037220 */ /* 0x040fe20000410000 */
[C---:B------:R-:W-:Y:S01]  /*fef0*/  FMUL.FTZ R0, R27.reuse, R0 ;  /* 0x000000001b007220 */ /* 0x040fe20000410000 */
[-C--:B------:R-:W-:Y:S01]  /*ff00*/  FFMA.FTZ R21, R26, R8.reuse, -R21 ;  /* 0x000000081a157223 */ /* 0x080fe20000010815 */
[----:B------:R-:W-:Y:S01]  /*ff10*/  FFMA.FTZ R10, R27, R7, -R10 ;  /* 0x000000071b0a7223 */ /* 0x000fe2000001080a */
[----:B------:R-:W-:Y:S01]  /*ff20*/  F2FP.F16.E4M3.UNPACK_B R4, R39 ;  /* 0x00000027ff04723e */ /* 0x000fe200020006ff */
[----:B------:R-:W-:Y:S01]  /*ff30*/  FFMA.FTZ R8, R34, R8, R3 ;  /* 0x0000000822087223 */ /* 0x000fe20000010003 */
[----:B------:R-:W-:Y:S01]  /*ff40*/  FFMA.FTZ R7, R29, R7, R0 ;  /* 0x000000071d077223 */ /* 0x000fe20000010000 */
[--C-:B------:R-:W-:Y:S01]  /*ff50*/  HADD2.F32 R29, -RZ, R14.reuse.H1_H1 ;  /* 0x3000000eff1d7230 */ /* 0x100fe20000004100 */
[----:B------:R-:W-:Y:S01]  /*ff60*/  F2FP.SATFINITE.E4M3.F32.PACK_AB_MERGE_C R15, R20, R15, RZ ;  /* 0x0000000f140f723e */ /* 0x000fe200048070ff */
[----:B------:R-:W-:Y:S01]  /*ff70*/  HADD2.F32 R3, -RZ, R11.H1_H1 ;  /* 0x3000000bff037230 */ /* 0x000fe20000004100 */
[----:B------:R-:W-:Y:S01]  /*ff80*/  F2FP.SATFINITE.E4M3.F32.PACK_AB_MERGE_C R6, R6, R13, RZ ;  /* 0x0000000d0606723e */ /* 0x000fe200048070ff */
[----:B------:R-:W-:Y:S01]  /*ff90*/  HADD2.F32 R27, -RZ, R25.H1_H1 ;  /* 0x30000019ff1b7230 */ /* 0x000fe20000004100 */
[----:B------:R-:W-:Y:S01]  /*ffa0*/  F2FP.SATFINITE.E4M3.F32.PACK_AB_MERGE_C R21, R8, R21, RZ ;  /* 0x000000150815723e */ /* 0x000fe200048070ff */
[----:B------:R-:W-:-:S02]  /*ffb0*/  HADD2.F32 R34, -RZ, R14.H0_H0 ;  /* 0x2000000eff227230 */ /* 0x000fc40000004100 */
[-C--:B------:R-:W-:Y:S01]  /*ffc0*/  FMUL.FTZ R14, R29, R3.reuse ;  /* 0x000000031d0e7220 */ /* 0x080fe20000410000 */
[--C-:B------:R-:W-:Y:S02]  /*ffd0*/  HADD2.F32 R0, -RZ, R4.reuse.H1_H1 ;  /* 0x30000004ff007230 */ /* 0x100fe40000004100 */
[C---:B------:R-:W-:Y:S01]  /*ffe0*/  FMUL.FTZ R26, R27.reuse, R3 ;  /* 0x000000031b1a7220 */ /* 0x040fe20000410000 */
[----:B------:R-:W-:Y:S01]  /*fff0*/  HADD2.F32 R11, -RZ, R11.H0_H0 ;  /* 0x2000000bff0b7230 */ /* 0x000fe20000004100 */
[----:B------:R-:W-:Y:S01]  /*10000*/  F2FP.SATFINITE.E4M3.F32.PACK_AB_MERGE_C R8, R12, R9, R15 ;  /* 0x000000090c08723e */ /* 0x000fe2000480700f */
[----:B------:R-:W-:Y:S02]  /*10010*/  HADD2.F32 R28, -RZ, R25.H0_H0 ;  /* 0x20000019ff1c7230 */ /* 0x000fe40000004100 */
[-C--:B------:R-:W-:Y:S01]  /*10020*/  FMUL.FTZ R3, R34, R0.reuse ;  /* 0x0000000022037220 */ /* 0x080fe20000410000 */
[----:B------:R-:W-:Y:S02]  /*10030*/  HADD2.F32 R4, -RZ, R4.H0_H0 ;  /* 0x20000004ff047230 */ /* 0x000fe40000004100 */
[-C--:B------:R-:W-:Y:S01]  /*10040*/  FFMA.FTZ R14, R27, R11.reuse, -R14 ;  /* 0x0000000b1b0e7223 */ /* 0x080fe2000001080e */
[----:B------:R-:W-:Y:S01]  /*10050*/  FFMA.FTZ R11, R29, R11, R26 ;  /* 0x0000000b1d0b7223 */ /* 0x000fe2000001001a */
[C---:B------:R-:W-:Y:S01]  /*10060*/  FMUL.FTZ R25, R28.reuse, R0 ;  /* 0x000000001c197220 */ /* 0x040fe20000410000 */
[----:B------:R-:W-:Y:S01]  /*10070*/  F2FP.SATFINITE.E4M3.F32.PACK_AB_MERGE_C R9, R5, R24, R6 ;  /* 0x000000180509723e */ /* 0x000fe20004807006 */
[----:B------:R-:W-:Y:S01]  /*10080*/  FFMA.FTZ R3, R28, R4, -R3 ;  /* 0x000000041c037223 */ /* 0x000fe20000010803 */
[----:B------:R-:W-:Y:S01]  /*10090*/  F2FP.SATFINITE.E4M3.F32.PACK_AB_MERGE_C R10, R7, R10, R21 ;  /* 0x0000000a070a723e */ /* 0x000fe20004807015 */
[----:B------:R-:W-:Y:S01]  /*100a0*/  FFMA.FTZ R4, R34, R4, R25 ;  /* 0x0000000422047223 */ /* 0x000fe20000010019 */
[----:B------:R-:W-:-:S04]  /*100b0*/  F2FP.SATFINITE.E4M3.F32.PACK_AB_MERGE_C R11, R11, R14, RZ ;  /* 0x0000000e0b0b723e */ /* 0x000fc800048070ff */
[----:B------:R-:W-:-:S05]  /*100c0*/  F2FP.SATFINITE.E4M3.F32.PACK_AB_MERGE_C R11, R4, R3, R11 ;  /* 0x00000003040b723e */ /* 0x000fca000480700b */
[----:B------:R0:W-:Y:S01]  /*100d0*/  STS.128 [R40+0x27400], R8 ;  /* 0x0274000828007388 */ /* 0x0001e20000000c00 */
[----:B------:R-:W-:Y:S05]  /*100e0*/  BRA `(.L_x_414) ;  /* 0x0000003400bc7947 */ /* 0x000fea0003800000 */
.L_x_393:
[----:B------:R-:W0:Y:S01]  /*100f0*/  LDC R21, c[0x0][0x3d4] ;  /* 0x0000f500ff157b82 */ /* 0x000e220000000800 */
[----:B------:R-:W-:Y:S02]  /*10100*/  ISETP.GE.AND P0, PT, R22, R3, PT ;  /* 0x000000031600720c */ /* 0x000fe40003f06270 */
[----:B------:R-:W-:Y:S02]  /*10110*/  CS2R R36, SRZ ;  /* 0x0000000000247805 */ /* 0x000fe4000001ff00 */
[----:B------:R-:W-:Y:S02]  /*10120*/  CS2R R38, SRZ ;  /* 0x0000000000267805 */ /* 0x000fe4000001ff00 */
[----:B------:R-:W-:Y:S02]  /*10130*/  CS2R R4, SRZ ;  /* 0x0000000000047805 */ /* 0x000fe4000001ff00 */
[----:B------:R-:W-:Y:S01]  /*10140*/  CS2R R6, SRZ ;  /* 0x0000000000067805 */ /* 0x000fe2000001ff00 */
[----:B------:R-:W-:Y:S01]  /*10150*/  UMOV UR4, 0xffffffff ;  /* 0xffffffff00047882 */ /* 0x000fe20000000000 */
[----:B0-----:R-:W-:-:S13]  /*10160*/  ISETP.GE.OR P0, PT, R16, R21, P0 ;  /* 0x000000151000720c */ /* 0x001fda0000706670 */
[----:B------:R0:W5:Y:S04]  /*10170*/  @!P0 LDG.E.128 R36, desc[UR42][R34.64] ;  /* 0x0000002a22248981 */ /* 0x000168000c1e1d00 */
[----:B------:R0:W5:Y:S01]  /*10180*/  @!P0 LDG.E.128 R4, desc[UR42][R40.64] ;  /* 0x0000002a28048981 */ /* 0x000162000c1e1d00 */
[----:B------:R-:W-:Y:S01]  /*10190*/  ISETP.GE.AND P0, PT, R16, R21, PT ;  /* 0x000000151000720c */ /* 0x000fe20003f06270 */
[----:B------:R-:W-:-:S12]  /*101a0*/  BRA.DIV UR4, `(.L_x_417) ;  /* 0x0000014a04747947 */ /* 0x000fd8000b800000 */
.L_x_619:
[----:B------:R-:W-:-:S03]  /*101b0*/  UMOV UR4, 0xffffffff ;  /* 0xffffffff00047882 */ /* 0x000fc60000000000 */
[----:B------:R-:W-:Y:S05]  /*101c0*/  BRA.DIV UR4, `(.L_x_418) ;  /* 0x0000014a04947947 */ /* 0x000fea000b800000 */
.L_x_622:
[----:B------:R-:W-:-:S03]  /*101d0*/  UMOV UR4, 0xffffffff ;  /* 0xffffffff00047882 */ /* 0x000fc60000000000 */
[----:B------:R-:W-:Y:S05]  /*101e0*/  BRA.DIV UR4, `(.L_x_419) ;  /* 0x0000014a04b47947 */ /* 0x000fea000b800000 */
.L_x_625:
[----:B------:R-:W-:-:S03]  /*101f0*/  UMOV UR4, 0xffffffff ;  /* 0xffffffff00047882 */ /* 0x000fc60000000000 */
[----:B------:R-:W-:Y:S05]  /*10200*/  BRA.DIV UR4, `(.L_x_420) ;  /* 0x0000014a04d47947 */ /* 0x000fea000b800000 */
.L_x_628:
[----:B------:R-:W-:Y:S01]  /*10210*/  ULEA.HI UR4, UR45, UR45, URZ, 0x1 ;  /* 0x0000002d2d047291 */ /* 0x000fe2000f8f083f */
[----:B-----5:R-:W-:Y:S01]  /*10220*/  SHF.R.U32.HI R11, RZ, 0x8, R37 ;  /* 0x00000008ff0b7819 */ /* 0x020fe20000011625 */
[----:B------:R-:W-:Y:S01]  /*10230*/  BSSY B1, `(.L_x_421) ;  /* 0x0000044000017945 */ /* 0x000fe20003800000 */
[----:B------:R-:W-:Y:S01]  /*10240*/  SHF.R.U32.HI R0, RZ, 0x8, R36 ;  /* 0x00000008ff007819 */ /* 0x000fe20000011624 */
[----:B------:R-:W-:Y:S01]  /*10250*/  ULOP3.LUT UR4, UR4, 0xfffffffe, URZ, 0xc0, !UPT ;  /* 0xfffffffe04047892 */ /* 0x000fe2000f8ec03f */
[----:B------:R-:W-:Y:S02]  /*10260*/  LOP3.LUT R10, R37, 0xff, RZ, 0xc0, !PT ;  /* 0x000000ff250a7812 */ /* 0x000fe400078ec0ff */
[----:B------:R-:W-:Y:S01]  /*10270*/  LOP3.LUT R11, R11, 0xff, RZ, 0xc0, !PT ;  /* 0x000000ff0b0b7812 */ /* 0x000fe200078ec0ff */
[----:B------:R-:W-:Y:S01]  /*10280*/  UIADD3 UR4, UR45, -UR4, URZ ;  /* 0x800000042d047290 */ /* 0x000fe2000fffe03f */
[----:B------:R-:W-:Y:S02]  /*10290*/  LOP3.LUT R8, R36, 0xff, RZ, 0xc0, !PT ;  /* 0x000000ff24087812 */ /* 0x000fe400078ec0ff */
[----:B------:R-:W-:-:S02]  /*102a0*/  LOP3.LUT R9, R0, 0xff, RZ, 0xc0, !PT ;  /* 0x000000ff00097812 */ /* 0x000fc400078ec0ff */
[----:B------:R-:W-:Y:S02]  /*102b0*/  PRMT R10, R11, 0x7604, R10 ;  /* 0x000076040b0a7816 */ /* 0x000fe4000000000a */
[----:B------:R-:W-:Y:S02]  /*102c0*/  MOV R20, UR4 ;  /* 0x0000000400147c02 */ /* 0x000fe40008000f00 */
[----:B------:R-:W-:Y:S02]  /*102d0*/  SHF.R.U32.HI R11, RZ, 0x8, R39 ;  /* 0x00000008ff0b7819 */ /* 0x000fe40000011627 */
[----:B------:R-:W-:Y:S02]  /*102e0*/  SHF.L.U32 R20, R20, 0x1f, RZ ;  /* 0x0000001f14147819 */ /* 0x000fe400000006ff */
[----:B------:R-:W-:Y:S02]  /*102f0*/  SHF.R.U32.HI R0, RZ, 0x8, R38 ;  /* 0x00000008ff007819 */ /* 0x000fe40000011626 */
[-C--:B------:R-:W-:Y:S01]  /*10300*/  ISETP.GE.OR P1, PT, R22, R3.reuse, P0 ;  /* 0x000000031600720c */ /* 0x080fe20000726670 */
[----:B------:R-:W1:Y:S01]  /*10310*/  SYNCS.PHASECHK.TRANS64.TRYWAIT P4, [R19+URZ+0x38800], R20 ;  /* 0x03880014130075a7 */ /* 0x000e62000808017f */
[----:B------:R-:W-:-:S02]  /*10320*/  ISETP.GE.OR P2, PT, R234, R3, P0 ;  /* 0x00000003ea00720c */ /* 0x000fc40000746670 */
[-C--:B------:R-:W-:Y:S02]  /*10330*/  ISETP.GE.OR P3, PT, R233, R3.reuse, P0 ;  /* 0x00000003e900720c */ /* 0x080fe40000766670 */
[----:B------:R-:W-:Y:S02]  /*10340*/  PRMT R9, R9, 0x7604, R8 ;  /* 0x0000760409097816 */ /* 0x000fe40000000008 */
[----:B------:R-:W-:Y:S02]  /*10350*/  ISETP.GE.OR P0, PT, R235, R3, P0 ;  /* 0x00000003eb00720c */ /* 0x000fe40000706670 */
[----:B------:R-:W-:Y:S02]  /*10360*/  LOP3.LUT R8, R39, 0xff, RZ, 0xc0, !PT ;  /* 0x000000ff27087812 */ /* 0x000fe400078ec0ff */
[----:B------:R-:W-:Y:S02]  /*10370*/  LOP3.LUT R11, R11, 0xff, RZ, 0xc0, !PT ;  /* 0x000000ff0b0b7812 */ /* 0x000fe400078ec0ff */
[----:B------:R-:W-:-:S02]  /*10380*/  LOP3.LUT R3, R38, 0xff, RZ, 0xc0, !PT ;  /* 0x000000ff26037812 */ /* 0x000fc400078ec0ff */
[----:B------:R-:W-:Y:S02]  /*10390*/  LOP3.LUT R0, R0, 0xff, RZ, 0xc0, !PT ;  /* 0x000000ff00007812 */ /* 0x000fe400078ec0ff */
[----:B------:R-:W-:Y:S02]  /*103a0*/  SHF.R.U32.HI R12, RZ, 0x10, R37 ;  /* 0x00000010ff0c7819 */ /* 0x000fe40000011625 */
[----:B------:R-:W-:Y:S02]  /*103b0*/  PRMT R8, R11, 0x7604, R8 ;  /* 0x000076040b087816 */ /* 0x000fe40000000008 */
[----:B------:R-:W-:Y:S01]  /*103c0*/  PRMT R11, R0, 0x7604, R3 ;  /* 0x00007604000b7816 */ /* 0x000fe20000000003 */
[----:B------:R-:W-:Y:S01]  /*103d0*/  IMAD.U32 R3, R12, 0x10000, RZ ;  /* 0x000100000c037824 */ /* 0x000fe200078e00ff */
[----:B------:R-:W-:Y:S02]  /*103e0*/  SHF.R.U32.HI R13, RZ, 0x10, R39 ;  /* 0x00000010ff0d7819 */ /* 0x000fe40000011627 */
[----:B------:R-:W-:-:S02]  /*103f0*/  LOP3.LUT R9, R9, 0xff0000, R36, 0xf8, !PT ;  /* 0x00ff000009097812 */ /* 0x000fc400078ef824 */
[----:B------:R-:W-:Y:S01]  /*10400*/  LOP3.LUT R3, R10, 0xff0000, R3, 0xf8, !PT ;  /* 0x00ff00000a037812 */ /* 0x000fe200078ef803 */
[----:B------:R-:W-:Y:S01]  /*10410*/  IMAD.U32 R13, R13, 0x10000, RZ ;  /* 0x000100000d0d7824 */ /* 0x000fe200078e00ff */
[----:B------:R-:W-:Y:S02]  /*10420*/  SHF.R.U32.HI R15, RZ, 0x8, R5 ;  /* 0x00000008ff0f7819 */ /* 0x000fe40000011605 */
[----:B------:R-:W-:Y:S02]  /*10430*/  LOP3.LUT R0, R9, 0xff000000, R36, 0xf8, !PT ;  /* 0xff00000009007812 */ /* 0x000fe400078ef824 */
[----:B------:R-:W-:Y:S02]  /*10440*/  LOP3.LUT R36, R3, 0xff000000, R37, 0xf8, !PT ;  /* 0xff00000003247812 */ /* 0x000fe400078ef825 */
[----:B------:R-:W-:Y:S02]  /*10450*/  SHF.R.U32.HI R3, RZ, 0x8, R4 ;  /* 0x00000008ff037819 */ /* 0x000fe40000011604 */
[----:B------:R-:W-:-:S02]  /*10460*/  LOP3.LUT R10, R5, 0xff, RZ, 0xc0, !PT ;  /* 0x000000ff050a7812 */ /* 0x000fc400078ec0ff */
[----:B------:R-:W-:Y:S02]  /*10470*/  LOP3.LUT R15, R15, 0xff, RZ, 0xc0, !PT ;  /* 0x000000ff0f0f7812 */ /* 0x000fe400078ec0ff */
[----:B------:R-:W-:Y:S02]  /*10480*/  LOP3.LUT R13, R8, 0xff0000, R13, 0xf8, !PT ;  /* 0x00ff0000080d7812 */ /* 0x000fe400078ef80d */
[----:B------:R-:W-:Y:S02]  /*10490*/  LOP3.LUT R8, R4, 0xff, RZ, 0xc0, !PT ;  /* 0x000000ff04087812 */ /* 0x000fe400078ec0ff */
[----:B------:R-:W-:Y:S02]  /*104a0*/  LOP3.LUT R9, R3, 0xff, RZ, 0xc0, !PT ;  /* 0x000000ff03097812 */ /* 0x000fe400078ec0ff */
[----:B------:R-:W-:Y:S02]  /*104b0*/  PRMT R10, R15, 0x7604, R10 ;  /* 0x000076040f0a7816 */ /* 0x000fe4000000000a */
[----:B------:R-:W-:-:S02]  /*104c0*/  SHF.R.U32.HI R15, RZ, 0x8, R7 ;  /* 0x00000008ff0f7819 */ /* 0x000fc40000011607 */
[----:B------:R-:W-:Y:S02]  /*104d0*/  LOP3.LUT R11, R11, 0xff0000, R38, 0xf8, !PT ;  /* 0x00ff00000b0b7812 */ /* 0x000fe400078ef826 */
[----:B------:R-:W-:Y:S02]  /*104e0*/  PRMT R9, R9, 0x7604, R8 ;  /* 0x0000760409097816 */ /* 0x000fe40000000008 */
[----:B------:R-:W-:Y:S02]  /*104f0*/  SHF.R.U32.HI R8, RZ, 0x8, R6 ;  /* 0x00000008ff087819 */ /* 0x000fe40000011606 */
[----:B------:R-:W-:Y:S02]  /*10500*/  SHF.R.U32.HI R24, RZ, 0x10, R7 ;  /* 0x00000010ff187819 */ /* 0x000fe40000011607 */
[----:B------:R-:W-:Y:S02]  /*10510*/  LOP3.LUT R14, R7, 0xff, RZ, 0xc0, !PT ;  /* 0x000000ff070e7812 */ /* 0x000fe400078ec0ff */
[----:B------:R-:W-:-:S02]  /*10520*/  LOP3.LUT R15, R15, 0xff, RZ, 0xc0, !PT ;  /* 0x000000ff0f0f7812 */ /* 0x000fc400078ec0ff */
[----:B------:R-:W-:Y:S02]  /*10530*/  LOP3.LUT R3, R11, 0xff000000, R38, 0xf8, !PT ;  /* 0xff0000000b037812 */ /* 0x000fe400078ef826 */
[----:B------:R-:W-:Y:S02]  /*10540*/  LOP3.LUT R38, R13, 0xff000000, R39, 0xf8, !PT ;  /* 0xff0000000d267812 */ /* 0x000fe400078ef827 */
[----:B------:R-:W-:Y:S02]  /*10550*/  LOP3.LUT R12, R6, 0xff, RZ, 0xc0, !PT ;  /* 0x000000ff060c7812 */ /* 0x000fe400078ec0ff */
[----:B------:R-:W-:Y:S02]  /*10560*/  LOP3.LUT R13, R8, 0xff, RZ, 0xc0, !PT ;  /* 0x000000ff080d7812 */ /* 0x000fe400078ec0ff */
[----:B------:R-:W-:Y:S02]  /*10570*/  SHF.R.U32.HI R11, RZ, 0x10, R5 ;  /* 0x00000010ff0b7819 */ /* 0x000fe40000011605 */
[----:B------:R-:W-:Y:S01]  /*10580*/  PRMT R14, R15, 0x7604, R14 ;  /* 0x000076040f0e7816 */ /* 0x000fe2000000000e */
[----:B------:R-:W-:Y:S01]  /*10590*/  IMAD.U32 R15, R24, 0x10000, RZ ;  /* 0x00010000180f7824 */ /* 0x000fe200078e00ff */
[----:B------:R-:W-:-:S02]  /*105a0*/  PRMT R13, R13, 0x7604, R12 ;  /* 0x000076040d0d7816 */ /* 0x000fc4000000000c */
[----:B------:R-:W-:Y:S02]  /*105b0*/  SHF.L.U32 R11, R11, 0x10, RZ ;  /* 0x000000100b0b7819 */ /* 0x000fe400000006ff */
[----:B------:R-:W-:Y:S02]  /*105c0*/  LOP3.LUT R25, R14, 0xff0000, R15, 0xf8, !PT ;  /* 0x00ff00000e197812 */ /* 0x000fe400078ef80f */
[----:B------:R-:W-:Y:S02]  /*105d0*/  LOP3.LUT R15, R13, 0xff0000, R6, 0xf8, !PT ;  /* 0x00ff00000d0f7812 */ /* 0x000fe400078ef806 */
[----:B------:R-:W-:Y:S02]  /*105e0*/  LOP3.LUT R11, R10, 0xff0000, R11, 0xf8, !PT ;  /* 0x00ff00000a0b7812 */ /* 0x000fe400078ef80b */
[----:B------:R-:W-:Y:S02]  /*105f0*/  LOP3.LUT R9, R9, 0xff0000, R4, 0xf8, !PT ;  /* 0x00ff000009097812 */ /* 0x000fe400078ef804 */
[----:B------:R-:W-:-:S02]  /*10600*/  LEA.HI R33, R33, R30, RZ, 0x3 ;  /* 0x0000001e21217211 */ /* 0x000fc400078f18ff */
[----:B------:R-:W-:Y:S02]  /*10610*/  LOP3.LUT R14, R15, 0xff000000, R6, 0xf8, !PT ;  /* 0xff0000000f0e7812 */ /* 0x000fe400078ef806 */
[----:B------:R-:W-:Y:S02]  /*10620*/  LOP3.LUT R12, R9, 0xff000000, R4, 0xf8, !PT ;  /* 0xff000000090c7812 */ /* 0x000fe400078ef804 */
[----:B------:R-:W-:Y:S02]  /*10630*/  LOP3.LUT R13, R11, 0xff000000, R5, 0xf8, !PT ;  /* 0xff0000000b0d7812 */ /* 0x000fe400078ef805 */
[----:B------:R-:W-:Y:S02]  /*10640*/  LOP3.LUT R15, R25, 0xff000000, R7, 0xf8, !PT ;  /* 0xff000000190f7812 */ /* 0x000fe400078ef807 */
[----:B------:R-:W-:Y:S01]  /*10650*/  LOP3.LUT R33, R33, 0xfffffff8, RZ, 0xc0, !PT ;  /* 0xfffffff821217812 */ /* 0x000fe200078ec0ff */
[----:B-1----:R-:W-:Y:S06]  /*10660*/  @!P4 BRA `(.L_x_422) ;  /* 0x0000014400e4c947 */ /* 0x002fec0003800000 */
.L_x_629:
[----:B------:R-:W-:Y:S05]  /*10670*/  BSYNC B1 ;  /* 0x0000000000017941 */ /* 0x000fea0003800000 */
.L_x_421:
[----:B------:R-:W-:Y:S01]  /*10680*/  BSSY B1, `(.L_x_423) ;  /* 0x00000c5000017945 */ /* 0x000fe20003800000 */
[----:B-1----:R-:W-:-:S03]  /*10690*/  IMAD.IADD R20, R30, 0x1, -R33 ;  /* 0x000000011e147824 */ /* 0x002fc600078e0a21 */
[----:B------:R-:W-:Y:S05]  /*106a0*/  @P1 BRA `(.L_x_424) ;  /* 0x0000000c00081947 */ /* 0x000fea0003800000 */
[----:B------:R-:W2:Y:S04]  /*106b0*/  LDL R9, [R1+0x4] ;  /* 0x0000040001097983 */ /* 0x000ea80000100800 */
[----:B------:R-:W3:Y:S04]  /*106c0*/  LDL R8, [R1+0xc] ;  /* 0x00000c0001087983 */ /* 0x000ee80000100800 */
[----:B------:R-:W4:Y:S04]  /*106d0*/  LDL R6, [R1+0x10] ;  /* 0x0000100001067983 */ /* 0x000f280000100800 */
[----:B------:R-:W5:Y:S01]  /*106e0*/  LDL R59, [R1+0x28] ;  /* 0x00002800013b7983 */ /* 0x000f620000100800 */
[----:B------:R-:W-:-:S02]  /*106f0*/  LEA.HI R4, R21, R20, RZ, 0x1c ;  /* 0x0000001415047211 */ /* 0x000fc400078fe0ff */
[----:B0-----:R-:W-:Y:S02]  /*10700*/  F2FP.F16.E4M3.UNPACK_B R40, R0.H1 ;  /* 0x00000000ff28723e */ /* 0x001fe400030006ff */
[----:B------:R-:W-:Y:S02]  /*10710*/  SHF.R.S32.HI R7, RZ, 0x1f, R4 ;  /* 0x0000001fff077819 */ /* 0x000fe40000011404 */
[----:B------:R-:W-:Y:S01]  /*10720*/  SHF.L.U32 R5, R4, 0x4, RZ ;  /* 0x0000000404057819 */ /* 0x000fe200000006ff */
[----:B------:R-:W-:Y:S01]  /*10730*/  HADD2.F32 R41, -RZ, R40.H0_H0 ;  /* 0x20000028ff297230 */ /* 0x000fe20000004100 */
[----:B------:R-:W-:Y:S02]  /*10740*/  LEA.HI R7, R7, R4, RZ, 0x3 ;  /* 0x0000000407077211 */ /* 0x000fe400078f18ff */
[-C--:B------:R-:W-:Y:S02]  /*10750*/  F2FP.F16.E4M3.UNPACK_B R44, R12.reuse.H1 ;  /* 0x0000000cff2c723e */ /* 0x080fe400030006ff */
[----:B------:R-:W-:Y:S01]  /*10760*/  F2FP.F16.E4M3.UNPACK_B R43, R12 ;  /* 0x0000000cff2b723e */ /* 0x000fe200020006ff */
[----:B------:R-:W-:-:S02]  /*10770*/  IMAD.SHL.U32 R7, R7, 0x800, RZ ;  /* 0x0000080007077824 */ /* 0x000fc400078e00ff */
[----:B------:R-:W-:-:S03]  /*10780*/  HADD2.F32 R42, -RZ, R44.H0_H0 ;  /* 0x2000002cff2a7230 */ /* 0x000fc60000004100 */
[----:B------:R-:W-:Y:S02]  /*10790*/  LOP3.LUT R7, R7, 0xffffc000, RZ, 0xc0, !PT ;  /* 0xffffc00007077812 */ /* 0x000fe400078ec0ff */
[----:B--2---:R-:W-:-:S04]  /*107a0*/  LOP3.LUT R5, R9, 0x70, R5, 0xf8, !PT ;  /* 0x0000007009057812 */ /* 0x004fc800078ef805 */
[----:B---3--:R-:W-:-:S04]  /*107b0*/  LOP3.LUT R4, R5, R8, RZ, 0x3c, !PT ;  /* 0x0000000805047212 */ /* 0x008fc800078e3cff */
[----:B----4-:R-:W-:Y:S02]  /*107c0*/  IADD3 R8, R4, R7, R6 ;  /* 0x0000000704087210 */ /* 0x010fe40007ffe006 */
[----:B-----5:R-:W0:Y:S03]  /*107d0*/  LDS.128 R4, [R59+0x20400] ;  /* 0x020400003b047984 */ /* 0x020e260000000c00 */
[----:B------:R-:W-:-:S05]  /*107e0*/  IMAD.IADD R24, R19, 0x1, R8 ;  /* 0x0000000113187824 */ /* 0x000fca00078e0208 */
[----:B------:R-:W1:Y:S01]  /*107f0*/  LDS.128 R8, [R24+0x20400] ;  /* 0x0204000018087984 */ /* 0x000e620000000c00 */
[-C--:B0-----:R-:W-:Y:S02]  /*10800*/  F2FP.F16.E4M3.UNPACK_B R25, R4.reuse ;  /* 0x00000004ff19723e */ /* 0x081fe400020006ff */
[----:B------:R-:W-:Y:S02]  /*10810*/  F2FP.F16.E4M3.UNPACK_B R4, R4.H1 ;  /* 0x00000004ff04723e */ /* 0x000fe400030006ff */
[-C--:B------:R-:W-:Y:S02]  /*10820*/  F2FP.F16.E4M3.UNPACK_B R26, R5.reuse ;  /* 0x00000005ff1a723e */ /* 0x080fe400020006ff */
[-C--:B-1----:R-:W-:Y:S02]  /*10830*/  F2FP.F16.E4M3.UNPACK_B R33, R8.reuse.H1 ;  /* 0x00000008ff21723e */ /* 0x082fe400030006ff */
[----:B------:R-:W-:Y:S01]  /*10840*/  F2FP.F16.E4M3.UNPACK_B R27, R5.H1 ;  /* 0x00000005ff1b723e */ /* 0x000fe200030006ff */
[----:B------:R-:W-:Y:S01]  /*10850*/  HADD2.F32 R5, -RZ, R4.H0_H0 ;  /* 0x20000004ff057230 */ /* 0x000fe20000004100 */
[-C--:B------:R-:W-:Y:S01]  /*10860*/  F2FP.F16.E4M3.UNPACK_B R35, R9.reuse ;  /* 0x00000009ff23723e */ /* 0x080fe200020006ff */
[--C-:B------:R-:W-:Y:S01]  /*10870*/  HADD2.F32 R34, -RZ, R33.reuse.H0_H0 ;  /* 0x20000021ff227230 */ /* 0x100fe20000004100 */
[----:B------:R-:W-:Y:S01]  /*10880*/  F2FP.F16.E4M3.UNPACK_B R37, R9.H1 ;  /* 0x00000009ff25723e */ /* 0x000fe200030006ff */
[----:B------:R-:W-:Y:S01]  /*10890*/  HADD2.F32 R33, -RZ, R33.H1_H1 ;  /* 0x30000021ff217230 */ /* 0x000fe20000004100 */
[----:B------:R-:W-:-:S02]  /*108a0*/  F2FP.F16.E4M3.UNPACK_B R8, R8 ;  /* 0x00000008ff08723e */ /* 0x000fc400020006ff */
[CC--:B------:R-:W-:Y:S01]  /*108b0*/  FMUL.FTZ R9, R34.reuse, R41.reuse ;  /* 0x0000002922097220 */ /* 0x0c0fe20000410000 */
[----:B------:R-:W-:Y:S01]  /*108c0*/  FMUL.FTZ R46, R34, R42 ;  /* 0x0000002a222e7220 */ /* 0x000fe20000410000 */
[----:B------:R-:W-:Y:S02]  /*108d0*/  F2FP.F16.E4M3.UNPACK_B R39, R10 ;  /* 0x0000000aff27723e */ /* 0x000fe400020006ff */
[C---:B------:R-:W-:Y:S01]  /*108e0*/  FFMA.FTZ R48, R5.reuse, R42, R9 ;  /* 0x0000002a05307223 */ /* 0x040fe20000010009 */
[----:B------:R-:W-:Y:S01]  /*108f0*/  HADD2.F32 R42, -RZ, R40.H1_H1 ;  /* 0x30000028ff2a7230 */ /* 0x000fe20000004100 */
[----:B------:R-:W-:Y:S01]  /*10900*/  F2FP.F16.E4M3.UNPACK_B R40, R0 ;  /* 0x00000000ff28723e */ /* 0x000fe200020006ff */
[----:B------:R-:W-:Y:S01]  /*10910*/  FFMA.FTZ R47, R5, R41, -R46 ;  /* 0x00000029052f7223 */ /* 0x000fe2000001082e */
[----:B------:R-:W-:Y:S01]  /*10920*/  HADD2.F32 R46, -RZ, R44.H1_H1 ;  /* 0x3000002cff2e7230 */ /* 0x000fe20000004100 */
[----:B------:R-:W-:Y:S01]  /*10930*/  F2FP.F16.E4M3.UNPACK_B R10, R10.H1 ;  /* 0x0000000aff0a723e */ /* 0x000fe200030006ff */
[----:B------:R-:W-:-:S02]  /*10940*/  HADD2.F32 R44, -RZ, R43.H0_H0 ;  /* 0x2000002bff2c7230 */ /* 0x000fc40000004100 */
[C---:B------:R-:W-:Y:S01]  /*10950*/  FMUL.FTZ R45, R33.reuse, R42 ;  /* 0x0000002a212d7220 */ /* 0x040fe20000410000 */
[----:B------:R-:W-:Y:S02]  /*10960*/  HADD2.F32 R9, -RZ, R8.H0_H0 ;  /* 0x20000008ff097230 */ /* 0x000fe40000004100 */
[----:B------:R-:W-:Y:S01]  /*10970*/  FMUL.FTZ R50, R33, R46 ;  /* 0x0000002e21327220 */ /* 0x000fe20000410000 */
[----:B------:R-:W-:Y:S01]  /*10980*/  HADD2.F32 R41, -RZ, R40.H0_H0 ;  /* 0x20000028ff297230 */ /* 0x000fe20000004100 */
[----:B------:R-:W-:Y:S01]  /*10990*/  F2FP.F16.E4M3.UNPACK_B R28, R6 ;  /* 0x00000006ff1c723e */ /* 0x000fe200020006ff */
[----:B------:R-:W-:Y:S02]  /*109a0*/  HADD2.F32 R5, -RZ, R4.H1_H1 ;  /* 0x30000004ff057230 */ /* 0x000fe40000004100 */
[C---:B------:R-:W-:Y:S01]  /*109b0*/  FMUL.FTZ R33, R9.reuse, R44 ;  /* 0x0000002c09217220 */ /* 0x040fe20000410000 */
[----:B------:R-:W-:Y:S02]  /*109c0*/  HADD2.F32 R4, -RZ, R25.H0_H0 ;  /* 0x20000019ff047230 */ /* 0x000fe40000004100 */
[----:B------:R-:W-:Y:S01]  /*109d0*/  FMUL.FTZ R9, R9, R41 ;  /* 0x0000002909097220 */ /* 0x000fe20000410000 */
[----:B------:R-:W-:-:S02]  /*109e0*/  HADD2.F32 R43, -RZ, R43.H1_H1 ;  /* 0x3000002bff2b7230 */ /* 0x000fc40000004100 */
[C---:B------:R-:W-:Y:S01]  /*109f0*/  FFMA.FTZ R49, R5.reuse, R46, R45 ;  /* 0x0000002e05317223 */ /* 0x040fe2000001002d */
[----:B------:R-:W-:Y:S02]  /*10a00*/  HADD2.F32 R8, -RZ, R8.H1_H1 ;  /* 0x30000008ff087230 */ /* 0x000fe40000004100 */
[C---:B------:R-:W-:Y:S01]  /*10a10*/  FFMA.FTZ R45, R4.reuse, R41, -R33 ;  /* 0x00000029042d7223 */ /* 0x040fe20000010821 */
[----:B------:R-:W-:Y:S01]  /*10a20*/  FFMA.FTZ R44, R4, R44, R9 ;  /* 0x0000002c042c7223 */ /* 0x000fe20000010009 */
[----:B------:R-:W-:Y:S01]  /*10a30*/  F2FP.F16.E4M3.UNPACK_B R41, R13.H1 ;  /* 0x0000000dff29723e */ /* 0x000fe200030006ff */
[----:B------:R-:W-:Y:S01]  /*10a40*/  HADD2.F32 R40, -RZ, R40.H1_H1 ;  /* 0x30000028ff287230 */ /* 0x000fe20000004100 */
[----:B------:R-:W-:Y:S01]  /*10a50*/  F2FP.F16.E4M3.UNPACK_B R9, R36.H1 ;  /* 0x00000024ff09723e */ /* 0x000fe200030006ff */
[----:B------:R-:W-:Y:S01]  /*10a60*/  FFMA.FTZ R50, R5, R42, -R50 ;  /* 0x0000002a05327223 */ /* 0x000fe20000010832 */
[----:B------:R-:W-:Y:S02]  /*10a70*/  HADD2.F32 R25, -RZ, R25.H1_H1 ;  /* 0x30000019ff197230 */ /* 0x000fe40000004100 */
[----:B------:R-:W-:Y:S01]  /*10a80*/  FMUL.FTZ R46, R8, R43 ;  /* 0x0000002b082e7220 */ /* 0x000fe20000410000 */
[----:B------:R-:W-:-:S02]  /*10a90*/  HADD2.F32 R42, -RZ, R41.H0_H0 ;  /* 0x20000029ff2a7230 */ /* 0x000fc40000004100 */
[-C--:B------:R-:W-:Y:S01]  /*10aa0*/  FMUL.FTZ R8, R8, R40.reuse ;  /* 0x0000002808087220 */ /* 0x080fe20000410000 */
[----:B------:R-:W-:Y:S02]  /*10ab0*/  HADD2.F32 R5, -RZ, R37.H0_H0 ;  /* 0x20000025ff057230 */ /* 0x000fe40000004100 */
[C---:B------:R-:W-:Y:S01]  /*10ac0*/  FFMA.FTZ R46, R25.reuse, R40, -R46 ;  /* 0x00000028192e7223 */ /* 0x040fe2000001082e */
[----:B------:R-:W-:Y:S02]  /*10ad0*/  HADD2.F32 R33, -RZ, R9.H0_H0 ;  /* 0x20000009ff217230 */ /* 0x000fe40000004100 */
[----:B------:R-:W-:Y:S01]  /*10ae0*/  FFMA.FTZ R43, R25, R43, R8 ;  /* 0x0000002b192b7223 */ /* 0x000fe20000010008 */
[----:B------:R-:W-:Y:S02]  /*10af0*/  HADD2.F32 R4, -RZ, R27.H0_H0 ;  /* 0x2000001bff047230 */ /* 0x000fe40000004100 */
[C---:B------:R-:W-:Y:S01]  /*10b00*/  FMUL.FTZ R51, R5.reuse, R42 ;  /* 0x0000002a05337220 */ /* 0x040fe20000410000 */
[----:B------:R-:W-:Y:S01]  /*10b10*/  F2FP.F16.E4M3.UNPACK_B R8, R36 ;  /* 0x00000024ff08723e */ /* 0x000fe200020006ff */
[----:B------:R-:W-:Y:S01]  /*10b20*/  FMUL.FTZ R5, R5, R33 ;  /* 0x0000002105057220 */ /* 0x000fe20000410000 */
[----:B------:R-:W-:Y:S01]  /*10b30*/  F2FP.F16.E4M3.UNPACK_B R25, R13 ;  /* 0x0000000dff19723e */ /* 0x000fe200020006ff */
[----:B------:R-:W-:-:S02]  /*10b40*/  HADD2.F32 R40, -RZ, R9.H1_H1 ;  /* 0x30000009ff287230 */ /* 0x000fc40000004100 */
[C---:B------:R-:W-:Y:S01]  /*10b50*/  FFMA.FTZ R51, R4.reuse, R33, -R51 ;  /* 0x0000002104337223 */ /* 0x040fe20000010833 */
[----:B------:R-:W-:Y:S01]  /*10b60*/  FFMA.FTZ R53, R4, R42, R5 ;  /* 0x0000002a04357223 */ /* 0x000fe20000010005 */
[----:B------:R-:W-:Y:S01]  /*10b70*/  HADD2.F32 R5, -RZ, R35.H0_H0 ;  /* 0x20000023ff057230 */ /* 0x000fe20000004100 */
[----:B------:R-:W-:Y:S01]  /*10b80*/  F2FP.F16.E4M3.UNPACK_B R6, R6.H1 ;  /* 0x00000006ff06723e */ /* 0x000fe200030006ff */
[----:B------:R-:W-:Y:S01]  /*10b90*/  HADD2.F32 R9, -RZ, R8.H0_H0 ;  /* 0x20000008ff097230 */ /* 0x000fe20000004100 */
[-C--:B------:R-:W-:Y:S01]  /*10ba0*/  F2FP.F16.E4M3.UNPACK_B R34, R11.reuse ;  /* 0x0000000bff22723e */ /* 0x080fe200020006ff */
[----:B------:R-:W-:Y:S01]  /*10bb0*/  HADD2.F32 R42, -RZ, R41.H1_H1 ;  /* 0x30000029ff2a7230 */ /* 0x000fe20000004100 */
[----:B------:R-:W-:Y:S01]  /*10bc0*/  F2FP.F16.E4M3.UNPACK_B R11, R11.H1 ;  /* 0x0000000bff0b723e */ /* 0x000fe200030006ff */
[----:B------:R-:W-:Y:S02]  /*10bd0*/  HADD2.F32 R37, -RZ, R37.H1_H1 ;  /* 0x30000025ff257230 */ /* 0x000fe40000004100 */
[----:B------:R-:W-:Y:S01]  /*10be0*/  FMUL.FTZ R52, R5, R9 ;  /* 0x0000000905347220 */ /* 0x000fe20000410000 */
[----:B------:R-:W-:Y:S01]  /*10bf0*/  HADD2.F32 R33, -RZ, R25.H0_H0 ;  /* 0x20000019ff217230 */ /* 0x000fe20000004100 */
[----:B------:R-:W-:Y:S01]  /*10c00*/  F2FP.F16.E4M3.UNPACK_B R29, R7 ;  /* 0x00000007ff1d723e */ /* 0x000fe200020006ff */
[----:B------:R-:W-:-:S02]  /*10c10*/  HADD2.F32 R4, -RZ, R26.H0_H0 ;  /* 0x2000001aff047230 */ /* 0x000fc40000004100 */
[C---:B------:R-:W-:Y:S01]  /*10c20*/  FMUL.FTZ R54, R37.reuse, R42 ;  /* 0x0000002a25367220 */ /* 0x040fe20000410000 */
[----:B------:R-:W-:Y:S02]  /*10c30*/  HADD2.F32 R27, -RZ, R27.H1_H1 ;  /* 0x3000001bff1b7230 */ /* 0x000fe40000004100 */
[----:B------:R-:W-:Y:S01]  /*10c40*/  FMUL.FTZ R41, R37, R40 ;  /* 0x0000002825297220 */ /* 0x000fe20000410000 */
[-C--:B------:R-:W-:Y:S01]  /*10c50*/  FMUL.FTZ R37, R5, R33.reuse ;  /* 0x0000002105257220 */ /* 0x080fe20000410000 */
[C---:B------:R-:W-:Y:S01]  /*10c60*/  FFMA.FTZ R52, R4.reuse, R33, R52 ;  /* 0x0000002104347223 */ /* 0x040fe20000010034 */
[----:B------:R-:W-:Y:S01]  /*10c70*/  F2FP.F16.E4M3.UNPACK_B R33, R14.H1 ;  /* 0x0000000eff21723e */ /* 0x000fe200030006ff */
[C---:B------:R-:W-:Y:S01]  /*10c80*/  FFMA.FTZ R54, R27.reuse, R40, -R54 ;  /* 0x000000281b367223 */ /* 0x040fe20000010836 */
[----:B------:R-:W-:Y:S01]  /*10c90*/  FFMA.FTZ R40, R4, R9, -R37 ;  /* 0x0000000904287223 */ /* 0x000fe20000010825 */
[----:B------:R-:W-:Y:S01]  /*10ca0*/  F2FP.F16.E4M3.UNPACK_B R9, R3.H1 ;  /* 0x00000003ff09723e */ /* 0x000fe200030006ff */
[----:B------:R-:W-:Y:S01]  /*10cb0*/  FFMA.FTZ R56, R27, R42, R41 ;  /* 0x0000002a1b387223 */ /* 0x000fe20000010029 */
[----:B------:R-:W-:Y:S01]  /*10cc0*/  HADD2.F32 R8, -RZ, R8.H1_H1 ;  /* 0x30000008ff087230 */ /* 0x000fe20000004100 */
[----:B------:R-:W-:Y:S01]  /*10cd0*/  F2FP.F16.E4M3.UNPACK_B R7, R7.H1 ;  /* 0x00000007ff07723e */ /* 0x000fe200030006ff */
[----:B------:R-:W-:-:S02]  /*10ce0*/  HADD2.F32 R27, -RZ, R25.H1_H1 ;  /* 0x30000019ff1b7230 */ /* 0x000fc40000004100 */
[----:B------:R-:W-:Y:S02]  /*10cf0*/  HADD2.F32 R35, -RZ, R35.H1_H1 ;  /* 0x30000023ff237230 */ /* 0x000fe40000004100 */
[----:B------:R-:W-:Y:S02]  /*10d00*/  HADD2.F32 R37, -RZ, R33.H0_H0 ;  /* 0x20000021ff257230 */ /* 0x000fe40000004100 */
[----:B------:R-:W-:Y:S02]  /*10d10*/  HADD2.F32 R5, -RZ, R10.H0_H0 ;  /* 0x2000000aff057230 */ /* 0x000fe40000004100 */
[C---:B------:R-:W-:Y:S01]  /*10d20*/  FMUL.FTZ R41, R35.reuse, R27 ;  /* 0x0000001b23297220 */ /* 0x040fe20000410000 */
[----:B------:R-:W-:Y:S02]  /*10d30*/  HADD2.F32 R25, -RZ, R9.H0_H0 ;  /* 0x20000009ff197230 */ /* 0x000fe40000004100 */
[----:B------:R-:W-:Y:S01]  /*10d40*/  FMUL.FTZ R42, R35, R8 ;  /* 0x00000008232a7220 */ /* 0x000fe20000410000 */
[----:B------:R-:W-:-:S02]  /*10d50*/  HADD2.F32 R4, -RZ, R6.H0_H0 ;  /* 0x20000006ff047230 */ /* 0x000fc40000004100 */
[C---:B------:R-:W-:Y:S01]  /*10d60*/  FMUL.FTZ R35, R5.reuse, R37 ;  /* 0x0000002505237220 */ /* 0x040fe20000410000 */
[----:B------:R-:W-:Y:S02]  /*10d70*/  HADD2.F32 R26, -RZ, R26.H1_H1 ;  /* 0x3000001aff1a7230 */ /* 0x000fe40000004100 */
[-C--:B------:R-:W-:Y:S01]  /*10d80*/  FMUL.FTZ R58, R5, R25.reuse ;  /* 0x00000019053a7220 */ /* 0x080fe20000410000 */
[----:B------:R-:W-:Y:S02]  /*10d90*/  HADD2.F32 R33, -RZ, R33.H1_H1 ;  /* 0x30000021ff217230 */ /* 0x000fe40000004100 */
[----:B------:R-:W-:Y:S01]  /*10da0*/  FFMA.FTZ R55, R4, R25, -R35 ;  /* 0x0000001904377223 */ /* 0x000fe20000010823 */
[----:B------:R-:W-:Y:S01]  /*10db0*/  HADD2.F32 R10, -RZ, R10.H1_H1 ;  /* 0x3000000aff0a7230 */ /* 0x000fe20000004100 */
[----:B------:R-:W-:Y:S01]  /*10dc0*/  F2FP.F16.E4M3.UNPACK_B R25, R14 ;  /* 0x0000000eff19723e */ /* 0x000fe200020006ff */
[----:B------:R-:W-:Y:S02]  /*10dd0*/  HADD2.F32 R9, -RZ, R9.H1_H1 ;  /* 0x30000009ff097230 */ /* 0x000fe40000004100 */
[----:B------:R-:W-:Y:S01]  /*10de0*/  FFMA.FTZ R41, R26, R8, -R41 ;  /* 0x000000081a297223 */ /* 0x000fe20000010829 */
[----:B------:R-:W-:Y:S01]  /*10df0*/  FFMA.FTZ R58, R4, R37, R58 ;  /* 0x00000025043a7223 */ /* 0x000fe2000001003a */
[----:B------:R-:W-:Y:S01]  /*10e00*/  HADD2.F32 R6, -RZ, R6.H1_H1 ;  /* 0x30000006ff067230 */ /* 0x000fe20000004100 */
[----:B------:R-:W-:Y:S01]  /*10e10*/  F2FP.F16.E4M3.UNPACK_B R8, R3 ;  /* 0x00000003ff08723e */ /* 0x000fe200020006ff */
[C---:B------:R-:W-:Y:S01]  /*10e20*/  FMUL.FTZ R35, R10.reuse, R33 ;  /* 0x000000210a237220 */ /* 0x040fe20000410000 */
[----:B------:R-:W-:Y:S01]  /*10e30*/  FMUL.FTZ R4, R10, R9 ;  /* 0x000000090a047220 */ /* 0x000fe20000410000 */
[----:B------:R-:W-:-:S02]  /*10e40*/  HADD2.F32 R10, -RZ, R25.H0_H0 ;  /* 0x20000019ff0a7230 */ /* 0x000fc40000004100 */
[----:B------:R-:W-:Y:S01]  /*10e50*/  FFMA.FTZ R27, R26, R27, R42 ;  /* 0x0000001b1a1b7223 */ /* 0x000fe2000001002a */
[----:B------:R-:W-:Y:S02]  /*10e60*/  HADD2.F32 R5, -RZ, R39.H0_H0 ;  /* 0x20000027ff057230 */ /* 0x000fe40000004100 */
[C---:B------:R-:W-:Y:S01]  /*10e70*/  FFMA.FTZ R60, R6.reuse, R9, -R35 ;  /* 0x00000009063c7223 */ /* 0x040fe20000010823 */
[----:B------:R-:W-:Y:S01]  /*10e80*/  FFMA.FTZ R57, R6, R33, R4 ;  /* 0x0000002106397223 */ /* 0x000fe20000010004 */
[----:B------:R-:W-:Y:S02]  /*10e90*/  HADD2.F32 R6, -RZ, R8.H0_H0 ;  /* 0x20000008ff067230 */ /* 0x000fe40000004100 */
[----:B------:R-:W-:Y:S02]  /*10ea0*/  HADD2.F32 R4, -RZ, R28.H0_H0 ;  /* 0x2000001cff047230 */ /* 0x000fe40000004100 */
[----:B------:R-:W-:Y:S01]  /*10eb0*/  FMUL.FTZ R9, R5, R10 ;  /* 0x0000000a05097220 */ /* 0x000fe20000410000 */
[----:B------:R-:W-:-:S02]  /*10ec0*/  HADD2.F32 R25, -RZ, R25.H1_H1 ;  /* 0x30000019ff197230 */ /* 0x000fc40000004100 */
[-C--:B------:R-:W-:Y:S01]  /*10ed0*/  FMUL.FTZ R5, R5, R6.reuse ;  /* 0x0000000605057220 */ /* 0x080fe20000410000 */
[----:B------:R-:W-:Y:S02]  /*10ee0*/  HADD2.F32 R39, -RZ, R39.H1_H1 ;  /* 0x30000027ff277230 */ /* 0x000fe40000004100 */
[C---:B------:R-:W-:Y:S01]  /*10ef0*/  FFMA.FTZ R33, R4.reuse, R6, -R9 ;  /* 0x0000000604217223 */ /* 0x040fe20000010809 */
[----:B------:R-:W-:Y:S01]  /*10f00*/  HADD2.F32 R8, -RZ, R8.H1_H1 ;  /* 0x30000008ff087230 */ /* 0x000fe20000004100 */
[----:B------:R-:W-:Y:S01]  /*10f10*/  F2FP.F16.E4M3.UNPACK_B R9, R15.H1 ;  /* 0x0000000fff09723e */ /* 0x000fe200030006ff */
[----:B------:R-:W-:Y:S02]  /*10f20*/  HADD2.F32 R28, -RZ, R28.H1_H1 ;  /* 0x3000001cff1c7230 */ /* 0x000fe40000004100 */
[C---:B------:R-:W-:Y:S01]  /*10f30*/  FMUL.FTZ R37, R39.reuse, R25 ;  /* 0x0000001927257220 */ /* 0x040fe20000410000 */
[----:B------:R-:W-:Y:S01]  /*10f40*/  FFMA.FTZ R35, R4, R10, R5 ;  /* 0x0000000a04237223 */ /* 0x000fe20000010005 */
[----:B------:R-:W-:Y:S01]  /*10f50*/  F2FP.F16.E4M3.UNPACK_B R4, R38.H1 ;  /* 0x00000026ff04723e */ /* 0x000fe200030006ff */
[-C--:B------:R-:W-:Y:S01]  /*10f60*/  FMUL.FTZ R6, R39, R8.reuse ;  /* 0x0000000827067220 */ /* 0x080fe20000410000 */
[----:B------:R-:W-:Y:S01]  /*10f70*/  FFMA.FTZ R42, R28, R8, -R37 ;  /* 0x000000081c2a7223 */ /* 0x000fe20000010825 */
[----:B------:R-:W-:-:S02]  /*10f80*/  HADD2.F32 R10, -RZ, R9.H0_H0 ;  /* 0x20000009ff0a7230 */ /* 0x000fc40000004100 */
[----:B------:R-:W-:Y:S02]  /*10f90*/  HADD2.F32 R5, -RZ, R11.H0_H0 ;  /* 0x2000000bff057230 */ /* 0x000fe40000004100 */
[----:B------:R-:W-:Y:S01]  /*10fa0*/  FFMA.FTZ R28, R28, R25, R6 ;  /* 0x000000191c1c7223 */ /* 0x000fe20000010006 */
[--C-:B------:R-:W-:Y:S02]  /*10fb0*/  HADD2.F32 R6, -RZ, R4.reuse.H0_H0 ;  /* 0x20000004ff067230 */ /* 0x100fe40000004100 */
[----:B------:R-:W-:Y:S02]  /*10fc0*/  HADD2.F32 R8, -RZ, R4.H1_H1 ;  /* 0x30000004ff087230 */ /* 0x000fe40000004100 */
[----:B------:R-:W-:Y:S01]  /*10fd0*/  FMUL.FTZ R25, R5, R10 ;  /* 0x0000000a05197220 */ /* 0x000fe20000410000 */
[----:B------:R-:W-:Y:S02]  /*10fe0*/  HADD2.F32 R4, -RZ, R7.H0_H0 ;  /* 0x20000007ff047230 */ /* 0x000fe40000004100 */
[----:B------:R-:W-:-:S02]  /*10ff0*/  HADD2.F32 R26, -RZ, R9.H1_H1 ;  /* 0x30000009ff1a7230 */ /* 0x000fc40000004100 */
[-C--:B------:R-:W-:Y:S01]  /*11000*/  FMUL.FTZ R9, R5, R6.reuse ;  /* 0x0000000605097220 */ /* 0x080fe20000410000 */
[----:B------:R-:W-:Y:S02]  /*11010*/  HADD2.F32 R11, -RZ, R11.H1_H1 ;  /* 0x3000000bff0b7230 */ /* 0x000fe40000004100 */
[C---:B------:R-:W-:Y:S01]  /*11020*/  FFMA.FTZ R37, R4.reuse, R6, -R25 ;  /* 0x0000000604257223 */ /* 0x040fe20000010819 */
[----:B------:R-:W-:Y:S01]  /*11030*/  HADD2.F32 R7, -RZ, R7.H1_H1 ;  /* 0x30000007ff077230 */ /* 0x000fe20000004100 */
[----:B------:R-:W-:Y:S01]  /*11040*/  F2FP.F16.E4M3.UNPACK_B R5, R38 ;  /* 0x00000026ff05723e */ /* 0x000fe200020006ff */
[----:B------:R-:W-:Y:S01]  /*11050*/  FFMA.FTZ R39, R4, R10, R9 ;  /* 0x0000000a04277223 */ /* 0x000fe20000010009 */
[C---:B------:R-:W-:Y:S01]  /*11060*/  FMUL.FTZ R6, R11.reuse, R26 ;  /* 0x0000001a0b067220 */ /* 0x040fe20000410000 */
[-C--:B------:R-:W-:Y:S01]  /*11070*/  FMUL.FTZ R11, R11, R8.reuse ;  /* 0x000000080b0b7220 */ /* 0x080fe20000410000 */
[----:B------:R-:W-:Y:S02]  /*11080*/  F2FP.F16.E4M3.UNPACK_B R4, R15 ;  /* 0x0000000fff04723e */ /* 0x000fe400020006ff */
[C---:B------:R-:W-:Y:S01]  /*11090*/  FFMA.FTZ R62, R7.reuse, R8, -R6 ;  /* 0x00000008073e7223 */ /* 0x040fe20000010806 */
[----:B------:R-:W-:Y:S01]  /*110a0*/  FFMA.FTZ R64, R7, R26, R11 ;  /* 0x0000001a07407223 */ /* 0x000fe2000001000b */
[----:B------:R-:W-:-:S02]  /*110b0*/  HADD2.F32 R6, -RZ, R5.H0_H0 ;  /* 0x20000005ff067230 */ /* 0x000fc40000004100 */
[----:B------:R-:W-:Y:S02]  /*110c0*/  HADD2.F32 R7, -RZ, R5.H1_H1 ;  /* 0x30000005ff077230 */ /* 0x000fe40000004100 */
[----:B------:R-:W-:Y:S01]  /*110d0*/  HADD2.F32 R8, -RZ, R4.H0_H0 ;  /* 0x20000004ff087230 */ /* 0x000fe20000004100 */
[----:B------:R-:W-:Y:S01]  /*110e0*/  F2FP.SATFINITE.E4M3.F32.PACK_AB_MERGE_C R39, R64, R39, RZ ;  /* 0x000000274027723e */ /* 0x000fe200048070ff */
[----:B------:R-:W-:Y:S02]  /*110f0*/  HADD2.F32 R5, -RZ, R34.H0_H0 ;  /* 0x20000022ff057230 */ /* 0x000fe40000004100 */
[----:B------:R-:W-:Y:S02]  /*11100*/  HADD2.F32 R9, -RZ, R4.H1_H1 ;  /* 0x30000004ff097230 */ /* 0x000fe40000004100 */
[----:B------:R-:W-:Y:S02]  /*11110*/  HADD2.F32 R34, -RZ, R34.H1_H1 ;  /* 0x30000022ff227230 */ /* 0x000fe40000004100 */
[----:B------:R-:W-:Y:S01]  /*11120*/  FMUL.FTZ R11, R5, R8 ;  /* 0x00000008050b7220 */ /* 0x000fe20000410000 */
[----:B------:R-:W-:-:S02]  /*11130*/  HADD2.F32 R4, -RZ, R29.H0_H0 ;  /* 0x2000001dff047230 */ /* 0x000fc40000004100 */
[-C--:B------:R-:W-:Y:S01]  /*11140*/  FMUL.FTZ R5, R5, R6.reuse ;  /* 0x0000000605057220 */ /* 0x080fe20000410000 */
[----:B------:R-:W-:Y:S02]  /*11150*/  HADD2.F32 R29, -RZ, R29.H1_H1 ;  /* 0x3000001dff1d7230 */ /* 0x000fe40000004100 */
[C---:B------:R-:W-:Y:S01]  /*11160*/  FMUL.FTZ R10, R34.reuse, R9 ;  /* 0x00000009220a7220 */ /* 0x040fe20000410000 */
[-C--:B------:R-:W-:Y:S01]  /*11170*/  FMUL.FTZ R34, R34, R7.reuse ;  /* 0x0000000722227220 */ /* 0x080fe20000410000 */
[C---:B------:R-:W-:Y:S01]  /*11180*/  FFMA.FTZ R11, R4.reuse, R6, -R11 ;  /* 0x00000006040b7223 */ /* 0x040fe2000001080b */
[----:B------:R-:W-:Y:S01]  /*11190*/  FFMA.FTZ R25, R4, R8, R5 ;  /* 0x0000000804197223 */ /* 0x000fe20000010005 */
[C---:B------:R-:W-:Y:S01]  /*111a0*/  FFMA.FTZ R26, R29.reuse, R7, -R10 ;  /* 0x000000071d1a7223 */ /* 0x040fe2000001080a */
[----:B------:R-:W-:Y:S01]  /*111b0*/  FFMA.FTZ R34, R29, R9, R34 ;  /* 0x000000091d227223 */ /* 0x000fe20000010022 */
[----:B------:R-:W-:Y:S02]  /*111c0*/  F2FP.SATFINITE.E4M3.F32.PACK_AB_MERGE_C R4, R50, R47, RZ ;  /* 0x0000002f3204723e */ /* 0x000fe400048070ff */
[----:B------:R-:W-:-:S02]  /*111d0*/  F2FP.SATFINITE.E4M3.F32.PACK_AB_MERGE_C R5, R54, R51, RZ ;  /* 0x000000333605723e */ /* 0x000fc400048070ff */
[----:B------:R-:W-:Y:S02]  /*111e0*/  F2FP.SATFINITE.E4M3.F32.PACK_AB_MERGE_C R6, R60, R55, RZ ;  /* 0x000000373c06723e */ /* 0x000fe400048070ff */
[----:B------:R-:W-:Y:S02]  /*111f0*/  F2FP.SATFINITE.E4M3.F32.PACK_AB_MERGE_C R7, R62, R37, RZ ;  /* 0x000000253e07723e */ /* 0x000fe400048070ff */
[----:B------:R-:W-:Y:S02]  /*11200*/  F2FP.SATFINITE.E4M3.F32.PACK_AB_MERGE_C R8, R49, R48, RZ ;  /* 0x000000303108723e */ /* 0x000fe400048070ff */
[----:B------:R-:W-:Y:S02]  /*11210*/  F2FP.SATFINITE.E4M3.F32.PACK_AB_MERGE_C R9, R56, R53, RZ ;  /* 0x000000353809723e */ /* 0x000fe400048070ff */
[----:B------:R-:W-:Y:S02]  /*11220*/  F2FP.SATFINITE.E4M3.F32.PACK_AB_MERGE_C R10, R57, R58, RZ ;  /* 0x0000003a390a723e */ /* 0x000fe400048070ff */
[----:B------:R-:W-:-:S02]  /*11230*/  F2FP.SATFINITE.E4M3.F32.PACK_AB_MERGE_C R4, R46, R45, R4 ;  /* 0x0000002d2e04723e */ /* 0x000fc40004807004 */
[----:B------:R-:W-:Y:S02]  /*11240*/  F2FP.SATFINITE.E4M3.F32.PACK_AB_MERGE_C R5, R41, R40, R5 ;  /* 0x000000282905723e */ /* 0x000fe40004807005 */
[----:B------:R-:W-:Y:S02]  /*11250*/  F2FP.SATFINITE.E4M3.F32.PACK_AB_MERGE_C R6, R42, R33, R6 ;  /* 0x000000212a06723e */ /* 0x000fe40004807006 */
[----:B------:R-:W-:Y:S02]  /*11260*/  F2FP.SATFINITE.E4M3.F32.PACK_AB_MERGE_C R7, R26, R11, R7 ;  /* 0x0000000b1a07723e */ /* 0x000fe40004807007 */
[----:B------:R-:W-:Y:S02]  /*11270*/  F2FP.SATFINITE.E4M3.F32.PACK_AB_MERGE_C R8, R43, R44, R8 ;  /* 0x0000002c2b08723e */ /* 0x000fe40004807008 */
[----:B------:R-:W-:Y:S01]  /*11280*/  F2FP.SATFINITE.E4M3.F32.PACK_AB_MERGE_C R9, R27, R52, R9 ;  /* 0x000000341b09723e */ /* 0x000fe20004807009 */
[----:B------:R1:W-:Y:S01]  /*11290*/  STS.128 [R59+0x20400], R4 ;  /* 0x020400043b007388 */ /* 0x0003e20000000c00 */
[----:B------:R-:W-:-:S02]  /*112a0*/  F2FP.SATFINITE.E4M3.F32.PACK_AB_MERGE_C R10, R28, R35, R10 ;  /* 0x000000231c0a723e */ /* 0x000fc4000480700a */
[----:B------:R-:W-:-:S05]  /*112b0*/  F2FP.SATFINITE.E4M3.F32.PACK_AB_MERGE_C R11, R34, R25, R39 ;  /* 0x00000019220b723e */ /* 0x000fca0004807027 */
[----:B------:R1:W-:Y:S02]  /*112c0*/  STS.128 [R24+0x20400], R8 ;  /* 0x0204000818007388 */ /* 0x0003e40000000c00 */
.L_x_424:
[----:B------:R-:W-:Y:S05]  /*112d0*/  BSYNC B1 ;  /* 0x0000000000017941 */ /* 0x000fea0003800000 */
.L_x_423:
[----:B------:R-:W-:Y:S04]  /*112e0*/  BSSY B1, `(.L_x_425) ;  /* 0x00000c5000017945 */ /* 0x000fe80003800000 */
[----:B------:R-:W-:Y:S05]  /*112f0*/  @P2 BRA `(.L_x_426) ;  /* 0x0000000c000c2947 */ /* 0x000fea0003800000 */
[----:B-1----:R-:W2:Y:S04]  /*11300*/  LDL R8, [R1+0x24] ;  /* 0x0000240001087983 */ /* 0x002ea80000100800 */
[----:B------:R-:W3:Y:S01]  /*11310*/  LDL R61, [R1+0x44] ;  /* 0x00004400013d7983 */ /* 0x000ee20000100800 */
[----:B------:R-:W-:Y:S02]  /*11320*/  LEA.HI R4, R21, R20, RZ, 0x1c ;  /* 0x0000001415047211 */ /* 0x000fe400078fe0ff */
[----:B------:R-:W-:Y:S02]  /*11330*/  SHF.L.U32 R5, R234, 0x7, RZ ;  /* 0x00000007ea057819 */ /* 0x000fe400000006ff */
[----:B------:R-:W-:Y:S02]  /*11340*/  SHF.R.S32.HI R7, RZ, 0x1f, R4 ;  /* 0x0000001fff077819 */ /* 0x000fe40000011404 */
[----:B------:R-:W-:Y:S01]  /*11350*/  LOP3.LUT R6, R5, 0x380, RZ, 0xc0, !PT ;  /* 0x0000038005067812 */ /* 0x000fe200078ec0ff */
[----:B------:R-:W-:Y:S01]  /*11360*/  IMAD.SHL.U32 R5, R4, 0x10, RZ ;  /* 0x0000001004057824 */ /* 0x000fe200078e00ff */
[----:B------:R-:W-:-:S02]  /*11370*/  LEA.HI R7, R7, R4, RZ, 0x3 ;  /* 0x0000000407077211 */ /* 0x000fc400078f18ff */
[----:B------:R-:W-:Y:S02]  /*11380*/  F2FP.F16.E4M3.UNPACK_B R43, R0.H1 ;  /* 0x00000000ff2b723e */ /* 0x000fe400030006ff */
[----:B------:R-:W-:Y:S01]  /*11390*/  LOP3.LUT R4, R6, 0x70, R5, 0xf8, !PT ;  /* 0x0000007006047812 */ /* 0x000fe200078ef805 */
[----:B------:R-:W-:Y:S01]  /*113a0*/  IMAD.SHL.U32 R7, R7, 0x800, RZ ;  /* 0x0000080007077824 */ /* 0x000fe200078e00ff */
[----:B------:R-:W-:Y:S01]  /*113b0*/  SHF.R.U32.HI R5, RZ, 0x3, R6 ;  /* 0x00000003ff057819 */ /* 0x000fe20000011606 */
[--C-:B0-----:R-:W-:Y:S01]  /*113c0*/  HADD2.F32 R41, -RZ, R43.reuse.H0_H0 ;  /* 0x2000002bff297230 */ /* 0x101fe20000004100 */
[-C--:B------:R-:W-:Y:S01]  /*113d0*/  F2FP.F16.E4M3.UNPACK_B R44, R12.reuse.H1 ;  /* 0x0000000cff2c723e */ /* 0x080fe200030006ff */
[----:B------:R-:W-:Y:S01]  /*113e0*/  HADD2.F32 R43, -RZ, R43.H1_H1 ;  /* 0x3000002bff2b7230 */ /* 0x000fe20000004100 */
[----:B------:R-:W-:Y:S02]  /*113f0*/  LOP3.LUT R4, R4, R5, RZ, 0x3c, !PT ;  /* 0x0000000504047212 */ /* 0x000fe400078e3cff */
[----:B------:R-:W-:Y:S01]  /*11400*/  LOP3.LUT R7, R7, 0xffffc000, RZ, 0xc0, !PT ;  /* 0xffffc00007077812 */ /* 0x000fe200078ec0ff */
[--C-:B------:R-:W-:Y:S01]  /*11410*/  HADD2.F32 R45, -RZ, R44.reuse.H0_H0 ;  /* 0x2000002cff2d7230 */ /* 0x100fe20000004100 */
[----:B------:R-:W-:Y:S01]  /*11420*/  F2FP.F16.E4M3.UNPACK_B R49, R12 ;  /* 0x0000000cff31723e */ /* 0x000fe200020006ff */
[----:B------:R-:W-:Y:S01]  /*11430*/  HADD2.F32 R47, -RZ, R44.H1_H1 ;  /* 0x3000002cff2f7230 */ /* 0x000fe20000004100 */
[----:B------:R-:W-:-:S03]  /*11440*/  F2FP.F16.E4M3.UNPACK_B R53, R13 ;  /* 0x0000000dff35723e */ /* 0x000fc600020006ff */
[--C-:B------:R-:W-:Y:S02]  /*11450*/  HADD2.F32 R50, -RZ, R49.reuse.H0_H0 ;  /* 0x20000031ff327230 */ /* 0x100fe40000004100 */
[----:B------:R-:W-:Y:S02]  /*11460*/  HADD2.F32 R49, -RZ, R49.H1_H1 ;  /* 0x30000031ff317230 */ /* 0x000fe40000004100 */
[----:B------:R-:W-:Y:S01]  /*11470*/  HADD2.F32 R54, -RZ, R53.H0_H0 ;  /* 0x20000035ff367230 */ /* 0x000fe20000004100 */
[----:B--2---:R-:W-:-:S04]  /*11480*/  IADD3 R8, R4, R7, R8 ;  /* 0x0000000704087210 */ /* 0x004fc80007ffe008 */
[----:B------:R-:W-:Y:S01]  /*11490*/  IADD3 R24, R19, R8, RZ ;  /* 0x0000000813187210 */ /* 0x000fe20007ffe0ff */
[----:B---3--:R-:W0:Y:S04]  /*114a0*/  LDS.128 R4, [R61+0x20400] ;  /* 0x020400003d047984 */ /* 0x008e280000000c00 */
[----:B------:R-:W1:Y:S01]  /*114b0*/  LDS.128 R8, [R24+0x20400] ;  /* 0x0204000018087984 */ /* 0x000e620000000c00 */
[-C--:B0-----:R-:W-:Y:S02]  /*114c0*/  F2FP.F16.E4M3.UNPACK_B R25, R4.reuse ;  /* 0x00000004ff19723e */ /* 0x081fe400020006ff */
[----:B------:R-:W-:Y:S02]  /*114d0*/  F2FP.F16.E4M3.UNPACK_B R4, R4.H1 ;  /* 0x00000004ff04723e */ /* 0x000fe400030006ff */
[----:B-1----:R-:W-:-:S02]  /*114e0*/  F2FP.F16.E4M3.UNPACK_B R33, R8.H1 ;  /* 0x00000008ff21723e */ /* 0x002fc400030006ff */
[-C--:B------:R-:W-:Y:S02]  /*114f0*/  F2FP.F16.E4M3.UNPACK_B R26, R5.reuse ;  /* 0x00000005ff1a723e */ /* 0x080fe400020006ff */
[----:B------:R-:W-:Y:S01]  /*11500*/  F2FP.F16.E4M3.UNPACK_B R27, R5.H1 ;  /* 0x00000005ff1b723e */ /* 0x000fe200030006ff */
[--C-:B------:R-:W-:Y:S01]  /*11510*/  HADD2.F32 R34, -RZ, R33.reuse.H0_H0 ;  /* 0x20000021ff227230 */ /* 0x100fe20000004100 */
[----:B------:R-:W-:Y:S01]  /*11520*/  F2FP.F16.E4M3.UNPACK_B R8, R8 ;  /* 0x00000008ff08723e */ /* 0x000fe200020006ff */
[----:B------:R-:W-:Y:S01]  /*11530*/  HADD2.F32 R5, -RZ, R4.H0_H0 ;  /* 0x20000004ff057230 */ /* 0x000fe20000004100 */
[-C--:B------:R-:W-:Y:S01]  /*11540*/  F2FP.F16.E4M3.UNPACK_B R35, R9.reuse ;  /* 0x00000009ff23723e */ /* 0x080fe200020006ff */
[----:B------:R-:W-:Y:S02]  /*11550*/  HADD2.F32 R33, -RZ, R33.H1_H1 ;  /* 0x30000021ff217230 */ /* 0x000fe40000004100 */
[-C--:B------:R-:W-:Y:S01]  /*11560*/  FMUL.FTZ R42, R41, R34.reuse ;  /* 0x00000022292a7220 */ /* 0x080fe20000410000 */
[----:B------:R-:W-:Y:S01]  /*11570*/  FMUL.FTZ R40, R45, R34 ;  /* 0x000000222d287220 */ /* 0x000fe20000410000 */
[----:B------:R-:W-:Y:S01]  /*11580*/  F2FP.F16.E4M3.UNPACK_B R37, R9.H1 ;  /* 0x00000009ff25723e */ /* 0x000fe200030006ff */
[----:B------:R-:W-:-:S02]  /*11590*/  HADD2.F32 R9, -RZ, R8.H0_H0 ;  /* 0x20000008ff097230 */ /* 0x000fc40000004100 */
[-C--:B------:R-:W-:Y:S01]  /*115a0*/  FFMA.FTZ R42, R45, R5.reuse, R42 ;  /* 0x000000052d2a7223 */ /* 0x080fe2000001002a */
[----:B------:R-:W-:Y:S01]  /*115b0*/  F2FP.F16.E4M3.UNPACK_B R45, R0 ;  /* 0x00000000ff2d723e */ /* 0x000fe200020006ff */
[----:B------:R-:W-:Y:S01]  /*115c0*/  FFMA.FTZ R41, R41, R5, -R40 ;  /* 0x0000000529297223 */ /* 0x000fe20000010828 */
[----:B------:R-:W-:Y:S02]  /*115d0*/  HADD2.F32 R5, -RZ, R4.H1_H1 ;  /* 0x30000004ff057230 */ /* 0x000fe40000004100 */
[-C--:B------:R-:W-:Y:S01]  /*115e0*/  FMUL.FTZ R40, R47, R33.reuse ;  /* 0x000000212f287220 */ /* 0x080fe20000410000 */
[----:B------:R-:W-:Y:S01]  /*115f0*/  FMUL.FTZ R46, R43, R33 ;  /* 0x000000212b2e7220 */ /* 0x000fe20000410000 */
[----:B------:R-:W-:Y:S02]  /*11600*/  HADD2.F32 R48, -RZ, R45.H0_H0 ;  /* 0x2000002dff307230 */ /* 0x000fe40000004100 */
[----:B------:R-:W-:Y:S01]  /*11610*/  FMUL.FTZ R33, R50, R9 ;  /* 0x0000000932217220 */ /* 0x000fe20000410000 */
[----:B------:R-:W-:-:S02]  /*11620*/  HADD2.F32 R4, -RZ, R25.H0_H0 ;  /* 0x20000019ff047230 */ /* 0x000fc40000004100 */
[-C--:B------:R-:W-:Y:S01]  /*11630*/  FFMA.FTZ R44, R43, R5.reuse, -R40 ;  /* 0x000000052b2c7223 */ /* 0x080fe20000010828 */
[----:B------:R-:W-:Y:S01]  /*11640*/  FFMA.FTZ R43, R47, R5, R46 ;  /* 0x000000052f2b7223 */ /* 0x000fe2000001002e */
[C---:B------:R-:W-:Y:S01]  /*11650*/  FMUL.FTZ R9, R48.reuse, R9 ;  /* 0x0000000930097220 */ /* 0x040fe20000410000 */
[----:B------:R-:W-:Y:S01]  /*11660*/  F2FP.F16.E4M3.UNPACK_B R46, R36.H1 ;  /* 0x00000024ff2e723e */ /* 0x000fe200030006ff */
[----:B------:R-:W-:Y:S02]  /*11670*/  HADD2.F32 R8, -RZ, R8.H1_H1 ;  /* 0x30000008ff087230 */ /* 0x000fe40000004100 */
[-C--:B------:R-:W-:Y:S01]  /*11680*/  FFMA.FTZ R33, R48, R4.reuse, -R33 ;  /* 0x0000000430217223 */ /* 0x080fe20000010821 */
[----:B------:R-:W-:Y:S01]  /*11690*/  FFMA.FTZ R9, R50, R4, R9 ;  /* 0x0000000432097223 */ /* 0x000fe20000010009 */
[----:B------:R-:W-:Y:S01]  /*116a0*/  F2FP.F16.E4M3.UNPACK_B R50, R13.H1 ;  /* 0x0000000dff32723e */ /* 0x000fe200030006ff */
[----:B------:R-:W-:Y:S02]  /*116b0*/  HADD2.F32 R47, -RZ, R45.H1_H1 ;  /* 0x3000002dff2f7230 */ /* 0x000fe40000004100 */
[----:B------:R-:W-:Y:S01]  /*116c0*/  FMUL.FTZ R40, R49, R8 ;  /* 0x0000000831287220 */ /* 0x000fe20000410000 */
[----:B------:R-:W-:Y:S01]  /*116d0*/  HADD2.F32 R5, -RZ, R37.H0_H0 ;  /* 0x20000025ff057230 */ /* 0x000fe20000004100 */
[----:B------:R-:W-:Y:S01]  /*116e0*/  F2FP.F16.E4M3.UNPACK_B R39, R10 ;  /* 0x0000000aff27723e */ /* 0x000fe200020006ff */
[----:B------:R-:W-:-:S02]  /*116f0*/  HADD2.F32 R52, -RZ, R50.H0_H0 ;  /* 0x20000032ff347230 */ /* 0x000fc40000004100 */
[----:B------:R-:W-:Y:S01]  /*11700*/  FMUL.FTZ R8, R47, R8 ;  /* 0x000000082f087220 */ /* 0x000fe20000410000 */
[----:B------:R-:W-:Y:S01]  /*11710*/  HADD2.F32 R25, -RZ, R25.H1_H1 ;  /* 0x30000019ff197230 */ /* 0x000fe20000004100 */
[----:B------:R-:W-:Y:S01]  /*11720*/  F2FP.F16.E4M3.UNPACK_B R10, R10.H1 ;  /* 0x0000000aff0a723e */ /* 0x000fe200030006ff */
[--C-:B------:R-:W-:Y:S02]  /*11730*/  HADD2.F32 R48, -RZ, R46.reuse.H0_H0 ;  /* 0x2000002eff307230 */ /* 0x100fe40000004100 */
[----:B------:R-:W-:Y:S01]  /*11740*/  FMUL.FTZ R45, R52, R5 ;  /* 0x00000005342d7220 */ /* 0x000fe20000410000 */
[----:B------:R-:W-:Y:S02]  /*11750*/  HADD2.F32 R4, -RZ, R27.H0_H0 ;  /* 0x2000001bff047230 */ /* 0x000fe40000004100 */
[----:B------:R-:W-:Y:S01]  /*11760*/  FFMA.FTZ R8, R49, R25, R8 ;  /* 0x0000001931087223 */ /* 0x000fe20000010008 */
[----:B------:R-:W-:Y:S01]  /*11770*/  F2FP.F16.E4M3.UNPACK_B R49, R36 ;  /* 0x00000024ff31723e */ /* 0x000fe200020006ff */
[----:B------:R-:W-:Y:S01]  /*11780*/  FMUL.FTZ R5, R48, R5 ;  /* 0x0000000530057220 */ /* 0x000fe20000410000 */
[----:B------:R-:W-:-:S02]  /*11790*/  HADD2.F32 R51, -RZ, R46.H1_H1 ;  /* 0x3000002eff337230 */ /* 0x000fc40000004100 */
[----:B------:R-:W-:Y:S01]  /*117a0*/  FFMA.FTZ R40, R47, R25, -R40 ;  /* 0x000000192f287223 */ /* 0x000fe20000010828 */
[----:B------:R-:W-:Y:S02]  /*117b0*/  HADD2.F32 R37, -RZ, R37.H1_H1 ;  /* 0x30000025ff257230 */ /* 0x000fe40000004100 */
[-C--:B------:R-:W-:Y:S01]  /*117c0*/  FFMA.FTZ R47, R52, R4.reuse, R5 ;  /* 0x00000004342f7223 */ /* 0x080fe20000010005 */
[----:B------:R-:W-:Y:S02]  /*117d0*/  HADD2.F32 R55, -RZ, R50.H1_H1 ;  /* 0x30000032ff377230 */ /* 0x000fe40000004100 */
[----:B------:R-:W-:Y:S01]  /*117e0*/  FFMA.FTZ R45, R48, R4, -R45 ;  /* 0x00000004302d7223 */ /* 0x000fe2000001082d */
[----:B------:R-:W-:Y:S02]  /*117f0*/  HADD2.F32 R5, -RZ, R35.H0_H0 ;  /* 0x20000023ff057230 */ /* 0x000fe40000004100 */
[----:B------:R-:W-:Y:S01]  /*11800*/  FMUL.FTZ R50, R51, R37 ;  /* 0x0000002533327220 */ /* 0x000fe20000410000 */
[----:B------:R-:W-:-:S02]  /*11810*/  HADD2.F32 R27, -RZ, R27.H1_H1 ;  /* 0x3000001bff1b7230 */ /* 0x000fc40000004100 */
[C---:B------:R-:W-:Y:S01]  /*11820*/  FMUL.FTZ R46, R55.reuse, R37 ;  /* 0x00000025372e7220 */ /* 0x040fe20000410000 */
[----:B------:R-:W-:Y:S02]  /*11830*/  HADD2.F32 R52, -RZ, R49.H0_H0 ;  /* 0x20000031ff347230 */ /* 0x000fe40000004100 */
[----:B------:R-:W-:Y:S01]  /*11840*/  FMUL.FTZ R25, R54, R5 ;  /* 0x0000000536197220 */ /* 0x000fe20000410000 */
[----:B------:R-:W-:Y:S02]  /*11850*/  HADD2.F32 R4, -RZ, R26.H0_H0 ;  /* 0x2000001aff047230 */ /* 0x000fe40000004100 */
[----:B------:R-:W-:Y:S01]  /*11860*/  FFMA.FTZ R50, R55, R27, R50 ;  /* 0x0000001b37327223 */ /* 0x000fe20000010032 */
[----:B------:R-:W-:Y:S01]  /*11870*/  F2FP.F16.E4M3.UNPACK_B R55, R14.H1 ;  /* 0x0000000eff37723e */ /* 0x000fe200030006ff */
[----:B------:R-:W-:Y:S01]  /*11880*/  FMUL.FTZ R5, R52, R5 ;  /* 0x0000000534057220 */ /* 0x000fe20000410000 */
[----:B------:R-:W-:Y:S01]  /*11890*/  FFMA.FTZ R48, R51, R27, -R46 ;  /* 0x0000001b33307223 */ /* 0x000fe2000001082e */
[----:B------:R-:W-:Y:S01]  /*118a0*/  F2FP.F16.E4M3.UNPACK_B R28, R6 ;  /* 0x00000006ff1c723e */ /* 0x000fe200020006ff */
[----:B------:R-:W-:-:S02]  /*118b0*/  HADD2.F32 R35, -RZ, R35.H1_H1 ;  /* 0x30000023ff237230 */ /* 0x000fc40000004100 */
[----:B------:R-:W-:Y:S01]  /*118c0*/  FFMA.FTZ R27, R54, R4, R5 ;  /* 0x00000004361b7223 */ /* 0x000fe20000010005 */
[----:B------:R-:W-:Y:S01]  /*118d0*/  F2FP.F16.E4M3.UNPACK_B R6, R6.H1 ;  /* 0x00000006ff06723e */ /* 0x000fe200030006ff */
[----:B------:R-:W-:Y:S01]  /*118e0*/  HADD2.F32 R54, -RZ, R53.H1_H1 ;  /* 0x30000035ff367230 */ /* 0x000fe20000004100 */
[----:B------:R-:W-:Y:S01]  /*118f0*/  F2FP.F16.E4M3.UNPACK_B R51, R3.H1 ;  /* 0x00000003ff33723e */ /* 0x000fe200030006ff */
[----:B------:R-:W-:Y:S02]  /*11900*/  HADD2.F32 R46, -RZ, R49.H1_H1 ;  /* 0x30000031ff2e7230 */ /* 0x000fe40000004100 */
[----:B------:R-:W-:Y:S01]  /*11910*/  FFMA.FTZ R25, R52, R4, -R25 ;  /* 0x0000000434197223 */ /* 0x000fe20000010819 */
[----:B------:R-:W-:Y:S02]  /*11920*/  HADD2.F32 R56, -RZ, R55.H0_H0 ;  /* 0x20000037ff387230 */ /* 0x000fe40000004100 */
[----:B------:R-:W-:Y:S01]  /*11930*/  FMUL.FTZ R37, R54, R35 ;  /* 0x0000002336257220 */ /* 0x000fe20000410000 */
[----:B------:R-:W-:-:S02]  /*11940*/  HADD2.F32 R5, -RZ, R10.H0_H0 ;  /* 0x2000000aff057230 */ /* 0x000fc40000004100 */
[----:B------:R-:W-:Y:S01]  /*11950*/  FMUL.FTZ R35, R46, R35 ;  /* 0x000000232e237220 */ /* 0x000fe20000410000 */
[----:B------:R-:W-:Y:S01]  /*11960*/  HADD2.F32 R26, -RZ, R26.H1_H1 ;  /* 0x3000001aff1a7230 */ /* 0x000fe20000004100 */
[----:B------:R-:W-:Y:S01]  /*11970*/  F2FP.F16.E4M3.UNPACK_B R53, R3 ;  /* 0x00000003ff35723e */ /* 0x000fe200020006ff */
[----:B------:R-:W-:Y:S02]  /*11980*/  HADD2.F32 R52, -RZ, R51.H0_H0 ;  /* 0x20000033ff347230 */ /* 0x000fe40000004100 */
[-C--:B------:R-:W-:Y:S01]  /*11990*/  FMUL.FTZ R49, R56, R5.reuse ;  /* 0x0000000538317220 */ /* 0x080fe20000410000 */
[----:B------:R-:W-:Y:S02]  /*119a0*/  HADD2.F32 R4, -RZ, R6.H0_H0 ;  /* 0x20000006ff047230 */ /* 0x000fe40000004100 */
[-C--:B------:R-:W-:Y:S01]  /*119b0*/  FFMA.FTZ R46, R46, R26.reuse, -R37 ;  /* 0x0000001a2e2e7223 */ /* 0x080fe20000010825 */
[----:B------:R-:W-:Y:S01]  /*119c0*/  FFMA.FTZ R26, R54, R26, R35 ;  /* 0x0000001a361a7223 */ /* 0x000fe20000010023 */
[----:B------:R-:W-:Y:S01]  /*119d0*/  FMUL.FTZ R5, R52, R5 ;  /* 0x0000000534057220 */ /* 0x000fe20000410000 */
[----:B------:R-:W-:-:S02]  /*119e0*/  HADD2.F32 R54, -RZ, R55.H1_H1 ;  /* 0x30000037ff367230 */ /* 0x000fc40000004100 */
[----:B------:R-:W-:Y:S01]  /*119f0*/  FFMA.FTZ R49, R52, R4, -R49 ;  /* 0x0000000434317223 */ /* 0x000fe20000010831 */
[----:B------:R-:W-:Y:S01]  /*11a00*/  HADD2.F32 R10, -RZ, R10.H1_H1 ;  /* 0x3000000aff0a7230 */ /* 0x000fe20000004100 */
[----:B------:R-:W-:Y:S01]  /*11a10*/  F2FP.F16.E4M3.UNPACK_B R55, R14 ;  /* 0x0000000eff37723e */ /* 0x000fe200020006ff */
[----:B------:R-:W-:Y:S02]  /*11a20*/  HADD2.F32 R52, -RZ, R51.H1_H1 ;  /* 0x30000033ff347230 */ /* 0x000fe40000004100 */
[----:B------:R-:W-:Y:S01]  /*11a30*/  FFMA.FTZ R37, R56, R4, R5 ;  /* 0x0000000438257223 */ /* 0x000fe20000010005 */
[----:B------:R-:W-:Y:S02]  /*11a40*/  HADD2.F32 R6, -RZ, R6.H1_H1 ;  /* 0x30000006ff067230 */ /* 0x000fe40000004100 */
[-C--:B------:R-:W-:Y:S01]  /*11a50*/  FMUL.FTZ R35, R54, R10.reuse ;  /* 0x0000000a36237220 */ /* 0x080fe20000410000 */
[----:B------:R-:W-:Y:S02]  /*11a60*/  HADD2.F32 R5, -RZ, R39.H0_H0 ;  /* 0x20000027ff057230 */ /* 0x000fe40000004100 */
[----:B------:R-:W-:Y:S01]  /*11a70*/  FMUL.FTZ R51, R52, R10 ;  /* 0x0000000a34337220 */ /* 0x000fe20000410000 */
[----:B------:R-:W-:-:S02]  /*11a80*/  HADD2.F32 R10, -RZ, R55.H0_H0 ;  /* 0x20000037ff0a7230 */ /* 0x000fc40000004100 */
[-C--:B------:R-:W-:Y:S01]  /*11a90*/  FFMA.FTZ R52, R52, R6.reuse, -R35 ;  /* 0x0000000634347223 */ /* 0x080fe20000010823 */
[----:B------:R-:W-:Y:S02]  /*11aa0*/  HADD2.F32 R4, -RZ, R28.H0_H0 ;  /* 0x2000001cff047230 */ /* 0x000fe40000004100 */
[----:B------:R-:W-:Y:S01]  /*11ab0*/  FFMA.FTZ R54, R54, R6, R51 ;  /* 0x0000000636367223 */ /* 0x000fe20000010033 */
[----:B------:R-:W-:Y:S02]  /*11ac0*/  HADD2.F32 R6, -RZ, R53.H0_H0 ;  /* 0x20000035ff067230 */ /* 0x000fe40000004100 */
[----:B------:R-:W-:Y:S01]  /*11ad0*/  FMUL.FTZ R35, R10, R5 ;  /* 0x000000050a237220 */ /* 0x000fe20000410000 */
[----:B------:R-:W-:Y:S01]  /*11ae0*/  HADD2.F32 R58, -RZ, R55.H1_H1 ;  /* 0x30000037ff3a7230 */ /* 0x000fe20000004100 */
[----:B------:R-:W-:Y:S01]  /*11af0*/  F2FP.F16.E4M3.UNPACK_B R34, R11 ;  /* 0x0000000bff22723e */ /* 0x000fe200020006ff */
[----:B------:R-:W-:Y:S02]  /*11b00*/  HADD2.F32 R39, -RZ, R39.H1_H1 ;  /* 0x30000027ff277230 */ /* 0x000fe40000004100 */
[----:B------:R-:W-:Y:S01]  /*11b10*/  FMUL.FTZ R5, R6, R5 ;  /* 0x0000000506057220 */ /* 0x000fe20000410000 */
[----:B------:R-:W-:-:S02]  /*11b20*/  HADD2.F32 R56, -RZ, R53.H1_H1 ;  /* 0x30000035ff387230 */ /* 0x000fc40000004100 */
[-C--:B------:R-:W-:Y:S01]  /*11b30*/  FFMA.FTZ R6, R6, R4.reuse, -R35 ;  /* 0x0000000406067223 */ /* 0x080fe20000010823 */
[----:B------:R-:W-:Y:S01]  /*11b40*/  HADD2.F32 R28, -RZ, R28.H1_H1 ;  /* 0x3000001cff1c7230 */ /* 0x000fe20000004100 */
[----:B------:R-:W-:Y:S01]  /*11b50*/  F2FP.F16.E4M3.UNPACK_B R11, R11.H1 ;  /* 0x0000000bff0b723e */ /* 0x000fe200030006ff */
[----:B------:R-:W-:Y:S01]  /*11b60*/  FMUL.FTZ R35, R58, R39 ;  /* 0x000000273a237220 */ /* 0x000fe20000410000 */
[----:B------:R-:W-:Y:S01]  /*11b70*/  F2FP.F16.E4M3.UNPACK_B R53, R15.H1 ;  /* 0x0000000fff35723e */ /* 0x000fe200030006ff */
[----:B------:R-:W-:Y:S01]  /*11b80*/  FFMA.FTZ R10, R10, R4, R5 ;  /* 0x000000040a0a7223 */ /* 0x000fe20000010005 */
[----:B------:R-:W-:Y:S01]  /*11b90*/  F2FP.F16.E4M3.UNPACK_B R4, R38.H1 ;  /* 0x00000026ff04723e */ /* 0x000fe200030006ff */
[C---:B------:R-:W-:Y:S01]  /*11ba0*/  FMUL.FTZ R39, R56.reuse, R39 ;  /* 0x0000002738277220 */ /* 0x040fe20000410000 */
[-C--:B------:R-:W-:Y:S01]  /*11bb0*/  F2FP.F16.E4M3.UNPACK_B R29, R7.reuse ;  /* 0x00000007ff1d723e */ /* 0x080fe200020006ff */
[----:B------:R-:W-:Y:S01]  /*11bc0*/  FFMA.FTZ R35, R56, R28, -R35 ;  /* 0x0000001c38237223 */ /* 0x000fe20000010823 */
[----:B------:R-:W-:Y:S01]  /*11bd0*/  F2FP.F16.E4M3.UNPACK_B R7, R7.H1 ;  /* 0x00000007ff07723e */ /* 0x000fe200030006ff */
[----:B------:R-:W-:-:S02]  /*11be0*/  HADD2.F32 R56, -RZ, R53.H0_H0 ;  /* 0x20000035ff387230 */ /* 0x000fc40000004100 */
[----:B------:R-:W-:Y:S01]  /*11bf0*/  FFMA.FTZ R39, R58, R28, R39 ;  /* 0x0000001c3a277223 */ /* 0x000fe20000010027 */
[----:B------:R-:W-:Y:S01]  /*11c00*/  HADD2.F32 R5, -RZ, R11.H0_H0 ;  /* 0x2000000bff057230 */ /* 0x000fe20000004100 */
[----:B------:R-:W-:Y:S01]  /*11c10*/  F2FP.F16.E4M3.UNPACK_B R55, R38 ;  /* 0x00000026ff37723e */ /* 0x000fe200020006ff */
[--C-:B------:R-:W-:Y:S01]  /*11c20*/  HADD2.F32 R28, -RZ, R4.reuse.H0_H0 ;  /* 0x20000004ff1c7230 */ /* 0x100fe20000004100 */
[----:B------:R-:W-:Y:S01]  /*11c30*/  F2FP.SATFINITE.E4M3.F32.PACK_AB_MERGE_C R42, R43, R42, RZ ;  /* 0x0000002a2b2a723e */ /* 0x000fe200048070ff */
[----:B------:R-:W-:Y:S02]  /*11c40*/  HADD2.F32 R57, -RZ, R4.H1_H1 ;  /* 0x30000004ff397230 */ /* 0x000fe40000004100 */
[-C--:B------:R-:W-:Y:S01]  /*11c50*/  FMUL.FTZ R51, R56, R5.reuse ;  /* 0x0000000538337220 */ /* 0x080fe20000410000 */
[----:B------:R-:W-:Y:S02]  /*11c60*/  HADD2.F32 R4, -RZ, R7.H0_H0 ;  /* 0x20000007ff047230 */ /* 0x000fe40000004100 */
[----:B------:R-:W-:Y:S01]  /*11c70*/  FMUL.FTZ R5, R28, R5 ;  /* 0x000000051c057220 */ /* 0x000fe20000410000 */
[----:B------:R-:W-:Y:S01]  /*11c80*/  HADD2.F32 R59, -RZ, R53.H1_H1 ;  /* 0x30000035ff3b7230 */ /* 0x000fe20000004100 */
[----:B------:R-:W-:Y:S01]  /*11c90*/  F2FP.SATFINITE.E4M3.F32.PACK_AB_MERGE_C R49, R52, R49, RZ ;  /* 0x000000313431723e */ /* 0x000fe200048070ff */
[----:B------:R-:W-:-:S02]  /*11ca0*/  HADD2.F32 R11, -RZ, R11.H1_H1 ;  /* 0x3000000bff0b7230 */ /* 0x000fc40000004100 */
[-C--:B------:R-:W-:Y:S01]  /*11cb0*/  FFMA.FTZ R51, R28, R4.reuse, -R51 ;  /* 0x000000041c337223 */ /* 0x080fe20000010833 */
[----:B------:R-:W-:Y:S01]  /*11cc0*/  FFMA.FTZ R53, R56, R4, R5 ;  /* 0x0000000438357223 */ /* 0x000fe20000010005 */
[----:B------:R-:W-:Y:S01]  /*11cd0*/  HADD2.F32 R7, -RZ, R7.H1_H1 ;  /* 0x30000007ff077230 */ /* 0x000fe20000004100 */
[----:B------:R-:W-:Y:S01]  /*11ce0*/  F2FP.F16.E4M3.UNPACK_B R4, R15 ;  /* 0x0000000fff04723e */ /* 0x000fe200020006ff */
[-C--:B------:R-:W-:Y:S01]  /*11cf0*/  FMUL.FTZ R28, R59, R11.reuse ;  /* 0x0000000b3b1c7220 */ /* 0x080fe20000410000 */
[C---:B------:R-:W-:Y:S01]  /*11d00*/  FMUL.FTZ R58, R57.reuse, R11 ;  /* 0x0000000b393a7220 */ /* 0x040fe20000410000 */
[----:B------:R-:W-:Y:S01]  /*11d10*/  HADD2.F32 R5, -RZ, R34.H0_H0 ;  /* 0x20000022ff057230 */ /* 0x000fe20000004100 */
[----:B------:R-:W-:Y:S01]  /*11d20*/  F2FP.SATFINITE.E4M3.F32.PACK_AB_MERGE_C R47, R50, R47, RZ ;  /* 0x0000002f322f723e */ /* 0x000fe200048070ff */
[-C--:B------:R-:W-:Y:S01]  /*11d30*/  FFMA.FTZ R56, R57, R7.reuse, -R28 ;  /* 0x0000000739387223 */ /* 0x080fe2000001081c */
[--C-:B------:R-:W-:Y:S02]  /*11d40*/  HADD2.F32 R62, -RZ, R4.reuse.H0_H0 ;  /* 0x20000004ff3e7230 */ /* 0x100fe40000004100 */
[----:B------:R-:W-:Y:S01]  /*11d50*/  FFMA.FTZ R58, R59, R7, R58 ;  /* 0x000000073b3a7223 */ /* 0x000fe2000001003a */
[----:B------:R-:W-:Y:S01]  /*11d60*/  HADD2.F32 R60, -RZ, R55.H0_H0 ;  /* 0x20000037ff3c7230 */ /* 0x000fe20000004100 */
[----:B------:R-:W-:Y:S01]  /*11d70*/  F2FP.SATFINITE.E4M3.F32.PACK_AB_MERGE_C R37, R54, R37, RZ ;  /* 0x000000253625723e */ /* 0x000fe200048070ff */
[----:B------:R-:W-:-:S02]  /*11d80*/  HADD2.F32 R57, -RZ, R4.H1_H1 ;  /* 0x30000004ff397230 */ /* 0x000fc40000004100 */
[-C--:B------:R-:W-:Y:S01]  /*11d90*/  FMUL.FTZ R7, R62, R5.reuse ;  /* 0x000000053e077220 */ /* 0x080fe20000410000 */
[----:B------:R-:W-:Y:S02]  /*11da0*/  HADD2.F32 R34, -RZ, R34.H1_H1 ;  /* 0x30000022ff227230 */ /* 0x000fe40000004100 */
[----:B------:R-:W-:Y:S01]  /*11db0*/  FMUL.FTZ R5, R60, R5 ;  /* 0x000000053c057220 */ /* 0x000fe20000410000 */
[----:B------:R-:W-:Y:S01]  /*11dc0*/  HADD2.F32 R55, -RZ, R55.H1_H1 ;  /* 0x30000037ff377230 */ /* 0x000fe20000004100 */
[----:B------:R-:W-:Y:S01]  /*11dd0*/  F2FP.SATFINITE.E4M3.F32.PACK_AB_MERGE_C R51, R56, R51, RZ ;  /* 0x000000333833723e */ /* 0x000fe200048070ff */
[--C-:B------:R-:W-:Y:S02]  /*11de0*/  HADD2.F32 R4, -RZ, R29.reuse.H0_H0 ;  /* 0x2000001dff047230 */ /* 0x100fe40000004100 */
[-C--:B------:R-:W-:Y:S01]  /*11df0*/  FMUL.FTZ R28, R57, R34.reuse ;  /* 0x00000022391c7220 */ /* 0x080fe20000410000 */
[----:B------:R-:W-:Y:S02]  /*11e00*/  HADD2.F32 R29, -RZ, R29.H1_H1 ;  /* 0x3000001dff1d7230 */ /* 0x000fe40000004100 */
[C---:B------:R-:W-:Y:S01]  /*11e10*/  FMUL.FTZ R34, R55.reuse, R34 ;  /* 0x0000002237227220 */ /* 0x040fe20000410000 */
[----:B------:R-:W-:Y:S01]  /*11e20*/  F2FP.SATFINITE.E4M3.F32.PACK_AB_MERGE_C R53, R58, R53, RZ ;  /* 0x000000353a35723e */ /* 0x000fe200048070ff */
[-C--:B------:R-:W-:Y:S01]  /*11e30*/  FFMA.FTZ R7, R60, R4.reuse, -R7 ;  /* 0x000000043c077223 */ /* 0x080fe20000010807 */
[----:B------:R-:W-:Y:S01]  /*11e40*/  FFMA.FTZ R11, R62, R4, R5 ;  /* 0x000000043e0b7223 */ /* 0x000fe20000010005 */
[-C--:B------:R-:W-:Y:S01]  /*11e50*/  FFMA.FTZ R28, R55, R29.reuse, -R28 ;  /* 0x0000001d371c7223 */ /* 0x080fe2000001081c */
[----:B------:R-:W-:Y:S01]  /*11e60*/  FFMA.FTZ R34, R57, R29, R34 ;  /* 0x0000001d39227223 */ /* 0x000fe20000010022 */
[----:B------:R-:W-:-:S02]  /*11e70*/  F2FP.SATFINITE.E4M3.F32.PACK_AB_MERGE_C R4, R44, R41, RZ ;  /* 0x000000292c04723e */ /* 0x000fc400048070ff */
[----:B------:R-:W-:Y:S02]  /*11e80*/  F2FP.SATFINITE.E4M3.F32.PACK_AB_MERGE_C R5, R48, R45, RZ ;  /* 0x0000002d3005723e */ /* 0x000fe400048070ff */
[----:B------:R-:W-:Y:S02]  /*11e90*/  F2FP.SATFINITE.E4M3.F32.PACK_AB_MERGE_C R4, R40, R33, R4 ;  /* 0x000000212804723e */ /* 0x000fe40004807004 */
[----:B------:R-:W-:Y:S02]  /*11ea0*/  F2FP.SATFINITE.E4M3.F32.PACK_AB_MERGE_C R8, R8, R9, R42 ;  /* 0x000000090808723e */ /* 0x000fe4000480702a */
[----:B------:R-:W-:Y:S02]  /*11eb0*/  F2FP.SATFINITE.E4M3.F32.PACK_AB_MERGE_C R5, R46, R25, R5 ;  /* 0x000000192e05723e */ /* 0x000fe40004807005 */
[----:B------:R-:W-:Y:S02]  /*11ec0*/  F2FP.SATFINITE.E4M3.F32.PACK_AB_MERGE_C R6, R35, R6, R49 ;  /* 0x000000062306723e */ /* 0x000fe40004807031 */
[----:B------:R-:W-:-:S02]  /*11ed0*/  F2FP.SATFINITE.E4M3.F32.PACK_AB_MERGE_C R7, R28, R7, R51 ;  /* 0x000000071c07723e */ /* 0x000fc40004807033 */
[----:B------:R-:W-:Y:S02]  /*11ee0*/  F2FP.SATFINITE.E4M3.F32.PACK_AB_MERGE_C R9, R26, R27, R47 ;  /* 0x0000001b1a09723e */ /* 0x000fe4000480702f */
[----:B------:R-:W-:Y:S01]  /*11ef0*/  F2FP.SATFINITE.E4M3.F32.PACK_AB_MERGE_C R10, R39, R10, R37 ;  /* 0x0000000a270a723e */ /* 0x000fe20004807025 */
[----:B------:R2:W-:Y:S01]  /*11f00*/  STS.128 [R61+0x20400], R4 ;  /* 0x020400043d007388 */ /* 0x0005e20000000c00 */
[----:B------:R-:W-:-:S05]  /*11f10*/  F2FP.SATFINITE.E4M3.F32.PACK_AB_MERGE_C R11, R34, R11, R53 ;  /* 0x0000000b220b723e */ /* 0x000fca0004807035 */
[----:B------:R2:W-:Y:S02]  /*11f20*/  STS.128 [R24+0x20400], R8 ;  /* 0x0204000818007388 */ /* 0x0005e40000000c00 */
.L_x_426:
[----:B------:R-:W-:Y:S05]  /*11f30*/  BSYNC B1 ;  /* 0x0000000000017941 */ /* 0x000fea0003800000 */
.L_x_425:
[----:B------:R-:W-:Y:S04]  /*11f40*/  BSSY B1, `(.L_x_427) ;  /* 0x00000c5000017945 */ /* 0x000fe80003800000 */
[----:B------:R-:W-:Y:S05]  /*11f50*/  @P3 BRA `(.L_x_428) ;  /* 0x0000000c000c3947 */ /* 0x000fea0003800000 */
[----:B-12---:R-:W2:Y:S04]  /*11f60*/  LDL R8, [R1+0x20] ;  /* 0x0000200001087983 */ /* 0x006ea80000100800 */
[----:B------:R-:W3:Y:S01]  /*11f70*/  LDL R61, [R1+0x40] ;  /* 0x00004000013d7983 */ /* 0x000ee20000100800 */
[----:B------:R-:W-:Y:S01]  /*11f80*/  LEA.HI R4, R21, R20, RZ, 0x1c ;  /* 0x0000001415047211 */ /* 0x000fe200078fe0ff */
[----:B------:R-:W-:Y:S01]  /*11f90*/  IMAD.SHL.U32 R5, R233, 0x80, RZ ;  /* 0x00000080e9057824 */ /* 0x000fe200078e00ff */
[----:B------:R-:W-:Y:S02]  /*11fa0*/  F2FP.F16.E4M3.UNPACK_B R43, R0.H1 ;  /* 0x00000000ff2b723e */ /* 0x000fe400030006ff */
[----:B------:R-:W-:Y:S02]  /*11fb0*/  SHF.R.S32.HI R7, RZ, 0x1f, R4 ;  /* 0x0000001fff077819 */ /* 0x000fe40000011404 */
[----:B------:R-:W-:Y:S01]  /*11fc0*/  LOP3.LUT R6, R5, 0x380, RZ, 0xc0, !PT ;  /* 0x0000038005067812 */ /* 0x000fe200078ec0ff */
[----:B------:R-:W-:Y:S01]  /*11fd0*/  IMAD.SHL.U32 R5, R4, 0x10, RZ ;  /* 0x0000001004057824 */ /* 0x000fe200078e00ff */
[----:B------:R-:W-:Y:S01]  /*11fe0*/  LEA.HI R7, R7, R4, RZ, 0x3 ;  /* 0x0000000407077211 */ /* 0x000fe200078f18ff */
[--C-:B0-----:R-:W-:Y:S01]  /*11ff0*/  HADD2.F32 R41, -RZ, R43.reuse.H0_H0 ;  /* 0x2000002bff297230 */ /* 0x101fe20000004100 */
[----:B------:R-:W-:Y:S01]  /*12000*/  F2FP.F16.E4M3.UNPACK_B R44, R12.H1 ;  /* 0x0000000cff2c723e */ /* 0x000fe200030006ff */
[----:B------:R-:W-:Y:S01]  /*12010*/  HADD2.F32 R43, -RZ, R43.H1_H1 ;  /* 0x3000002bff2b7230 */ /* 0x000fe20000004100 */
[----:B------:R-:W-:-:S02]  /*12020*/  LOP3.LUT R4, R6, 0x70, R5, 0xf8, !PT ;  /* 0x0000007006047812 */ /* 0x000fc400078ef805 */
[----:B------:R-:W-:Y:S01]  /*12030*/  SHF.R.U32.HI R5, RZ, 0x3, R6 ;  /* 0x00000003ff057819 */ /* 0x000fe20000011606 */
[--C-:B------:R-:W-:Y:S01]  /*12040*/  HADD2.F32 R45, -RZ, R44.reuse.H0_H0 ;  /* 0x2000002cff2d7230 */ /* 0x100fe20000004100 */
[----:B------:R-:W-:Y:S01]  /*12050*/  SHF.L.U32 R7, R7, 0xb, RZ ;  /* 0x0000000b07077819 */ /* 0x000fe200000006ff */
[----:B------:R-:W-:Y:S01]  /*12060*/  HADD2.F32 R47, -RZ, R44.H1_H1 ;  /* 0x3000002cff2f7230 */ /* 0x000fe20000004100 */
[----:B------:R-:W-:Y:S02]  /*12070*/  LOP3.LUT R4, R4, R5, RZ, 0x3c, !PT ;  /* 0x0000000504047212 */ /* 0x000fe400078e3cff */
[----:B------:R-:W-:Y:S02]  /*12080*/  LOP3.LUT R7, R7, 0xffffc000, RZ, 0xc0, !PT ;  /* 0xffffc00007077812 */ /* 0x000fe400078ec0ff */
[----:B------:R-:W-:Y:S02]  /*12090*/  F2FP.F16.E4M3.UNPACK_B R49, R12 ;  /* 0x0000000cff31723e */ /* 0x000fe400020006ff */
[----:B------:R-:W-:-:S03]  /*120a0*/  F2FP.F16.E4M3.UNPACK_B R53, R13 ;  /* 0x0000000dff35723e */ /* 0x000fc600020006ff */
[--C-:B------:R-:W-:Y:S02]  /*120b0*/  HADD2.F32 R50, -RZ, R49.reuse.H0_H0 ;  /* 0x20000031ff327230 */ /* 0x100fe40000004100 */
[----:B------:R-:W-:Y:S02]  /*120c0*/  HADD2.F32 R49, -RZ, R49.H1_H1 ;  /* 0x30000031ff317230 */ /* 0x000fe40000004100 */
[----:B------:R-:W-:Y:S01]  /*120d0*/  HADD2.F32 R54, -RZ, R53.H0_H0 ;  /* 0x20000035ff367230 */ /* 0x000fe20000004100 */
[----:B--2---:R-:W-:Y:S02]  /*120e0*/  IADD3 R8, R4, R7, R8 ;  /* 0x0000000704087210 */ /* 0x004fe40007ffe008 */
[----:B---3--:R-:W0:Y:S03]  /*120f0*/  LDS.128 R4, [R61+0x20400] ;  /* 0x020400003d047984 */ /* 0x008e260000000c00 */
        /* <DEDUP_REMOVED lines=8> */
[----:B------:R-:W-:Y:S01]  /*12180*/  F2FP.F16.E4M3.UNPACK_B R8, R8 ;  /* 0x00000008ff08723e */ /* 0x000fe200020006ff */
[--C-:B------:R-:W-:Y:S01]  /*12190*/  HADD2.F32 R34, -RZ, R33.reuse.H0_H0 ;  /* 0x20000021ff227230 */ /* 0x100fe20000004100 */
[-C--:B------:R-:W-:Y:S01]  /*121a0*/  F2FP.F16.E4M3.UNPACK_B R35, R9.reuse ;  /* 0x00000009ff23723e */ /* 0x080fe200020006ff */
[----:B------:R-:W-:Y:S01]  /*121b0*/  HADD2.F32 R33, -RZ, R33.H1_H1 ;  /* 0x30000021ff217230 */ /* 0x000fe20000004100 */
[----:B------:R-:W-:Y:S01]  /*121c0*/  F2FP.F16.E4M3.UNPACK_B R37, R9.H1 ;  /* 0x00000009ff25723e */ /* 0x000fe200030006ff */
[----:B------:R-:W-:-:S02]  /*121d0*/  HADD2.F32 R9, -RZ, R8.H0_H0 ;  /* 0x20000008ff097230 */ /* 0x000fc40000004100 */
[-C--:B------:R-:W-:Y:S01]  /*121e0*/  FMUL.FTZ R42, R41, R34.reuse ;  /* 0x00000022292a7220 */ /* 0x080fe20000410000 */
[----:B------:R-:W-:Y:S01]  /*121f0*/  FMUL.FTZ R40, R45, R34 ;  /* 0x000000222d287220 */ /* 0x000fe20000410000 */
[----:B------:R-:W-:Y:S01]  /*12200*/  FMUL.FTZ R46, R43, R33 ;  /* 0x000000212b2e7220 */ /* 0x000fe20000410000 */
[----:B------:R-:W-:Y:S02]  /*12210*/  HADD2.F32 R8, -RZ, R8.H1_H1 ;  /* 0x30000008ff087230 */ /* 0x000fe40000004100 */
[-C--:B------:R-:W-:Y:S01]  /*12220*/  FFMA.FTZ R42, R45, R5.reuse, R42 ;  /* 0x000000052d2a7223 */ /* 0x080fe2000001002a */
[----:B------:R-:W-:Y:S01]  /*12230*/  F2FP.F16.E4M3.UNPACK_B R45, R0 ;  /* 0x00000000ff2d723e */ /* 0x000fe200020006ff */
[----:B------:R-:W-:Y:S01]  /*12240*/  FFMA.FTZ R41, R41, R5, -R40 ;  /* 0x0000000529297223 */ /* 0x000fe20000010828 */
[----:B------:R-:W-:Y:S02]  /*12250*/  HADD2.F32 R5, -RZ, R4.H1_H1 ;  /* 0x30000004ff057230 */ /* 0x000fe40000004100 */
[----:B------:R-:W-:Y:S01]  /*12260*/  FMUL.FTZ R40, R47, R33 ;  /* 0x000000212f287220 */ /* 0x000fe20000410000 */
[----:B------:R-:W-:-:S02]  /*12270*/  HADD2.F32 R4, -RZ, R25.H0_H0 ;  /* 0x20000019ff047230 */ /* 0x000fc40000004100 */
[----:B------:R-:W-:Y:S01]  /*12280*/  FMUL.FTZ R33, R50, R9 ;  /* 0x0000000932217220 */ /* 0x000fe20000410000 */
[--C-:B------:R-:W-:Y:S02]  /*12290*/  HADD2.F32 R48, -RZ, R45.reuse.H0_H0 ;  /* 0x2000002dff307230 */ /* 0x100fe40000004100 */
[-C--:B------:R-:W-:Y:S01]  /*122a0*/  FFMA.FTZ R44, R43, R5.reuse, -R40 ;  /* 0x000000052b2c7223 */ /* 0x080fe20000010828 */
[----:B------:R-:W-:Y:S01]  /*122b0*/  FFMA.FTZ R43, R47, R5, R46 ;  /* 0x000000052f2b7223 */ /* 0x000fe2000001002e */
[----:B------:R-:W-:Y:S01]  /*122c0*/  F2FP.F16.E4M3.UNPACK_B R46, R36.H1 ;  /* 0x00000024ff2e723e */ /* 0x000fe200030006ff */
[----:B------:R-:W-:Y:S02]  /*122d0*/  HADD2.F32 R47, -RZ, R45.H1_H1 ;  /* 0x3000002dff2f7230 */ /* 0x000fe40000004100 */
[C---:B------:R-:W-:Y:S01]  /*122e0*/  FMUL.FTZ R9, R48.reuse, R9 ;  /* 0x0000000930097220 */ /* 0x040fe20000410000 */
[----:B------:R-:W-:Y:S01]  /*122f0*/  FFMA.FTZ R33, R48, R4, -R33 ;  /* 0x0000000430217223 */ /* 0x000fe20000010821 */
[----:B------:R-:W-:-:S02]  /*12300*/  HADD2.F32 R5, -RZ, R37.H0_H0 ;  /* 0x20000025ff057230 */ /* 0x000fc40000004100 */
[----:B------:R-:W-:Y:S01]  /*12310*/  FMUL.FTZ R40, R49, R8 ;  /* 0x0000000831287220 */ /* 0x000fe20000410000 */
[----:B------:R-:W-:Y:S01]  /*12320*/  FFMA.FTZ R9, R50, R4, R9 ;  /* 0x0000000432097223 */ /* 0x000fe20000010009 */
[----:B------:R-:W-:Y:S01]  /*12330*/  F2FP.F16.E4M3.UNPACK_B R50, R13.H1 ;  /* 0x0000000dff32723e */ /* 0x000fe200030006ff */
[----:B------:R-:W-:Y:S02]  /*12340*/  HADD2.F32 R25, -RZ, R25.H1_H1 ;  /* 0x30000019ff197230 */ /* 0x000fe40000004100 */
[----:B------:R-:W-:Y:S01]  /*12350*/  FMUL.FTZ R8, R47, R8 ;  /* 0x000000082f087220 */ /* 0x000fe20000410000 */
[----:B------:R-:W-:Y:S01]  /*12360*/  HADD2.F32 R48, -RZ, R46.H0_H0 ;  /* 0x2000002eff307230 */ /* 0x000fe20000004100 */
[----:B------:R-:W-:Y:S01]  /*12370*/  F2FP.F16.E4M3.UNPACK_B R39, R10 ;  /* 0x0000000aff27723e */ /* 0x000fe200020006ff */
[----:B------:R-:W-:Y:S02]  /*12380*/  HADD2.F32 R52, -RZ, R50.H0_H0 ;  /* 0x20000032ff347230 */ /* 0x000fe40000004100 */
[----:B------:R-:W-:Y:S01]  /*12390*/  FFMA.FTZ R8, R49, R25, R8 ;  /* 0x0000001931087223 */ /* 0x000fe20000010008 */
[----:B------:R-:W-:Y:S01]  /*123a0*/  HADD2.F32 R4, -RZ, R27.H0_H0 ;  /* 0x2000001bff047230 */ /* 0x000fe20000004100 */
[----:B------:R-:W-:Y:S01]  /*123b0*/  F2FP.F16.E4M3.UNPACK_B R49, R36 ;  /* 0x00000024ff31723e */ /* 0x000fe200020006ff */
[----:B------:R-:W-:-:S02]  /*123c0*/  HADD2.F32 R51, -RZ, R46.H1_H1 ;  /* 0x3000002eff337230 */ /* 0x000fc40000004100 */
[-C--:B------:R-:W-:Y:S01]  /*123d0*/  FMUL.FTZ R45, R52, R5.reuse ;  /* 0x00000005342d7220 */ /* 0x080fe20000410000 */
[----:B------:R-:W-:Y:S01]  /*123e0*/  FMUL.FTZ R5, R48, R5 ;  /* 0x0000000530057220 */ /* 0x000fe20000410000 */
[----:B------:R-:W-:Y:S02]  /*123f0*/  HADD2.F32 R37, -RZ, R37.H1_H1 ;  /* 0x30000025ff257230 */ /* 0x000fe40000004100 */
[----:B------:R-:W-:Y:S01]  /*12400*/  FFMA.FTZ R40, R47, R25, -R40 ;  /* 0x000000192f287223 */ /* 0x000fe20000010828 */
[----:B------:R-:W-:Y:S02]  /*12410*/  HADD2.F32 R55, -RZ, R50.H1_H1 ;  /* 0x30000032ff377230 */ /* 0x000fe40000004100 */
[----:B------:R-:W-:Y:S01]  /*12420*/  FFMA.FTZ R47, R52, R4, R5 ;  /* 0x00000004342f7223 */ /* 0x000fe20000010005 */
[----:B------:R-:W-:Y:S02]  /*12430*/  HADD2.F32 R5, -RZ, R35.H0_H0 ;  /* 0x20000023ff057230 */ /* 0x000fe40000004100 */
[----:B------:R-:W-:Y:S01]  /*12440*/  FMUL.FTZ R50, R51, R37 ;  /* 0x0000002533327220 */ /* 0x000fe20000410000 */
[----:B------:R-:W-:-:S02]  /*12450*/  HADD2.F32 R27, -RZ, R27.H1_H1 ;  /* 0x3000001bff1b7230 */ /* 0x000fc40000004100 */
[----:B------:R-:W-:Y:S01]  /*12460*/  FFMA.FTZ R45, R48, R4, -R45 ;  /* 0x00000004302d7223 */ /* 0x000fe2000001082d */
[----:B------:R-:W-:Y:S02]  /*12470*/  HADD2.F32 R52, -RZ, R49.H0_H0 ;  /* 0x20000031ff347230 */ /* 0x000fe40000004100 */
[C---:B------:R-:W-:Y:S01]  /*12480*/  FMUL.FTZ R46, R55.reuse, R37 ;  /* 0x00000025372e7220 */ /* 0x040fe20000410000 */
[----:B------:R-:W-:Y:S02]  /*12490*/  HADD2.F32 R4, -RZ, R26.H0_H0 ;  /* 0x2000001aff047230 */ /* 0x000fe40000004100 */
[----:B------:R-:W-:Y:S01]  /*124a0*/  FMUL.FTZ R25, R54, R5 ;  /* 0x0000000536197220 */ /* 0x000fe20000410000 */
[----:B------:R-:W-:Y:S01]  /*124b0*/  FFMA.FTZ R50, R55, R27, R50 ;  /* 0x0000001b37327223 */ /* 0x000fe20000010032 */
[----:B------:R-:W-:Y:S01]  /*124c0*/  FMUL.FTZ R5, R52, R5 ;  /* 0x0000000534057220 */ /* 0x000fe20000410000 */
[----:B------:R-:W-:Y:S01]  /*124d0*/  F2FP.F16.E4M3.UNPACK_B R10, R10.H1 ;  /* 0x0000000aff0a723e */ /* 0x000fe200030006ff */
[----:B------:R-:W-:Y:S01]  /*124e0*/  FFMA.FTZ R48, R51, R27, -R46 ;  /* 0x0000001b33307223 */ /* 0x000fe2000001082e */
[----:B------:R-:W-:Y:S01]  /*124f0*/  F2FP.F16.E4M3.UNPACK_B R55, R14.H1 ;  /* 0x0000000eff37723e */ /* 0x000fe200030006ff */
[----:B------:R-:W-:Y:S01]  /*12500*/  FFMA.FTZ R27, R54, R4, R5 ;  /* 0x00000004361b7223 */ /* 0x000fe20000010005 */
[-C--:B------:R-:W-:Y:S01]  /*12510*/  F2FP.F16.E4M3.UNPACK_B R28, R6.reuse ;  /* 0x00000006ff1c723e */ /* 0x080fe200020006ff */
[----:B------:R-:W-:Y:S01]  /*12520*/  HADD2.F32 R54, -RZ, R53.H1_H1 ;  /* 0x30000035ff367230 */ /* 0x000fe20000004100 */
[----:B------:R-:W-:Y:S01]  /*12530*/  F2FP.F16.E4M3.UNPACK_B R6, R6.H1 ;  /* 0x00000006ff06723e */ /* 0x000fe200030006ff */
[----:B------:R-:W-:Y:S01]  /*12540*/  HADD2.F32 R35, -RZ, R35.H1_H1 ;  /* 0x30000023ff237230 */ /* 0x000fe20000004100 */
[----:B------:R-:W-:Y:S01]  /*12550*/  F2FP.F16.E4M3.UNPACK_B R51, R3.H1 ;  /* 0x00000003ff33723e */ /* 0x000fe200030006ff */
[----:B------:R-:W-:-:S02]  /*12560*/  HADD2.F32 R46, -RZ, R49.H1_H1 ;  /* 0x30000031ff2e7230 */ /* 0x000fc40000004100 */
[----:B------:R-:W-:Y:S01]  /*12570*/  FFMA.FTZ R25, R52, R4, -R25 ;  /* 0x0000000434197223 */ /* 0x000fe20000010819 */
[----:B------:R-:W-:Y:S02]  /*12580*/  HADD2.F32 R56, -RZ, R55.H0_H0 ;  /* 0x20000037ff387230 */ /* 0x000fe40000004100 */
[-C--:B------:R-:W-:Y:S01]  /*12590*/  FMUL.FTZ R37, R54, R35.reuse ;  /* 0x0000002336257220 */ /* 0x080fe20000410000 */
[----:B------:R-:W-:Y:S02]  /*125a0*/  HADD2.F32 R5, -RZ, R10.H0_H0 ;  /* 0x2000000aff057230 */ /* 0x000fe40000004100 */
[----:B------:R-:W-:Y:S01]  /*125b0*/  FMUL.FTZ R35, R46, R35 ;  /* 0x000000232e237220 */ /* 0x000fe20000410000 */
[----:B------:R-:W-:Y:S01]  /*125c0*/  HADD2.F32 R26, -RZ, R26.H1_H1 ;  /* 0x3000001aff1a7230 */ /* 0x000fe20000004100 */
[----:B------:R-:W-:Y:S01]  /*125d0*/  F2FP.F16.E4M3.UNPACK_B R53, R3 ;  /* 0x00000003ff35723e */ /* 0x000fe200020006ff */
[----:B------:R-:W-:Y:S02]  /*125e0*/  HADD2.F32 R52, -RZ, R51.H0_H0 ;  /* 0x20000033ff347230 */ /* 0x000fe40000004100 */
[----:B------:R-:W-:Y:S01]  /*125f0*/  FMUL.FTZ R49, R56, R5 ;  /* 0x0000000538317220 */ /* 0x000fe20000410000 */
[----:B------:R-:W-:-:S02]  /*12600*/  HADD2.F32 R4, -RZ, R6.H0_H0 ;  /* 0x20000006ff047230 */ /* 0x000fc40000004100 */
[-C--:B------:R-:W-:Y:S01]  /*12610*/  FFMA.FTZ R46, R46, R26.reuse, -R37 ;  /* 0x0000001a2e2e7223 */ /* 0x080fe20000010825 */
[----:B------:R-:W-:Y:S01]  /*12620*/  FFMA.FTZ R26, R54, R26, R35 ;  /* 0x0000001a361a7223 */ /* 0x000fe20000010023 */
[C---:B------:R-:W-:Y:S01]  /*12630*/  FMUL.FTZ R5, R52.reuse, R5 ;  /* 0x0000000534057220 */ /* 0x040fe20000410000 */
[----:B------:R-:W-:Y:S02]  /*12640*/  HADD2.F32 R54, -RZ, R55.H1_H1 ;  /* 0x30000037ff367230 */ /* 0x000fe40000004100 */
[----:B------:R-:W-:Y:S01]  /*12650*/  FFMA.FTZ R49, R52, R4, -R49 ;  /* 0x0000000434317223 */ /* 0x000fe20000010831 */
[----:B------:R-:W-:Y:S01]  /*12660*/  HADD2.F32 R10, -RZ, R10.H1_H1 ;  /* 0x3000000aff0a7230 */ /* 0x000fe20000004100 */
[----:B------:R-:W-:Y:S01]  /*12670*/  F2FP.F16.E4M3.UNPACK_B R55, R14 ;  /* 0x0000000eff37723e */ /* 0x000fe200020006ff */
[----:B------:R-:W-:Y:S02]  /*12680*/  HADD2.F32 R52, -RZ, R51.H1_H1 ;  /* 0x30000033ff347230 */ /* 0x000fe40000004100 */
[----:B------:R-:W-:Y:S01]  /*12690*/  FFMA.FTZ R37, R56, R4, R5 ;  /* 0x0000000438257223 */ /* 0x000fe20000010005 */
[----:B------:R-:W-:-:S02]  /*126a0*/  HADD2.F32 R6, -RZ, R6.H1_H1 ;  /* 0x30000006ff067230 */ /* 0x000fc40000004100 */
[-C--:B------:R-:W-:Y:S01]  /*126b0*/  FMUL.FTZ R35, R54, R10.reuse ;  /* 0x0000000a36237220 */ /* 0x080fe20000410000 */
[----:B------:R-:W-:Y:S02]  /*126c0*/  HADD2.F32 R5, -RZ, R39.H0_H0 ;  /* 0x20000027ff057230 */ /* 0x000fe40000004100 */
[C---:B------:R-:W-:Y:S01]  /*126d0*/  FMUL.FTZ R51, R52.reuse, R10 ;  /* 0x0000000a34337220 */ /* 0x040fe20000410000 */
[----:B------:R-:W-:Y:S02]  /*126e0*/  HADD2.F32 R10, -RZ, R55.H0_H0 ;  /* 0x20000037ff0a7230 */ /* 0x000fe40000004100 */
[-C--:B------:R-:W-:Y:S01]  /*126f0*/  FFMA.FTZ R52, R52, R6.reuse, -R35 ;  /* 0x0000000634347223 */ /* 0x080fe20000010823 */
[----:B------:R-:W-:Y:S02]  /*12700*/  HADD2.F32 R4, -RZ, R28.H0_H0 ;  /* 0x2000001cff047230 */ /* 0x000fe40000004100 */
[----:B------:R-:W-:Y:S01]  /*12710*/  FFMA.FTZ R54, R54, R6, R51 ;  /* 0x0000000636367223 */ /* 0x000fe20000010033 */
[----:B------:R-:W-:-:S02]  /*12720*/  HADD2.F32 R6, -RZ, R53.H0_H0 ;  /* 0x20000035ff067230 */ /* 0x000fc40000004100 */
[----:B------:R-:W-:Y:S01]  /*12730*/  FMUL.FTZ R35, R10, R5 ;  /* 0x000000050a237220 */ /* 0x000fe20000410000 */
[----:B------:R-:W-:Y:S01]  /*12740*/  HADD2.F32 R58, -RZ, R55.H1_H1 ;  /* 0x30000037ff3a7230 */ /* 0x000fe20000004100 */
[----:B------:R-:W-:Y:S01]  /*12750*/  F2FP.F16.E4M3.UNPACK_B R34, R11 ;  /* 0x0000000bff22723e */ /* 0x000fe200020006ff */
[----:B------:R-:W-:Y:S02]  /*12760*/  HADD2.F32 R39, -RZ, R39.H1_H1 ;  /* 0x30000027ff277230 */ /* 0x000fe40000004100 */
[C---:B------:R-:W-:Y:S01]  /*12770*/  FMUL.FTZ R5, R6.reuse, R5 ;  /* 0x0000000506057220 */ /* 0x040fe20000410000 */
[----:B------:R-:W-:Y:S02]  /*12780*/  HADD2.F32 R56, -RZ, R53.H1_H1 ;  /* 0x30000035ff387230 */ /* 0x000fe40000004100 */
        /* <DEDUP_REMOVED lines=64> */
.L_x_428:
[----:B------:R-:W-:Y:S05]  /*12b90*/  BSYNC B1 ;  /* 0x0000000000017941 */ /* 0x000fea0003800000 */
.L_x_427:
[----:B------:R-:W-:Y:S05]  /*12ba0*/  @P0 BRA `(.L_x_414) ;  /* 0x0000000c000c0947 */ /* 0x000fea0003800000 */
[----:B-123--:R-:W2:Y:S04]  /*12bb0*/  LDL R6, [R1+0x1c] ;  /* 0x00001c0001067983 */ /* 0x00eea80000100800 */
[----:B------:R-:W3:Y:S01]  /*12bc0*/  LDL R53, [R1+0x3c] ;  /* 0x00003c0001357983 */ /* 0x000ee20000100800 */
[----:B------:R-:W-:Y:S01]  /*12bd0*/  LEA.HI R20, R21, R20, RZ, 0x1c ;  /* 0x0000001415147211 */ /* 0x000fe200078fe0ff */
[----:B------:R-:W-:Y:S01]  /*12be0*/  IMAD.SHL.U32 R4, R235, 0x80, RZ ;  /* 0x00000080eb047824 */ /* 0x000fe200078e00ff */
[----:B------:R-:W-:Y:S02]  /*12bf0*/  F2FP.F16.E4M3.UNPACK_B R37, R0.H1 ;  /* 0x00000000ff25723e */ /* 0x000fe400030006ff */
[----:B------:R-:W-:Y:S02]  /*12c00*/  SHF.R.S32.HI R5, RZ, 0x1f, R20 ;  /* 0x0000001fff057819 */ /* 0x000fe40000011414 */
[----:B------:R-:W-:Y:S01]  /*12c10*/  LOP3.LUT R7, R4, 0x380, RZ, 0xc0, !PT ;  /* 0x0000038004077812 */ /* 0x000fe200078ec0ff */
[--C-:B------:R-:W-:Y:S01]  /*12c20*/  HADD2.F32 R39, -RZ, R37.reuse.H0_H0 ;  /* 0x20000025ff277230 */ /* 0x100fe20000004100 */
[----:B------:R-:W-:Y:S01]  /*12c30*/  LEA.HI R5, R5, R20, RZ, 0x3 ;  /* 0x0000001405057211 */ /* 0x000fe200078f18ff */
[----:B------:R-:W-:Y:S01]  /*12c40*/  HADD2.F32 R46, -RZ, R37.H1_H1 ;  /* 0x30000025ff2e7230 */ /* 0x000fe20000004100 */
[----:B------:R-:W-:-:S02]  /*12c50*/  SHF.L.U32 R4, R20, 0x4, RZ ;  /* 0x0000000414047819 */ /* 0x000fc400000006ff */
[----:B------:R-:W-:Y:S01]  /*12c60*/  F2FP.F16.E4M3.UNPACK_B R43, R12.H1 ;  /* 0x0000000cff2b723e */ /* 0x000fe200030006ff */
[----:B------:R-:W-:Y:S01]  /*12c70*/  IMAD.SHL.U32 R5, R5, 0x800, RZ ;  /* 0x0000080005057824 */ /* 0x000fe200078e00ff */
[----:B------:R-:W-:Y:S02]  /*12c80*/  LOP3.LUT R4, R7, 0x70, R4, 0xf8, !PT ;  /* 0x0000007007047812 */ /* 0x000fe400078ef804 */
[----:B------:R-:W-:Y:S01]  /*12c90*/  SHF.R.U32.HI R7, RZ, 0x3, R7 ;  /* 0x00000003ff077819 */ /* 0x000fe20000011607 */
[--C-:B0-----:R-:W-:Y:S01]  /*12ca0*/  HADD2.F32 R41, -RZ, R43.reuse.H0_H0 ;  /* 0x2000002bff297230 */ /* 0x101fe20000004100 */
[----:B------:R-:W-:Y:S01]  /*12cb0*/  LOP3.LUT R5, R5, 0xffffc000, RZ, 0xc0, !PT ;  /* 0xffffc00005057812 */ /* 0x000fe200078ec0ff */
[----:B------:R-:W-:Y:S01]  /*12cc0*/  HADD2.F32 R50, -RZ, R43.H1_H1 ;  /* 0x3000002bff327230 */ /* 0x000fe20000004100 */
[----:B------:R-:W-:Y:S02]  /*12cd0*/  LOP3.LUT R4, R4, R7, RZ, 0x3c, !PT ;  /* 0x0000000704047212 */ /* 0x000fe400078e3cff */
[----:B------:R-:W-:-:S02]  /*12ce0*/  F2FP.F16.E4M3.UNPACK_B R47, R13 ;  /* 0x0000000dff2f723e */ /* 0x000fc400020006ff */
[----:B--2---:R-:W-:Y:S01]  /*12cf0*/  IADD3 R4, R4, R5, R6 ;  /* 0x0000000504047210 */ /* 0x004fe20007ffe006 */
[----:B---3--:R-:W0:Y:S04]  /*12d00*/  LDS.128 R8, [R53+0x20400] ;  /* 0x0204000035087984 */ /* 0x008e280000000c00 */
        /* <DEDUP_REMOVED lines=13> */
[----:B------:R-:W-:-:S02]  /*12de0*/  HADD2.F32 R8, -RZ, R8.H1_H1 ;  /* 0x30000008ff087230 */ /* 0x000fc40000004100 */
[-C--:B------:R-:W-:Y:S01]  /*12df0*/  FMUL.FTZ R42, R39, R29.reuse ;  /* 0x0000001d272a7220 */ /* 0x080fe20000410000 */
[C---:B------:R-:W-:Y:S01]  /*12e00*/  FMUL.FTZ R40, R41.reuse, R29 ;  /* 0x0000001d29287220 */ /* 0x040fe20000410000 */
[----:B------:R-:W-:Y:S02]  /*12e10*/  HADD2.F32 R5, -RZ, R4.H0_H0 ;  /* 0x20000004ff057230 */ /* 0x000fe40000004100 */
[----:B------:R-:W-:Y:S01]  /*12e20*/  FMUL.FTZ R37, R50, R28 ;  /* 0x0000001c32257220 */ /* 0x000fe20000410000 */
[-C--:B------:R-:W-:Y:S01]  /*12e30*/  FFMA.FTZ R42, R41, R9.reuse, R42 ;  /* 0x00000009292a7223 */ /* 0x080fe2000001002a */
[----:B------:R-:W-:Y:S01]  /*12e40*/  F2FP.F16.E4M3.UNPACK_B R41, R12 ;  /* 0x0000000cff29723e */ /* 0x000fe200020006ff */
[----:B------:R-:W-:Y:S01]  /*12e50*/  FFMA.FTZ R40, R39, R9, -R40 ;  /* 0x0000000927287223 */ /* 0x000fe20000010828 */
[----:B------:R-:W-:Y:S01]  /*12e60*/  F2FP.F16.E4M3.UNPACK_B R12, R0 ;  /* 0x00000000ff0c723e */ /* 0x000fe200020006ff */
[----:B------:R-:W-:Y:S02]  /*12e70*/  HADD2.F32 R0, -RZ, R21.H0_H0 ;  /* 0x20000015ff007230 */ /* 0x000fe40000004100 */
[----:B------:R-:W-:Y:S01]  /*12e80*/  FMUL.FTZ R39, R46, R28 ;  /* 0x0000001c2e277220 */ /* 0x000fe20000410000 */
[----:B------:R-:W-:-:S02]  /*12e90*/  HADD2.F32 R48, -RZ, R41.H0_H0 ;  /* 0x20000029ff307230 */ /* 0x000fc40000004100 */
[-C--:B------:R-:W-:Y:S01]  /*12ea0*/  FFMA.FTZ R37, R46, R8.reuse, -R37 ;  /* 0x000000082e257223 */ /* 0x080fe20000010825 */
[----:B------:R-:W-:Y:S01]  /*12eb0*/  HADD2.F32 R44, -RZ, R12.H0_H0 ;  /* 0x2000000cff2c7230 */ /* 0x000fe20000004100 */
[----:B------:R-:W-:Y:S01]  /*12ec0*/  F2FP.F16.E4M3.UNPACK_B R46, R13.H1 ;  /* 0x0000000dff2e723e */ /* 0x000fe200030006ff */
[----:B------:R-:W-:Y:S01]  /*12ed0*/  FFMA.FTZ R39, R50, R8, R39 ;  /* 0x0000000832277223 */ /* 0x000fe20000010027 */
[-C--:B------:R-:W-:Y:S01]  /*12ee0*/  FMUL.FTZ R9, R48, R5.reuse ;  /* 0x0000000530097220 */ /* 0x080fe20000410000 */
[----:B------:R-:W-:Y:S01]  /*12ef0*/  F2FP.F16.E4M3.UNPACK_B R28, R36.H1 ;  /* 0x00000024ff1c723e */ /* 0x000fe200030006ff */
[C---:B------:R-:W-:Y:S01]  /*12f00*/  FMUL.FTZ R5, R44.reuse, R5 ;  /* 0x000000052c057220 */ /* 0x040fe20000410000 */
[----:B------:R-:W-:Y:S02]  /*12f10*/  HADD2.F32 R45, -RZ, R41.H1_H1 ;  /* 0x30000029ff2d7230 */ /* 0x000fe40000004100 */
[----:B------:R-:W-:Y:S01]  /*12f20*/  FFMA.FTZ R9, R44, R0, -R9 ;  /* 0x000000002c097223 */ /* 0x000fe20000010809 */
[----:B------:R-:W-:-:S02]  /*12f30*/  HADD2.F32 R4, -RZ, R4.H1_H1 ;  /* 0x30000004ff047230 */ /* 0x000fc40000004100 */
[----:B------:R-:W-:Y:S01]  /*12f40*/  FFMA.FTZ R8, R48, R0, R5 ;  /* 0x0000000030087223 */ /* 0x000fe20000010005 */
[----:B------:R-:W-:Y:S01]  /*12f50*/  HADD2.F32 R48, -RZ, R46.H0_H0 ;  /* 0x2000002eff307230 */ /* 0x000fe20000004100 */
[-C--:B------:R-:W-:Y:S01]  /*12f60*/  F2FP.F16.E4M3.UNPACK_B R35, R6.reuse ;  /* 0x00000006ff23723e */ /* 0x080fe200020006ff */
[----:B------:R-:W-:Y:S01]  /*12f70*/  HADD2.F32 R5, -RZ, R34.H0_H0 ;  /* 0x20000022ff057230 */ /* 0x000fe20000004100 */
[----:B------:R-:W-:Y:S01]  /*12f80*/  F2FP.F16.E4M3.UNPACK_B R6, R6.H1 ;  /* 0x00000006ff06723e */ /* 0x000fe200030006ff */
[----:B------:R-:W-:Y:S02]  /*12f90*/  HADD2.F32 R43, -RZ, R12.H1_H1 ;  /* 0x3000000cff2b7230 */ /* 0x000fe40000004100 */
[----:B------:R-:W-:Y:S01]  /*12fa0*/  FMUL.FTZ R12, R45, R4 ;  /* 0x000000042d0c7220 */ /* 0x000fe20000410000 */
[----:B------:R-:W-:Y:S02]  /*12fb0*/  HADD2.F32 R44, -RZ, R28.H0_H0 ;  /* 0x2000001cff2c7230 */ /* 0x000fe40000004100 */
[----:B------:R-:W-:Y:S01]  /*12fc0*/  FMUL.FTZ R41, R48, R5 ;  /* 0x0000000530297220 */ /* 0x000fe20000410000 */
[----:B------:R-:W-:-:S02]  /*12fd0*/  HADD2.F32 R21, -RZ, R21.H1_H1 ;  /* 0x30000015ff157230 */ /* 0x000fc40000004100 */
[C---:B------:R-:W-:Y:S01]  /*12fe0*/  FMUL.FTZ R4, R43.reuse, R4 ;  /* 0x000000042b047220 */ /* 0x040fe20000410000 */
[----:B------:R-:W-:Y:S02]  /*12ff0*/  HADD2.F32 R0, -RZ, R25.H0_H0 ;  /* 0x20000019ff007230 */ /* 0x000fe40000004100 */
[C---:B------:R-:W-:Y:S01]  /*13000*/  FMUL.FTZ R5, R44.reuse, R5 ;  /* 0x000000052c057220 */ /* 0x040fe20000410000 */
[----:B------:R-:W-:Y:S02]  /*13010*/  HADD2.F32 R34, -RZ, R34.H1_H1 ;  /* 0x30000022ff227230 */ /* 0x000fe40000004100 */
[-C--:B------:R-:W-:Y:S01]  /*13020*/  FFMA.FTZ R12, R43, R21.reuse, -R12 ;  /* 0x000000152b0c7223 */ /* 0x080fe2000001080c */
[----:B------:R-:W-:Y:S01]  /*13030*/  FFMA.FTZ R21, R45, R21, R4 ;  /* 0x000000152d157223 */ /* 0x000fe20000010004 */
[-C--:B------:R-:W-:Y:S01]  /*13040*/  FFMA.FTZ R41, R44, R0.reuse, -R41 ;  /* 0x000000002c297223 */ /* 0x080fe20000010829 */
[----:B------:R-:W-:Y:S01]  /*13050*/  FFMA.FTZ R43, R48, R0, R5 ;  /* 0x00000000302b7223 */ /* 0x000fe20000010005 */
[----:B------:R-:W-:Y:S01]  /*13060*/  F2FP.F16.E4M3.UNPACK_B R44, R36 ;  /* 0x00000024ff2c723e */ /* 0x000fe200020006ff */
[----:B------:R-:W-:Y:S01]  /*13070*/  HADD2.F32 R45, -RZ, R28.H1_H1 ;  /* 0x3000001cff2d7230 */ /* 0x000fe20000004100 */
[-C--:B------:R-:W-:Y:S01]  /*13080*/  F2FP.F16.E4M3.UNPACK_B R26, R10.reuse ;  /* 0x0000000aff1a723e */ /* 0x080fe200020006ff */
[----:B------:R-:W-:Y:S01]  /*13090*/  HADD2.F32 R48, -RZ, R47.H0_H0 ;  /* 0x2000002fff307230 */ /* 0x000fe20000004100 */
[----:B------:R-:W-:Y:S01]  /*130a0*/  F2FP.F16.E4M3.UNPACK_B R10, R10.H1 ;  /* 0x0000000aff0a723e */ /* 0x000fe200030006ff */
[----:B------:R-:W-:-:S02]  /*130b0*/  HADD2.F32 R4, -RZ, R33.H0_H0 ;  /* 0x20000021ff047230 */ /* 0x000fc40000004100 */
[----:B------:R-:W-:Y:S01]  /*130c0*/  FMUL.FTZ R36, R45, R34 ;  /* 0x000000222d247220 */ /* 0x000fe20000410000 */
[----:B------:R-:W-:Y:S01]  /*130d0*/  HADD2.F32 R49, -RZ, R46.H1_H1 ;  /* 0x3000002eff317230 */ /* 0x000fe20000004100 */
[----:B------:R-:W-:Y:S01]  /*130e0*/  F2FP.F16.E4M3.UNPACK_B R29, R7 ;  /* 0x00000007ff1d723e */ /* 0x000fe200020006ff */
[----:B------:R-:W-:Y:S02]  /*130f0*/  HADD2.F32 R25, -RZ, R25.H1_H1 ;  /* 0x30000019ff197230 */ /* 0x000fe40000004100 */
[----:B------:R-:W-:Y:S01]  /*13100*/  FMUL.FTZ R5, R48, R4 ;  /* 0x0000000430057220 */ /* 0x000fe20000410000 */
[----:B------:R-:W-:Y:S02]  /*13110*/  HADD2.F32 R46, -RZ, R44.H0_H0 ;  /* 0x2000002cff2e7230 */ /* 0x000fe40000004100 */
[C---:B------:R-:W-:Y:S01]  /*13120*/  FMUL.FTZ R28, R49.reuse, R34 ;  /* 0x00000022311c7220 */ /* 0x040fe20000410000 */
[----:B------:R-:W-:Y:S02]  /*13130*/  HADD2.F32 R0, -RZ, R24.H0_H0 ;  /* 0x20000018ff007230 */ /* 0x000fe40000004100 */
[----:B------:R-:W-:Y:S01]  /*13140*/  FFMA.FTZ R36, R49, R25, R36 ;  /* 0x0000001931247223 */ /* 0x000fe20000010024 */
[----:B------:R-:W-:Y:S01]  /*13150*/  F2FP.F16.E4M3.UNPACK_B R49, R14.H1 ;  /* 0x0000000eff31723e */ /* 0x000fe200030006ff */
[----:B------:R-:W-:Y:S01]  /*13160*/  FMUL.FTZ R13, R46, R4 ;  /* 0x000000042e0d7220 */ /* 0x000fe20000410000 */
[----:B------:R-:W-:-:S02]  /*13170*/  HADD2.F32 R4, -RZ, R6.H0_H0 ;  /* 0x20000006ff047230 */ /* 0x000fc40000004100 */
[-C--:B------:R-:W-:Y:S01]  /*13180*/  FFMA.FTZ R5, R46, R0.reuse, -R5 ;  /* 0x000000002e057223 */ /* 0x080fe20000010805 */
[----:B------:R-:W-:Y:S01]  /*13190*/  F2FP.F16.E4M3.UNPACK_B R46, R3.H1 ;  /* 0x00000003ff2e723e */ /* 0x000fe200030006ff */
[----:B------:R-:W-:Y:S01]  /*131a0*/  FFMA.FTZ R13, R48, R0, R13 ;  /* 0x00000000300d7223 */ /* 0x000fe2000001000d */
[----:B------:R-:W-:Y:S02]  /*131b0*/  HADD2.F32 R52, -RZ, R49.H0_H0 ;  /* 0x20000031ff347230 */ /* 0x000fe40000004100 */
[----:B------:R-:W-:Y:S01]  /*131c0*/  FFMA.FTZ R34, R45, R25, -R28 ;  /* 0x000000192d227223 */ /* 0x000fe2000001081c */
[----:B------:R-:W-:Y:S01]  /*131d0*/  HADD2.F32 R50, -RZ, R47.H1_H1 ;  /* 0x3000002fff327230 */ /* 0x000fe20000004100 */
[----:B------:R-:W-:Y:S01]  /*131e0*/  F2FP.F16.E4M3.UNPACK_B R7, R7.H1 ;  /* 0x00000007ff07723e */ /* 0x000fe200030006ff */
[----:B------:R-:W-:Y:S02]  /*131f0*/  HADD2.F32 R48, -RZ, R46.H0_H0 ;  /* 0x2000002eff307230 */ /* 0x000fe40000004100 */
[----:B------:R-:W-:Y:S01]  /*13200*/  FMUL.FTZ R45, R52, R4 ;  /* 0x00000004342d7220 */ /* 0x000fe20000410000 */
[----:B------:R-:W-:Y:S01]  /*13210*/  HADD2.F32 R33, -RZ, R33.H1_H1 ;  /* 0x30000021ff217230 */ /* 0x000fe20000004100 */
[----:B------:R-:W-:Y:S01]  /*13220*/  F2FP.F16.E4M3.UNPACK_B R27, R11 ;  /* 0x0000000bff1b723e */ /* 0x000fe200020006ff */
[----:B------:R-:W-:-:S02]  /*13230*/  HADD2.F32 R44, -RZ, R44.H1_H1 ;  /* 0x3000002cff2c7230 */ /* 0x000fc40000004100 */
[----:B------:R-:W-:Y:S01]  /*13240*/  FMUL.FTZ R47, R48, R4 ;  /* 0x00000004302f7220 */ /* 0x000fe20000410000 */
[----:B------:R-:W-:Y:S02]  /*13250*/  HADD2.F32 R0, -RZ, R10.H0_H0 ;  /* 0x2000000aff007230 */ /* 0x000fe40000004100 */
[-C--:B------:R-:W-:Y:S01]  /*13260*/  FMUL.FTZ R25, R50, R33.reuse ;  /* 0x0000002132197220 */ /* 0x080fe20000410000 */
[----:B------:R-:W-:Y:S02]  /*13270*/  HADD2.F32 R24, -RZ, R24.H1_H1 ;  /* 0x30000018ff187230 */ /* 0x000fe40000004100 */
[----:B------:R-:W-:Y:S01]  /*13280*/  FMUL.FTZ R33, R44, R33 ;  /* 0x000000212c217220 */ /* 0x000fe20000410000 */
[----:B------:R-:W-:Y:S02]  /*13290*/  HADD2.F32 R6, -RZ, R6.H1_H1 ;  /* 0x30000006ff067230 */ /* 0x000fe40000004100 */
[-C--:B------:R-:W-:Y:S01]  /*132a0*/  FFMA.FTZ R45, R48, R0.reuse, -R45 ;  /* 0x00000000302d7223 */ /* 0x080fe2000001082d */
[----:B------:R-:W-:Y:S01]  /*132b0*/  FFMA.FTZ R47, R52, R0, R47 ;  /* 0x00000000342f7223 */ /* 0x000fe2000001002f */
[----:B------:R-:W-:-:S02]  /*132c0*/  HADD2.F32 R46, -RZ, R46.H1_H1 ;  /* 0x3000002eff2e7230 */ /* 0x000fc40000004100 */
[----:B------:R-:W-:Y:S01]  /*132d0*/  FFMA.FTZ R28, R44, R24, -R25 ;  /* 0x000000182c1c7223 */ /* 0x000fe20000010819 */
[----:B------:R-:W-:Y:S01]  /*132e0*/  HADD2.F32 R0, -RZ, R49.H1_H1 ;  /* 0x30000031ff007230 */ /* 0x000fe20000004100 */
[----:B------:R-:W-:Y:S01]  /*132f0*/  F2FP.F16.E4M3.UNPACK_B R48, R14 ;  /* 0x0000000eff30723e */ /* 0x000fe200020006ff */
[----:B------:R-:W-:Y:S01]  /*13300*/  FFMA.FTZ R24, R50, R24, R33 ;  /* 0x0000001832187223 */ /* 0x000fe20000010021 */
[----:B------:R-:W-:Y:S01]  /*13310*/  F2FP.F16.E4M3.UNPACK_B R44, R3 ;  /* 0x00000003ff2c723e */ /* 0x000fe200020006ff */
[----:B------:R-:W-:Y:S02]  /*13320*/  HADD2.F32 R10, -RZ, R10.H1_H1 ;  /* 0x3000000aff0a7230 */ /* 0x000fe40000004100 */
[-C--:B------:R-:W-:Y:S01]  /*13330*/  FMUL.FTZ R33, R46, R6.reuse ;  /* 0x000000062e217220 */ /* 0x080fe20000410000 */
[----:B------:R-:W-:Y:S01]  /*13340*/  FMUL.FTZ R25, R0, R6 ;  /* 0x0000000600197220 */ /* 0x000fe20000410000 */
[----:B------:R-:W-:Y:S01]  /*13350*/  HADD2.F32 R50, -RZ, R48.H0_H0 ;  /* 0x20000030ff327230 */ /* 0x000fe20000004100 */
[----:B------:R-:W-:Y:S01]  /*13360*/  F2FP.F16.E4M3.UNPACK_B R11, R11.H1 ;  /* 0x0000000bff0b723e */ /* 0x000fe200030006ff */
[----:B------:R-:W-:-:S02]  /*13370*/  HADD2.F32 R3, -RZ, R35.H0_H0 ;  /* 0x20000023ff037230 */ /* 0x000fc40000004100 */
[-C--:B------:R-:W-:Y:S01]  /*13380*/  FFMA.FTZ R14, R0, R10.reuse, R33 ;  /* 0x0000000a000e7223 */ /* 0x080fe20000010021 */
[----:B------:R-:W-:Y:S02]  /*13390*/  HADD2.F32 R6, -RZ, R44.H0_H0 ;  /* 0x2000002cff067230 */ /* 0x000fe40000004100 */
[----:B------:R-:W-:Y:S01]  /*133a0*/  FFMA.FTZ R4, R46, R10, -R25 ;  /* 0x0000000a2e047223 */ /* 0x000fe20000010819 */
[----:B------:R-:W-:Y:S02]  /*133b0*/  HADD2.F32 R0, -RZ, R26.H0_H0 ;  /* 0x2000001aff007230 */ /* 0x000fe40000004100 */
[-C--:B------:R-:W-:Y:S01]  /*133c0*/  FMUL.FTZ R25, R50, R3.reuse ;  /* 0x0000000332197220 */ /* 0x080fe20000410000 */
[----:B------:R-:W-:Y:S02]  /*133d0*/  HADD2.F32 R48, -RZ, R48.H1_H1 ;  /* 0x30000030ff307230 */ /* 0x000fe40000004100 */
[----:B------:R-:W-:Y:S01]  /*133e0*/  FMUL.FTZ R3, R6, R3 ;  /* 0x0000000306037220 */ /* 0x000fe20000410000 */
[----:B------:R-:W-:-:S02]  /*133f0*/  HADD2.F32 R35, -RZ, R35.H1_H1 ;  /* 0x30000023ff237230 */ /* 0x000fc40000004100 */
[-C--:B------:R-:W-:Y:S01]  /*13400*/  FFMA.FTZ R6, R6, R0.reuse, -R25 ;  /* 0x0000000006067223 */ /* 0x080fe20000010819 */
[----:B------:R-:W-:Y:S01]  /*13410*/  HADD2.F32 R44, -RZ, R44.H1_H1 ;  /* 0x3000002cff2c7230 */ /* 0x000fe20000004100 */
[----:B------:R-:W-:Y:S01]  /*13420*/  F2FP.F16.E4M3.UNPACK_B R46, R15.H1 ;  /* 0x0000000fff2e723e */ /* 0x000fe200030006ff */
[----:B------:R-:W-:Y:S02]  /*13430*/  HADD2.F32 R26, -RZ, R26.H1_H1 ;  /* 0x3000001aff1a7230 */ /* 0x000fe40000004100 */
[-C--:B------:R-:W-:Y:S01]  /*13440*/  FMUL.FTZ R25, R48, R35.reuse ;  /* 0x0000002330197220 */ /* 0x080fe20000410000 */
[----:B------:R-:W-:Y:S01]  /*13450*/  FFMA.FTZ R10, R50, R0, R3 ;  /* 0x00000000320a7223 */ /* 0x000fe20000010003 */
[----:B------:R-:W-:Y:S01]  /*13460*/  F2FP.F16.E4M3.UNPACK_B R0, R38.H1 ;  /* 0x00000026ff00723e */ /* 0x000fe200030006ff */
[C---:B------:R-:W-:Y:S01]  /*13470*/  FMUL.FTZ R35, R44.reuse, R35 ;  /* 0x000000232c237220 */ /* 0x040fe20000410000 */
[----:B------:R-:W-:Y:S01]  /*13480*/  FFMA.FTZ R25, R44, R26, -R25 ;  /* 0x0000001a2c197223 */ /* 0x000fe20000010819 */
[----:B------:R-:W-:Y:S01]  /*13490*/  HADD2.F32 R44, -RZ, R46.H0_H0 ;  /* 0x2000002eff2c7230 */ /* 0x000fe20000004100 */
[----:B------:R-:W-:Y:S01]  /*134a0*/  F2FP.SATFINITE.E4M3.F32.PACK_AB_MERGE_C R37, R37, R40, RZ ;  /* 0x000000282525723e */ /* 0x000fe200048070ff */
[----:B------:R-:W-:-:S02]  /*134b0*/  HADD2.F32 R3, -RZ, R7.H0_H0 ;  /* 0x20000007ff037230 */ /* 0x000fc40000004100 */
[----:B------:R-:W-:Y:S01]  /*134c0*/  FFMA.FTZ R35, R48, R26, R35 ;  /* 0x0000001a30237223 */ /* 0x000fe20000010023 */
[--C-:B------:R-:W-:Y:S01]  /*134d0*/  HADD2.F32 R26, -RZ, R0.reuse.H0_H0 ;  /* 0x20000000ff1a7230 */ /* 0x100fe20000004100 */
[----:B------:R-:W-:Y:S01]  /*134e0*/  F2FP.F16.E4M3.UNPACK_B R48, R38 ;  /* 0x00000026ff30723e */ /* 0x000fe200020006ff */
        /* <DEDUP_REMOVED lines=8> */
[----:B------:R-:W-:Y:S02]  /*13570*/  HADD2.F32 R11, -RZ, R11.H1_H1 ;  /* 0x3000000bff0b7230 */ /* 0x000fe40000004100 */
[----:B------:R-:W-:Y:S01]  /*13580*/  FFMA.FTZ R44, R44, R0, R3 ;  /* 0x000000002c2c7223 */ /* 0x000fe20000010003 */
[----:B------:R-:W-:Y:S01]  /*13590*/  F2FP.F16.E4M3.UNPACK_B R0, R15 ;  /* 0x0000000fff00723e */ /* 0x000fe200020006ff */
[-C--:B------:R-:W-:Y:S01]  /*135a0*/  FMUL.FTZ R26, R51, R7.reuse ;  /* 0x00000007331a7220 */ /* 0x080fe20000410000 */
[C---:B------:R-:W-:Y:S01]  /*135b0*/  FMUL.FTZ R38, R49.reuse, R7 ;  /* 0x0000000731267220 */ /* 0x040fe20000410000 */
[--C-:B------:R-:W-:Y:S01]  /*135c0*/  HADD2.F32 R50, -RZ, R48.reuse.H0_H0 ;  /* 0x20000030ff327230 */ /* 0x100fe20000004100 */
[----:B------:R-:W-:Y:S01]  /*135d0*/  F2FP.SATFINITE.E4M3.F32.PACK_AB_MERGE_C R45, R4, R45, RZ ;  /* 0x0000002d042d723e */ /* 0x000fe200048070ff */
[----:B------:R-:W-:Y:S01]  /*135e0*/  FFMA.FTZ R46, R49, R11, -R26 ;  /* 0x0000000b312e7223 */ /* 0x000fe2000001081a */
[----:B------:R-:W-:-:S02]  /*135f0*/  HADD2.F32 R15, -RZ, R48.H1_H1 ;  /* 0x30000030ff0f7230 */ /* 0x000fc40000004100 */
[----:B------:R-:W-:Y:S01]  /*13600*/  FFMA.FTZ R11, R51, R11, R38 ;  /* 0x0000000b330b7223 */ /* 0x000fe20000010026 */
[--C-:B------:R-:W-:Y:S01]  /*13610*/  HADD2.F32 R3, -RZ, R29.reuse.H0_H0 ;  /* 0x2000001dff037230 */ /* 0x100fe20000004100 */
[----:B------:R-:W-:Y:S01]  /*13620*/  F2FP.SATFINITE.E4M3.F32.PACK_AB_MERGE_C R39, R39, R42, RZ ;  /* 0x0000002a2727723e */ /* 0x000fe200048070ff */
[--C-:B------:R-:W-:Y:S01]  /*13630*/  HADD2.F32 R48, -RZ, R0.reuse.H0_H0 ;  /* 0x20000000ff307230 */ /* 0x100fe20000004100 */
[----:B------:R-:W-:Y:S01]  /*13640*/  F2FP.SATFINITE.E4M3.F32.PACK_AB_MERGE_C R33, R46, R33, RZ ;  /* 0x000000212e21723e */ /* 0x000fe200048070ff */
[----:B------:R-:W-:Y:S01]  /*13650*/  HADD2.F32 R49, -RZ, R0.H1_H1 ;  /* 0x30000000ff317230 */ /* 0x000fe20000004100 */
[----:B------:R-:W-:Y:S01]  /*13660*/  F2FP.SATFINITE.E4M3.F32.PACK_AB_MERGE_C R36, R36, R43, RZ ;  /* 0x0000002b2424723e */ /* 0x000fe200048070ff */
[----:B------:R-:W-:Y:S02]  /*13670*/  HADD2.F32 R29, -RZ, R29.H1_H1 ;  /* 0x3000001dff1d7230 */ /* 0x000fe40000004100 */
[----:B------:R-:W-:Y:S01]  /*13680*/  FMUL.FTZ R7, R48, R3 ;  /* 0x0000000330077220 */ /* 0x000fe20000410000 */
[----:B------:R-:W-:-:S02]  /*13690*/  HADD2.F32 R0, -RZ, R27.H0_H0 ;  /* 0x2000001bff007230 */ /* 0x000fc40000004100 */
[C---:B------:R-:W-:Y:S01]  /*136a0*/  FMUL.FTZ R3, R50.reuse, R3 ;  /* 0x0000000332037220 */ /* 0x040fe20000410000 */
[----:B------:R-:W-:Y:S02]  /*136b0*/  HADD2.F32 R27, -RZ, R27.H1_H1 ;  /* 0x3000001bff1b7230 */ /* 0x000fe40000004100 */
[-C--:B------:R-:W-:Y:S01]  /*136c0*/  FMUL.FTZ R26, R49, R29.reuse ;  /* 0x0000001d311a7220 */ /* 0x080fe20000410000 */
[C---:B------:R-:W-:Y:S01]  /*136d0*/  FMUL.FTZ R38, R15.reuse, R29 ;  /* 0x0000001d0f267220 */ /* 0x040fe20000410000 */
[-C--:B------:R-:W-:Y:S01]  /*136e0*/  FFMA.FTZ R7, R50, R0.reuse, -R7 ;  /* 0x0000000032077223 */ /* 0x080fe20000010807 */
[----:B------:R-:W-:Y:S01]  /*136f0*/  FFMA.FTZ R3, R48, R0, R3 ;  /* 0x0000000030037223 */ /* 0x000fe20000010003 */
[-C--:B------:R-:W-:Y:S01]  /*13700*/  FFMA.FTZ R26, R15, R27.reuse, -R26 ;  /* 0x0000001b0f1a7223 */ /* 0x080fe2000001081a */
[----:B------:R-:W-:Y:S01]  /*13710*/  FFMA.FTZ R38, R49, R27, R38 ;  /* 0x0000001b31267223 */ /* 0x000fe20000010026 */
[----:B------:R-:W-:Y:S02]  /*13720*/  F2FP.SATFINITE.E4M3.F32.PACK_AB_MERGE_C R14, R14, R47, RZ ;  /* 0x0000002f0e0e723e */ /* 0x000fe400048070ff */
[----:B------:R-:W-:-:S02]  /*13730*/  F2FP.SATFINITE.E4M3.F32.PACK_AB_MERGE_C R11, R11, R44, RZ ;  /* 0x0000002c0b0b723e */ /* 0x000fc400048070ff */
[----:B------:R-:W-:Y:S02]  /*13740*/  F2FP.SATFINITE.E4M3.F32.PACK_AB_MERGE_C R4, R12, R9, R37 ;  /* 0x000000090c04723e */ /* 0x000fe40004807025 */
        /* <DEDUP_REMOVED lines=9> */
.L_x_414:
[----:B------:R-:W-:Y:S05]  /*137e0*/  BSYNC B0 ;  /* 0x0000000000007941 */ /* 0x000fea0003800000 */
.L_x_392:
[----:B------:R-:W-:Y:S01]  /*137f0*/  @!PT LDS RZ, [RZ] ;  /* 0x00000000fffff984 */ /* 0x000fe20000000800 */
[----:B------:R-:W-:Y:S01]  /*13800*/  @!PT LDS RZ, [RZ] ;  /* 0x00000000fffff984 */ /* 0x000fe20000000800 */
[----:B------:R-:W-:Y:S01]  /*13810*/  @!PT LDS RZ, [RZ] ;  /* 0x00000000fffff984 */ /* 0x000fe20000000800 */
[----:B------:R-:W-:Y:S01]  /*13820*/  @!PT LDS RZ, [RZ] ;  /* 0x00000000fffff984 */ /* 0x000fe20000000800 */
[----:B------:R1:W-:Y:S06]  /*13830*/  MEMBAR.ALL.CTA ;  /* 0x0000000000007992 */ /* 0x0003ec0000008000 */
[----:B-1----:R-:W1:Y:S01]  /*13840*/  FENCE.VIEW.ASYNC.S ;  /* 0x00000000000073c6 */ /* 0x002e620000000000 */
[----:B------:R-:W-:Y:S05]  /*13850*/  WARPSYNC.ALL ;  /* 0x0000000000007948 */ /* 0x000fea0003800000 */
[----:B-1----:R-:W-:Y:S06]  /*13860*/  BAR.SYNC.DEFER_BLOCKING 0xd, 0x100 ;  /* 0x0344000000007b1d */ /* 0x002fec0000010000 */
.L_x_390:
[----:B01----:R-:W-:-:S04]  /*13870*/  MOV R0, UR47 ;  /* 0x0000002f00007c02 */ /* 0x003fc80008000f00 */
[----:B------:R-:W-:-:S13]  /*13880*/  ISETP.NE.AND P0, PT, R0, 0x3, PT ;  /* 0x000000030000780c */ /* 0x000fda0003f05270 */
[----:B------:R-:W-:Y:S05]  /*13890*/  @!P0 BRA `(.L_x_429) ;  /* 0x0000000000048947 */ /* 0x000fea0003800000 */
[----:B------:R-:W-:Y:S01]  /*138a0*/  BPT.TRAP 0x1 ;  /* 0x000000040000795c */ /* 0x000fe20000300000 */
.L_x_429:
[----:B------:R-:W2:Y:S01]  /*138b0*/  LDL R3, [R1] ;  /* 0x0000000001037983 */ /* 0x000ea20000100800 */
[----:B------:R-:W-:Y:S01]  /*138c0*/  IMAD R0, R152, 0x8, R19 ;  /* 0x0000000898007824 */ /* 0x000fe200078e0213 */
[----:B--2---:R-:W-:-:S04]  /*138d0*/  SHF.L.U32 R3, R3, 0x1f, RZ ;  /* 0x0000001f03037819 */ /* 0x004fc800000006ff */
[----:B------:R0:W1:Y:S01]  /*138e0*/  SYNCS.PHASECHK.TRANS64.TRYWAIT P1, [R0+URZ+0x38830], R3 ;  /* 0x03883003000075a7 */ /* 0x000062000802017f */
[----:B------:R-:W-:Y:S05]  /*138f0*/  @!P0 BRA `(.L_x_430) ;  /* 0x0000000000048947 */ /* 0x000fea0003800000 */
[----:B------:R-:W-:Y:S01]  /*13900*/  BPT.TRAP 0x1 ;  /* 0x000000040000795c */ /* 0x000fe20000300000 */
.L_x_430:
[----:B------:R-:W-:Y:S02]  /*13910*/  LOP3.LUT R31, R31, 0xffffff80, RZ, 0xc0, !PT ;  /* 0xffffff801f1f7812 */ /* 0x000fe400078ec0ff */
[----:B---34-:R-:W-:-:S03]  /*13920*/  MOV R5, 0xfffffffe ;  /* 0xfffffffe00057802 */ /* 0x018fc60000000f00 */
[----:B------:R-:W-:-:S05]  /*13930*/  IMAD.IADD R31, R30, 0x1, -R31 ;  /* 0x000000011e1f7824 */ /* 0x000fca00078e0a1f */
[----:B------:R-:W-:-:S04]  /*13940*/  SHF.R.S32.HI R4, RZ, 0x1f, R31 ;  /* 0x0000001fff047819 */ /* 0x000fc8000001141f */
[----:B------:R-:W-:-:S04]  /*13950*/  LEA.HI R4, R4, R31, RZ, 0x2 ;  /* 0x0000001f04047211 */ /* 0x000fc800078f10ff */
[----:B------:R-:W-:-:S05]  /*13960*/  LOP3.LUT R4, R4, 0x7ffffffc, RZ, 0xc0, !PT ;  /* 0x7ffffffc04047812 */ /* 0x000fca00078ec0ff */
[----:B------:R-:W-:Y:S01]  /*13970*/  IMAD.IADD R4, R31, 0x1, -R4 ;  /* 0x000000011f047824 */ /* 0x000fe200078e0a04 */
[----:B-1----:R-:W-:Y:S06]  /*13980*/  @P1 BRA `(.L_x_431) ;  /* 0x0000000000081947 */ /* 0x002fec0003800000 */
[----:B------:R-:W1:Y:S02]  /*13990*/  SYNCS.PHASECHK.TRANS64.TRYWAIT P1, [R0+URZ+0x38830], R3 ;  /* 0x03883003000075a7 */ /* 0x000e64000802017f */
[----:B-1----:R-:W-:Y:S05]  /*139a0*/  @!P1 BRA `(.L_x_432) ;  /* 0x0000011400289947 */ /* 0x002fea0003800000 */
.L_x_431:
[----:B------:R-:W2:Y:S01]  /*139b0*/  S2R R6, SR_TID.X ;  /* 0x0000000000067919 */ /* 0x000ea20000002100 */
[----:B------:R-:W-:Y:S05]  /*139c0*/  WARPSYNC.ALL ;  /* 0x0000000000007948 */ /* 0x000fea0003800000 */
[----:B------:R-:W-:Y:S01]  /*139d0*/  IMAD.MOV.U32 R151, RZ, RZ, RZ ;  /* 0x000000ffff977224 */ /* 0x000fe200078e00ff */
[----:B--2---:R-:W-:-:S04]  /*139e0*/  LOP3.LUT R6, R6, 0x7f, RZ, 0xc0, !PT ;  /* 0x0000007f06067812 */ /* 0x004fc800078ec0ff */
[----:B------:R-:W-:Y:S01]  /*139f0*/  ISETP.NE.AND P1, PT, R6, RZ, PT ;  /* 0x000000ff0600720c */ /* 0x000fe20003f25270 */
[----:B------:R-:W-:Y:S01]  /*13a00*/  IMAD R6, R4, R5, 0x80 ;  /* 0x0000008004067424 */ /* 0x000fe200078e0205 */
[----:B01----:R-:W-:Y:S01]  /*13a10*/  IADD3 R3, R19, 0x28400, RZ ;  /* 0x0002840013037810 */ /* 0x003fe20007ffe0ff */
[----:B------:R-:W-:Y:S01]  /*13a20*/  IMAD.MOV.U32 R5, RZ, RZ, 0x40000040 ;  /* 0x40000040ff057424 */ /* 0x000fe200078e00ff */
[----:B------:R-:W-:Y:S01]  /*13a30*/  R2UR UR12, R32 ;  /* 0x00000000200c72ca */ /* 0x000fe200000e0000 */
[----:B------:R-:W-:Y:S01]  /*13a40*/  UMOV UR13, 0x40000040 ;  /* 0x40000040000d7882 */ /* 0x000fe20000000000 */
[----:B------:R-:W-:Y:S01]  /*13a50*/  SHF.R.U32.HI R3, RZ, 0x4, R3 ;  /* 0x00000004ff037819 */ /* 0x000fe20000011603 */
[----:B-----5:R-:W-:Y:S01]  /*13a60*/  WARPGROUP.ARRIVE ;  /* 0x00000000000079c5 */ /* 0x020fe20000000000 */
[----:B------:R-:W-:Y:S01]  /*13a70*/  R2UR UR15, R5 ;  /* 0x00000000050f72ca */ /* 0x000fe200000e0000 */
[----:B------:R-:W-:Y:S01]  /*13a80*/  IMAD.MOV.U32 R9, RZ, RZ, 0x40000040 ;  /* 0x40000040ff097424 */ /* 0x000fe200078e00ff */
[----:B------:R-:W-:Y:S01]  /*13a90*/  LOP3.LUT R3, R3, 0x3fff, RZ, 0xc0, !PT ;  /* 0x00003fff03037812 */ /* 0x000fe200078ec0ff */
[----:B------:R-:W-:Y:S01]  /*13aa0*/  UMOV UR9, 0x40000040 ;  /* 0x4000004000097882 */ /* 0x000fe20000000000 */
[----:B------:R-:W-:Y:S01]  /*13ab0*/  UMOV UR5, 0x40000040 ;  /* 0x4000004000057882 */ /* 0x000fe20000000000 */
[----:B------:R-:W-:Y:S01]  /*13ac0*/  UMOV UR17, 0x40000040 ;  /* 0x4000004000117882 */ /* 0x000fe20000000000 */
[----:B------:R-:W-:Y:S01]  /*13ad0*/  LOP3.LUT R13, R3, 0x10000, RZ, 0xfc, !PT ;  /* 0x00010000030d7812 */ /* 0x000fe200078efcff */
[----:B------:R-:W-:Y:S01]  /*13ae0*/  UMOV UR21, 0x40000040 ;  /* 0x4000004000157882 */ /* 0x000fe20000000000 */
[----:B------:R-:W-:Y:S01]  /*13af0*/  R2UR UR11, R9 ;  /* 0x00000000090b72ca */ /* 0x000fe200000e0000 */
[----:B------:R-:W-:Y:S01]  /*13b00*/  ULOP3.LUT UR12, UR12, 0x10000, URZ, 0xfc, !UPT ;  /* 0x000100000c0c7892 */ /* 0x000fe2000f8efc3f */
[----:B------:R-:W-:Y:S01]  /*13b10*/  MOV R9, 0x40000040 ;  /* 0x4000004000097802 */ /* 0x000fe20000000f00 */
[----:B------:R-:W-:Y:S01]  /*13b20*/  IMAD R4, R152, 0x800, R13 ;  /* 0x0000080098047824 */ /* 0x000fe200078e020d */
[----:B------:R-:W-:Y:S01]  /*13b30*/  UMOV UR25, 0x40000040 ;  /* 0x4000004000197882 */ /* 0x000fe20000000000 */
[----:B------:R-:W-:Y:S01]  /*13b40*/  UIADD3 UR8, UR12, 0x2, URZ ;  /* 0x000000020c087890 */ /* 0x000fe2000fffe03f */
[----:B------:R-:W-:Y:S01]  /*13b50*/  R2UR UR7, R9 ;  /* 0x00000000090772ca */ /* 0x000fe200000e0000 */
[----:B------:R-:W-:Y:S01]  /*13b60*/  UIADD3 UR4, UR12, 0x4, URZ ;  /* 0x000000040c047890 */ /* 0x000fe2000fffe03f */
[C---:B------:R-:W-:Y:S01]  /*13b70*/  R2UR UR14, R4.reuse ;  /* 0x00000000040e72ca */ /* 0x040fe200000e0000 */
[----:B------:R-:W-:Y:S01]  /*13b80*/  IMAD.MOV.U32 R9, RZ, RZ, 0x40000040 ;  /* 0x40000040ff097424 */ /* 0x000fe200078e00ff */
[----:B------:R-:W-:Y:S01]  /*13b90*/  IADD3 R8, R4, 0x2, RZ ;  /* 0x0000000204087810 */ /* 0x000fe20007ffe0ff */
[----:B------:R-:W-:Y:S01]  /*13ba0*/  UIADD3 UR16, UR12, 0x6, URZ ;  /* 0x000000060c107890 */ /* 0x000fe2000fffe03f */
[----:B------:R-:W-:Y:S01]  /*13bb0*/  IMAD.MOV.U32 R5, RZ, RZ, 0x40000040 ;  /* 0x40000040ff057424 */ /* 0x000fe200078e00ff */
[----:B------:R-:W-:Y:S01]  /*13bc0*/  UIADD3 UR20, UR12, 0x400, URZ ;  /* 0x000004000c147890 */ /* 0x000fe2000fffe03f */
[----:B------:R-:W-:Y:S01]  /*13bd0*/  R2UR UR10, R8 ;  /* 0x00000000080a72ca */ /* 0x000fe200000e0000 */
[----:B------:R-:W-:Y:S01]  /*13be0*/  VIADD R8, R4, 0x4 ;  /* 0x0000000404087836 */ /* 0x000fe20000000000 */
[----:B------:R-:W-:Y:S01]  /*13bf0*/  R2UR UR19, R9 ;  /* 0x00000000091372ca */ /* 0x000fe200000e0000 */
[----:B------:R-:W-:Y:S01]  /*13c00*/  IMAD.MOV.U32 R9, RZ, RZ, 0x40000040 ;  /* 0x40000040ff097424 */ /* 0x000fe200078e00ff */
[----:B------:R-:W-:Y:S01]  /*13c10*/  UIADD3 UR24, UR12, 0x402, URZ ;  /* 0x000004020c187890 */ /* 0x000fe2000fffe03f */
[----:B------:R-:W-:Y:S01]  /*13c20*/  R2UR UR35, R5 ;  /* 0x00000000052372ca */ /* 0x000fe200000e0000 */
[----:B------:R-:W-:-:S02]  /*13c30*/  UIADD3 UR28, UR12, 0x404, URZ ;  /* 0x000004040c1c7890 */ /* 0x000fc4000fffe03f */
[----:B------:R-:W-:Y:S01]  /*13c40*/  QGMMA.64x128x32.F32.E4M3.E4M3 R24, gdesc[UR12], RZ, !UPT, gsb0 ;  /* 0x01e000000c1879f3 */ /* 0x000fe2000c0008ff */
[----:B------:R-:W-:Y:S01]  /*13c50*/  R2UR UR6, R8 ;  /* 0x00000000080672ca */ /* 0x000fe200000e0000 */
[----:B------:R-:W-:Y:S01]  /*13c60*/  VIADD R8, R4, 0x6 ;  /* 0x0000000604087836 */ /* 0x000fe20000000000 */
[----:B------:R-:W-:Y:S01]  /*13c70*/  R2UR UR23, R9 ;  /* 0x00000000091772ca */ /* 0x000fe200000e0000 */
[----:B------:R-:W-:Y:S01]  /*13c80*/  UMOV UR29, 0x40000040 ;  /* 0x40000040001d7882 */ /* 0x000fe20000000000 */
[----:B------:R-:W-:Y:S01]  /*13c90*/  MOV R9, 0x40000040 ;  /* 0x4000004000097802 */ /* 0x000fe20000000f00 */
[----:B------:R-:W-:Y:S01]  /*13ca0*/  UIADD3 UR32, UR12, 0x406, URZ ;  /* 0x000004060c207890 */ /* 0x000fe2000fffe03f */
[----:B------:R-:W-:Y:S01]  /*13cb0*/  R2UR UR18, R8 ;  /* 0x00000000081272ca */ /* 0x000fe200000e0000 */
[----:B------:R-:W-:Y:S01]  /*13cc0*/  UMOV UR33, 0x40000040 ;  /* 0x4000004000217882 */ /* 0x000fe20000000000 */
[----:B------:R-:W-:Y:S01]  /*13cd0*/  IADD3 R8, R4, 0x400, RZ ;  /* 0x0000040004087810 */ /* 0x000fe20007ffe0ff */
[----:B------:R-:W-:Y:S01]  /*13ce0*/  IMAD.IADD R6, R6, 0x1, R127 ;  /* 0x0000000106067824 */ /* 0x000fe200078e027f */
[----:B------:R-:W-:Y:S01]  /*13cf0*/  R2UR UR27, R9 ;  /* 0x00000000091b72ca */ /* 0x000fe200000e0000 */
[----:B------:R-:W-:Y:S01]  /*13d00*/  IMAD.MOV.U32 R9, RZ, RZ, 0x40000040 ;  /* 0x40000040ff097424 */ /* 0x000fe200078e00ff */
[----:B------:R-:W-:Y:S01]  /*13d10*/  R2UR UR22, R8 ;  /* 0x00000000081672ca */ /* 0x000fe200000e0000 */
[----:B------:R-:W-:Y:S01]  /*13d20*/  VIADD R8, R4, 0x402 ;  /* 0x0000040204087836 */ /* 0x000fe20000000000 */
[----:B------:R-:W-:Y:S01]  /*13d30*/  ULDC UR48, c[0x0][0x988] ;  /* 0x0002620000307ab9 */ /* 0x000fe20000000800 */
[----:B------:R-:W-:Y:S01]  /*13d40*/  IMAD R6, R153, -0x80, R6 ;  /* 0xffffff8099067824 */ /* 0x000fe200078e0206 */
[----:B------:R-:W-:Y:S01]  /*13d50*/  R2UR UR31, R9 ;  /* 0x00000000091f72ca */ /* 0x000fe200000e0000 */
[----:B------:R-:W-:Y:S01]  /*13d60*/  @!P1 VIADD R0, R0, 0x38840 ;  /* 0x0003884000009836 */ /* 0x000fe20000000000 */
[----:B------:R-:W-:Y:S01]  /*13d70*/  R2UR UR26, R8 ;  /* 0x00000000081a72ca */ /* 0x000fe200000e0000 */
[C---:B------:R-:W-:Y:S01]  /*13d80*/  VIADD R8, R4.reuse, 0x404 ;  /* 0x0000040404087836 */ /* 0x040fe20000000000 */
[----:B------:R-:W-:Y:S01]  /*13d90*/  IADD3 R4, R4, 0x406, RZ ;  /* 0x0000040604047810 */ /* 0x000fe20007ffe0ff */
[--C-:B------:R-:W-:Y:S01]  /*13da0*/  IMAD.MOV.U32 R150, RZ, RZ, R151.reuse ;  /* 0x000000ffff967224 */ /* 0x100fe200078e0097 */
[----:B------:R-:W-:Y:S01]  /*13db0*/  ISETP.GT.AND P2, PT, R6, RZ, PT ;  /* 0x000000ff0600720c */ /* 0x000fe20003f44270 */
[--C-:B------:R-:W-:Y:S01]  /*13dc0*/  IMAD.MOV.U32 R148, RZ, RZ, R151.reuse ;  /* 0x000000ffff947224 */ /* 0x100fe200078e0097 */
[----:B------:R-:W-:Y:S01]  /*13dd0*/  R2UR UR30, R8 ;  /* 0x00000000081e72ca */ /* 0x000fe200000e0000 */
[--C-:B------:R-:W-:Y:S01]  /*13de0*/  IMAD.MOV.U32 R144, RZ, RZ, R151.reuse ;  /* 0x000000ffff907224 */ /* 0x100fe200078e0097 */
[----:B------:R-:W-:Y:S01]  /*13df0*/  R2UR UR34, R4 ;  /* 0x00000000042272ca */ /* 0x000fe200000e0000 */
[--C-:B------:R-:W-:Y:S01]  /*13e00*/  IMAD.MOV.U32 R142, RZ, RZ, R151.reuse ;  /* 0x000000ffff8e7224 */ /* 0x100fe200078e0097 */
[C---:B------:R-:W-:Y:S01]  /*13e10*/  ISETP.GT.AND P3, PT, R6.reuse, 0x1, PT ;  /* 0x000000010600780c */ /* 0x040fe20003f64270 */
[--C-:B------:R-:W-:Y:S01]  /*13e20*/  IMAD.MOV.U32 R138, RZ, RZ, R151.reuse ;  /* 0x000000ffff8a7224 */ /* 0x100fe200078e0097 */
[C---:B------:R-:W-:Y:S01]  /*13e30*/  ISETP.GT.AND P4, PT, R6.reuse, 0x8, PT ;  /* 0x000000080600780c */ /* 0x040fe20003f84270 */
[--C-:B------:R-:W-:Y:S01]  /*13e40*/  IMAD.MOV.U32 R136, RZ, RZ, R151.reuse ;  /* 0x000000ffff887224 */ /* 0x100fe200078e0097 */
[----:B------:R-:W-:Y:S01]  /*13e50*/  ISETP.GT.AND P5, PT, R6, 0x9, PT ;  /* 0x000000090600780c */ /* 0x000fe20003fa4270 */
[--C-:B------:R-:W-:Y:S01]  /*13e60*/  IMAD.MOV.U32 R132, RZ, RZ, R151.reuse ;  /* 0x000000ffff847224 */ /* 0x100fe200078e0097 */
[----:B------:R-:W-:Y:S01]  /*13e70*/  @!P1 PRMT R0, RZ, 0x654, R0 ;  /* 0x00000654ff009816 */ /* 0x000fe20000000000 */
[--C-:B------:R-:W-:Y:S01]  /*13e80*/  IMAD.MOV.U32 R130, RZ, RZ, R151.reuse ;  /* 0x000000ffff827224 */ /* 0x100fe200078e0097 */
[-C--:B------:R-:W-:Y:S01]  /*13e90*/  MOV R149, R151.reuse ;  /* 0x0000009700957202 */ /* 0x080fe20000000f00 */
        /* <DEDUP_REMOVED lines=19> */
[----:B------:R-:W-:Y:S01]  /*13fd0*/  MOV R92, R151 ;  /* 0x00000097005c7202 */ /* 0x000fe20000000f00 */
[----:B------:R-:W-:-:S02]  /*13fe0*/  IMAD.MOV.U32 R96, RZ, RZ, R151 ;  /* 0x000000ffff607224 */ /* 0x000fc400078e0097 */
[--C-:B------:R-:W-:Y:S02]  /*13ff0*/  IMAD.MOV.U32 R94, RZ, RZ, R151.reuse ;  /* 0x000000ffff5e7224 */ /* 0x100fe400078e0097 */
[--C-:B------:R-:W-:Y:S02]  /*14000*/  IMAD.MOV.U32 R90, RZ, RZ, R151.reuse ;  /* 0x000000ffff5a7224 */ /* 0x100fe400078e0097 */
[----:B------:R-:W-:Y:S01]  /*14010*/  IMAD.MOV.U32 R88, RZ, RZ, R151 ;  /* 0x000000ffff587224 */ /* 0x000fe200078e0097 */
[----:B------:R-:W-:Y:S02]  /*14020*/  WARPGROUP.DEPBAR.LE gsb0, 0x0 ;  /* 0x00008000000079c5 */ /* 0x000fe40000010000 */
[----:B------:R-:W-:-:S06]  /*14030*/  WARPGROUP.ARRIVE ;  /* 0x00000000000079c5 */ /* 0x000fcc0000000000 */
[----:B------:R-:W-:Y:S03]  /*14040*/  QGMMA.64x128x32.F32.E4M3.E4M3 R24, gdesc[UR8], R24, gsb0 ;  /* 0x01e00000081879f3 */ /* 0x000fe60008000818 */
[----:B------:R-:W-:Y:S02]  /*14050*/  WARPGROUP.DEPBAR.LE gsb0, 0x0 ;  /* 0x00008000000079c5 */ /* 0x000fe40000010000 */
[----:B------:R-:W-:-:S07]  /*14060*/  WARPGROUP.ARRIVE ;  /* 0x00000000000079c5 */ /* 0x000fce0000000000 */
[----:B------:R-:W-:Y:S01]  /*14070*/  QGMMA.64x128x32.F32.E4M3.E4M3 R24, gdesc[UR4], R24, gsb0 ;  /* 0x01e00000041879f3 */ /* 0x000fe20008000818 */
[----:B------:R-:W-:Y:S02]  /*14080*/  ULDC UR6, c[0x0][0x988] ;  /* 0x0002620000067ab9 */ /* 0x000fe40000000800 */
[----:B------:R-:W-:Y:S01]  /*14090*/  MOV R166, UR6 ;  /* 0x0000000600a67c02 */ /* 0x000fe20008000f00 */
[----:B------:R-:W-:Y:S02]  /*140a0*/  WARPGROUP.DEPBAR.LE gsb0, 0x0 ;  /* 0x00008000000079c5 */ /* 0x000fe40000010000 */
[----:B------:R-:W-:-:S06]  /*140b0*/  WARPGROUP.ARRIVE ;  /* 0x00000000000079c5 */ /* 0x000fcc0000000000 */
        /* <DEDUP_REMOVED lines=45> */
[----:B0-----:R-:W-:Y:S01]  /*14390*/  FSEL R8, R25, -INF , P3 ;  /* 0xff80000019087808 */ /* 0x001fe20001800000 */
[C---:B------:R-:W-:Y:S01]  /*143a0*/  FMUL.FTZ R52, R2.reuse, R52 ;  /* 0x0000003402347220 */ /* 0x040fe20000410000 */
[C---:B------:R-:W-:Y:S01]  /*143b0*/  FMUL.FTZ R47, R2.reuse, R47 ;  /* 0x0000002f022f7220 */ /* 0x040fe20000410000 */
[C---:B------:R-:W-:Y:S01]  /*143c0*/  FMUL.FTZ R50, R2.reuse, R50 ;  /* 0x0000003202327220 */ /* 0x040fe20000410000 */
[C---:B------:R-:W-:Y:S01]  /*143d0*/  FMUL.FTZ R53, R2.reuse, R53 ;  /* 0x0000003502357220 */ /* 0x040fe20000410000 */
[C---:B------:R-:W-:Y:S01]  /*143e0*/  FMUL.FTZ R56, R2.reuse, R56 ;  /* 0x0000003802387220 */ /* 0x040fe20000410000 */
[----:B------:R-:W-:Y:S01]  /*143f0*/  FMUL.FTZ R54, R2, R54 ;  /* 0x0000003602367220 */ /* 0x000fe20000410000 */
[----:B------:R-:W0:Y:S01]  /*14400*/  MUFU.TANH R29, R29 ;  /* 0x0000001d001d7308 */ /* 0x000e220000002400 */
[----:B-1----:R-:W-:Y:S01]  /*14410*/  FSEL R89, R28, -INF , P4 ;  /* 0xff8000001c597808 */ /* 0x002fe20002000000 */
[C---:B------:R-:W-:Y:S01]  /*14420*/  FMUL.FTZ R57, R2.reuse, R57 ;  /* 0x0000003902397220 */ /* 0x040fe20000410000 */
[C---:B------:R-:W-:Y:S01]  /*14430*/  FMUL.FTZ R60, R2.reuse, R60 ;  /* 0x0000003c023c7220 */ /* 0x040fe20000410000 */
[C---:B------:R-:W-:Y:S01]  /*14440*/  FMUL.FTZ R55, R2.reuse, R55 ;  /* 0x0000003702377220 */ /* 0x040fe20000410000 */
[C---:B------:R-:W-:Y:S01]  /*14450*/  FMUL.FTZ R58, R2.reuse, R58 ;  /* 0x0000003a023a7220 */ /* 0x040fe20000410000 */
[C---:B------:R-:W-:Y:S01]  /*14460*/  FMUL.FTZ R61, R2.reuse, R61 ;  /* 0x0000003d023d7220 */ /* 0x040fe20000410000 */
[C---:B------:R-:W-:Y:S01]  /*14470*/  FMUL.FTZ R64, R2.reuse, R64 ;  /* 0x0000004002407220 */ /* 0x040fe20000410000 */
[----:B------:R-:W1:Y:S01]  /*14480*/  MUFU.TANH R4, R27 ;  /* 0x0000001b00047308 */ /* 0x000e620000002400 */
[----:B--2---:R-:W-:Y:S01]  /*14490*/  FSEL R3, R3, -INF , P2 ;  /* 0xff80000003037808 */ /* 0x004fe20001000000 */
[C---:B------:R-:W-:Y:S01]  /*144a0*/  FMUL.FTZ R59, R2.reuse, R59 ;  /* 0x0000003b023b7220 */ /* 0x040fe20000410000 */
[C---:B------:R-:W-:Y:S01]  /*144b0*/  FMUL.FTZ R62, R2.reuse, R62 ;  /* 0x0000003e023e7220 */ /* 0x040fe20000410000 */
[C---:B------:R-:W-:Y:S01]  /*144c0*/  FMUL.FTZ R65, R2.reuse, R65 ;  /* 0x0000004102417220 */ /* 0x040fe20000410000 */
[C---:B------:R-:W-:Y:S01]  /*144d0*/  FMUL.FTZ R68, R2.reuse, R68 ;  /* 0x0000004402447220 */ /* 0x040fe20000410000 */
[C---:B------:R-:W-:Y:S01]  /*144e0*/  FMUL.FTZ R63, R2.reuse, R63 ;  /* 0x0000003f023f7220 */ /* 0x040fe20000410000 */
[C---:B------:R-:W-:Y:S01]  /*144f0*/  FMUL.FTZ R66, R2.reuse, R66 ;  /* 0x0000004202427220 */ /* 0x040fe20000410000 */
[----:B------:R-:W-:Y:S01]  /*14500*/  MUFU.TANH R32, R32 ;  /* 0x0000002000207308 */ /* 0x000fe20000002400 */
        /* <DEDUP_REMOVED lines=9> */
[----:B------:R-:W-:Y:S01]  /*145a0*/  FMUL.FTZ R77, R2, R77 ;  /* 0x0000004d024d7220 */ /* 0x000fe20000410000 */
[----:B------:R-:W-:Y:S01]  /*145b0*/  ISETP.GT.AND P3, PT, R6, 0x11, PT ;  /* 0x000000110600780c */ /* 0x000fe20003f64270 */
        /* <DEDUP_REMOVED lines=14> */
[----:B------:R-:W-:Y:S01]  /*146a0*/  FMUL.FTZ R87, R2, R87 ;  /* 0x0000005702577220 */ /* 0x000fe20000410000 */
[----:B------:R0:W-:Y:S05]  /*146b0*/  @!P1 SYNCS.ARRIVE.TRANS64.RED.A1T0 RZ, [R0+URZ], RZ ;  /* 0x000000ff00ff99a7 */ /* 0x0001ea000810043f */
[----:B------:R-:W2:Y:S01]  /*146c0*/  MUFU.TANH R33, R33 ;  /* 0x0000002100217308 */ /* 0x000ea20000002400 */
[----:B-1----:R-:W-:-:S02]  /*146d0*/  FSEL R5, R5, -INF , P4 ;  /* 0xff80000005057808 */ /* 0x002fc40002000000 */
[----:B------:R-:W-:-:S05]  /*146e0*/  ISETP.GT.AND P4, PT, R6, 0x18, PT ;  /* 0x000000180600780c */ /* 0x000fca0003f84270 */
[----:B------:R1:W-:Y:S08]  /*146f0*/  MUFU.TANH R51, R67 ;  /* 0x0000004300337308 */ /* 0x0003f00000002400 */
[----:B------:R-:W3:Y:S01]  /*14700*/  MUFU.TANH R7, R31 ;  /* 0x0000001f00077308 */ /* 0x000ee20000002400 */
[----:B-1----:R-:W-:Y:S02]  /*14710*/  FSEL R67, R24, -INF , P2 ;  /* 0xff80000018437808 */ /* 0x002fe40001000000 */
[----:B------:R-:W-:-:S02]  /*14720*/  ISETP.GT.AND P2, PT, R6, 0x10, PT ;  /* 0x000000100600780c */ /* 0x000fc40003f44270 */
[----:B------:R-:W-:Y:S02]  /*14730*/  FMNMX.FTZ R10, R67, R8, !PT ;  /* 0x00000008430a7209 */ /* 0x000fe40007810000 */
[----:B------:R-:W-:Y:S01]  /*14740*/  FSEL R93, R32, -INF , P2 ;  /* 0xff800000205d7808 */ /* 0x000fe20001000000 */
[----:B------:R-:W1:Y:S01]  /*14750*/  MUFU.TANH R36, R36 ;  /* 0x0000002400247308 */ /* 0x000e620000002400 */
[----:B------:R-:W-:Y:S02]  /*14760*/  FMNMX.FTZ R10, R89, R10, !PT ;  /* 0x0000000a590a7209 */ /* 0x000fe40007810000 */
[----:B--2---:R-:W-:Y:S02]  /*14770*/  FSEL R95, R33, -INF , P3 ;  /* 0xff800000215f7808 */ /* 0x004fe40001800000 */
[----:B------:R-:W-:Y:S02]  /*14780*/  FMNMX.FTZ R10, R91, R10, !PT ;  /* 0x0000000a5b0a7209 */ /* 0x000fe40007810000 */
[----:B------:R-:W-:Y:S01]  /*14790*/  ISETP.GT.AND P3, PT, R6, 0x21, PT ;  /* 0x000000210600780c */ /* 0x000fe20003f64270 */
[----:B------:R-:W2:Y:S01]  /*147a0*/  MUFU.TANH R9, R34 ;  /* 0x0000002200097308 */ /* 0x000ea20000002400 */
[----:B------:R-:W-:-:S02]  /*147b0*/  FMNMX.FTZ R10, R93, R10, !PT ;  /* 0x0000000a5d0a7209 */ /* 0x000fc40007810000 */
[----:B---3--:R-:W-:Y:S02]  /*147c0*/  FSEL R7, R7, -INF , P5 ;  /* 0xff80000007077808 */ /* 0x008fe40002800000 */
[----:B------:R-:W-:Y:S02]  /*147d0*/  ISETP.GT.AND P5, PT, R6, 0x19, PT ;  /* 0x000000190600780c */ /* 0x000fe40003fa4270 */
[----:B------:R-:W-:Y:S01]  /*147e0*/  FMNMX.FTZ R10, R95, R10, !PT ;  /* 0x0000000a5f0a7209 */ /* 0x000fe20007810000 */
[----:B------:R-:W3:Y:S01]  /*147f0*/  MUFU.TANH R37, R37 ;  /* 0x0000002500257308 */ /* 0x000ee20000002400 */
[----:B-1----:R-:W-:-:S04]  /*14800*/  FSEL R97, R36, -INF , P4 ;  /* 0xff80000024617808 */ /* 0x002fc80002000000 */
[----:B------:R-:W-:-:S03]  /*14810*/  FMNMX.FTZ R10, R97, R10, !PT ;  /* 0x0000000a610a7209 */ /* 0x000fc60007810000 */
[----:B------:R-:W1:Y:S01]  /*14820*/  MUFU.TANH R40, R40 ;  /* 0x0000002800287308 */ /* 0x000e620000002400 */
[----:B--2---:R-:W-:Y:S02]  /*14830*/  FSEL R9, R9, -INF , P2 ;  /* 0xff80000009097808 */ /* 0x004fe40001000000 */
[----:B------:R-:W-:-:S05]  /*14840*/  ISETP.GT.AND P2, PT, R6, 0x20, PT ;  /* 0x000000200600780c */ /* 0x000fca0003f44270 */
[----:B------:R-:W2:Y:S01]  /*14850*/  MUFU.TANH R15, R38 ;  /* 0x00000026000f7308 */ /* 0x000ea20000002400 */
[----:B---3--:R-:W-:-:S04]  /*14860*/  FSEL R99, R37, -INF , P5 ;  /* 0xff80000025637808 */ /* 0x008fc80002800000 */
[----:B------:R-:W-:-:S03]  /*14870*/  FMNMX.FTZ R10, R99, R10, !PT ;  /* 0x0000000a630a7209 */ /* 0x000fc60007810000 */
        /* <DEDUP_REMOVED lines=10> */
[----:B-1----:R-:W-:Y:S02]  /*14920*/  FSEL R21, R21, -INF , P5 ;  /* 0xff80000015157808 */ /* 0x002fe40002800000 */
[----:B------:R-:W-:-:S05]  /*14930*/  ISETP.GT.AND P5, PT, R6, 0x29, PT ;  /* 0x000000290600780c */ /* 0x000fca0003fa4270 */
[----:B------:R-:W1:Y:S01]  /*14940*/  MUFU.TANH R45, R45 ;  /* 0x0000002d002d7308 */ /* 0x000e620000002400 */
[----:B--2---:R-:W-:-:S04]  /*14950*/  FSEL R105, R44, -INF , P4 ;  /* 0xff8000002c697808 */ /* 0x004fc80002000000 */
[----:B------:R-:W-:-:S03]  /*14960*/  FMNMX.FTZ R10, R105, R10, !PT ;  /* 0x0000000a690a7209 */ /* 0x000fc60007810000 */
[----:B------:R-:W2:Y:S01]  /*14970*/  MUFU.TANH R27, R43 ;  /* 0x0000002b001b7308 */ /* 0x000ea20000002400 */
[----:B---3--:R-:W-:Y:S02]  /*14980*/  FSEL R25, R42, -INF , P2 ;  /* 0xff8000002a197808 */ /* 0x008fe40001000000 */
[----:B------:R-:W-:-:S05]  /*14990*/  ISETP.GT.AND P2, PT, R6, 0x30, PT ;  /* 0x000000300600780c */ /* 0x000fca0003f44270 */
[----:B------:R-:W3:Y:S01]  /*149a0*/  MUFU.TANH R48, R48 ;  /* 0x0000003000307308 */ /* 0x000ee20000002400 */
[----:B-1----:R-:W-:-:S04]  /*149b0*/  FSEL R107, R45, -INF , P5 ;  /* 0xff8000002d6b7808 */ /* 0x002fc80002800000 */
[----:B------:R-:W-:-:S03]  /*149c0*/  FMNMX.FTZ R10, R107, R10, !PT ;  /* 0x0000000a6b0a7209 */ /* 0x000fc60007810000 */
[----:B------:R-:W1:Y:S01]  /*149d0*/  MUFU.TANH R46, R46 ;  /* 0x0000002e002e7308 */ /* 0x000e620000002400 */
[----:B--2---:R-:W-:Y:S02]  /*149e0*/  FSEL R27, R27, -INF , P3 ;  /* 0xff8000001b1b7808 */ /* 0x004fe40001800000 */
[----:B------:R-:W-:-:S04]  /*149f0*/  ISETP.GT.AND P3, PT, R6, 0x31, PT ;  /* 0x000000310600780c */ /* 0x000fc80003f64270 */
[----:B------:R-:W-:Y:S01]  /*14a00*/  FSEL R35, R35, -INF , P3 ;  /* 0xff80000023237808 */ /* 0x000fe20001800000 */
[----:B------:R-:W2:Y:S01]  /*14a10*/  MUFU.TANH R49, R49 ;  /* 0x0000003100317308 */ /* 0x000ea20000002400 */
[----:B---3--:R-:W-:-:S04]  /*14a20*/  FSEL R109, R48, -INF , P2 ;  /* 0xff800000306d7808 */ /* 0x008fc80001000000 */
[----:B------:R-:W-:-:S03]  /*14a30*/  FMNMX.FTZ R10, R109, R10, !PT ;  /* 0x0000000a6d0a7209 */ /* 0x000fc60007810000 */
[----:B------:R-:W3:Y:S01]  /*14a40*/  MUFU.TANH R31, R47 ;  /* 0x0000002f001f7308 */ /* 0x000ee20000002400 */
[----:B-1----:R-:W-:Y:S02]  /*14a50*/  FSEL R29, R46, -INF , P4 ;  /* 0xff8000002e1d7808 */ /* 0x002fe40002000000 */
[----:B------:R-:W-:-:S05]  /*14a60*/  ISETP.GT.AND P4, PT, R6, 0x38, PT ;  /* 0x000000380600780c */ /* 0x000fca0003f84270 */
[----:B------:R-:W1:Y:S01]  /*14a70*/  MUFU.TANH R52, R52 ;  /* 0x0000003400347308 */ /* 0x000e620000002400 */
[----:B--2---:R-:W-:Y:S02]  /*14a80*/  FSEL R111, R49, -INF , P3 ;  /* 0xff800000316f7808 */ /* 0x004fe40001800000 */
[----:B------:R-:W-:Y:S02]  /*14a90*/  ISETP.GT.AND P3, PT, R6, 0x41, PT ;  /* 0x000000410600780c */ /* 0x000fe40003f64270 */
        /* <DEDUP_REMOVED lines=61> */
[----:B-1----:R-:W-:Y:S01]  /*14e70*/  FSEL R133, R72, -INF , P2 ;  /* 0xff80000048857808 */ /* 0x002fe20001000000 */
[----:B------:R-:W-:-:S03]  /*14e80*/  IMAD.MOV.U32 R72, RZ, RZ, R151 ;  /* 0x000000ffff487224 */ /* 0x000fc600078e0097 */
[----:B------:R-:W-:-:S03]  /*14e90*/  FMNMX.FTZ R10, R133, R10, !PT ;  /* 0x0000000a850a7209 */ /* 0x000fc60007810000 */
[----:B------:R-:W1:Y:S01]  /*14ea0*/  MUFU.TANH R55, R71 ;  /* 0x0000004700377308 */ /* 0x000e620000002400 */
[----:B--2---:R-:W-:Y:S01]  /*14eb0*/  FSEL R53, R70, -INF , P4 ;  /* 0xff80000046357808 */ /* 0x004fe20002000000 */
[----:B------:R-:W-:Y:S01]  /*14ec0*/  IMAD.MOV.U32 R70, RZ, RZ, R151 ;  /* 0x000000ffff467224 */ /* 0x000fe200078e0097 */
[----:B------:R-:W-:-:S05]  /*14ed0*/  ISETP.GT.AND P4, PT, R6, 0x68, PT ;  /* 0x000000680600780c */ /* 0x000fca0003f84270 */
[----:B------:R-:W2:Y:S01]  /*14ee0*/  MUFU.TANH R76, R76 ;  /* 0x0000004c004c7308 */ /* 0x000ea20000002400 */
[----:B---3--:R-:W-:-:S04]  /*14ef0*/  FSEL R135, R73, -INF , P3 ;  /* 0xff80000049877808 */ /* 0x008fc80001800000 */
[----:B------:R-:W-:-:S03]  /*14f00*/  FMNMX.FTZ R10, R135, R10, !PT ;  /* 0x0000000a870a7209 */ /* 0x000fc60007810000 */
[----:B------:R3:W4:Y:S01]  /*14f10*/  MUFU.TANH R59, R74 ;  /* 0x0000004a003b7308 */ /* 0x0007220000002400 */
[----:B-1----:R-:W-:Y:S02]  /*14f20*/  FSEL R55, R55, -INF , P5 ;  /* 0xff80000037377808 */ /* 0x002fe40002800000 */
[----:B------:R-:W-:-:S05]  /*14f30*/  ISETP.GT.AND P5, PT, R6, 0x69, PT ;  /* 0x000000690600780c */ /* 0x000fca0003fa4270 */
[----:B------:R-:W1:Y:S01]  /*14f40*/  MUFU.TANH R77, R77 ;  /* 0x0000004d004d7308 */ /* 0x000e620000002400 */
[----:B--2---:R-:W-:Y:S01]  /*14f50*/  FSEL R137, R76, -INF , P4 ;  /* 0xff8000004c897808 */ /* 0x004fe20002000000 */
[----:B------:R-:W-:Y:S01]  /*14f60*/  IMAD.MOV.U32 R76, RZ, RZ, R151 ;  /* 0x000000ffff4c7224 */ /* 0x000fe200078e0097 */
[----:B---3--:R-:W-:Y:S02]  /*14f70*/  MOV R74, R151 ;  /* 0x00000097004a7202 */ /* 0x008fe40000000f00 */
[----:B------:R-:W-:-:S03]  /*14f80*/  FMNMX.FTZ R10, R137, R10, !PT ;  /* 0x0000000a890a7209 */ /* 0x000fc60007810000 */
[----:B------:R-:W2:Y:S01]  /*14f90*/  MUFU.TANH R75, R75 ;  /* 0x0000004b004b7308 */ /* 0x000ea20000002400 */
[----:B----4-:R-:W-:Y:S02]  /*14fa0*/  FSEL R59, R59, -INF , P2 ;  /* 0xff8000003b3b7808 */ /* 0x010fe40001000000 */
[----:B------:R-:W-:-:S05]  /*14fb0*/  ISETP.GT.AND P2, PT, R6, 0x70, PT ;  /* 0x000000700600780c */ /* 0x000fca0003f44270 */
[----:B------:R-:W3:Y:S01]  /*14fc0*/  MUFU.TANH R80, R80 ;  /* 0x0000005000507308 */ /* 0x000ee20000002400 */
[----:B-1----:R-:W-:-:S04]  /*14fd0*/  FSEL R139, R77, -INF , P5 ;  /* 0xff8000004d8b7808 */ /* 0x002fc80002800000 */
[----:B------:R-:W-:-:S03]  /*14fe0*/  FMNMX.FTZ R10, R139, R10, !PT ;  /* 0x0000000a8b0a7209 */ /* 0x000fc60007810000 */
[----:B------:R1:W4:Y:S01]  /*14ff0*/  MUFU.TANH R63, R78 ;  /* 0x0000004e003f7308 */ /* 0x0003220000002400 */
[----:B--2---:R-:W-:Y:S02]  /*15000*/  FSEL R61, R75, -INF , P3 ;  /* 0xff8000004b3d7808 */ /* 0x004fe40001800000 */
[----:B------:R-:W-:-:S05]  /*15010*/  ISETP.GT.AND P3, PT, R6, 0x71, PT ;  /* 0x000000710600780c */ /* 0x000fca0003f64270 */
[----:B------:R-:W2:Y:S01]  /*15020*/  MUFU.TANH R81, R81 ;  /* 0x0000005100517308 */ /* 0x000ea20000002400 */
[----:B---3--:R-:W-:Y:S01]  /*15030*/  FSEL R141, R80, -INF , P2 ;  /* 0xff800000508d7808 */ /* 0x008fe20001000000 */
[----:B-1----:R-:W-:Y:S01]  /*15040*/  IMAD.MOV.U32 R78, RZ, RZ, R151 ;  /* 0x000000ffff4e7224 */ /* 0x002fe200078e0097 */
[----:B------:R-:W-:Y:S02]  /*15050*/  MOV R80, R151 ;  /* 0x0000009700507202 */ /* 0x000fe40000000f00 */
[----:B------:R-:W-:-:S03]  /*15060*/  FMNMX.FTZ R10, R141, R10, !PT ;  /* 0x0000000a8d0a7209 */ /* 0x000fc60007810000 */
[----:B------:R-:W1:Y:S01]  /*15070*/  MUFU.TANH R79, R79 ;  /* 0x0000004f004f7308 */ /* 0x000e620000002400 */
[----:B----4-:R-:W-:Y:S02]  /*15080*/  FSEL R63, R63, -INF , P4 ;  /* 0xff8000003f3f7808 */ /* 0x010fe40002000000 */
[----:B------:R-:W-:-:S05]  /*15090*/  ISETP.GT.AND P4, PT, R6, 0x78, PT ;  /* 0x000000780600780c */ /* 0x000fca0003f84270 */
[----:B------:R-:W3:Y:S01]  /*150a0*/  MUFU.TANH R84, R84 ;  /* 0x0000005400547308 */ /* 0x000ee20000002400 */
[----:B--2---:R-:W-:-:S04]  /*150b0*/  FSEL R143, R81, -INF , P3 ;  /* 0xff800000518f7808 */ /* 0x004fc80001800000 */
[----:B------:R-:W-:-:S03]  /*150c0*/  FMNMX.FTZ R10, R143, R10, !PT ;  /* 0x0000000a8f0a7209 */ /* 0x000fc60007810000 */
[----:B------:R-:W2:Y:S01]  /*150d0*/  MUFU.TANH R85, R85 ;  /* 0x0000005500557308 */ /* 0x000ea20000002400 */
[----:B-1----:R-:W-:Y:S02]  /*150e0*/  FSEL R65, R79, -INF , P5 ;  /* 0xff8000004f417808 */ /* 0x002fe40002800000 */
[----:B------:R-:W-:-:S05]  /*150f0*/  ISETP.GT.AND P5, PT, R6, 0x79, PT ;  /* 0x000000790600780c */ /* 0x000fca0003fa4270 */
[----:B------:R-:W-:Y:S01]  /*15100*/  MUFU.TANH R82, R82 ;  /* 0x0000005200527308 */ /* 0x000fe20000002400 */
[----:B---3--:R-:W-:Y:S01]  /*15110*/  FSEL R145, R84, -INF , P4 ;  /* 0xff80000054917808 */ /* 0x008fe20002000000 */
[----:B------:R-:W-:-:S03]  /*15120*/  IMAD.MOV.U32 R84, RZ, RZ, R151 ;  /* 0x000000ffff547224 */ /* 0x000fc600078e0097 */
[----:B------:R-:W-:-:S03]  /*15130*/  FMNMX.FTZ R10, R145, R10, !PT ;  /* 0x0000000a910a7209 */ /* 0x000fc60007810000 */
[----:B------:R-:W1:Y:S01]  /*15140*/  MUFU.TANH R83, R83 ;  /* 0x0000005300537308 */ /* 0x000e620000002400 */
[----:B--2---:R-:W-:-:S04]  /*15150*/  FSEL R147, R85, -INF , P5 ;  /* 0xff80000055937808 */ /* 0x004fc80002800000 */
[----:B------:R-:W-:-:S03]  /*15160*/  FMNMX.FTZ R10, R147, R10, !PT ;  /* 0x0000000a930a7209 */ /* 0x000fc60007810000 */
[----:B------:R-:W-:Y:S02]  /*15170*/  MUFU.TANH R86, R86 ;  /* 0x0000005600567308 */ /* 0x000fe40000002400 */
[----:B------:R-:W2:Y:S06]  /*15180*/  SHFL.BFLY PT, R69, R10, 0x2, 0x1f ;  /* 0x0c401f000a457f89 */ /* 0x000eac00000e0000 */
[----:B------:R-:W3:Y:S01]  /*15190*/  MUFU.TANH R87, R87 ;  /* 0x0000005700577308 */ /* 0x000ee20000002400 */
[----:B--2---:R-:W-:Y:S02]  /*151a0*/  FMNMX.FTZ R69, R10, R69, !PT ;  /* 0x000000450a457209 */ /* 0x004fe40007810000 */
[----:B------:R-:W-:-:S03]  /*151b0*/  FMNMX.FTZ R10, R3, R4, !PT ;  /* 0x00000004030a7209 */ /* 0x000fc60007810000 */
[----:B------:R-:W2:Y:S01]  /*151c0*/  SHFL.BFLY PT, R6, R69, 0x1, 0x1f ;  /* 0x0c201f0045067f89 */ /* 0x000ea200000e0000 */
[----:B------:R-:W-:-:S04]  /*151d0*/  FMNMX.FTZ R10, R5, R10, !PT ;  /* 0x0000000a050a7209 */ /* 0x000fc80007810000 */
[----:B------:R-:W-:-:S04]  /*151e0*/  FMNMX.FTZ R12, R7, R10, !PT ;  /* 0x0000000a070c7209 */ /* 0x000fc80007810000 */
[----:B------:R-:W-:-:S04]  /*151f0*/  FMNMX.FTZ R12, R9, R12, !PT ;  /* 0x0000000c090c7209 */ /* 0x000fc80007810000 */
[----:B------:R-:W-:-:S04]  /*15200*/  FMNMX.FTZ R12, R11, R12, !PT ;  /* 0x0000000c0b0c7209 */ /* 0x000fc80007810000 */
[----:B------:R-:W-:-:S04]  /*15210*/  FMNMX.FTZ R12, R15, R12, !PT ;  /* 0x0000000c0f0c7209 */ /* 0x000fc80007810000 */
[----:B------:R-:W-:Y:S02]  /*15220*/  FMNMX.FTZ R14, R21, R12, !PT ;  /* 0x0000000c150e7209 */ /* 0x000fe40007810000 */
[----:B--2---:R-:W-:Y:S02]  /*15230*/  FMNMX.FTZ R167, R69, R6, !PT ;  /* 0x0000000645a77209 */ /* 0x004fe40007810000 */
[----:B------:R-:W-:Y:S02]  /*15240*/  FMNMX.FTZ R14, R25, R14, !PT ;  /* 0x0000000e190e7209 */ /* 0x000fe40007810000 */
[C---:B------:R-:W-:Y:S01]  /*15250*/  FSETP.NEU.FTZ.AND P6, PT, R167.reuse, -INF , PT ;  /* 0xff800000a700780b */ /* 0x040fe20003fdd000 */
[----:B------:R-:W-:-:S01]  /*15260*/  FFMA.FTZ R6, R167, R166, -8 ;  /* 0xc1000000a7067423 */ /* 0x000fc200000100a6 */
[----:B------:R-:W-:-:S04]  /*15270*/  FMNMX.FTZ R14, R27, R14, !PT ;  /* 0x0000000e1b0e7209 */ /* 0x000fc80007810000 */
[----:B------:R-:W-:Y:S02]  /*15280*/  FMNMX.FTZ R14, R29, R14, !PT ;  /* 0x0000000e1d0e7209 */ /* 0x000fe40007810000 */
[----:B------:R-:W-:Y:S02]  /*15290*/  FSEL R44, R6, RZ, P6 ;  /* 0x000000ff062c7208 */ /* 0x000fe40003000000 */
[----:B------:R-:W-:-:S03]  /*152a0*/  FMNMX.FTZ R20, R31, R14, !PT ;  /* 0x0000000e1f147209 */ /* 0x000fc60007810000 */
[--C-:B------:R-:W-:Y:S01]  /*152b0*/  FFMA.FTZ R97, R97, R166, -R44.reuse ;  /* 0x000000a661617223 */ /* 0x100fe2000001082c */
[----:B------:R-:W-:Y:S01]  /*152c0*/  FMNMX.FTZ R20, R33, R20, !PT ;  /* 0x0000001421147209 */ /* 0x000fe20007810000 */
[-CC-:B------:R-:W-:Y:S01]  /*152d0*/  FFMA.FTZ R73, R99, R166.reuse, -R44.reuse ;  /* 0x000000a663497223 */ /* 0x180fe2000001082c */
[----:B------:R-:W-:-:S01]  /*152e0*/  FFMA.FTZ R101, R101, R166, -R44 ;  /* 0x000000a665657223 */ /* 0x000fc2000001082c */
[----:B------:R2:W-:Y:S01]  /*152f0*/  MUFU.EX2 R12, R97 ;  /* 0x00000061000c7308 */ /* 0x0005e20000000800 */
[----:B------:R-:W-:Y:S01]  /*15300*/  FMNMX.FTZ R20, R35, R20, !PT ;  /* 0x0000001423147209 */ /* 0x000fe20007810000 */
[-CC-:B------:R-:W-:Y:S01]  /*15310*/  FFMA.FTZ R75, R103, R166.reuse, -R44.reuse ;  /* 0x000000a6674b7223 */ /* 0x180fe2000001082c */
[----:B-1----:R-:W-:Y:S01]  /*15320*/  FSEL R99, R83, -INF , P3 ;  /* 0xff80000053637808 */ /* 0x002fe20001800000 */
[--C-:B------:R-:W-:Y:S01]  /*15330*/  FFMA.FTZ R69, R91, R166, -R44.reuse ;  /* 0x000000a65b457223 */ /* 0x100fe2000001082c */
[----:B------:R-:W-:Y:S01]  /*15340*/  FMNMX.FTZ R20, R37, R20, !PT ;  /* 0x0000001425147209 */ /* 0x000fe20007810000 */
[--C-:B------:R-:W-:Y:S01]  /*15350*/  FFMA.FTZ R6, R67, R166, -R44.reuse ;  /* 0x000000a643067223 */ /* 0x100fe2000001082c */
[----:B---3--:R-:W-:Y:S01]  /*15360*/  FSEL R103, R87, -INF , P5 ;  /* 0xff80000057677808 */ /* 0x008fe20002800000 */
[----:B------:R1:W-:Y:S01]  /*15370*/  MUFU.EX2 R14, R101 ;  /* 0x00000065000e7308 */ /* 0x0003e20000000800 */
[----:B------:R-:W-:Y:S01]  /*15380*/  FMNMX.FTZ R24, R39, R20, !PT ;  /* 0x0000001427187209 */ /* 0x000fe20007810000 */
[-CC-:B------:R-:W-:Y:S01]  /*15390*/  FFMA.FTZ R67, R8, R166.reuse, -R44.reuse ;  /* 0x000000a608437223 */ /* 0x180fe2000001082c */
[----:B--2---:R-:W-:Y:S01]  /*153a0*/  FSEL R97, R82, -INF , P2 ;  /* 0xff80000052617808 */ /* 0x004fe20001000000 */
[--C-:B------:R-:W-:Y:S01]  /*153b0*/  FFMA.FTZ R8, R89, R166, -R44.reuse ;  /* 0x000000a659087223 */ /* 0x100fe2000001082c */
[----:B------:R-:W-:Y:S01]  /*153c0*/  FMNMX.FTZ R24, R41, R24, !PT ;  /* 0x0000001829187209 */ /* 0x000fe20007810000 */
[-CC-:B------:R-:W-:Y:S01]  /*153d0*/  FFMA.FTZ R93, R93, R166.reuse, -R44.reuse ;  /* 0x000000a65d5d7223 */ /* 0x180fe2000001082c */
[----:B------:R-:W-:-:S01]  /*153e0*/  FFMA.FTZ R71, R95, R166, -R44 ;  /* 0x000000a65f477223 */ /* 0x000fc2000001082c */
[----:B------:R-:W-:Y:S01]  /*153f0*/  MUFU.EX2 R6, R6 ;  /* 0x0000000600067308 */ /* 0x000fe20000000800 */
[----:B------:R-:W-:Y:S01]  /*15400*/  FMNMX.FTZ R24, R43, R24, !PT ;  /* 0x000000182b187209 */ /* 0x000fe20007810000 */
[-CC-:B------:R-:W-:Y:S01]  /*15410*/  FFMA.FTZ R32, R57, R166.reuse, -R44.reuse ;  /* 0x000000a639207223 */ /* 0x180fe2000001082c */
[----:B-1----:R-:W-:Y:S01]  /*15420*/  FSEL R101, R86, -INF , P4 ;  /* 0xff80000056657808 */ /* 0x002fe20002000000 */
[--C-:B------:R-:W-:Y:S01]  /*15430*/  FFMA.FTZ R105, R105, R166, -R44.reuse ;  /* 0x000000a669697223 */ /* 0x100fe2000001082c */
[----:B------:R-:W-:Y:S01]  /*15440*/  FMNMX.FTZ R24, R45, R24, !PT ;  /* 0x000000182d187209 */ /* 0x000fe20007810000 */
[-CC-:B------:R-:W-:Y:S01]  /*15450*/  FFMA.FTZ R77, R107, R166.reuse, -R44.reuse ;  /* 0x000000a66b4d7223 */ /* 0x180fe2000001082c */
[----:B------:R-:W-:-:S01]  /*15460*/  FFMA.FTZ R109, R109, R166, -R44 ;  /* 0x000000a66d6d7223 */ /* 0x000fc2000001082c */
[----:B------:R-:W-:Y:S01]  /*15470*/  MUFU.EX2 R67, R67 ;  /* 0x0000004300437308 */ /* 0x000fe20000000800 */
[----:B------:R-:W-:Y:S01]  /*15480*/  FMNMX.FTZ R26, R47, R24, !PT ;  /* 0x000000182f1a7209 */ /* 0x000fe20007810000 */
[-CC-:B------:R-:W-:Y:S01]  /*15490*/  FFMA.FTZ R79, R111, R166.reuse, -R44.reuse ;  /* 0x000000a66f4f7223 */ /* 0x180fe2000001082c */
[----:B------:R-:W-:-:S01]  /*154a0*/  FFMA.FTZ R113, R113, R166, -R44 ;  /* 0x000000a671717223 */ /* 0x000fc2000001082c */
        /* <DEDUP_REMOVED lines=12> */
[----:B------:R1:W-:Y:S01]  /*15570*/  MUFU.EX2 R10, R93 ;  /* 0x0000005d000a7308 */ /* 0x0003e20000000800 */
[----:B------:R-:W-:Y:S01]  /*15580*/  FMNMX.FTZ R28, R55, R26, !PT ;  /* 0x0000001a371c7209 */ /* 0x000fe20007810000 */
[-CC-:B------:R-:W-:Y:S01]  /*15590*/  FFMA.FTZ R89, R139, R166.reuse, -R44.reuse ;  /* 0x000000a68b597223 */ /* 0x180fe2000001082c */
[----:B------:R-:W-:-:S01]  /*155a0*/  FFMA.FTZ R40, R141, R166, -R44 ;  /* 0x000000a68d287223 */ /* 0x000fc2000001082c */
[--C-:B------:R-:W-:Y:S01]  /*155b0*/  FFMA.FTZ R143, R143, R166, -R44.reuse ;  /* 0x000000a68f8f7223 */ /* 0x100fe2000001082c */
[----:B------:R-:W-:Y:S01]  /*155c0*/  FMNMX.FTZ R28, R59, R28, !PT ;  /* 0x0000001c3b1c7209 */ /* 0x000fe20007810000 */
[--C-:B------:R-:W-:Y:S01]  /*155d0*/  IMAD.MOV.U32 R141, RZ, RZ, R151.reuse ;  /* 0x000000ffff8d7224 */ /* 0x100fe200078e0097 */
[-C--:B------:R-:W-:Y:S01]  /*155e0*/  MOV R137, R151.reuse ;  /* 0x0000009700897202 */ /* 0x080fe20000000f00 */
[----:B------:R-:W2:Y:S01]  /*155f0*/  MUFU.EX2 R69, R69 ;  /* 0x0000004500457308 */ /* 0x000ea20000000800 */
[----:B------:R-:W-:Y:S01]  /*15600*/  FMNMX.FTZ R28, R61, R28, !PT ;  /* 0x0000001c3d1c7209 */ /* 0x000fe20007810000 */
[----:B-1----:R-:W-:Y:S01]  /*15610*/  FFMA.FTZ R93, R147, R166, -R44 ;  /* 0x000000a6935d7223 */ /* 0x002fe2000001082c */
[--C-:B------:R-:W-:Y:S01]  /*15620*/  IMAD.MOV.U32 R147, RZ, RZ, R151.reuse ;  /* 0x000000ffff937224 */ /* 0x100fe200078e0097 */
[-C--:B------:R-:W-:Y:S01]  /*15630*/  MOV R131, R151.reuse ;  /* 0x0000009700837202 */ /* 0x080fe20000000f00 */
[--C-:B------:R-:W-:Y:S01]  /*15640*/  IMAD.MOV.U32 R139, RZ, RZ, R151.reuse ;  /* 0x000000ffff8b7224 */ /* 0x100fe200078e0097 */
[----:B------:R-:W-:Y:S01]  /*15650*/  FMNMX.FTZ R28, R63, R28, !PT ;  /* 0x0000001c3f1c7209 */ /* 0x000fe20007810000 */
[--C-:B------:R-:W-:Y:S01]  /*15660*/  IMAD.MOV.U32 R129, RZ, RZ, R151.reuse ;  /* 0x000000ffff817224 */ /* 0x100fe200078e0097 */
[----:B------:R-:W-:Y:S01]  /*15670*/  MUFU.EX2 R71, R71 ;  /* 0x0000004700477308 */ /* 0x000fe20000000800 */
[-C--:B------:R-:W-:Y:S01]  /*15680*/  MOV R125, R151.reuse ;  /* 0x00000097007d7202 */ /* 0x080fe20000000f00 */
[--C-:B------:R-:W-:Y:S01]  /*15690*/  IMAD.MOV.U32 R121, RZ, RZ, R151.reuse ;  /* 0x000000ffff797224 */ /* 0x100fe200078e0097 */
[----:B------:R-:W-:Y:S01]  /*156a0*/  FMNMX.FTZ R30, R65, R28, !PT ;  /* 0x0000001c411e7209 */ /* 0x000fe20007810000 */
[--C-:B------:R-:W-:Y:S01]  /*156b0*/  IMAD.MOV.U32 R115, RZ, RZ, R151.reuse ;  /* 0x000000ffff737224 */ /* 0x100fe200078e0097 */
[----:B------:R-:W-:Y:S01]  /*156c0*/  MOV R119, R151 ;  /* 0x0000009700777202 */ /* 0x000fe20000000f00 */
[--C-:B------:R-:W-:Y:S01]  /*156d0*/  IMAD.MOV.U32 R111, RZ, RZ, R151.reuse ;  /* 0x000000ffff6f7224 */ /* 0x100fe200078e0097 */
[----:B------:R-:W-:Y:S01]  /*156e0*/  FMNMX.FTZ R30, R97, R30, !PT ;  /* 0x0000001e611e7209 */ /* 0x000fe20007810000 */
[----:B------:R-:W1:Y:S01]  /*156f0*/  MUFU.EX2 R73, R73 ;  /* 0x0000004900497308 */ /* 0x000e620000000800 */
[----:B--2---:R-:W-:Y:S01]  /*15700*/  F2FP.SATFINITE.E4M3.F32.PACK_AB_MERGE_C R228, R69, R8, RZ ;  /* 0x0000000845e4723e */ /* 0x004fe200048070ff */
[----:B------:R-:W-:Y:S01]  /*15710*/  IMAD.MOV.U32 R82, RZ, RZ, R151 ;  /* 0x000000ffff527224 */ /* 0x000fe200078e0097 */
[----:B------:R-:W-:-:S02]  /*15720*/  FMNMX.FTZ R30, R99, R30, !PT ;  /* 0x0000001e631e7209 */ /* 0x000fc40007810000 */
[----:B------:R-:W-:Y:S02]  /*15730*/  F2FP.SATFINITE.E4M3.F32.PACK_AB_MERGE_C R228, R67, R6, R228 ;  /* 0x0000000643e4723e */ /* 0x000fe400048070e4 */
[----:B------:R-:W-:Y:S01]  /*15740*/  FMNMX.FTZ R30, R101, R30, !PT ;  /* 0x0000001e651e7209 */ /* 0x000fe20007810000 */
[----:B------:R-:W-:Y:S01]  /*15750*/  MUFU.EX2 R75, R75 ;  /* 0x0000004b004b7308 */ /* 0x000fe20000000800 */
[----:B------:R-:W-:Y:S02]  /*15760*/  MOV R107, R151 ;  /* 0x00000097006b7202 */ /* 0x000fe40000000f00 */
[----:B------:R-:W-:Y:S01]  /*15770*/  FMNMX.FTZ R36, R103, R30, !PT ;  /* 0x0000001e67247209 */ /* 0x000fe20007810000 */
[----:B------:R-:W-:-:S01]  /*15780*/  FFMA.FTZ R30, R123, R166, -R44 ;  /* 0x000000a67b1e7223 */ /* 0x000fc2000001082c */
[----:B------:R-:W-:Y:S01]  /*15790*/  IMAD.MOV.U32 R123, RZ, RZ, R151 ;  /* 0x000000ffff7b7224 */ /* 0x000fe200078e0097 */
[----:B------:R-:W-:Y:S02]  /*157a0*/  MOV R86, R151 ;  /* 0x0000009700567202 */ /* 0x000fe40000000f00 */
[----:B------:R-:W2:Y:S01]  /*157b0*/  SHFL.BFLY PT, R87, R36, 0x2, 0x1f ;  /* 0x0c401f0024577f89 */ /* 0x000ea200000e0000 */
[----:B------:R3:W-:Y:S01]  /*157c0*/  MUFU.EX2 R20, R105 ;  /* 0x0000006900147308 */ /* 0x0007e20000000800 */
[----:B-1----:R-:W-:-:S04]  /*157d0*/  F2FP.SATFINITE.E4M3.F32.PACK_AB_MERGE_C R230, R73, R12, RZ ;  /* 0x0000000c49e6723e */ /* 0x002fc800048070ff */
[----:B------:R-:W-:-:S03]  /*157e0*/  F2FP.SATFINITE.E4M3.F32.PACK_AB_MERGE_C R230, R71, R10, R230 ;  /* 0x0000000a47e6723e */ /* 0x000fc600048070e6 */
[----:B------:R-:W1:Y:S01]  /*157f0*/  MUFU.EX2 R77, R77 ;  /* 0x0000004d004d7308 */ /* 0x000e620000000800 */
[----:B---3--:R-:W-:-:S07]  /*15800*/  IMAD.MOV.U32 R105, RZ, RZ, R151 ;  /* 0x000000ffff697224 */ /* 0x008fce00078e0097 */
[----:B------:R3:W-:Y:S01]  /*15810*/  MUFU.EX2 R24, R109 ;  /* 0x0000006d00187308 */ /* 0x0007e20000000800 */
[----:B--2---:R-:W-:Y:S01]  /*15820*/  FMNMX.FTZ R42, R36, R87, !PT ;  /* 0x00000057242a7209 */ /* 0x004fe20007810000 */
[-CC-:B------:R-:W-:Y:S01]  /*15830*/  FFMA.FTZ R36, R133, R166.reuse, -R44.reuse ;  /* 0x000000a685247223 */ /* 0x180fe2000001082c */
[----:B------:R-:W-:-:S05]  /*15840*/  FFMA.FTZ R87, R135, R166, -R44 ;  /* 0x000000a687577223 */ /* 0x000fca000001082c */
[----:B------:R-:W-:Y:S01]  /*15850*/  MUFU.EX2 R79, R79 ;  /* 0x0000004f004f7308 */ /* 0x000fe20000000800 */
[----:B-1----:R-:W-:Y:S01]  /*15860*/  F2FP.SATFINITE.E4M3.F32.PACK_AB_MERGE_C R224, R77, R20, RZ ;  /* 0x000000144de0723e */ /* 0x002fe200048070ff */
[----:B------:R-:W1:Y:S01]  /*15870*/  SHFL.BFLY PT, R91, R42, 0x1, 0x1f ;  /* 0x0c201f002a5b7f89 */ /* 0x000e6200000e0000 */
[--C-:B------:R-:W-:Y:S02]  /*15880*/  IMAD.MOV.U32 R135, RZ, RZ, R151.reuse ;  /* 0x000000ffff877224 */ /* 0x100fe400078e0097 */
[----:B------:R-:W-:Y:S01]  /*15890*/  F2FP.SATFINITE.E4M3.F32.PACK_AB_MERGE_C R224, R75, R14, R224 ;  /* 0x0000000e4be0723e */ /* 0x000fe200048070e0 */
[--C-:B------:R-:W-:Y:S02]  /*158a0*/  IMAD.MOV.U32 R133, RZ, RZ, R151.reuse ;  /* 0x000000ffff857224 */ /* 0x100fe400078e0097 */
[----:B------:R2:W-:Y:S01]  /*158b0*/  MUFU.EX2 R26, R113 ;  /* 0x00000071001a7308 */ /* 0x0005e20000000800 */
[----:B---3--:R-:W-:-:S07]  /*158c0*/  IMAD.MOV.U32 R109, RZ, RZ, R151 ;  /* 0x000000ffff6d7224 */ /* 0x008fce00078e0097 */
[----:B------:R-:W3:Y:S01]  /*158d0*/  MUFU.EX2 R81, R81 ;  /* 0x0000005100517308 */ /* 0x000ee20000000800 */
[----:B--2---:R-:W-:-:S07]  /*158e0*/  MOV R113, R151 ;  /* 0x0000009700717202 */ /* 0x004fce0000000f00 */
[----:B------:R2:W-:Y:S01]  /*158f0*/  MUFU.EX2 R28, R117 ;  /* 0x00000075001c7308 */ /* 0x0005e20000000800 */
[----:B-1----:R-:W-:Y:S01]  /*15900*/  FMNMX.FTZ R200, R42, R91, !PT ;  /* 0x0000005b2ac87209 */ /* 0x002fe20007810000 */
[-C--:B------:R-:W-:Y:S01]  /*15910*/  FFMA.FTZ R42, R145, R166.reuse, -R44 ;  /* 0x000000a6912a7223 */ /* 0x080fe2000001082c */
[----:B------:R-:W-:Y:S02]  /*15920*/  IMAD.MOV.U32 R145, RZ, RZ, R151 ;  /* 0x000000ffff917224 */ /* 0x000fe400078e0097 */
[C---:B------:R-:W-:Y:S01]  /*15930*/  FSETP.NEU.FTZ.AND P2, PT, R200.reuse, -INF , PT ;  /* 0xff800000c800780b */ /* 0x040fe20003f5d000 */
[----:B------:R-:W-:-:S02]  /*15940*/  FFMA.FTZ R46, R200, R166, -8 ;  /* 0xc1000000c82e7423 */ /* 0x000fc400000100a6 */
[----:B------:R-:W-:Y:S01]  /*15950*/  MUFU.EX2 R83, R83 ;  /* 0x0000005300537308 */ /* 0x000fe20000000800 */
[----:B---3--:R-:W-:Y:S01]  /*15960*/  F2FP.SATFINITE.E4M3.F32.PACK_AB_MERGE_C R226, R81, R26, RZ ;  /* 0x0000001a51e2723e */ /* 0x008fe200048070ff */
[----:B--2---:R-:W-:Y:S01]  /*15970*/  IMAD.MOV.U32 R117, RZ, RZ, R151 ;  /* 0x000000ffff757224 */ /* 0x004fe200078e0097 */
[----:B------:R-:W-:-:S02]  /*15980*/  FSEL R46, R46, RZ, P2 ;  /* 0x000000ff2e2e7208 */ /* 0x000fc40001000000 */
[----:B------:R-:W-:Y:S01]  /*15990*/  ISETP.GE.AND P2, PT, R127, 0x81, PT ;  /* 0x000000817f00780c */ /* 0x000fe20003f46270 */
[----:B------:R-:W-:Y:S02]  /*159a0*/  IMAD.MOV.U32 R127, RZ, RZ, R151 ;  /* 0x000000ffff7f7224 */ /* 0x000fe400078e0097 */
[----:B------:R-:W-:Y:S01]  /*159b0*/  MUFU.EX2 R32, R32 ;  /* 0x0000002000207308 */ /* 0x000fe20000000800 */
[----:B------:R-:W-:-:S01]  /*159c0*/  FFMA.FTZ R3, R3, R166, -R46 ;  /* 0x000000a603037223 */ /* 0x000fc2000001082e */
[-CC-:B------:R-:W-:Y:S01]  /*159d0*/  FFMA.FTZ R4, R4, R166.reuse, -R46.reuse ;  /* 0x000000a604047223 */ /* 0x180fe2000001082e */
[----:B------:R-:W-:-:S01]  /*159e0*/  FFMA.FTZ R5, R5, R166, -R46 ;  /* 0x000000a605057223 */ /* 0x000fc2000001082e */
[-CC-:B------:R-:W-:Y:S01]  /*159f0*/  FFMA.FTZ R7, R7, R166.reuse, -R46.reuse ;  /* 0x000000a607077223 */ /* 0x180fe2000001082e */
[----:B------:R-:W-:-:S01]  /*15a00*/  FFMA.FTZ R9, R9, R166, -R46 ;  /* 0x000000a609097223 */ /* 0x000fc2000001082e */
[-CC-:B------:R-:W-:Y:S01]  /*15a10*/  FFMA.FTZ R11, R11, R166.reuse, -R46.reuse ;  /* 0x000000a60b0b7223 */ /* 0x180fe2000001082e */
[----:B------:R-:W-:-:S01]  /*15a20*/  FFMA.FTZ R15, R15, R166, -R46 ;  /* 0x000000a60f0f7223 */ /* 0x000fc2000001082e */
        /* <DEDUP_REMOVED lines=8> */
[----:B------:R-:W1:Y:S01]  /*15ab0*/  MUFU.EX2 R4, R4 ;  /* 0x0000000400047308 */ /* 0x000e620000000800 */
[----:B------:R-:W-:-:S01]  /*15ac0*/  FFMA.FTZ R37, R37, R166, -R46 ;  /* 0x000000a625257223 */ /* 0x000fc2000001082e */
[-CC-:B------:R-:W-:Y:S01]  /*15ad0*/  FFMA.FTZ R39, R39, R166.reuse, -R46.reuse ;  /* 0x000000a627277223 */ /* 0x180fe2000001082e */
[----:B------:R-:W-:-:S01]  /*15ae0*/  FFMA.FTZ R41, R41, R166, -R46 ;  /* 0x000000a629297223 */ /* 0x000fc2000001082e */
[-CC-:B------:R-:W-:Y:S01]  /*15af0*/  FFMA.FTZ R43, R43, R166.reuse, -R46.reuse ;  /* 0x000000a62b2b7223 */ /* 0x180fe2000001082e */
[----:B------:R-:W-:-:S01]  /*15b00*/  FFMA.FTZ R45, R45, R166, -R46 ;  /* 0x000000a62d2d7223 */ /* 0x000fc2000001082e */
[-CC-:B------:R-:W-:Y:S01]  /*15b10*/  FFMA.FTZ R47, R47, R166.reuse, -R46.reuse ;  /* 0x000000a62f2f7223 */ /* 0x180fe2000001082e */
[----:B------:R-:W-:-:S01]  /*15b20*/  FFMA.FTZ R49, R49, R166, -R46 ;  /* 0x000000a631317223 */ /* 0x000fc2000001082e */
[----:B------:R-:W2:Y:S01]  /*15b30*/  MUFU.EX2 R5, R5 ;  /* 0x0000000500057308 */ /* 0x000ea20000000800 */
[----:B------:R-:W-:-:S01]  /*15b40*/  FFMA.FTZ R51, R51, R166, -R46 ;  /* 0x000000a633337223 */ /* 0x000fc2000001082e */
[-CC-:B------:R-:W-:Y:S01]  /*15b50*/  FFMA.FTZ R53, R53, R166.reuse, -R46.reuse ;  /* 0x000000a635357223 */ /* 0x180fe2000001082e */
[----:B------:R-:W-:-:S01]  /*15b60*/  FFMA.FTZ R55, R55, R166, -R46 ;  /* 0x000000a637377223 */ /* 0x000fc2000001082e */
[-CC-:B------:R-:W-:Y:S01]  /*15b70*/  FFMA.FTZ R59, R59, R166.reuse, -R46.reuse ;  /* 0x000000a63b3b7223 */ /* 0x180fe2000001082e */
[----:B------:R-:W-:-:S01]  /*15b80*/  FFMA.FTZ R61, R61, R166, -R46 ;  /* 0x000000a63d3d7223 */ /* 0x000fc2000001082e */
[-CC-:B------:R-:W-:Y:S01]  /*15b90*/  FFMA.FTZ R63, R63, R166.reuse, -R46.reuse ;  /* 0x000000a63f3f7223 */ /* 0x180fe2000001082e */
[----:B------:R-:W-:-:S01]  /*15ba0*/  FFMA.FTZ R65, R65, R166, -R46 ;  /* 0x000000a641417223 */ /* 0x000fc2000001082e */
[----:B------:R3:W4:Y:S01]  /*15bb0*/  MUFU.EX2 R44, R7 ;  /* 0x00000007002c7308 */ /* 0x0007220000000800 */
[----:B-1----:R-:W-:-:S01]  /*15bc0*/  FADD.FTZ R64, R3, R4 ;  /* 0x0000000403407221 */ /* 0x002fc20000010000 */
[-CC-:B------:R-:W-:Y:S01]  /*15bd0*/  FFMA.FTZ R97, R97, R166.reuse, -R46.reuse ;  /* 0x000000a661617223 */ /* 0x180fe2000001082e */
[----:B------:R-:W-:-:S01]  /*15be0*/  FFMA.FTZ R99, R99, R166, -R46 ;  /* 0x000000a663637223 */ /* 0x000fc2000001082e */
[-CC-:B------:R-:W-:Y:S01]  /*15bf0*/  FFMA.FTZ R101, R101, R166.reuse, -R46.reuse ;  /* 0x000000a665657223 */ /* 0x180fe2000001082e */
[----:B------:R-:W-:-:S01]  /*15c00*/  FFMA.FTZ R46, R103, R166, -R46 ;  /* 0x000000a6672e7223 */ /* 0x000fc2000001082e */
[----:B------:R-:W-:Y:S01]  /*15c10*/  F2FP.SATFINITE.E4M3.F32.PACK_AB_MERGE_C R226, R79, R24, R226 ;  /* 0x000000184fe2723e */ /* 0x000fe200048070e2 */
[----:B------:R-:W-:Y:S01]  /*15c20*/  IMAD.MOV.U32 R103, RZ, RZ, R151 ;  /* 0x000000ffff677224 */ /* 0x000fe200078e0097 */
[----:B------:R-:W1:Y:S01]  /*15c30*/  MUFU.EX2 R9, R9 ;  /* 0x0000000900097308 */ /* 0x000e620000000800 */
[----:B---3--:R-:W-:-:S01]  /*15c40*/  FADD.FTZ R7, R6, R67 ;  /* 0x0000004306077221 */ /* 0x008fc20000010000 */
[----:B------:R-:W-:-:S03]  /*15c50*/  IMAD.MOV.U32 R67, RZ, RZ, R151 ;  /* 0x000000ffff437224 */ /* 0x000fc600078e0097 */
[----:B------:R-:W-:Y:S01]  /*15c60*/  FADD.FTZ R66, R8, R7 ;  /* 0x0000000708427221 */ /* 0x000fe20000010000 */
[----:B--2---:R-:W-:-:S02]  /*15c70*/  FADD.FTZ R7, R5, R64 ;  /* 0x0000004005077221 */ /* 0x004fc40000010000 */
[----:B------:R2:W3:Y:S01]  /*15c80*/  MUFU.EX2 R48, R11 ;  /* 0x0000000b00307308 */ /* 0x0004e20000000800 */
[C---:B----4-:R-:W-:Y:S01]  /*15c90*/  F2FP.SATFINITE.E4M3.F32.PACK_AB_MERGE_C R229, R44.reuse, R5, RZ ;  /* 0x000000052ce5723e */ /* 0x050fe200048070ff */
[----:B------:R-:W-:Y:S01]  /*15ca0*/  FADD.FTZ R64, R44, R7 ;  /* 0x000000072c407221 */ /* 0x000fe20000010000 */
[----:B------:R-:W-:Y:S02]  /*15cb0*/  MOV R44, R151 ;  /* 0x00000097002c7202 */ /* 0x000fe40000000f00 */
[----:B------:R-:W-:-:S03]  /*15cc0*/  F2FP.SATFINITE.E4M3.F32.PACK_AB_MERGE_C R229, R4, R3, R229 ;  /* 0x0000000304e5723e */ /* 0x000fc600048070e5 */
[----:B------:R-:W4:Y:S01]  /*15cd0*/  MUFU.EX2 R15, R15 ;  /* 0x0000000f000f7308 */ /* 0x000f220000000800 */
[----:B--2---:R-:W-:-:S01]  /*15ce0*/  FADD.FTZ R11, R69, R66 ;  /* 0x00000042450b7221 */ /* 0x004fc20000010000 */
[----:B-1----:R-:W-:Y:S01]  /*15cf0*/  FADD.FTZ R7, R9, R64 ;  /* 0x0000004009077221 */ /* 0x002fe20000010000 */
[----:B------:R-:W-:Y:S02]  /*15d00*/  IMAD.MOV.U32 R69, RZ, RZ, R151 ;  /* 0x000000ffff457224 */ /* 0x000fe400078e0097 */
[----:B------:R-:W-:-:S03]  /*15d10*/  FADD.FTZ R66, R10, R11 ;  /* 0x0000000b0a427221 */ /* 0x000fc60000010000 */
[----:B------:R-:W1:Y:S01]  /*15d20*/  MUFU.EX2 R50, R21 ;  /* 0x0000001500327308 */ /* 0x000e620000000800 */
[----:B------:R-:W-:-:S01]  /*15d30*/  FADD.FTZ R11, R71, R66 ;  /* 0x00000042470b7221 */ /* 0x000fc20000010000 */
[----:B---3--:R-:W-:Y:S01]  /*15d40*/  FADD.FTZ R64, R48, R7 ;  /* 0x0000000730407221 */ /* 0x008fe20000010000 */
[----:B------:R-:W-:Y:S02]  /*15d50*/  MOV R71, R151 ;  /* 0x0000009700477202 */ /* 0x000fe40000000f00 */
[----:B------:R-:W-:-:S03]  /*15d60*/  FADD.FTZ R66, R12, R11 ;  /* 0x0000000b0c427221 */ /* 0x000fc60000010000 */
[----:B------:R-:W2:Y:S01]  /*15d70*/  MUFU.EX2 R25, R25 ;  /* 0x0000001900197308 */ /* 0x000ea20000000800 */
[----:B----4-:R-:W-:-:S01]  /*15d80*/  FADD.FTZ R7, R15, R64 ;  /* 0x000000400f077221 */ /* 0x010fc20000010000 */
[----:B------:R-:W-:Y:S01]  /*15d90*/  FADD.FTZ R11, R73, R66 ;  /* 0x00000042490b7221 */ /* 0x000fe20000010000 */
[----:B------:R-:W-:-:S03]  /*15da0*/  IMAD.MOV.U32 R73, RZ, RZ, R151 ;  /* 0x000000ffff497224 */ /* 0x000fc600078e0097 */
[----:B------:R-:W-:Y:S02]  /*15db0*/  FADD.FTZ R66, R14, R11 ;  /* 0x0000000b0e427221 */ /* 0x000fe40000010000 */
[----:B------:R3:W4:Y:S01]  /*15dc0*/  MUFU.EX2 R52, R27 ;  /* 0x0000001b00347308 */ /* 0x0007220000000800 */
[----:B-1----:R-:W-:-:S01]  /*15dd0*/  FADD.FTZ R64, R50, R7 ;  /* 0x0000000732407221 */ /* 0x002fc20000010000 */
[----:B------:R-:W-:Y:S01]  /*15de0*/  FADD.FTZ R11, R75, R66 ;  /* 0x000000424b0b7221 */ /* 0x000fe20000010000 */
[----:B------:R-:W-:Y:S01]  /*15df0*/  F2FP.SATFINITE.E4M3.F32.PACK_AB_MERGE_C R15, R50, R15, RZ ;  /* 0x0000000f320f723e */ /* 0x000fe200048070ff */
[----:B------:R-:W-:Y:S01]  /*15e00*/  IMAD.MOV.U32 R75, RZ, RZ, R151 ;  /* 0x000000ffff4b7224 */ /* 0x000fe200078e0097 */
[----:B------:R-:W-:Y:S01]  /*15e10*/  MOV R50, R151 ;  /* 0x0000009700327202 */ /* 0x000fe20000000f00 */
[----:B------:R-:W-:Y:S01]  /*15e20*/  FADD.FTZ R68, R20, R11 ;  /* 0x0000000b14447221 */ /* 0x000fe20000010000 */
[----:B------:R-:W-:Y:S01]  /*15e30*/  F2FP.SATFINITE.E4M3.F32.PACK_AB_MERGE_C R231, R48, R9, R15 ;  /* 0x0000000930e7723e */ /* 0x000fe2000480700f */
[----:B------:R-:W1:Y:S01]  /*15e40*/  MUFU.EX2 R29, R29 ;  /* 0x0000001d001d7308 */ /* 0x000e620000000800 */
[----:B--2---:R-:W-:-:S01]  /*15e50*/  FADD.FTZ R7, R25, R64 ;  /* 0x0000004019077221 */ /* 0x004fc20000010000 */
[----:B------:R-:W-:Y:S01]  /*15e60*/  FADD.FTZ R11, R77, R68 ;  /* 0x000000444d0b7221 */ /* 0x000fe20000010000 */
[----:B------:R-:W-:Y:S01]  /*15e70*/  MOV R77, R151 ;  /* 0x00000097004d7202 */ /* 0x000fe20000000f00 */
[----:B------:R-:W-:-:S02]  /*15e80*/  IMAD.MOV.U32 R48, RZ, RZ, R151 ;  /* 0x000000ffff307224 */ /* 0x000fc400078e0097 */
[----:B------:R-:W-:-:S01]  /*15e90*/  FADD.FTZ R68, R24, R11 ;  /* 0x0000000b18447221 */ /* 0x000fc20000010000 */
[----:B---3--:R-:W-:Y:S01]  /*15ea0*/  IMAD.MOV.U32 R27, RZ, RZ, R151 ;  /* 0x000000ffff1b7224 */ /* 0x008fe200078e0097 */
[----:B------:R2:W3:Y:S01]  /*15eb0*/  MUFU.EX2 R54, R31 ;  /* 0x0000001f00367308 */ /* 0x0004e20000000800 */
[----:B----4-:R-:W-:-:S01]  /*15ec0*/  FADD.FTZ R66, R52, R7 ;  /* 0x0000000734427221 */ /* 0x010fc20000010000 */
[----:B------:R-:W-:Y:S01]  /*15ed0*/  FADD.FTZ R11, R79, R68 ;  /* 0x000000444f0b7221 */ /* 0x000fe20000010000 */
[--C-:B------:R-:W-:Y:S01]  /*15ee0*/  IMAD.MOV.U32 R79, RZ, RZ, R151.reuse ;  /* 0x000000ffff4f7224 */ /* 0x100fe200078e0097 */
[----:B------:R-:W-:Y:S01]  /*15ef0*/  MOV R68, R151 ;  /* 0x0000009700447202 */ /* 0x000fe20000000f00 */
[----:B------:R-:W-:-:S03]  /*15f00*/  IMAD.MOV.U32 R24, RZ, RZ, R151 ;  /* 0x000000ffff187224 */ /* 0x000fc600078e0097 */
[----:B------:R-:W4:Y:S01]  /*15f10*/  MUFU.EX2 R33, R33 ;  /* 0x0000002100217308 */ /* 0x000f220000000800 */
[----:B-1----:R-:W-:-:S01]  /*15f20*/  FADD.FTZ R7, R29, R66 ;  /* 0x000000421d077221 */ /* 0x002fc20000010000 */
[----:B--2---:R-:W-:-:S06]  /*15f30*/  IMAD.MOV.U32 R31, RZ, RZ, R151 ;  /* 0x000000ffff1f7224 */ /* 0x004fcc00078e0097 */
[----:B------:R1:W2:Y:S01]  /*15f40*/  MUFU.EX2 R56, R35 ;  /* 0x0000002300387308 */ /* 0x0002a20000000800 */
[----:B---3--:R-:W-:-:S01]  /*15f50*/  FADD.FTZ R66, R54, R7 ;  /* 0x0000000736427221 */ /* 0x008fc20000010000 */
[----:B------:R-:W-:Y:S01]  /*15f60*/  F2FP.SATFINITE.E4M3.F32.PACK_AB_MERGE_C R29, R54, R29, RZ ;  /* 0x0000001d361d723e */ /* 0x000fe200048070ff */
[----:B------:R-:W-:-:S03]  /*15f70*/  IMAD.MOV.U32 R54, RZ, RZ, R151 ;  /* 0x000000ffff367224 */ /* 0x000fc600078e0097 */
[----:B------:R-:W-:Y:S01]  /*15f80*/  F2FP.SATFINITE.E4M3.F32.PACK_AB_MERGE_C R225, R52, R25, R29 ;  /* 0x0000001934e1723e */ /* 0x000fe2000480701d */
[----:B------:R-:W-:Y:S01]  /*15f90*/  IMAD.MOV.U32 R52, RZ, RZ, R151 ;  /* 0x000000ffff347224 */ /* 0x000fe200078e0097 */
[----:B------:R-:W3:Y:S01]  /*15fa0*/  MUFU.EX2 R37, R37 ;  /* 0x0000002500257308 */ /* 0x000ee20000000800 */
[----:B----4-:R-:W-:-:S01]  /*15fb0*/  FADD.FTZ R7, R33, R66 ;  /* 0x0000004221077221 */ /* 0x010fc20000010000 */
[----:B------:R-:W-:Y:S01]  /*15fc0*/  FADD.FTZ R66, R26, R11 ;  /* 0x0000000b1a427221 */ /* 0x000fe20000010000 */
[-C--:B-1----:R-:W-:Y:S01]  /*15fd0*/  MOV R35, R151.reuse ;  /* 0x0000009700237202 */ /* 0x082fe20000000f00 */
[--C-:B------:R-:W-:Y:S01]  /*15fe0*/  IMAD.MOV.U32 R25, RZ, RZ, R151.reuse ;  /* 0x000000ffff197224 */ /* 0x100fe200078e0097 */
[----:B------:R-:W-:Y:S01]  /*15ff0*/  MOV R29, R151 ;  /* 0x00000097001d7202 */ /* 0x000fe20000000f00 */
[----:B------:R-:W-:Y:S01]  /*16000*/  FADD.FTZ R81, R81, R66 ;  /* 0x0000004251517221 */ /* 0x000fe20000010000 */
[----:B------:R-:W-:Y:S01]  /*16010*/  IMAD.MOV.U32 R66, RZ, RZ, R151 ;  /* 0x000000ffff427224 */ /* 0x000fe200078e0097 */
[----:B------:R1:W4:Y:S01]  /*16020*/  MUFU.EX2 R58, R39 ;  /* 0x00000027003a7308 */ /* 0x0003220000000800 */
[----:B--2---:R-:W-:-:S01]  /*16030*/  FADD.FTZ R12, R56, R7 ;  /* 0x00000007380c7221 */ /* 0x004fc20000010000 */
[----:B------:R-:W-:Y:S01]  /*16040*/  FADD.FTZ R20, R28, R81 ;  /* 0x000000511c147221 */ /* 0x000fe20000010000 */
[----:B------:R-:W-:-:S05]  /*16050*/  IMAD.MOV.U32 R81, RZ, RZ, R151 ;  /* 0x000000ffff517224 */ /* 0x000fca00078e0097 */
[----:B------:R-:W2:Y:S01]  /*16060*/  MUFU.EX2 R41, R41 ;  /* 0x0000002900297308 */ /* 0x000ea20000000800 */
[----:B---3--:R-:W-:-:S01]  /*16070*/  FADD.FTZ R7, R37, R12 ;  /* 0x0000000c25077221 */ /* 0x008fc20000010000 */
[----:B-1----:R-:W-:-:S06]  /*16080*/  IMAD.MOV.U32 R39, RZ, RZ, R151 ;  /* 0x000000ffff277224 */ /* 0x002fcc00078e0097 */
[----:B------:R1:W3:Y:S01]  /*16090*/  MUFU.EX2 R60, R43 ;  /* 0x0000002b003c7308 */ /* 0x0002e20000000800 */
[----:B----4-:R-:W-:-:S01]  /*160a0*/  FADD.FTZ R12, R58, R7 ;  /* 0x000000073a0c7221 */ /* 0x010fc20000010000 */
[----:B------:R-:W-:Y:S01]  /*160b0*/  FADD.FTZ R7, R83, R20 ;  /* 0x0000001453077221 */ /* 0x000fe20000010000 */
[----:B------:R-:W-:Y:S01]  /*160c0*/  F2FP.SATFINITE.E4M3.F32.PACK_AB_MERGE_C R37, R58, R37, RZ ;  /* 0x000000253a25723e */ /* 0x000fe200048070ff */
[----:B------:R-:W-:Y:S02]  /*160d0*/  IMAD.MOV.U32 R58, RZ, RZ, R151 ;  /* 0x000000ffff3a7224 */ /* 0x000fe400078e0097 */
[----:B------:R-:W-:-:S01]  /*160e0*/  FADD.FTZ R26, R32, R7 ;  /* 0x00000007201a7221 */ /* 0x000fc20000010000 */
[----:B------:R-:W-:Y:S01]  /*160f0*/  F2FP.SATFINITE.E4M3.F32.PACK_AB_MERGE_C R227, R56, R33, R37 ;  /* 0x0000002138e3723e */ /* 0x000fe20004807025 */
[----:B------:R-:W4:Y:S01]  /*16100*/  MUFU.EX2 R45, R45 ;  /* 0x0000002d002d7308 */ /* 0x000f220000000800 */
[----:B--2---:R-:W-:-:S01]  /*16110*/  FADD.FTZ R5, R41, R12 ;  /* 0x0000000c29057221 */ /* 0x004fc20000010000 */
[----:B------:R-:W-:Y:S01]  /*16120*/  MOV R56, R151 ;  /* 0x0000009700387202 */ /* 0x000fe20000000f00 */
[----:B-1----:R-:W-:-:S02]  /*16130*/  IMAD.MOV.U32 R43, RZ, RZ, R151 ;  /* 0x000000ffff2b7224 */ /* 0x002fc400078e0097 */
[--C-:B------:R-:W-:Y:S02]  /*16140*/  IMAD.MOV.U32 R37, RZ, RZ, R151.reuse ;  /* 0x000000ffff257224 */ /* 0x100fe400078e0097 */
[----:B------:R-:W-:Y:S01]  /*16150*/  IMAD.MOV.U32 R33, RZ, RZ, R151 ;  /* 0x000000ffff217224 */ /* 0x000fe200078e0097 */
[----:B------:R-:W1:Y:S01]  /*16160*/  MUFU.EX2 R95, R95 ;  /* 0x0000005f005f7308 */ /* 0x000e620000000800 */
[----:B---3--:R-:W-:-:S07]  /*16170*/  FADD.FTZ R20, R60, R5 ;  /* 0x000000053c147221 */ /* 0x008fce0000010000 */
[----:B------:R2:W3:Y:S01]  /*16180*/  MUFU.EX2 R62, R47 ;  /* 0x0000002f003e7308 */ /* 0x0004e20000000800 */
[----:B----4-:R-:W-:-:S07]  /*16190*/  FADD.FTZ R5, R45, R20 ;  /* 0x000000142d057221 */ /* 0x010fce0000010000 */
[----:B------:R-:W4:Y:S01]  /*161a0*/  MUFU.EX2 R30, R30 ;  /* 0x0000001e001e7308 */ /* 0x000f220000000800 */
[C---:B-1----:R-:W-:Y:S01]  /*161b0*/  F2FP.SATFINITE.E4M3.F32.PACK_AB_MERGE_C R216, R95.reuse, R32, RZ ;  /* 0x000000205fd8723e */ /* 0x042fe200048070ff */
[----:B------:R-:W-:Y:S01]  /*161c0*/  FADD.FTZ R95, R95, R26 ;  /* 0x0000001a5f5f7221 */ /* 0x000fe20000010000 */
[-C--:B--2---:R-:W-:Y:S02]  /*161d0*/  MOV R47, R151.reuse ;  /* 0x00000097002f7202 */ /* 0x084fe40000000f00 */
[----:B------:R-:W-:Y:S01]  /*161e0*/  F2FP.SATFINITE.E4M3.F32.PACK_AB_MERGE_C R216, R83, R28, R216 ;  /* 0x0000001c53d8723e */ /* 0x000fe200048070d8 */
[----:B------:R-:W-:Y:S01]  /*161f0*/  IMAD.MOV.U32 R28, RZ, RZ, R151 ;  /* 0x000000ffff1c7224 */ /* 0x000fe200078e0097 */
[----:B------:R-:W-:Y:S01]  /*16200*/  MOV R83, R151 ;  /* 0x0000009700537202 */ /* 0x000fe20000000f00 */
[----:B------:R-:W1:Y:S01]  /*16210*/  MUFU.EX2 R49, R49 ;  /* 0x0000003100317308 */ /* 0x000e620000000800 */
[C---:B---3--:R-:W-:Y:S01]  /*16220*/  F2FP.SATFINITE.E4M3.F32.PACK_AB_MERGE_C R45, R62.reuse, R45, RZ ;  /* 0x0000002d3e2d723e */ /* 0x048fe200048070ff */
[----:B------:R-:W-:Y:S01]  /*16230*/  FADD.FTZ R62, R62, R5 ;  /* 0x000000053e3e7221 */ /* 0x000fe20000010000 */
[----:B------:R-:W-:-:S02]  /*16240*/  MOV R32, R151 ;  /* 0x0000009700207202 */ /* 0x000fc40000000f00 */
[----:B------:R-:W-:Y:S01]  /*16250*/  F2FP.SATFINITE.E4M3.F32.PACK_AB_MERGE_C R217, R60, R41, R45 ;  /* 0x000000293cd9723e */ /* 0x000fe2000480702d */
[----:B------:R-:W-:Y:S01]  /*16260*/  IMAD.MOV.U32 R60, RZ, RZ, R151 ;  /* 0x000000ffff3c7224 */ /* 0x000fe200078e0097 */
[----:B------:R-:W-:Y:S01]  /*16270*/  MOV R41, R151 ;  /* 0x0000009700297202 */ /* 0x000fe20000000f00 */
[----:B------:R-:W2:Y:S01]  /*16280*/  MUFU.EX2 R57, R57 ;  /* 0x0000003900397308 */ /* 0x000ea20000000800 */
[----:B----4-:R-:W-:-:S01]  /*16290*/  FADD.FTZ R6, R30, R95 ;  /* 0x0000005f1e067221 */ /* 0x010fc20000010000 */
[-C--:B------:R-:W-:Y:S01]  /*162a0*/  MOV R95, R151.reuse ;  /* 0x00000097005f7202 */ /* 0x080fe20000000f00 */
[----:B------:R-:W-:Y:S01]  /*162b0*/  IMAD.MOV.U32 R45, RZ, RZ, R151 ;  /* 0x000000ffff2d7224 */ /* 0x000fe200078e0097 */
[----:B------:R-:W-:-:S04]  /*162c0*/  MOV R26, R151 ;  /* 0x00000097001a7202 */ /* 0x000fc80000000f00 */
[----:B0-----:R0:W3:Y:S01]  /*162d0*/  MUFU.EX2 R0, R51 ;  /* 0x0000003300007308 */ /* 0x0010e20000000800 */
[----:B-1----:R-:W-:-:S01]  /*162e0*/  FADD.FTZ R5, R49, R62 ;  /* 0x0000003e31057221 */ /* 0x002fc20000010000 */
[----:B------:R-:W-:-:S06]  /*162f0*/  MOV R62, R151 ;  /* 0x00000097003e7202 */ /* 0x000fcc0000000f00 */
[----:B------:R-:W1:Y:S01]  /*16300*/  MUFU.EX2 R34, R34 ;  /* 0x0000002200227308 */ /* 0x000e620000000800 */
[----:B--2---:R-:W-:-:S01]  /*16310*/  FADD.FTZ R7, R57, R6 ;  /* 0x0000000639077221 */ /* 0x004fc20000010000 */
[----:B0-----:R-:W-:-:S06]  /*16320*/  IMAD.MOV.U32 R51, RZ, RZ, R151 ;  /* 0x000000ffff337224 */ /* 0x001fcc00078e0097 */
[----:B------:R-:W0:Y:S01]  /*16330*/  MUFU.EX2 R53, R53 ;  /* 0x0000003500357308 */ /* 0x000e220000000800 */
[----:B---3--:R-:W-:-:S07]  /*16340*/  FADD.FTZ R10, R0, R5 ;  /* 0x00000005000a7221 */ /* 0x008fce0000010000 */
[----:B------:R-:W2:Y:S01]  /*16350*/  MUFU.EX2 R85, R85 ;  /* 0x0000005500557308 */ /* 0x000ea20000000800 */
[----:B-1----:R-:W-:-:S07]  /*16360*/  FADD.FTZ R14, R34, R7 ;  /* 0x00000007220e7221 */ /* 0x002fce0000010000 */
[----:B------:R1:W3:Y:S01]  /*16370*/  MUFU.EX2 R64, R55 ;  /* 0x0000003700407308 */ /* 0x0002e20000000800 */
[----:B0-----:R-:W-:-:S07]  /*16380*/  FADD.FTZ R5, R53, R10 ;  /* 0x0000000a35057221 */ /* 0x001fce0000010000 */
[----:B------:R-:W-:Y:S01]  /*16390*/  MUFU.EX2 R38, R38 ;  /* 0x0000002600267308 */ /* 0x000fe20000000800 */
[C---:B--2---:R-:W-:Y:S01]  /*163a0*/  F2FP.SATFINITE.E4M3.F32.PACK_AB_MERGE_C R218, R85.reuse, R34, RZ ;  /* 0x0000002255da723e */ /* 0x044fe200048070ff */
[----:B------:R-:W-:Y:S01]  /*163b0*/  FADD.FTZ R85, R85, R14 ;  /* 0x0000000e55557221 */ /* 0x000fe20000010000 */
[--C-:B-1----:R-:W-:Y:S02]  /*163c0*/  IMAD.MOV.U32 R55, RZ, RZ, R151.reuse ;  /* 0x000000ffff377224 */ /* 0x102fe400078e0097 */
[----:B------:R-:W-:Y:S01]  /*163d0*/  F2FP.SATFINITE.E4M3.F32.PACK_AB_MERGE_C R218, R57, R30, R218 ;  /* 0x0000001e39da723e */ /* 0x000fe200048070da */
[----:B------:R-:W-:Y:S02]  /*163e0*/  IMAD.MOV.U32 R57, RZ, RZ, R151 ;  /* 0x000000ffff397224 */ /* 0x000fe400078e0097 */
[----:B------:R-:W0:Y:S01]  /*163f0*/  MUFU.EX2 R89, R89 ;  /* 0x0000005900597308 */ /* 0x000e220000000800 */
[C---:B---3--:R-:W-:Y:S01]  /*16400*/  F2FP.SATFINITE.E4M3.F32.PACK_AB_MERGE_C R53, R64.reuse, R53, RZ ;  /* 0x000000354035723e */ /* 0x048fe200048070ff */
[----:B------:R-:W-:Y:S01]  /*16410*/  FADD.FTZ R64, R64, R5 ;  /* 0x0000000540407221 */ /* 0x000fe20000010000 */
[----:B------:R-:W-:-:S02]  /*16420*/  IMAD.MOV.U32 R34, RZ, RZ, R151 ;  /* 0x000000ffff227224 */ /* 0x000fc400078e0097 */
[----:B------:R-:W-:Y:S01]  /*16430*/  F2FP.SATFINITE.E4M3.F32.PACK_AB_MERGE_C R219, R0, R49, R53 ;  /* 0x0000003100db723e */ /* 0x000fe20004807035 */
[--C-:B------:R-:W-:Y:S01]  /*16440*/  IMAD.MOV.U32 R49, RZ, RZ, R151.reuse ;  /* 0x000000ffff317224 */ /* 0x100fe200078e0097 */
[----:B------:R-:W-:Y:S01]  /*16450*/  MOV R53, R151 ;  /* 0x0000009700357202 */ /* 0x000fe20000000f00 */
[----:B------:R-:W1:Y:S01]  /*16460*/  MUFU.EX2 R36, R36 ;  /* 0x0000002400247308 */ /* 0x000e620000000800 */
[----:B------:R-:W-:-:S07]  /*16470*/  IMAD.MOV.U32 R30, RZ, RZ, R151 ;  /* 0x000000ffff1e7224 */ /* 0x000fce00078e0097 */
[----:B------:R-:W2:Y:S01]  /*16480*/  MUFU.EX2 R59, R59 ;  /* 0x0000003b003b7308 */ /* 0x000ea20000000800 */
[----:B0-----:R-:W-:-:S07]  /*16490*/  F2FP.SATFINITE.E4M3.F32.PACK_AB_MERGE_C R220, R89, R38, RZ ;  /* 0x0000002659dc723e */ /* 0x001fce00048070ff */
[----:B------:R-:W0:Y:S01]  /*164a0*/  MUFU.EX2 R87, R87 ;  /* 0x0000005700577308 */ /* 0x000e220000000800 */
[----:B-1----:R-:W-:-:S01]  /*164b0*/  FADD.FTZ R10, R36, R85 ;  /* 0x00000055240a7221 */ /* 0x002fc20000010000 */
[----:B------:R-:W-:-:S06]  /*164c0*/  IMAD.MOV.U32 R85, RZ, RZ, R151 ;  /* 0x000000ffff557224 */ /* 0x000fcc00078e0097 */
[----:B------:R1:W3:Y:S01]  /*164d0*/  MUFU.EX2 R8, R61 ;  /* 0x0000003d00087308 */ /* 0x0002e20000000800 */
[----:B--2---:R-:W-:-:S01]  /*164e0*/  FADD.FTZ R5, R59, R64 ;  /* 0x000000403b057221 */ /* 0x004fc20000010000 */
[----:B------:R-:W-:-:S06]  /*164f0*/  IMAD.MOV.U32 R64, RZ, RZ, R151 ;  /* 0x000000ffff407224 */ /* 0x000fcc00078e0097 */
[----:B------:R-:W2:Y:S01]  /*16500*/  MUFU.EX2 R63, R63 ;  /* 0x0000003f003f7308 */ /* 0x000ea20000000800 */
[C---:B0-----:R-:W-:Y:S01]  /*16510*/  F2FP.SATFINITE.E4M3.F32.PACK_AB_MERGE_C R220, R87.reuse, R36, R220 ;  /* 0x0000002457dc723e */ /* 0x041fe200048070dc */
[----:B------:R-:W-:Y:S01]  /*16520*/  FADD.FTZ R87, R87, R10 ;  /* 0x0000000a57577221 */ /* 0x000fe20000010000 */
[--C-:B-1----:R-:W-:Y:S02]  /*16530*/  IMAD.MOV.U32 R61, RZ, RZ, R151.reuse ;  /* 0x000000ffff3d7224 */ /* 0x102fe400078e0097 */
[----:B------:R-:W-:Y:S02]  /*16540*/  IMAD.MOV.U32 R36, RZ, RZ, R151 ;  /* 0x000000ffff247224 */ /* 0x000fe400078e0097 */
[----:B------:R-:W-:-:S01]  /*16550*/  FADD.FTZ R38, R38, R87 ;  /* 0x0000005726267221 */ /* 0x000fc20000010000 */
[----:B------:R-:W-:Y:S01]  /*16560*/  IMAD.MOV.U32 R87, RZ, RZ, R151 ;  /* 0x000000ffff577224 */ /* 0x000fe200078e0097 */
[----:B------:R0:W1:Y:S01]  /*16570*/  MUFU.EX2 R12, R65 ;  /* 0x00000041000c7308 */ /* 0x0000620000000800 */
[----:B---3--:R-:W-:-:S01]  /*16580*/  FADD.FTZ R4, R8, R5 ;  /* 0x0000000508047221 */ /* 0x008fc20000010000 */
[----:B------:R-:W-:Y:S01]  /*16590*/  FADD.FTZ R89, R89, R38 ;  /* 0x0000002659597221 */ /* 0x000fe20000010000 */
[----:B------:R-:W-:-:S05]  /*165a0*/  MOV R38, R151 ;  /* 0x0000009700267202 */ /* 0x000fca0000000f00 */
[----:B------:R-:W-:Y:S01]  /*165b0*/  MUFU.EX2 R42, R42 ;  /* 0x0000002a002a7308 */ /* 0x000fe20000000800 */
[----:B--2---:R-:W-:-:S01]  /*165c0*/  FADD.FTZ R3, R63, R4 ;  /* 0x000000043f037221 */ /* 0x004fc20000010000 */
[----:B0-----:R-:W-:-:S06]  /*165d0*/  MOV R65, R151 ;  /* 0x0000009700417202 */ /* 0x001fcc0000000f00 */
[----:B------:R-:W0:Y:S01]  /*165e0*/  MUFU.EX2 R93, R93 ;  /* 0x0000005d005d7308 */ /* 0x000e220000000800 */
[C---:B-1----:R-:W-:Y:S01]  /*165f0*/  F2FP.SATFINITE.E4M3.F32.PACK_AB_MERGE_C R63, R12.reuse, R63, RZ ;  /* 0x0000003f0c3f723e */ /* 0x042fe200048070ff */
[----:B------:R-:W-:-:S03]  /*16600*/  FADD.FTZ R12, R12, R3 ;  /* 0x000000030c0c7221 */ /* 0x000fc60000010000 */
[----:B------:R-:W-:Y:S01]  /*16610*/  F2FP.SATFINITE.E4M3.F32.PACK_AB_MERGE_C R221, R8, R59, R63 ;  /* 0x0000003b08dd723e */ /* 0x000fe2000480703f */
[----:B------:R-:W-:Y:S01]  /*16620*/  IMAD.MOV.U32 R63, RZ, RZ, R151 ;  /* 0x000000ffff3f7224 */ /* 0x000fe200078e0097 */
[----:B------:R-:W-:Y:S01]  /*16630*/  MOV R59, R151 ;  /* 0x00000097003b7202 */ /* 0x000fe20000000f00 */
[----:B------:R-:W1:Y:S08]  /*16640*/  MUFU.EX2 R40, R40 ;  /* 0x0000002800287308 */ /* 0x000e700000000800 */
[----:B------:R-:W2:Y:S01]  /*16650*/  MUFU.EX2 R97, R97 ;  /* 0x0000006100617308 */ /* 0x000ea20000000800 */
[----:B0-----:R-:W-:-:S07]  /*16660*/  F2FP.SATFINITE.E4M3.F32.PACK_AB_MERGE_C R5, R93, R42, RZ ;  /* 0x0000002a5d05723e */ /* 0x001fce00048070ff */
[----:B------:R0:W3:Y:S01]  /*16670*/  MUFU.EX2 R91, R143 ;  /* 0x0000008f005b7308 */ /* 0x0000e20000000800 */
[----:B-1----:R-:W-:-:S01]  /*16680*/  FADD.FTZ R4, R40, R89 ;  /* 0x0000005928047221 */ /* 0x002fc20000010000 */
[----:B------:R-:W-:-:S06]  /*16690*/  MOV R89, R151 ;  /* 0x0000009700597202 */ /* 0x000fcc0000000f00 */
[----:B------:R1:W4:Y:S01]  /*166a0*/  MUFU.EX2 R6, R99 ;  /* 0x0000006300067308 */ /* 0x0003220000000800 */
[----:B--2---:R-:W-:-:S01]  /*166b0*/  FADD.FTZ R3, R97, R12 ;  /* 0x0000000c61037221 */ /* 0x004fc20000010000 */
[----:B0-----:R-:W-:-:S06]  /*166c0*/  MOV R143, R151 ;  /* 0x00000097008f7202 */ /* 0x001fcc0000000f00 */
[----:B------:R-:W0:Y:S01]  /*166d0*/  MUFU.EX2 R101, R101 ;  /* 0x0000006500657308 */ /* 0x000e220000000800 */
[C---:B---3--:R-:W-:Y:S01]  /*166e0*/  F2FP.SATFINITE.E4M3.F32.PACK_AB_MERGE_C R222, R91.reuse, R40, R5 ;  /* 0x000000285bde723e */ /* 0x048fe20004807005 */
[----:B------:R-:W-:Y:S01]  /*166f0*/  FADD.FTZ R91, R91, R4 ;  /* 0x000000045b5b7221 */ /* 0x000fe20000010000 */
[--C-:B-1----:R-:W-:Y:S02]  /*16700*/  IMAD.MOV.U32 R99, RZ, RZ, R151.reuse ;  /* 0x000000ffff637224 */ /* 0x102fe400078e0097 */
[----:B------:R-:W-:Y:S02]  /*16710*/  IMAD.MOV.U32 R40, RZ, RZ, R151 ;  /* 0x000000ffff287224 */ /* 0x000fe400078e0097 */
[----:B------:R-:W-:-:S01]  /*16720*/  FADD.FTZ R0, R42, R91 ;  /* 0x0000005b2a007221 */ /* 0x000fc20000010000 */
[----:B------:R-:W-:Y:S01]  /*16730*/  IMAD.MOV.U32 R91, RZ, RZ, R151 ;  /* 0x000000ffff5b7224 */ /* 0x000fe200078e0097 */
[----:B------:R-:W1:Y:S01]  /*16740*/  MUFU.EX2 R46, R46 ;  /* 0x0000002e002e7308 */ /* 0x000e620000000800 */
[----:B----4-:R-:W-:-:S01]  /*16750*/  FADD.FTZ R4, R6, R3 ;  /* 0x0000000306047221 */ /* 0x010fc20000010000 */
[----:B------:R-:W-:Y:S01]  /*16760*/  FADD.FTZ R0, R93, R0 ;  /* 0x000000005d007221 */ /* 0x000fe20000010000 */
[----:B------:R-:W-:-:S02]  /*16770*/  IMAD.MOV.U32 R93, RZ, RZ, R151 ;  /* 0x000000ffff5d7224 */ /* 0x000fc400078e0097 */
[----:B------:R-:W-:Y:S02]  /*16780*/  IMAD.MOV.U32 R42, RZ, RZ, R151 ;  /* 0x000000ffff2a7224 */ /* 0x000fe400078e0097 */
[----:B0-----:R-:W-:-:S01]  /*16790*/  FADD.FTZ R3, R101, R4 ;  /* 0x0000000465037221 */ /* 0x001fc20000010000 */
[----:B-1----:R-:W-:-:S03]  /*167a0*/  F2FP.SATFINITE.E4M3.F32.PACK_AB_MERGE_C R5, R46, R101, RZ ;  /* 0x000000652e05723e */ /* 0x002fc600048070ff */
[----:B------:R-:W-:Y:S01]  /*167b0*/  FADD.FTZ R3, R46, R3 ;  /* 0x000000032e037221 */ /* 0x000fe20000010000 */
[----:B------:R-:W-:Y:S01]  /*167c0*/  MOV R101, R151 ;  /* 0x0000009700657202 */ /* 0x000fe20000000f00 */
[----:B------:R-:W-:Y:S01]  /*167d0*/  IMAD.MOV.U32 R46, RZ, RZ, R151 ;  /* 0x000000ffff2e7224 */ /* 0x000fe200078e0097 */
[----:B------:R-:W-:Y:S01]  /*167e0*/  F2FP.SATFINITE.E4M3.F32.PACK_AB_MERGE_C R223, R6, R97, R5 ;  /* 0x0000006106df723e */ /* 0x000fe20004807005 */
[----:B------:R-:W-:Y:S01]  /*167f0*/  IMAD.MOV.U32 R97, RZ, RZ, R151 ;  /* 0x000000ffff617224 */ /* 0x000fe200078e0097 */
[----:B------:R-:W-:Y:S06]  /*16800*/  @!P2 BRA `(.L_x_433) ;  /* 0x00000030003ca947 */ /* 0x000fec0003800000 */
[----:B------:R0:W5:Y:S01]  /*16810*/  LDL.LU R4, [R1] ;  /* 0x0000000001047983 */ /* 0x0001620000300800 */
[----:B------:R-:W-:Y:S01]  /*16820*/  IADD3 R8, R153, -0x2, RZ ;  /* 0xfffffffe99087810 */ /* 0x000fe20007ffe0ff */
[----:B------:R-:W-:Y:S01]  /*16830*/  IMAD.MOV.U32 R9, RZ, RZ, R200 ;  /* 0x000000ffff097224 */ /* 0x000fe200078e00c8 */
[----:B------:R-:W-:Y:S01]  /*16840*/  MOV R11, R152 ;  /* 0x00000098000b7202 */ /* 0x000fe20000000f00 */
[----:B------:R-:W-:Y:S01]  /*16850*/  IMAD.MOV.U32 R10, RZ, RZ, R167 ;  /* 0x000000ffff0a7224 */ /* 0x000fe200078e00a7 */
        /* <DEDUP_REMOVED lines=63> */
[----:B0-----:R-:W-:-:S07]  /*16c50*/  CS2R R24, SRZ ;  /* 0x0000000000187805 */ /* 0x001fce000001ff00 */
.L_x_444:
[----:B------:R-:W2:Y:S01]  /*16c60*/  LDL R6, [R1+0x8] ;  /* 0x0000080001067983 */ /* 0x000ea20000100800 */
[----:B------:R-:W-:Y:S01]  /*16c70*/  ISETP.NE.AND P1, PT, R11, 0x1, PT ;  /* 0x000000010b00780c */ /* 0x000fe20003f25270 */
[----:B------:R-:W-:Y:S05]  /*16c80*/  YIELD ;  /* 0x0000000000007946 */ /* 0x000fea0003800000 */
[----:B------:R-:W-:-:S04]  /*16c90*/  SEL R5, RZ, 0x1, P1 ;  /* 0x00000001ff057807 */ /* 0x000fc80000800000 */
[----:B-----5:R-:W-:-:S05]  /*16ca0*/  LOP3.LUT R7, R4, R5, RZ, 0x3c, !PT ;  /* 0x0000000504077212 */ /* 0x020fca00078e3cff */
[----:B------:R0:W-:Y:S01]  /*16cb0*/  STL [R1], R7 ;  /* 0x0000000701007387 */ /* 0x0001e20000100800 */
[----:B--2---:R-:W-:-:S13]  /*16cc0*/  ISETP.NE.AND P1, PT, R6, RZ, PT ;  /* 0x000000ff0600720c */ /* 0x004fda0003f25270 */
[----:B0-----:R-:W-:Y:S05]  /*16cd0*/  @P1 BRA `(.L_x_434) ;  /* 0x00000000003c1947 */ /* 0x001fea0003800000 */
[----:B------:R-:W-:Y:S05]  /*16ce0*/  @!P0 BRA `(.L_x_435) ;  /* 0x0000000000048947 */ /* 0x000fea0003800000 */
[----:B------:R-:W-:Y:S01]  /*16cf0*/  BPT.TRAP 0x1 ;  /* 0x000000040000795c */ /* 0x000fe20000300000 */
.L_x_435:
[----:B------:R-:W-:-:S05]  /*16d00*/  VIADD R5, R11, 0x1 ;  /* 0x000000010b057836 */ /* 0x000fca0000000000 */
[----:B------:R-:W-:-:S04]  /*16d10*/  ISETP.NE.AND P2, PT, R5, 0x2, PT ;  /* 0x000000020500780c */ /* 0x000fc80003f45270 */
[----:B------:R-:W-:Y:S02]  /*16d20*/  SEL R6, R5, RZ, P2 ;  /* 0x000000ff05067207 */ /* 0x000fe40001000000 */
[----:B------:R-:W-:-:S03]  /*16d30*/  SHF.L.U32 R5, R7, 0x1f, RZ ;  /* 0x0000001f07057819 */ /* 0x000fc600000006ff */
[----:B------:R-:W-:-:S04]  /*16d40*/  IMAD R6, R6, 0x8, R19 ;  /* 0x0000000806067824 */ /* 0x000fc800078e0213 */
[----:B------:R0:W1:Y:S01]  /*16d50*/  SYNCS.PHASECHK.TRANS64.TRYWAIT P2, [R6+URZ+0x38830], R5 ;  /* 0x03883005060075a7 */ /* 0x000062000804017f */
[----:B------:R-:W-:Y:S05]  /*16d60*/  @!P0 BRA `(.L_x_436) ;  /* 0x0000000000048947 */ /* 0x000fea0003800000 */
[----:B------:R-:W-:Y:S01]  /*16d70*/  BPT.TRAP 0x1 ;  /* 0x000000040000795c */ /* 0x000fe20000300000 */
.L_x_436:
[----:B------:R-:W-:Y:S04]  /*16d80*/  BSSY B0, `(.L_x_434) ;  /* 0x0000004000007945 */ /* 0x000fe80003800000 */
[----:B-1----:R-:W-:Y:S05]  /*16d90*/  @P2 BRA `(.L_x_437) ;  /* 0x0000000000082947 */ /* 0x002fea0003800000 */
[----:B------:R-:W1:Y:S02]  /*16da0*/  SYNCS.PHASECHK.TRANS64.TRYWAIT P2, [R6+URZ+0x38830], R5 ;  /* 0x03883005060075a7 */ /* 0x000e64000804017f */
[----:B-1----:R-:W-:Y:S05]  /*16db0*/  @!P2 BRA `(.L_x_438) ;  /* 0x000000e00038a947 */ /* 0x002fea0003800000 */
.L_x_437:
[----:B------:R-:W-:Y:S05]  /*16dc0*/  BSYNC B0 ;  /* 0x0000000000007941 */ /* 0x000fea0003800000 */
.L_x_434:
[----:B01----:R-:W0:Y:S01]  /*16dd0*/  S2R R5, SR_TID.X ;  /* 0x0000000000057919 */ /* 0x003e220000002100 */
[----:B------:R-:W-:Y:S01]  /*16de0*/  IADD3 R12, R11, 0x1, RZ ;  /* 0x000000010b0c7810 */ /* 0x000fe20007ffe0ff */
[----:B------:R-:W-:Y:S05]  /*16df0*/  WARPSYNC.ALL ;  /* 0x0000000000007948 */ /* 0x000fea0003800000 */
[C---:B------:R-:W-:Y:S01]  /*16e00*/  ISETP.NE.AND P2, PT, R12.reuse, 0x2, PT ;  /* 0x000000020c00780c */ /* 0x040fe20003f45270 */
[----:B------:R-:W-:Y:S02]  /*16e10*/  IMAD.MOV.U32 R7, RZ, RZ, 0x40000040 ;  /* 0x40000040ff077424 */ /* 0x000fe400078e00ff */
[----:B------:R-:W-:Y:S01]  /*16e20*/  IMAD.MOV.U32 R153, RZ, RZ, 0x40000040 ;  /* 0x40000040ff997424 */ /* 0x000fe200078e00ff */
[----:B------:R-:W-:Y:S01]  /*16e30*/  SEL R12, R12, RZ, P2 ;  /* 0x000000ff0c0c7207 */ /* 0x000fe20001000000 */
[----:B------:R-:W-:Y:S01]  /*16e40*/  IMAD.MOV.U32 R15, RZ, RZ, 0x40000040 ;  /* 0x40000040ff0f7424 */ /* 0x000fe200078e00ff */
[----:B------:R-:W-:Y:S01]  /*16e50*/  R2UR UR15, R7 ;  /* 0x00000000070f72ca */ /* 0x000fe200000e0000 */
[----:B------:R-:W-:Y:S01]  /*16e60*/  IMAD.MOV.U32 R21, RZ, RZ, 0x40000040 ;  /* 0x40000040ff157424 */ /* 0x000fe200078e00ff */
[C---:B------:R-:W-:Y:S01]  /*16e70*/  R2UR UR19, R153.reuse ;  /* 0x00000000991372ca */ /* 0x040fe200000e0000 */
[----:B------:R-:W-:Y:S01]  /*16e80*/  IMAD R6, R12, 0x800, R13 ;  /* 0x000008000c067824 */ /* 0x000fe200078e020d */
[----:B------:R-:W-:-:S02]  /*16e90*/  R2UR UR31, R153 ;  /* 0x00000000991f72ca */ /* 0x000fc400000e0000 */
[----:B------:R-:W-:Y:S01]  /*16ea0*/  R2UR UR11, R15 ;  /* 0x000000000f0b72ca */ /* 0x000fe200000e0000 */
[C---:B------:R-:W-:Y:S01]  /*16eb0*/  VIADD R20, R6.reuse, 0x4 ;  /* 0x0000000406147836 */ /* 0x040fe20000000000 */
[C---:B------:R-:W-:Y:S02]  /*16ec0*/  IADD3 R152, R6.reuse, 0x6, RZ ;  /* 0x0000000606987810 */ /* 0x040fe40007ffe0ff */
[----:B------:R-:W-:Y:S02]  /*16ed0*/  R2UR UR14, R6 ;  /* 0x00000000060e72ca */ /* 0x000fe400000e0000 */
[----:B------:R-:W-:Y:S02]  /*16ee0*/  R2UR UR18, R152 ;  /* 0x00000000981272ca */ /* 0x000fe400000e0000 */
[C---:B------:R-:W-:Y:S02]  /*16ef0*/  IADD3 R152, R6.reuse, 0x404, RZ ;  /* 0x0000040406987810 */ /* 0x040fe40007ffe0ff */
[----:B------:R-:W-:-:S02]  /*16f00*/  IADD3 R14, R6, 0x2, RZ ;  /* 0x00000002060e7810 */ /* 0x000fc40007ffe0ff */
[----:B------:R-:W-:Y:S02]  /*16f10*/  R2UR UR30, R152 ;  /* 0x00000000981e72ca */ /* 0x000fe400000e0000 */
[----:B0-----:R-:W-:Y:S02]  /*16f20*/  SHF.R.U32.HI R5, RZ, 0x7, R5 ;  /* 0x00000007ff057819 */ /* 0x001fe40000011605 */
[----:B------:R-:W-:Y:S02]  /*16f30*/  R2UR UR10, R14 ;  /* 0x000000000e0a72ca */ /* 0x000fe400000e0000 */
[----:B------:R-:W-:Y:S01]  /*16f40*/  R2UR UR6, R20 ;  /* 0x00000000140672ca */ /* 0x000fe200000e0000 */
[----:B------:R-:W-:Y:S01]  /*16f50*/  VIADD R5, R5, 0x8 ;  /* 0x0000000805057836 */ /* 0x000fe20000000000 */
[----:B------:R-:W-:Y:S01]  /*16f60*/  R2UR UR7, R21 ;  /* 0x00000000150772ca */ /* 0x000fe200000e0000 */
[C---:B------:R-:W-:Y:S01]  /*16f70*/  VIADD R20, R6.reuse, 0x402 ;  /* 0x0000040206147836 */ /* 0x040fe20000000000 */
[C---:B------:R-:W-:Y:S01]  /*16f80*/  IADD3 R14, R6.reuse, 0x400, RZ ;  /* 0x00000400060e7810 */ /* 0x040fe20007ffe0ff */
[----:B------:R-:W-:Y:S01]  /*16f90*/  VIADD R6, R6, 0x406 ;  /* 0x0000040606067836 */ /* 0x000fe20000000000 */
[----:B------:R0:W-:Y:S01]  /*16fa0*/  BAR.SYNC.DEFER_BLOCKING R5, 0x100 ;  /* 0x000400050000751d */ /* 0x0001e20000010000 */
[----:B------:R-:W-:-:S02]  /*16fb0*/  R2UR UR23, R15 ;  /* 0x000000000f1772ca */ /* 0x000fc400000e0000 */
[----:B------:R-:W-:Y:S02]  /*16fc0*/  R2UR UR22, R14 ;  /* 0x000000000e1672ca */ /* 0x000fe400000e0000 */
[----:B------:R-:W-:Y:S02]  /*16fd0*/  R2UR UR26, R20 ;  /* 0x00000000141a72ca */ /* 0x000fe400000e0000 */
[----:B------:R-:W-:Y:S02]  /*16fe0*/  R2UR UR27, R21 ;  /* 0x00000000151b72ca */ /* 0x000fe400000e0000 */
[----:B------:R-:W-:Y:S02]  /*16ff0*/  R2UR UR34, R6 ;  /* 0x00000000062272ca */ /* 0x000fe400000e0000 */
[----:B------:R-:W-:Y:S01]  /*17000*/  R2UR UR35, R7 ;  /* 0x00000000072372ca */ /* 0x000fe200000e0000 */
[----:B------:R-:W-:-:S06]  /*17010*/  WARPGROUP.ARRIVE ;  /* 0x00000000000079c5 */ /* 0x000fcc0000000000 */
        /* <DEDUP_REMOVED lines=26> */
.L_x_440:
[----:B------:R-:W-:Y:S01]  /*171c0*/  SHF.L.U32 R4, R4, 0x1f, RZ ;  /* 0x0000001f04047819 */ /* 0x000fe200000006ff */
[----:B------:R-:W-:-:S04]  /*171d0*/  IMAD R5, R11, 0x8, R19 ;  /* 0x000000080b057824 */ /* 0x000fc800078e0213 */
[----:B------:R0:W1:Y:S01]  /*171e0*/  SYNCS.PHASECHK.TRANS64.TRYWAIT P1, [R5+URZ+0x38850], R4 ;  /* 0x03885004050075a7 */ /* 0x000062000802017f */
[----:B------:R-:W-:Y:S05]  /*171f0*/  @!P0 BRA `(.L_x_441) ;  /* 0x0000000000048947 */ /* 0x000fea0003800000 */
[----:B------:R-:W-:Y:S01]  /*17200*/  BPT.TRAP 0x1 ;  /* 0x000000040000795c */ /* 0x000fe20000300000 */
.L_x_441:
[----:B-1----:R-:W-:Y:S05]  /*17210*/  @P1 BRA `(.L_x_439) ;  /* 0x0000000000081947 */ /* 0x002fea0003800000 */
[----:B------:R-:W1:Y:S02]  /*17220*/  SYNCS.PHASECHK.TRANS64.TRYWAIT P1, [R5+URZ+0x38850], R4 ;  /* 0x03885004050075a7 */ /* 0x000e64000802017f */
[----:B-1----:R-:W-:Y:S05]  /*17230*/  @!P1 BRA `(.L_x_442) ;  /* 0x000000dc002c9947 */ /* 0x002fea0003800000 */
.L_x_439:
[----:B01----:R-:W-:Y:S01]  /*17240*/  IADD3 R4, R19, 0x400, RZ ;  /* 0x0000040013047810 */ /* 0x003fe20007ffe0ff */
[----:B------:R-:W-:Y:S01]  /*17250*/  IMAD.MOV.U32 R5, RZ, RZ, 0x40000040 ;  /* 0x40000040ff057424 */ /* 0x000fe200078e00ff */
[----:B------:R-:W-:Y:S05]  /*17260*/  WARPSYNC.ALL ;  /* 0x0000000000007948 */ /* 0x000fea0003800000 */
[----:B------:R-:W-:Y:S01]  /*17270*/  SHF.R.U32.HI R4, RZ, 0x4, R4 ;  /* 0x00000004ff047819 */ /* 0x000fe20000011604 */
[----:B------:R-:W-:Y:S01]  /*17280*/  WARPGROUP.ARRIVE ;  /* 0x00000000000079c5 */ /* 0x000fe20000000000 */
[----:B------:R-:W-:Y:S01]  /*17290*/  R2UR UR7, R5 ;  /* 0x00000000050772ca */ /* 0x000fe200000e0000 */
[----:B------:R-:W-:Y:S01]  /*172a0*/  IMAD.MOV.U32 R7, RZ, RZ, 0x40000040 ;  /* 0x40000040ff077424 */ /* 0x000fe200078e00ff */
[----:B------:R-:W-:Y:S01]  /*172b0*/  LOP3.LUT R4, R4, 0x3fff, RZ, 0xc0, !PT ;  /* 0x00003fff04047812 */ /* 0x000fe200078ec0ff */
[C---:B------:R-:W-:Y:S01]  /*172c0*/  FMUL.FTZ R5, R2.reuse, R152 ;  /* 0x0000009802057220 */ /* 0x040fe20000410000 */
[C---:B------:R-:W-:Y:S01]  /*172d0*/  FMUL.FTZ R15, R2.reuse, R156 ;  /* 0x0000009c020f7220 */ /* 0x040fe20000410000 */
[----:B------:R-:W-:Y:S01]  /*172e0*/  FMUL.FTZ R14, R2, R155 ;  /* 0x0000009b020e7220 */ /* 0x000fe20000410000 */
[----:B------:R-:W-:Y:S01]  /*172f0*/  LOP3.LUT R4, R4, 0x10000, RZ, 0xfc, !PT ;  /* 0x0001000004047812 */ /* 0x000fe200078efcff */
[C---:B------:R-:W-:Y:S01]  /*17300*/  FMUL.FTZ R20, R2.reuse, R157 ;  /* 0x0000009d02147220 */ /* 0x040fe20000410000 */
[C---:B------:R-:W-:Y:S01]  /*17310*/  FMUL.FTZ R21, R2.reuse, R158 ;  /* 0x0000009e02157220 */ /* 0x040fe20000410000 */
[----:B------:R-:W0:Y:S01]  /*17320*/  MUFU.TANH R5, R5 ;  /* 0x0000000500057308 */ /* 0x000e220000002400 */
[----:B------:R-:W-:Y:S01]  /*17330*/  FMUL.FTZ R152, R2, R159 ;  /* 0x0000009f02987220 */ /* 0x000fe20000410000 */
[----:B------:R-:W-:-:S02]  /*17340*/  IMAD R4, R11, 0x800, R4 ;  /* 0x000008000b047824 */ /* 0x000fc400078e0204 */
[C---:B------:R-:W-:Y:S01]  /*17350*/  FMUL.FTZ R155, R2.reuse, R162 ;  /* 0x000000a2029b7220 */ /* 0x040fe20000410000 */
[C---:B------:R-:W-:Y:S01]  /*17360*/  FMUL.FTZ R157, R2.reuse, R164 ;  /* 0x000000a4029d7220 */ /* 0x040fe20000410000 */
[C---:B------:R-:W-:Y:S01]  /*17370*/  FMUL.FTZ R156, R2.reuse, R163 ;  /* 0x000000a3029c7220 */ /* 0x040fe20000410000 */
[----:B------:R-:W-:Y:S01]  /*17380*/  FMUL.FTZ R158, R2, R165 ;  /* 0x000000a5029e7220 */ /* 0x000fe20000410000 */
[C---:B------:R-:W-:Y:S01]  /*17390*/  R2UR UR6, R4.reuse ;  /* 0x00000000040672ca */ /* 0x040fe200000e0000 */
[----:B------:R-:W-:Y:S01]  /*173a0*/  MUFU.TANH R15, R15 ;  /* 0x0000000f000f7308 */ /* 0x000fe20000002400 */
[----:B------:R-:W-:Y:S01]  /*173b0*/  IADD3 R6, R4, 0x2, RZ ;  /* 0x0000000204067810 */ /* 0x000fe20007ffe0ff */
        /* <DEDUP_REMOVED lines=9> */
[----:B------:R-:W-:Y:S01]  /*17450*/  FMUL.FTZ R172, R2, R177 ;  /* 0x000000b102ac7220 */ /* 0x000fe20000410000 */
[----:B------:R-:W-:Y:S01]  /*17460*/  QGMMA.64x256x32.F32.E4M3.E4M3 R24, R228, gdesc[UR4], R24, gsb0 ;  /* 0x03e00004e4187df3 */ /* 0x000fe20008000818 */
[----:B------:R-:W-:Y:S01]  /*17470*/  R2UR UR6, R6 ;  /* 0x00000000060672ca */ /* 0x000fe200000e0000 */
[----:B------:R-:W-:Y:S01]  /*17480*/  VIADD R6, R4, 0x4 ;  /* 0x0000000404067836 */ /* 0x000fe20000000000 */
[----:B------:R-:W-:Y:S01]  /*17490*/  R2UR UR7, R7 ;  /* 0x00000000070772ca */ /* 0x000fe200000e0000 */
[----:B------:R-:W-:Y:S01]  /*174a0*/  MUFU.TANH R20, R20 ;  /* 0x0000001400147308 */ /* 0x000fe20000002400 */
[----:B------:R-:W-:Y:S01]  /*174b0*/  MOV R7, 0x40000040 ;  /* 0x4000004000077802 */ /* 0x000fe20000000f00 */
        /* <DEDUP_REMOVED lines=32> */
[----:B------:R-:W-:-:S06]  /*176c0*/  FMUL.FTZ R210, R2, R214 ;  /* 0x000000d602d27220 */ /* 0x000fcc0000410000 */
[----:B------:R-:W-:Y:S08]  /*176d0*/  MUFU.TANH R156, R156 ;  /* 0x0000009c009c7308 */ /* 0x000ff00000002400 */
        /* <DEDUP_REMOVED lines=27> */
[----:B------:R-:W-:Y:S01]  /*17890*/  MUFU.TANH R194, R194 ;  /* 0x000000c200c27308 */ /* 0x000fe20000002400 */
[----:B------:R-:W-:-:S02]  /*178a0*/  WARPGROUP.DEPBAR.LE gsb0, 0x0 ;  /* 0x00008000000079c5 */ /* 0x000fc40000010000 */
[----:B------:R-:W-:-:S06]  /*178b0*/  WARPGROUP.ARRIVE ;  /* 0x00000000000079c5 */ /* 0x000fcc0000000000 */
[----:B------:R-:W1:Y:S01]  /*178c0*/  S2R R231, SR_TID.X ;  /* 0x0000000000e77919 */ /* 0x000e620000002100 */
[----:B------:R-:W-:Y:S01]  /*178d0*/  MUFU.TANH R196, R196 ;  /* 0x000000c400c47308 */ /* 0x000fe20000002400 */
[----:B------:R-:W-:Y:S01]  /*178e0*/  QGMMA.64x256x32.F32.E4M3.E4M3 R24, R224, gdesc[UR4], R24, gsb0 ;  /* 0x03e00004e0187df3 */ /* 0x000fe20008000818 */
[----:B------:R-:W-:Y:S01]  /*178f0*/  R2UR UR6, R6 ;  /* 0x00000000060672ca */ /* 0x000fe200000e0000 */
[C---:B------:R-:W-:Y:S01]  /*17900*/  FMUL.FTZ R6, R2.reuse, R153 ;  /* 0x0000009902067220 */ /* 0x040fe20000410000 */
[----:B------:R-:W-:Y:S01]  /*17910*/  R2UR UR7, R7 ;  /* 0x00000000070772ca */ /* 0x000fe200000e0000 */
[C---:B------:R-:W-:Y:S01]  /*17920*/  FMUL.FTZ R7, R2.reuse, R154 ;  /* 0x0000009a02077220 */ /* 0x040fe20000410000 */
[C---:B------:R-:W-:Y:S01]  /*17930*/  FMUL.FTZ R153, R2.reuse, R160 ;  /* 0x000000a002997220 */ /* 0x040fe20000410000 */
[C---:B------:R-:W-:Y:S01]  /*17940*/  FMUL.FTZ R154, R2.reuse, R161 ;  /* 0x000000a1029a7220 */ /* 0x040fe20000410000 */
[C---:B------:R-:W-:Y:S01]  /*17950*/  FMUL.FTZ R160, R2.reuse, R167 ;  /* 0x000000a702a07220 */ /* 0x040fe20000410000 */
        /* <DEDUP_REMOVED lines=13> */
[----:B------:R-:W-:-:S03]  /*17a30*/  FMUL.FTZ R211, R2, R215 ;  /* 0x000000d702d37220 */ /* 0x000fc60000410000 */
[----:B------:R-:W3:Y:S01]  /*17a40*/  MUFU.TANH R153, R153 ;  /* 0x0000009900997308 */ /* 0x000ee20000002400 */
[----:B--2---:R-:W-:Y:S02]  /*17a50*/  FMNMX.FTZ R167, R6, R167, !PT ;  /* 0x000000a706a77209 */ /* 0x004fe40007810000 */
[----:B-1----:R-:W-:Y:S02]  /*17a60*/  LOP3.LUT R231, R231, 0x7f, RZ, 0xc0, !PT ;  /* 0x0000007fe7e77812 */ /* 0x002fe400078ec0ff */
[----:B------:R-:W-:Y:S02]  /*17a70*/  FMNMX.FTZ R167, R15, R167, !PT ;  /* 0x000000a70fa77209 */ /* 0x000fe40007810000 */
[----:B------:R-:W-:Y:S01]  /*17a80*/  ISETP.NE.AND P1, PT, R231, RZ, PT ;  /* 0x000000ffe700720c */ /* 0x000fe20003f25270 */
[----:B------:R-:W1:Y:S01]  /*17a90*/  MUFU.TANH R154, R154 ;  /* 0x0000009a009a7308 */ /* 0x000e620000002400 */
[----:B0-----:R-:W-:Y:S01]  /*17aa0*/  FMNMX.FTZ R166, R7, R9, !PT ;  /* 0x0000000907a67209 */ /* 0x001fe20007810000 */
[----:B------:R-:W0:Y:S01]  /*17ab0*/  S2R R231, SR_TID.X ;  /* 0x0000000000e77919 */ /* 0x000e220000002100 */
[----:B------:R-:W-:-:S02]  /*17ac0*/  FMNMX.FTZ R167, R20, R167, !PT ;  /* 0x000000a714a77209 */ /* 0x000fc40007810000 */
[----:B------:R-:W-:-:S03]  /*17ad0*/  FMNMX.FTZ R166, R14, R166, !PT ;  /* 0x000000a60ea67209 */ /* 0x000fc60007810000 */
[----:B------:R-:W2:Y:S01]  /*17ae0*/  MUFU.TANH R161, R161 ;  /* 0x000000a100a17308 */ /* 0x000ea20000002400 */
[----:B------:R-:W-:Y:S02]  /*17af0*/  FMNMX.FTZ R166, R21, R166, !PT ;  /* 0x000000a615a67209 */ /* 0x000fe40007810000 */
[----:B---3--:R-:W-:Y:S02]  /*17b00*/  FMNMX.FTZ R167, R153, R167, !PT ;  /* 0x000000a799a77209 */ /* 0x008fe40007810000 */
[----:B------:R-:W-:-:S03]  /*17b10*/  FMNMX.FTZ R166, R152, R166, !PT ;  /* 0x000000a698a67209 */ /* 0x000fc60007810000 */
[----:B------:R-:W3:Y:S01]  /*17b20*/  MUFU.TANH R160, R160 ;  /* 0x000000a000a07308 */ /* 0x000ee20000002400 */
[----:B-1----:R-:W-:Y:S02]  /*17b30*/  FMNMX.FTZ R167, R154, R167, !PT ;  /* 0x000000a79aa77209 */ /* 0x002fe40007810000 */
[----:B------:R-:W-:Y:S02]  /*17b40*/  FMNMX.FTZ R166, R155, R166, !PT ;  /* 0x000000a69ba67209 */ /* 0x000fe40007810000 */
[----:B------:R-:W-:Y:S02]  /*17b50*/  FMNMX.FTZ R167, R157, R167, !PT ;  /* 0x000000a79da77209 */ /* 0x000fe40007810000 */
[----:B------:R-:W-:Y:S01]  /*17b60*/  FMNMX.FTZ R166, R156, R166, !PT ;  /* 0x000000a69ca67209 */ /* 0x000fe20007810000 */
[----:B------:R-:W1:Y:S01]  /*17b70*/  MUFU.TANH R168, R168 ;  /* 0x000000a800a87308 */ /* 0x000e620000002400 */
[----:B------:R-:W-:Y:S02]  /*17b80*/  FMNMX.FTZ R167, R158, R167, !PT ;  /* 0x000000a79ea77209 */ /* 0x000fe40007810000 */
[----:B------:R-:W-:-:S02]  /*17b90*/  FMNMX.FTZ R166, R159, R166, !PT ;  /* 0x000000a69fa67209 */ /* 0x000fc40007810000 */
[----:B--2---:R-:W-:-:S03]  /*17ba0*/  FMNMX.FTZ R167, R161, R167, !PT ;  /* 0x000000a7a1a77209 */ /* 0x004fc60007810000 */
[----:B------:R-:W2:Y:S01]  /*17bb0*/  MUFU.TANH R173, R173 ;  /* 0x000000ad00ad7308 */ /* 0x000ea20000002400 */
[----:B---3--:R-:W-:Y:S02]  /*17bc0*/  FMNMX.FTZ R166, R160, R166, !PT ;  /* 0x000000a6a0a67209 */ /* 0x008fe40007810000 */
[----:B------:R-:W-:Y:S02]  /*17bd0*/  FMNMX.FTZ R167, R162, R167, !PT ;  /* 0x000000a7a2a77209 */ /* 0x000fe40007810000 */
[----:B------:R-:W-:Y:S02]  /*17be0*/  FMNMX.FTZ R166, R163, R166, !PT ;  /* 0x000000a6a3a67209 */ /* 0x000fe40007810000 */
[----:B------:R-:W-:Y:S01]  /*17bf0*/  FMNMX.FTZ R167, R165, R167, !PT ;  /* 0x000000a7a5a77209 */ /* 0x000fe20007810000 */
[----:B------:R-:W3:Y:S01]  /*17c00*/  MUFU.TANH R178, R178 ;  /* 0x000000b200b27308 */ /* 0x000ee20000002400 */
[----:B------:R-:W-:Y:S02]  /*17c10*/  FMNMX.FTZ R166, R164, R166, !PT ;  /* 0x000000a6a4a67209 */ /* 0x000fe40007810000 */
[----:B-1----:R-:W-:-:S02]  /*17c20*/  FMNMX.FTZ R167, R168, R167, !PT ;  /* 0x000000a7a8a77209 */ /* 0x002fc40007810000 */
[----:B------:R-:W-:Y:S02]  /*17c30*/  FMNMX.FTZ R166, R169, R166, !PT ;  /* 0x000000a6a9a67209 */ /* 0x000fe40007810000 */
[----:B------:R-:W-:Y:S01]  /*17c40*/  FMNMX.FTZ R167, R171, R167, !PT ;  /* 0x000000a7aba77209 */ /* 0x000fe20007810000 */
[----:B------:R-:W1:Y:S01]  /*17c50*/  MUFU.TANH R183, R183 ;  /* 0x000000b700b77308 */ /* 0x000e620000002400 */
[----:B------:R-:W-:Y:S02]  /*17c60*/  FMNMX.FTZ R166, R170, R166, !PT ;  /* 0x000000a6aaa67209 */ /* 0x000fe40007810000 */
[----:B------:R-:W-:Y:S02]  /*17c70*/  FMNMX.FTZ R167, R172, R167, !PT ;  /* 0x000000a7aca77209 */ /* 0x000fe40007810000 */
[----:B--2---:R-:W-:Y:S02]  /*17c80*/  FMNMX.FTZ R166, R173, R166, !PT ;  /* 0x000000a6ada67209 */ /* 0x004fe40007810000 */
[----:B------:R-:W-:Y:S01]  /*17c90*/  FMNMX.FTZ R167, R175, R167, !PT ;  /* 0x000000a7afa77209 */ /* 0x000fe20007810000 */
[----:B------:R-:W2:Y:S01]  /*17ca0*/  MUFU.TANH R188, R188 ;  /* 0x000000bc00bc7308 */ /* 0x000ea20000002400 */
[----:B------:R-:W-:-:S02]  /*17cb0*/  FMNMX.FTZ R166, R174, R166, !PT ;  /* 0x000000a6aea67209 */ /* 0x000fc40007810000 */
[----:B------:R-:W-:Y:S02]  /*17cc0*/  FMNMX.FTZ R167, R176, R167, !PT ;  /* 0x000000a7b0a77209 */ /* 0x000fe40007810000 */
[----:B------:R-:W-:Y:S02]  /*17cd0*/  FMNMX.FTZ R166, R177, R166, !PT ;  /* 0x000000a6b1a67209 */ /* 0x000fe40007810000 */
[----:B------:R-:W-:Y:S01]  /*17ce0*/  FMNMX.FTZ R167, R179, R167, !PT ;  /* 0x000000a7b3a77209 */ /* 0x000fe20007810000 */
[----:B------:R-:W4:Y:S01]  /*17cf0*/  MUFU.TANH R193, R193 ;  /* 0x000000c100c17308 */ /* 0x000f220000002400 */
[----:B---3--:R-:W-:Y:S02]  /*17d00*/  FMNMX.FTZ R166, R178, R166, !PT ;  /* 0x000000a6b2a67209 */ /* 0x008fe40007810000 */
[----:B------:R-:W-:Y:S02]  /*17d10*/  FMNMX.FTZ R167, R180, R167, !PT ;  /* 0x000000a7b4a77209 */ /* 0x000fe40007810000 */
[----:B------:R-:W-:-:S02]  /*17d20*/  FMNMX.FTZ R166, R181, R166, !PT ;  /* 0x000000a6b5a67209 */ /* 0x000fc40007810000 */
[----:B-1----:R-:W-:Y:S01]  /*17d30*/  FMNMX.FTZ R167, R183, R167, !PT ;  /* 0x000000a7b7a77209 */ /* 0x002fe20007810000 */
[----:B------:R-:W1:Y:S01]  /*17d40*/  MUFU.TANH R197, R197 ;  /* 0x000000c500c57308 */ /* 0x000e620000002400 */
[----:B------:R-:W-:Y:S02]  /*17d50*/  FMNMX.FTZ R166, R182, R166, !PT ;  /* 0x000000a6b6a67209 */ /* 0x000fe40007810000 */
[----:B------:R-:W-:Y:S02]  /*17d60*/  FMNMX.FTZ R167, R184, R167, !PT ;  /* 0x000000a7b8a77209 */ /* 0x000fe40007810000 */
[----:B------:R-:W-:Y:S02]  /*17d70*/  FMNMX.FTZ R166, R185, R166, !PT ;  /* 0x000000a6b9a67209 */ /* 0x000fe40007810000 */
[----:B------:R-:W-:Y:S01]  /*17d80*/  FMNMX.FTZ R167, R187, R167, !PT ;  /* 0x000000a7bba77209 */ /* 0x000fe20007810000 */
[----:B------:R-:W3:Y:S01]  /*17d90*/  MUFU.TANH R199, R199 ;  /* 0x000000c700c77308 */ /* 0x000ee20000002400 */
[----:B------:R-:W-:-:S02]  /*17da0*/  FMNMX.FTZ R166, R186, R166, !PT ;  /* 0x000000a6baa67209 */ /* 0x000fc40007810000 */
[----:B--2---:R-:W-:Y:S02]  /*17db0*/  FMNMX.FTZ R167, R188, R167, !PT ;  /* 0x000000a7bca77209 */ /* 0x004fe40007810000 */
[----:B------:R-:W-:Y:S02]  /*17dc0*/  FMNMX.FTZ R166, R189, R166, !PT ;  /* 0x000000a6bda67209 */ /* 0x000fe40007810000 */
[----:B------:R-:W-:Y:S01]  /*17dd0*/  FMNMX.FTZ R167, R191, R167, !PT ;  /* 0x000000a7bfa77209 */ /* 0x000fe20007810000 */
[----:B------:R-:W2:Y:S01]  /*17de0*/  MUFU.TANH R198, R198 ;  /* 0x000000c600c67308 */ /* 0x000ea20000002400 */
[----:B------:R-:W-:Y:S02]  /*17df0*/  FMNMX.FTZ R166, R190, R166, !PT ;  /* 0x000000a6bea67209 */ /* 0x000fe40007810000 */
[----:B------:R-:W-:Y:S02]  /*17e00*/  FMNMX.FTZ R167, R192, R167, !PT ;  /* 0x000000a7c0a77209 */ /* 0x000fe40007810000 */
[----:B----4-:R-:W-:-:S02]  /*17e10*/  FMNMX.FTZ R166, R193, R166, !PT ;  /* 0x000000a6c1a67209 */ /* 0x010fc40007810000 */
[----:B------:R-:W-:Y:S01]  /*17e20*/  FMNMX.FTZ R167, R195, R167, !PT ;  /* 0x000000a7c3a77209 */ /* 0x000fe20007810000 */
[----:B------:R-:W4:Y:S01]  /*17e30*/  MUFU.TANH R201, R201 ;  /* 0x000000c900c97308 */ /* 0x000f220000002400 */
[----:B------:R-:W-:Y:S02]  /*17e40*/  FMNMX.FTZ R166, R194, R166, !PT ;  /* 0x000000a6c2a67209 */ /* 0x000fe40007810000 */
[----:B------:R-:W-:Y:S02]  /*17e50*/  FMNMX.FTZ R167, R196, R167, !PT ;  /* 0x000000a7c4a77209 */ /* 0x000fe40007810000 */
[----:B-1----:R-:W-:Y:S02]  /*17e60*/  FMNMX.FTZ R166, R197, R166, !PT ;  /* 0x000000a6c5a67209 */ /* 0x002fe40007810000 */
[----:B---3--:R-:W-:Y:S01]  /*17e70*/  FMNMX.FTZ R167, R199, R167, !PT ;  /* 0x000000a7c7a77209 */ /* 0x008fe20007810000 */
[----:B------:R-:W1:Y:S01]  /*17e80*/  MUFU.TANH R202, R202 ;  /* 0x000000ca00ca7308 */ /* 0x000e620000002400 */
[----:B--2---:R-:W-:-:S02]  /*17e90*/  FMNMX.FTZ R166, R198, R166, !PT ;  /* 0x000000a6c6a67209 */ /* 0x004fc40007810000 */
[----:B0-----:R-:W-:-:S05]  /*17ea0*/  SHF.R.U32.HI R231, RZ, 0x7, R231 ;  /* 0x00000007ffe77819 */ /* 0x001fca00000116e7 */
[----:B------:R-:W0:Y:S01]  /*17eb0*/  MUFU.TANH R204, R204 ;  /* 0x000000cc00cc7308 */ /* 0x000e220000002400 */
[----:B----4-:R-:W-:-:S07]  /*17ec0*/  FMNMX.FTZ R167, R201, R167, !PT ;  /* 0x000000a7c9a77209 */ /* 0x010fce0007810000 */
[----:B------:R-:W2:Y:S01]  /*17ed0*/  MUFU.TANH R203, R203 ;  /* 0x000000cb00cb7308 */ /* 0x000ea20000002400 */
[----:B-1----:R-:W-:-:S07]  /*17ee0*/  FMNMX.FTZ R166, R202, R166, !PT ;  /* 0x000000a6caa67209 */ /* 0x002fce0007810000 */
[----:B------:R-:W1:Y:S01]  /*17ef0*/  MUFU.TANH R205, R205 ;  /* 0x000000cd00cd7308 */ /* 0x000e620000002400 */
[----:B0-----:R-:W-:-:S07]  /*17f00*/  FMNMX.FTZ R167, R204, R167, !PT ;  /* 0x000000a7cca77209 */ /* 0x001fce0007810000 */
[----:B------:R-:W0:Y:S01]  /*17f10*/  MUFU.TANH R206, R206 ;  /* 0x000000ce00ce7308 */ /* 0x000e220000002400 */
[----:B--2---:R-:W-:-:S07]  /*17f20*/  FMNMX.FTZ R166, R203, R166, !PT ;  /* 0x000000a6cba67209 */ /* 0x004fce0007810000 */
        /* <DEDUP_REMOVED lines=9> */
[----:B0-----:R-:W-:-:S05]  /*17fc0*/  FMNMX.FTZ R167, R209, R167, !PT ;  /* 0x000000a7d1a77209 */ /* 0x001fca0007810000 */
[----:B------:R-:W0:Y:S01]  /*17fd0*/  SHFL.BFLY PT, R212, R167, 0x2, 0x1f ;  /* 0x0c401f00a7d47f89 */ /* 0x000e2200000e0000 */
[----:B--2---:R-:W-:-:S04]  /*17fe0*/  FMNMX.FTZ R166, R210, R166, !PT ;  /* 0x000000a6d2a67209 */ /* 0x004fc80007810000 */
[----:B-1----:R-:W-:Y:S01]  /*17ff0*/  FMNMX.FTZ R200, R211, R166, !PT ;  /* 0x000000a6d3c87209 */ /* 0x002fe20007810000 */
[----:B------:R-:W-:-:S04]  /*18000*/  VIADD R166, R4, 0x6 ;  /* 0x0000000604a67836 */ /* 0x000fc80000000000 */
[----:B------:R-:W1:Y:S01]  /*18010*/  SHFL.BFLY PT, R213, R200, 0x2, 0x1f ;  /* 0x0c401f00c8d57f89 */ /* 0x000e6200000e0000 */
[----:B0-----:R-:W-:Y:S01]  /*18020*/  FMNMX.FTZ R212, R167, R212, !PT ;  /* 0x000000d4a7d47209 */ /* 0x001fe20007810000 */
[----:B------:R-:W-:Y:S01]  /*18030*/  IMAD.MOV.U32 R167, RZ, RZ, 0x40000040 ;  /* 0x40000040ffa77424 */ /* 0x000fe200078e00ff */
[----:B-1----:R-:W-:-:S05]  /*18040*/  FMNMX.FTZ R200, R200, R213, !PT ;  /* 0x000000d5c8c87209 */ /* 0x002fca0007810000 */
[----:B------:R-:W0:Y:S01]  /*18050*/  SHFL.BFLY PT, R4, R200, 0x1, 0x1f ;  /* 0x0c201f00c8047f89 */ /* 0x000e2200000e0000 */
[----:B------:R-:W-:Y:S02]  /*18060*/  WARPGROUP.DEPBAR.LE gsb0, 0x0 ;  /* 0x00008000000079c5 */ /* 0x000fe40000010000 */
[----:B------:R-:W-:-:S06]  /*18070*/  WARPGROUP.ARRIVE ;  /* 0x00000000000079c5 */ /* 0x000fcc0000000000 */
[----:B------:R-:W-:Y:S01]  /*18080*/  QGMMA.64x256x32.F32.E4M3.E4M3 R24, R216, gdesc[UR4], R24, gsb0 ;  /* 0x03e00004d8187df3 */ /* 0x000fe20008000818 */
[----:B------:R-:W-:Y:S02]  /*18090*/  R2UR UR7, R167 ;  /* 0x00000000a70772ca */ /* 0x000fe400000e0000 */
[----:B------:R-:W1:Y:S01]  /*180a0*/  SHFL.BFLY PT, R167, R212, 0x1, 0x1f ;  /* 0x0c201f00d4a77f89 */ /* 0x000e6200000e0000 */
[----:B------:R-:W-:Y:S02]  /*180b0*/  R2UR UR6, R166 ;  /* 0x00000000a60672ca */ /* 0x000fe400000e0000 */
[----:B0-----:R-:W-:Y:S02]  /*180c0*/  FMNMX.FTZ R200, R200, R4, !PT ;  /* 0x00000004c8c87209 */ /* 0x001fe40007810000 */
[----:B------:R-:W-:Y:S02]  /*180d0*/  MOV R166, UR48 ;  /* 0x0000003000a67c02 */ /* 0x000fe40008000f00 */
[----:B-1----:R-:W-:Y:S01]  /*180e0*/  FMNMX.FTZ R167, R212, R167, !PT ;  /* 0x000000a7d4a77209 */ /* 0x002fe20007810000 */
[----:B------:R-:W-:-:S04]  /*180f0*/  @!P1 IMAD R212, R12, 0x8, R19 ;  /* 0x000000080cd49824 */ /* 0x000fc800078e0213 */
[----:B------:R-:W-:Y:S01]  /*18100*/  FADD.FTZ R213, -R167, R10 ;  /* 0x0000000aa7d57221 */ /* 0x000fe20000010100 */
[----:B------:R-:W-:-:S01]  /*18110*/  FADD.FTZ R10, -R200, R9 ;  /* 0x00000009c80a7221 */ /* 0x000fc20000010100 */
[----:B------:R-:W-:Y:S02]  /*18120*/  @!P1 VIADD R212, R212, 0x38840 ;  /* 0x00038840d4d49836 */ /* 0x000fe40000000000 */
[-C--:B------:R-:W-:Y:S01]  /*18130*/  FMUL.FTZ R4, R213, R166.reuse ;  /* 0x000000a6d5047220 */ /* 0x080fe20000410000 */
[-C--:B------:R-:W-:Y:S01]  /*18140*/  FFMA.FTZ R213, R167, R166.reuse, -8 ;  /* 0xc1000000a7d57423 */ /* 0x080fe200000100a6 */
[-C--:B------:R-:W-:Y:S01]  /*18150*/  FMUL.FTZ R214, R10, R166.reuse ;  /* 0x000000a60ad67220 */ /* 0x080fe20000410000 */
[----:B------:R-:W-:Y:S01]  /*18160*/  @!P1 PRMT R212, RZ, 0x654, R212 ;  /* 0x00000654ffd49816 */ /* 0x000fe200000000d4 */
        /* <DEDUP_REMOVED lines=30> */
[-C--:B------:R-:W-:Y:S01]  /*18350*/  FFMA.FTZ R208, R209, R166.reuse, -R213 ;  /* 0x000000a6d1d07223 */ /* 0x080fe200000108d5 */
[----:B------:R-:W-:-:S01]  /*18360*/  FFMA.FTZ R209, R200, R166, -8 ;  /* 0xc1000000c8d17423 */ /* 0x000fc200000100a6 */
        /* <DEDUP_REMOVED lines=10> */
[----:B------:R-:W0:Y:S01]  /*18410*/  MUFU.EX2 R5, R5 ;  /* 0x0000000500057308 */ /* 0x000e220000000800 */
        /* <DEDUP_REMOVED lines=16> */
[----:B0-----:R-:W-:-:S01]  /*18520*/  FFMA.FTZ R0, R9, R0, R5 ;  /* 0x0000000009007223 */ /* 0x001fc20000010005 */
[-CC-:B------:R-:W-:Y:S01]  /*18530*/  FFMA.FTZ R190, R190, R166.reuse, -R209.reuse ;  /* 0x000000a6bebe7223 */ /* 0x180fe200000108d1 */
[----:B------:R-:W-:-:S01]  /*18540*/  FFMA.FTZ R193, R193, R166, -R209 ;  /* 0x000000a6c1c17223 */ /* 0x000fc200000108d1 */
[-CC-:B------:R-:W-:Y:S01]  /*18550*/  FFMA.FTZ R194, R194, R166.reuse, -R209.reuse ;  /* 0x000000a6c2c27223 */ /* 0x180fe200000108d1 */
[----:B------:R-:W-:-:S01]  /*18560*/  FFMA.FTZ R197, R197, R166, -R209 ;  /* 0x000000a6c5c57223 */ /* 0x000fc200000108d1 */
[-CC-:B------:R-:W-:Y:S01]  /*18570*/  FFMA.FTZ R198, R198, R166.reuse, -R209.reuse ;  /* 0x000000a6c6c67223 */ /* 0x180fe200000108d1 */
[----:B------:R-:W-:-:S01]  /*18580*/  FFMA.FTZ R202, R202, R166, -R209 ;  /* 0x000000a6caca7223 */ /* 0x000fc200000108d1 */
[----:B------:R-:W0:Y:S01]  /*18590*/  MUFU.EX2 R14, R14 ;  /* 0x0000000e000e7308 */ /* 0x000e220000000800 */
[----:B-1----:R-:W-:-:S01]  /*185a0*/  FFMA.FTZ R3, R4, R3, R7 ;  /* 0x0000000304037223 */ /* 0x002fc20000010007 */
[-CC-:B------:R-:W-:Y:S01]  /*185b0*/  FFMA.FTZ R203, R203, R166.reuse, -R209.reuse ;  /* 0x000000a6cbcb7223 */ /* 0x180fe200000108d1 */
[----:B------:R-:W-:-:S01]  /*185c0*/  FFMA.FTZ R206, R206, R166, -R209 ;  /* 0x000000a6cece7223 */ /* 0x000fc200000108d1 */
[-CC-:B------:R-:W-:Y:S01]  /*185d0*/  FFMA.FTZ R207, R207, R166.reuse, -R209.reuse ;  /* 0x000000a6cfcf7223 */ /* 0x180fe200000108d1 */
[----:B------:R-:W-:-:S01]  /*185e0*/  FFMA.FTZ R210, R210, R166, -R209 ;  /* 0x000000a6d2d27223 */ /* 0x000fc200000108d1 */
[----:B------:R-:W-:Y:S01]  /*185f0*/  FFMA.FTZ R209, R211, R166, -R209 ;  /* 0x000000a6d3d17223 */ /* 0x000fe200000108d1 */
[----:B------:R-:W-:Y:S01]  /*18600*/  IADD3 R213, -R231, 0xb, RZ ;  /* 0x0000000be7d57810 */ /* 0x000fe20007ffe1ff */
        /* <DEDUP_REMOVED lines=40> */
[----:B------:R-:W-:Y:S02]  /*18890*/  WARPGROUP.DEPBAR.LE gsb0, 0x0 ;  /* 0x00008000000079c5 */ /* 0x000fe40000010000 */
[----:B------:R-:W-:-:S04]  /*188a0*/  WARPGROUP.ARRIVE ;  /* 0x00000000000079c5 */ /* 0x000fc80000000000 */
[----:B------:R-:W0:Y:S01]  /*188b0*/  MUFU.EX2 R168, R168 ;  /* 0x000000a800a87308 */ /* 0x000e220000000800 */
[----:B-1----:R-:W-:-:S01]  /*188c0*/  FADD.FTZ R0, R165, R0 ;  /* 0x00000000a5007221 */ /* 0x002fc20000010000 */
[----:B------:R-:W-:Y:S06]  /*188d0*/  QGMMA.64x256x32.F32.E4M3.E4M3 R24, R220, gdesc[UR4], R24, gsb0 ;  /* 0x03e00004dc187df3 */ /* 0x000fec0008000818 */
        /* <DEDUP_REMOVED lines=68> */
[----:B------:R-:W-:Y:S02]  /*18d20*/  WARPGROUP.DEPBAR.LE gsb0, 0x0 ;  /* 0x00008000000079c5 */ /* 0x000fe40000010000 */
[----:B------:R2:W-:Y:S06]  /*18d30*/  BAR.ARV R213, 0x100 ;  /* 0x000400d50000751d */ /* 0x0005ec0000002000 */
[----:B------:R-:W3:Y:S01]  /*18d40*/  MUFU.EX2 R207, R207 ;  /* 0x000000cf00cf7308 */ /* 0x000ee20000000800 */
[----:B0-----:R-:W-:-:S01]  /*18d50*/  FADD.FTZ R3, R206, R3 ;  /* 0x00000003ce037221 */ /* 0x001fc20000010000 */
[----:B------:R2:W-:Y:S01]  /*18d60*/  @!P1 SYNCS.ARRIVE.TRANS64.RED.A1T0 RZ, [R212+URZ], RZ ;  /* 0x000000ffd4ff99a7 */ /* 0x0005e2000810043f */
[----:B-1----:R-:W-:-:S05]  /*18d70*/  FADD.FTZ R0, R204, R0 ;  /* 0x00000000cc007221 */ /* 0x002fca0000010000 */
[----:B------:R-:W0:Y:S08]  /*18d80*/  MUFU.EX2 R205, R205 ;  /* 0x000000cd00cd7308 */ /* 0x000e300000000800 */
[----:B------:R-:W1:Y:S01]  /*18d90*/  MUFU.EX2 R210, R210 ;  /* 0x000000d200d27308 */ /* 0x000e620000000800 */
[----:B---3--:R-:W-:-:S07]  /*18da0*/  FADD.FTZ R3, R207, R3 ;  /* 0x00000003cf037221 */ /* 0x008fce0000010000 */
[----:B------:R-:W3:Y:S01]  /*18db0*/  MUFU.EX2 R208, R208 ;  /* 0x000000d000d07308 */ /* 0x000ee20000000800 */
[----:B0-----:R-:W-:-:S07]  /*18dc0*/  FADD.FTZ R0, R205, R0 ;  /* 0x00000000cd007221 */ /* 0x001fce0000010000 */
[----:B------:R-:W0:Y:S01]  /*18dd0*/  MUFU.EX2 R209, R209 ;  /* 0x000000d100d17308 */ /* 0x000e220000000800 */
[----:B-1----:R-:W-:-:S01]  /*18de0*/  FADD.FTZ R3, R210, R3 ;  /* 0x00000003d2037221 */ /* 0x002fc20000010000 */
[----:B---3--:R-:W-:-:S03]  /*18df0*/  FADD.FTZ R0, R208, R0 ;  /* 0x00000000d0007221 */ /* 0x008fc60000010000 */
[----:B0-----:R-:W-:Y:S01]  /*18e00*/  FADD.FTZ R3, R209, R3 ;  /* 0x00000003d1037221 */ /* 0x001fe20000010000 */
[----:B--2---:R-:W-:Y:S06]  /*18e10*/  @!P0 BRA `(.L_x_443) ;  /* 0x0000000000048947 */ /* 0x004fec0003800000 */
[----:B------:R-:W-:Y:S01]  /*18e20*/  BPT.TRAP 0x1 ;  /* 0x000000040000795c */ /* 0x000fe20000300000 */
.L_x_443:
        /* <DEDUP_REMOVED lines=64> */
[----:B------:R-:W-:Y:S01]  /*19230*/  LEA R11, R11, R19, 0x3 ;  /* 0x000000130b0b7211 */ /* 0x000fe200078e18ff */
[----:B------:R0:W5:Y:S01]  /*19240*/  LDL R4, [R1] ;  /* 0x0000000001047983 */ /* 0x0001620000100800 */
[----:B------:R-:W-:Y:S01]  /*19250*/  ISETP.GT.AND P1, PT, R8, RZ, PT ;  /* 0x000000ff0800720c */ /* 0x000fe20003f24270 */
[----:B------:R-:W-:Y:S01]  /*19260*/  IMAD.U32 R211, RZ, RZ, UR44 ;  /* 0x0000002cffd37e24 */ /* 0x000fe2000f8e00ff */
        /* <DEDUP_REMOVED lines=34> */
[----:B------:R-:W-:Y:S01]  /*19490*/  F2FP.SATFINITE.E4M3.F32.PACK_AB_MERGE_C R228, R6, R5, R10 ;  /* 0x0000000506e4723e */ /* 0x000fe2000480700a */
        /* <DEDUP_REMOVED lines=66> */
[----:B------:R-:W-:Y:S02]  /*198c0*/  IADD3 R8, R8, -0x1, RZ ;  /* 0xffffffff08087810 */ /* 0x000fe40007ffe0ff */
[----:B-1----:R-:W-:Y:S01]  /*198d0*/  MOV R11, R12 ;  /* 0x0000000c000b7202 */ /* 0x002fe20000000f00 */
[----:B0-----:R-:W-:Y:S06]  /*198e0*/  @P1 BRA `(.L_x_444) ;  /* 0xffffffd000dc1947 */ /* 0x001fec000383ffff */
[----:B------:R-:W-:-:S07]  /*198f0*/  IMAD.MOV.U32 R152, RZ, RZ, R12 ;  /* 0x000000ffff987224 */ /* 0x000fce00078e000c */
.L_x_433:
[----:B------:R-:W-:Y:S05]  /*19900*/  WARPSYNC.ALL ;  /* 0x0000000000007948 */ /* 0x000fea0003800000 */
[----:B------:R-:W-:Y:S06]  /*19910*/  BAR.ARV 0x8, 0x120 ;  /* 0x0204800000007b1d */ /* 0x000fec0000002000 */
[----:B------:R-:W-:Y:S05]  /*19920*/  @!P0 BRA `(.L_x_445) ;  /* 0x0000000000048947 */ /* 0x000fea0003800000 */
[----:B------:R-:W-:Y:S01]  /*19930*/  BPT.TRAP 0x1 ;  /* 0x000000040000795c */ /* 0x000fe20000300000 */
.L_x_445:
[----:B------:R-:W2:Y:S01]  /*19940*/  LDL R2, [R1] ;  /* 0x0000000001027983 */ /* 0x000ea20000100800 */
[----:B------:R-:W-:Y:S01]  /*19950*/  IMAD R11, R152, 0x8, R19 ;  /* 0x00000008980b7824 */ /* 0x000fe200078e0213 */
[----:B--2---:R-:W-:-:S04]  /*19960*/  SHF.L.U32 R2, R2, 0x1f, RZ ;  /* 0x0000001f02027819 */ /* 0x004fc800000006ff */
[----:B------:R0:W1:Y:S01]  /*19970*/  SYNCS.PHASECHK.TRANS64.TRYWAIT P1, [R11+URZ+0x38850], R2 ;  /* 0x038850020b0075a7 */ /* 0x000062000802017f */
[----:B------:R-:W-:Y:S05]  /*19980*/  @!P0 BRA `(.L_x_446) ;  /* 0x0000000000048947 */ /* 0x000fea0003800000 */
[----:B------:R-:W-:Y:S01]  /*19990*/  BPT.TRAP 0x1 ;  /* 0x000000040000795c */ /* 0x000fe20000300000 */
.L_x_446:
[----:B------:R-:W-:-:S04]  /*199a0*/  IADD3 R19, R19, 0x400, RZ ;  /* 0x0000040013137810 */ /* 0x000fc80007ffe0ff */
[----:B------:R-:W-:-:S04]  /*199b0*/  SHF.R.U32.HI R19, RZ, 0x4, R19 ;  /* 0x00000004ff137819 */ /* 0x000fc80000011613 */
[----:B------:R-:W-:-:S04]  /*199c0*/  LOP3.LUT R19, R19, 0x3fff, RZ, 0xc0, !PT ;  /* 0x00003fff13137812 */ /* 0x000fc800078ec0ff */
[----:B------:R-:W-:Y:S01]  /*199d0*/  LOP3.LUT R19, R19, 0x10000, RZ, 0xfc, !PT ;  /* 0x0001000013137812 */ /* 0x000fe200078efcff */
[----:B-1----:R-:W-:Y:S06]  /*199e0*/  @P1 BRA `(.L_x_447) ;  /* 0x0000000000081947 */ /* 0x002fec0003800000 */
[----:B------:R-:W1:Y:S02]  /*199f0*/  SYNCS.PHASECHK.TRANS64.TRYWAIT P1, [R11+URZ+0x38850], R2 ;  /* 0x038850020b0075a7 */ /* 0x000e64000802017f */
[----:B-1----:R-:W-:Y:S05]  /*19a00*/  @!P1 BRA `(.L_x_448) ;  /* 0x000000b4004c9947 */ /* 0x002fea0003800000 */
.L_x_447:
[----:B-----5:R-:W-:Y:S01]  /*19a10*/  IMAD R4, R152, 0x800, R19 ;  /* 0x0000080098047824 */ /* 0x020fe200078e0213 */
[----:B------:R-:W0:Y:S01]  /*19a20*/  LDL R15, [R1+0x30] ;  /* 0x00003000010f7983 */ /* 0x000e220000100800 */
[----:B------:R-:W-:Y:S01]  /*19a30*/  IMAD.MOV.U32 R5, RZ, RZ, 0x40000040 ;  /* 0x40000040ff057424 */ /* 0x000fe200078e00ff */
[----:B------:R-:W-:Y:S05]  /*19a40*/  WARPSYNC.ALL ;  /* 0x0000000000007948 */ /* 0x000fea0003800000 */
[C---:B------:R-:W-:Y:S01]  /*19a50*/  R2UR UR6, R4.reuse ;  /* 0x00000000040672ca */ /* 0x040fe200000e0000 */
[----:B------:R-:W2:Y:S01]  /*19a60*/  LDL R14, [R1+0x18] ;  /* 0x00001800010e7983 */ /* 0x000ea20000100800 */
[----:B------:R-:W-:Y:S01]  /*19a70*/  R2UR UR7, R5 ;  /* 0x00000000050772ca */ /* 0x000fe200000e0000 */
[----:B------:R-:W-:Y:S01]  /*19a80*/  WARPGROUP.ARRIVE ;  /* 0x00000000000079c5 */ /* 0x000fe20000000000 */
[----:B------:R-:W-:Y:S01]  /*19a90*/  IMAD.MOV.U32 R7, RZ, RZ, 0x40000040 ;  /* 0x40000040ff077424 */ /* 0x000fe200078e00ff */
[----:B------:R-:W3:Y:S01]  /*19aa0*/  LDL.LU R10, [R1+0x14] ;  /* 0x00001400010a7983 */ /* 0x000ee20000300800 */
[C---:B------:R-:W-:Y:S01]  /*19ab0*/  IADD3 R6, R4.reuse, 0x2, RZ ;  /* 0x0000000204067810 */ /* 0x040fe20007ffe0ff */
[----:B------:R-:W-:Y:S01]  /*19ac0*/  ULDC.64 UR4, c[0x0][0x9a0] ;  /* 0x0002680000047ab9 */ /* 0x000fe20000000a00 */
[----:B------:R-:W-:Y:S01]  /*19ad0*/  VIADD R12, R4, 0x4 ;  /* 0x00000004040c7836 */ /* 0x000fe20000000000 */
[----:B------:R-:W-:-:S02]  /*19ae0*/  ISETP.NE.U32.AND P1, PT, RZ, UR4, PT ;  /* 0x00000004ff007c0c */ /* 0x000fc4000bf25070 */
[----:B------:R-:W-:Y:S02]  /*19af0*/  MOV R13, 0x40000040 ;  /* 0x40000040000d7802 */ /* 0x000fe40000000f00 */
[----:B------:R-:W-:Y:S02]  /*19b00*/  ISETP.NE.AND.EX P1, PT, RZ, UR5, PT, P1 ;  /* 0x00000005ff007c0c */ /* 0x000fe4000bf25310 */
[----:B------:R-:W-:Y:S01]  /*19b10*/  QGMMA.64x256x32.F32.E4M3.E4M3 R24, R228, gdesc[UR4], R24, gsb0 ;  /* 0x03e00004e4187df3 */ /* 0x000fe20008000818 */
[----:B------:R-:W-:Y:S02]  /*19b20*/  R2UR UR6, R6 ;  /* 0x00000000060672ca */ /* 0x000fe400000e0000 */
[----:B------:R-:W-:-:S08]  /*19b30*/  R2UR UR7, R7 ;  /* 0x00000000070772ca */ /* 0x000fd000000e0000 */
[----:B------:R-:W0:Y:S08]  /*19b40*/  @P1 LDC.64 R6, c[0x0][0x9c8] ;  /* 0x00027200ff061b82 */ /* 0x000e300000000a00 */
[----:B------:R-:W4:Y:S01]  /*19b50*/  @P1 LDC.64 R8, c[0x0][0x9d0] ;  /* 0x00027400ff081b82 */ /* 0x000f220000000a00 */
[----:B------:R-:W-:Y:S02]  /*19b60*/  WARPGROUP.DEPBAR.LE gsb0, 0x0 ;  /* 0x00008000000079c5 */ /* 0x000fe40000010000 */
[----:B------:R-:W-:-:S06]  /*19b70*/  WARPGROUP.ARRIVE ;  /* 0x00000000000079c5 */ /* 0x000fcc0000000000 */
[----:B------:R-:W-:Y:S01]  /*19b80*/  QGMMA.64x256x32.F32.E4M3.E4M3 R24, R224, gdesc[UR4], R24, gsb0 ;  /* 0x03e00004e0187df3 */ /* 0x000fe20008000818 */
[----:B------:R-:W-:Y:S01]  /*19b90*/  R2UR UR6, R12 ;  /* 0x000000000c0672ca */ /* 0x000fe200000e0000 */
[----:B01----:R-:W-:Y:S01]  /*19ba0*/  @P1 IMAD R2, R15, R6, RZ ;  /* 0x000000060f021224 */ /* 0x003fe200078e02ff */
[----:B------:R-:W-:-:S03]  /*19bb0*/  R2UR UR7, R13 ;  /* 0x000000000d0772ca */ /* 0x000fc600000e0000 */
[C---:B--2---:R-:W-:Y:S02]  /*19bc0*/  @P1 IMAD R5, R14.reuse, R7, R2 ;  /* 0x000000070e051224 */ /* 0x044fe400078e0202 */
[----:B------:R-:W-:Y:S01]  /*19bd0*/  @P1 IMAD.WIDE.U32 R6, R14, R6, RZ ;  /* 0x000000060e061225 */ /* 0x000fe200078e00ff */
[----:B---3--:R-:W-:-:S03]  /*19be0*/  @P1 SHF.R.S32.HI R13, RZ, 0x1f, R10 ;  /* 0x0000001fff0d1819 */ /* 0x008fc6000001140a */
[----:B------:R-:W-:Y:S02]  /*19bf0*/  @P1 IMAD.IADD R7, R7, 0x1, R5 ;  /* 0x0000000107071824 */ /* 0x000fe400078e0205 */
[-C--:B----4-:R-:W-:Y:S02]  /*19c00*/  @P1 IMAD R2, R13, R8.reuse, RZ ;  /* 0x000000080d021224 */ /* 0x090fe400078e02ff */
[----:B------:R-:W-:-:S04]  /*19c10*/  @P1 IMAD.WIDE.U32 R6, R10, R8, R6 ;  /* 0x000000080a061225 */ /* 0x000fc800078e0006 */
[----:B------:R-:W-:Y:S01]  /*19c20*/  @P1 IMAD R5, R10, R9, R2 ;  /* 0x000000090a051224 */ /* 0x000fe200078e0202 */
[----:B------:R-:W-:Y:S02]  /*19c30*/  @P1 LEA R8, P2, R6, UR4, 0x2 ;  /* 0x0000000406081c11 */ /* 0x000fe4000f8410ff */
[----:B------:R-:W-:Y:S01]  /*19c40*/  MOV R2, 0x3f800000 ;  /* 0x3f80000000027802 */ /* 0x000fe20000000f00 */
[----:B------:R-:W-:-:S05]  /*19c50*/  @P1 IMAD.IADD R5, R7, 0x1, R5 ;  /* 0x0000000107051824 */ /* 0x000fca00078e0205 */
[----:B------:R-:W-:-:S05]  /*19c60*/  @P1 LEA.HI.X R9, R6, UR5, R5, 0x2, P2 ;  /* 0x0000000506091c11 */ /* 0x000fca00090f1405 */
[----:B------:R0:W2:Y:S01]  /*19c70*/  @P1 LDG.E R2, desc[UR42][R8.64] ;  /* 0x0000002a08021981 */ /* 0x0000a2000c1e1900 */
[----:B------:R-:W-:Y:S02]  /*19c80*/  VIADD R4, R4, 0x6 ;  /* 0x0000000604047836 */ /* 0x000fe40000000000 */
[----:B------:R-:W-:Y:S01]  /*19c90*/  IMAD.MOV.U32 R5, RZ, RZ, 0x40000040 ;  /* 0x40000040ff057424 */ /* 0x000fe200078e00ff */
[----:B------:R-:W-:Y:S02]  /*19ca0*/  WARPGROUP.DEPBAR.LE gsb0, 0x0 ;  /* 0x00008000000079c5 */ /* 0x000fe40000010000 */
[----:B------:R-:W-:-:S06]  /*19cb0*/  WARPGROUP.ARRIVE ;  /* 0x00000000000079c5 */ /* 0x000fcc0000000000 */
[----:B------:R-:W-:Y:S01]  /*19cc0*/  QGMMA.64x256x32.F32.E4M3.E4M3 R24, R216, gdesc[UR4], R24, gsb0 ;  /* 0x03e00004d8187df3 */ /* 0x000fe20008000818 */
[----:B------:R-:W-:Y:S02]  /*19cd0*/  R2UR UR6, R4 ;  /* 0x00000000040672ca */ /* 0x000fe400000e0000 */
[----:B------:R-:W-:Y:S02]  /*19ce0*/  R2UR UR7, R5 ;  /* 0x00000000050772ca */ /* 0x000fe400000e0000 */
[----:B------:R-:W1:Y:S04]  /*19cf0*/  SHFL.BFLY PT, R5, R0, 0x2, 0x1f ;  /* 0x0c401f0000057f89 */ /* 0x000e6800000e0000 */
[----:B------:R-:W3:Y:S01]  /*19d00*/  SHFL.BFLY PT, R6, R3, 0x2, 0x1f ;  /* 0x0c401f0003067f89 */ /* 0x000ee200000e0000 */
[----:B-1----:R-:W-:-:S01]  /*19d10*/  FADD.FTZ R5, R5, R0 ;  /* 0x0000000005057221 */ /* 0x002fc20000010000 */
[----:B---3--:R-:W-:-:S04]  /*19d20*/  FADD.FTZ R6, R6, R3 ;  /* 0x0000000306067221 */ /* 0x008fc80000010000 */
[----:B------:R-:W0:Y:S04]  /*19d30*/  SHFL.BFLY PT, R4, R5, 0x1, 0x1f ;  /* 0x0c201f0005047f89 */ /* 0x000e2800000e0000 */
[----:B------:R-:W1:Y:S01]  /*19d40*/  SHFL.BFLY PT, R7, R6, 0x1, 0x1f ;  /* 0x0c201f0006077f89 */ /* 0x000e6200000e0000 */
[----:B0-----:R-:W-:-:S01]  /*19d50*/  FADD.FTZ R8, R5, R4 ;  /* 0x0000000405087221 */ /* 0x001fc20000010000 */
[----:B-1----:R-:W-:-:S04]  /*19d60*/  FADD.FTZ R10, R6, R7 ;  /* 0x00000007060a7221 */ /* 0x002fc80000010000 */
[C---:B------:R-:W-:Y:S01]  /*19d70*/  FSETP.NE.FTZ.AND P1, PT, R8.reuse, RZ, PT ;  /* 0x000000ff0800720b */ /* 0x040fe20003f35000 */
[----:B------:R-:W-:Y:S01]  /*19d80*/  FMUL.FTZ R12, R8, 0.00390625 ;  /* 0x3b800000080c7820 */ /* 0x000fe20000410000 */
[----:B------:R-:W-:Y:S01]  /*19d90*/  FMUL.FTZ R4, R10, 0.00390625 ;  /* 0x3b8000000a047820 */ /* 0x000fe20000410000 */
[----:B------:R-:W-:-:S03]  /*19da0*/  MOV R7, RZ ;  /* 0x000000ff00077202 */ /* 0x000fc60000000f00 */
[----:B------:R-:W-:Y:S02]  /*19db0*/  FSETP.NE.FTZ.AND P2, PT, R12, RZ, PT ;  /* 0x000000ff0c00720b */ /* 0x000fe40003f55000 */
[----:B------:R-:W-:-:S05]  /*19dc0*/  FSETP.NE.FTZ.AND P3, PT, R4, RZ, PT ;  /* 0x000000ff0400720b */ /* 0x000fca0003f75000 */
[----:B------:R-:W-:Y:S01]  /*19dd0*/  @P1 MUFU.RCP R7, R8 ;  /* 0x0000000800071308 */ /* 0x000fe20000001000 */
[----:B------:R-:W-:Y:S01]  /*19de0*/  FSETP.NE.FTZ.AND P1, PT, R10, RZ, PT ;  /* 0x000000ff0a00720b */ /* 0x000fe20003f35000 */
[----:B------:R-:W-:-:S06]  /*19df0*/  IMAD.MOV.U32 R5, RZ, RZ, RZ ;  /* 0x000000ffff057224 */ /* 0x000fcc00078e00ff */
[----:B------:R-:W0:Y:S08]  /*19e00*/  @P2 MUFU.LG2 R3, R12 ;  /* 0x0000000c00032308 */ /* 0x000e300000000c00 */
[----:B------:R-:W1:Y:S08]  /*19e10*/  @P3 MUFU.LG2 R4, R4 ;  /* 0x0000000400043308 */ /* 0x000e700000000c00 */
[----:B------:R-:W3:Y:S01]  /*19e20*/  @P1 MUFU.RCP R5, R10 ;  /* 0x0000000a00051308 */ /* 0x000ee20000001000 */
[C---:B------:R-:W-:Y:S01]  /*19e30*/  @P2 FMUL.FTZ R0, R166.reuse, 0.69314718246459960938 ;  /* 0x3f317218a6002820 */ /* 0x040fe20000410000 */
[----:B------:R-:W-:Y:S01]  /*19e40*/  @P3 FMUL.FTZ R166, R166, 0.69314718246459960938 ;  /* 0x3f317218a6a63820 */ /* 0x000fe20000410000 */
[----:B------:R-:W-:-:S02]  /*19e50*/  WARPGROUP.DEPBAR.LE gsb0, 0x0 ;  /* 0x00008000000079c5 */ /* 0x000fc40000010000 */
[----:B------:R-:W-:-:S06]  /*19e60*/  WARPGROUP.ARRIVE ;  /* 0x00000000000079c5 */ /* 0x000fcc0000000000 */
[----:B------:R-:W-:Y:S01]  /*19e70*/  QGMMA.64x256x32.F32.E4M3.E4M3 R24, R220, gdesc[UR4], R24, gsb0 ;  /* 0x03e00004dc187df3 */ /* 0x000fe20008000818 */
[----:B0-----:R-:W-:Y:S01]  /*19e80*/  @P2 FMUL.FTZ R3, R3, 0.69314718246459960938 ;  /* 0x3f31721803032820 */ /* 0x001fe20000410000 */
[----:B-1----:R-:W-:Y:S01]  /*19e90*/  @P3 FMUL.FTZ R9, R4, 0.69314718246459960938 ;  /* 0x3f31721804093820 */ /* 0x002fe20000410000 */
[----:B------:R-:W-:Y:S01]  /*19ea0*/  IMAD.MOV.U32 R154, RZ, RZ, -0x800000 ;  /* 0xff800000ff9a7424 */ /* 0x000fe200078e00ff */
[----:B------:R-:W-:Y:S01]  /*19eb0*/  MOV R155, 0xff800000 ;  /* 0xff800000009b7802 */ /* 0x000fe20000000f00 */
[----:B--2---:R-:W-:Y:S01]  /*19ec0*/  FMUL.FTZ R153, R7, R2 ;  /* 0x0000000207997220 */ /* 0x004fe20000410000 */
[----:B------:R-:W-:Y:S01]  /*19ed0*/  @P2 FFMA.FTZ R154, R0, R167, R3 ;  /* 0x000000a7009a2223 */ /* 0x000fe20000010003 */
[----:B------:R-:W-:-:S01]  /*19ee0*/  @P3 FFMA.FTZ R155, R166, R200, R9 ;  /* 0x000000c8a69b3223 */ /* 0x000fc20000010009 */
[----:B---3--:R-:W-:Y:S01]  /*19ef0*/  FMUL.FTZ R2, R5, R2 ;  /* 0x0000000205027220 */ /* 0x008fe20000410000 */
[----:B------:R-:W-:Y:S02]  /*19f00*/  WARPGROUP.DEPBAR.LE gsb0, 0x0 ;  /* 0x00008000000079c5 */ /* 0x000fe40000010000 */
[----:B------:R-:W-:Y:S05]  /*19f10*/  @!P0 BRA `(.L_x_449) ;  /* 0x0000000000048947 */ /* 0x000fea0003800000 */
[----:B------:R-:W-:Y:S01]  /*19f20*/  BPT.TRAP 0x1 ;  /* 0x000000040000795c */ /* 0x000fe20000300000 */
.L_x_449:
[----:B------:R-:W2:Y:S01]  /*19f30*/  LDL.LU R170, [R1] ;  /* 0x0000000001aa7983 */ /* 0x000ea20000300800 */
[----:B------:R-:W-:Y:S01]  /*19f40*/  VIADD R4, R11, 0x38860 ;  /* 0x000388600b047836 */ /* 0x000fe20000000000 */
[----:B------:R-:W-:Y:S01]  /*19f50*/  IADD3 R152, R152, 0x1, RZ ;  /* 0x0000000198987810 */ /* 0x000fe20007ffe0ff */
[----:B------:R-:W-:Y:S02]  /*19f60*/  IMAD.U32 R19, RZ, RZ, UR44 ;  /* 0x0000002cff137e24 */ /* 0x000fe4000f8e00ff */
[-C--:B------:R-:W-:Y:S01]  /*19f70*/  FMUL.FTZ R13, R28, R153.reuse ;  /* 0x000000991c0d7220 */ /* 0x080fe20000410000 */
[-C--:B------:R-:W-:Y:S01]  /*19f80*/  FMUL.FTZ R6, R49, R153.reuse ;  /* 0x0000009931067220 */ /* 0x080fe20000410000 */
[----:B------:R-:W-:Y:S01]  /*19f90*/  ISETP.NE.AND P0, PT, R152, 0x2, PT ;  /* 0x000000029800780c */ /* 0x000fe20003f05270 */
        /* <DEDUP_REMOVED lines=13> */
[----:B0-----:R-:W-:Y:S01]  /*1a070*/  SEL R19, RZ, 0x1, P0 ;  /* 0x00000001ff137807 */ /* 0x001fe20000000000 */
        /* <DEDUP_REMOVED lines=112> */
[----:B------:R-:W-:Y:S01]  /*1a780*/  PLOP3.LUT P1, PT, PT, PT, PT, 0x8, 0x0 ;  /* 0x000000000000781c */ /* 0x000fe20003f2e170 */
[-C--:B------:R-:W-:Y:S01]  /*1a790*/  FMUL.FTZ R54, R147, R2.reuse ;  /* 0x0000000293367220 */ /* 0x080fe20000410000 */
[-C--:B------:R-:W-:Y:S01]  /*1a7a0*/  FMUL.FTZ R70, R150, R2.reuse ;  /* 0x0000000296467220 */ /* 0x080fe20000410000 */
[----:B------:R-:W-:Y:S01]  /*1a7b0*/  FMUL.FTZ R151, R151, R2 ;  /* 0x0000000297977220 */ /* 0x000fe20000410000 */
[----:B------:R-:W-:Y:S01]  /*1a7c0*/  SEL R152, R152, RZ, P0 ;  /* 0x000000ff98987207 */ /* 0x000fe20000000000 */
[----:B------:R-:W-:Y:S01]  /*1a7d0*/  UIADD3 UR45, UR45, 0x1, URZ ;  /* 0x000000012d2d7890 */ /* 0x000fe2000fffe03f */
[----:B--2---:R-:W-:-:S05]  /*1a7e0*/  LOP3.LUT R170, R170, R19, RZ, 0x3c, !PT ;  /* 0x00000013aaaa7212 */ /* 0x004fca00078e3cff */
[----:B------:R1:W-:Y:S06]  /*1a7f0*/  STL [R1], R170 ;  /* 0x000000aa01007387 */ /* 0x0003ec0000100800 */
.L_x_383:
[----:B------:R-:W-:Y:S05]  /*1a800*/  WARPSYNC.ALL ;  /* 0x0000000000007948 */ /* 0x000fea0003800000 */
[----:B------:R-:W2:Y:S08]  /*1a810*/  S2UR UR44, SR_CgaCtaId ;  /* 0x00000000002c79c3 */ /* 0x000eb00000008800 */
[----:B------:R-:W-:Y:S06]  /*1a820*/  BAR.SYNC.DEFER_BLOCKING 0x5, 0x180 ;  /* 0x0146000000007b1d */ /* 0x000fec0000010000 */
[----:B------:R-:W-:Y:S01]  /*1a830*/  UMOV UR4, 0x400 ;  /* 0x0000040000047882 */ /* 0x000fe20000000000 */
[----:B------:R-:W-:Y:S01]  /*1a840*/  BSSY B0, `(.L_x_450) ;  /* 0x000036e000007945 */ /* 0x000fe20003800000 */
[----:B--2---:R-:W-:-:S06]  /*1a850*/  ULEA UR4, UR44, UR4, 0x18 ;  /* 0x000000042c047291 */ /* 0x004fcc000f8ec03f */
[----:B------:R-:W-:-:S05]  /*1a860*/  IMAD.U32 R19, RZ, RZ, UR4 ;  /* 0x00000004ff137e24 */ /* 0x000fca000f8e00ff */
[----:B------:R2:W3:Y:S01]  /*1a870*/  LDS.128 R124, [R19+0x388d0] ;  /* 0x0388d000137c7984 */ /* 0x0004e20000000c00 */
[----:B------:R-:W-:Y:S06]  /*1a880*/  BAR.ARV 0x4, 0x180 ;  /* 0x0106000000007b1d */ /* 0x000fec0000002000 */
[----:B------:R-:W-:Y:S05]  /*1a890*/  @P1 BRA `(.L_x_451) ;  /* 0x0000002800c41947 */ /* 0x000fea0003800000 */
[----:B------:R-:W4:Y:S04]  /*1a8a0*/  LDL R132, [R1+0x48] ;  /* 0x0000480001847983 */ /* 0x000f280000100800 */
[----:B------:R-:W2:Y:S04]  /*1a8b0*/  LDL R107, [R1+0x30] ;  /* 0x00003000016b7983 */ /* 0x000ea80000100800 */
[----:B------:R-:W2:Y:S01]  /*1a8c0*/  LDL R130, [R1+0x18] ;  /* 0x0000180001827983 */ /* 0x000ea20000100800 */
[----:B------:R-:W0:Y:S01]  /*1a8d0*/  S2R R134, SR_TID.X ;  /* 0x0000000000867919 */ /* 0x000e220000002100 */
[----:B------:R-:W-:Y:S01]  /*1a8e0*/  F2FP.BF16.F32.PACK_AB R103, R13, R0 ;  /* 0x000000000d67723e */ /* 0x000fe200000010ff */
[----:B------:R-:W-:Y:S01]  /*1a8f0*/  ULDC.64 UR4, c[0x4][0x38] ;  /* 0x01000e0000047ab9 */ /* 0x000fe20000000a00 */
[----:B------:R-:W-:-:S02]  /*1a900*/  F2FP.BF16.F32.PACK_AB R0, R168, R31 ;  /* 0x0000001fa800723e */ /* 0x000fc400000010ff */
[----:B------:R-:W-:Y:S02]  /*1a910*/  F2FP.BF16.F32.PACK_AB R31, R21, R4 ;  /* 0x00000004151f723e */ /* 0x000fe400000010ff */
[----:B------:R-:W1:Y:S01]  /*1a920*/  S2R R4, SR_SWINHI ;  /* 0x0000000000047919 */ /* 0x000e620000002f00 */
[----:B------:R-:W-:Y:S02]  /*1a930*/  F2FP.BF16.F32.PACK_AB R36, R36, R11 ;  /* 0x0000000b2424723e */ /* 0x000fe400000010ff */
[----:B------:R-:W-:Y:S02]  /*1a940*/  F2FP.BF16.F32.PACK_AB R11, R145, R30 ;  /* 0x0000001e910b723e */ /* 0x000fe400000010ff */
[----:B------:R-:W-:Y:S02]  /*1a950*/  F2FP.BF16.F32.PACK_AB R53, R53, R40 ;  /* 0x000000283535723e */ /* 0x000fe400000010ff */
[----:B------:R-:W-:Y:S02]  /*1a960*/  F2FP.BF16.F32.PACK_AB R30, R160, R59 ;  /* 0x0000003ba01e723e */ /* 0x000fe400000010ff */
[----:B------:R-:W-:Y:S01]  /*1a970*/  F2FP.BF16.F32.PACK_AB R40, R95, R58 ;  /* 0x0000003a5f28723e */ /* 0x000fe200000010ff */
[----:B0-----:R-:W-:-:S05]  /*1a980*/  IMAD.SHL.U32 R2, R134, 0x4, RZ ;  /* 0x0000000486027824 */ /* 0x001fca00078e00ff */
[----:B------:R-:W-:-:S04]  /*1a990*/  LOP3.LUT R2, R2, 0xc, RZ, 0xc0, !PT ;  /* 0x0000000c02027812 */ /* 0x000fc800078ec0ff */
[----:B------:R-:W-:-:S04]  /*1a9a0*/  IADD3 R26, P0, R2, UR4, RZ ;  /* 0x00000004021a7c10 */ /* 0x000fc8000ff1e0ff */
[----:B------:R-:W-:Y:S02]  /*1a9b0*/  IADD3.X R27, RZ, UR5, RZ, P0, !PT ;  /* 0x00000005ff1b7c10 */ /* 0x000fe400087fe4ff */
[----:B------:R-:W-:Y:S02]  /*1a9c0*/  MOV R58, R19 ;  /* 0x00000013003a7202 */ /* 0x000fe40000000f00 */
[----:B-1----:R-:W-:Y:S02]  /*1a9d0*/  MOV R59, R4 ;  /* 0x00000004003b7202 */ /* 0x002fe40000000f00 */
[----:B------:R-:W-:Y:S01]  /*1a9e0*/  F2FP.BF16.F32.PACK_AB R55, R159, R120 ;  /* 0x000000789f37723e */ /* 0x000fe200000010ff */
[----:B------:R0:W5:Y:S01]  /*1a9f0*/  LDG.E.CONSTANT R2, desc[UR42][R26.64] ;  /* 0x0000002a1a027981 */ /* 0x000162000c1e9900 */
[----:B------:R-:W-:Y:S02]  /*1aa00*/  F2FP.BF16.F32.PACK_AB R120, R73, R64 ;  /* 0x000000404978723e */ /* 0x000fe400000010ff */
[----:B------:R-:W-:-:S02]  /*1aa10*/  F2FP.BF16.F32.PACK_AB R131, R76, R69 ;  /* 0x000000454c83723e */ /* 0x000fc400000010ff */
[----:B0-----:R-:W-:Y:S02]  /*1aa20*/  F2FP.BF16.F32.PACK_AB R26, R162, R129 ;  /* 0x00000081a21a723e */ /* 0x001fe400000010ff */
        /* <DEDUP_REMOVED lines=11> */
[----:B---3--:R-:W-:Y:S02]  /*1aae0*/  F2FP.BF16.F32.PACK_AB R124, R12, R3 ;  /* 0x000000030c7c723e */ /* 0x008fe400000010ff */
        /* <DEDUP_REMOVED lines=18> */
[----:B-----5:R-:W-:Y:S02]  /*1ac10*/  F2FP.BF16.F32.PACK_AB R121, R87, R46 ;  /* 0x0000002e5779723e */ /* 0x020fe400000010ff */
[----:B------:R-:W-:Y:S01]  /*1ac20*/  LOP3.LUT P0, R4, R134, 0x3, RZ, 0xc0, !PT ;  /* 0x0000000386047812 */ /* 0x000fe2000780c0ff */
[----:B------:R-:W-:-:S03]  /*1ac30*/  UMOV UR4, 0xffffffff ;  /* 0xffffffff00047882 */ /* 0x000fc60000000000 */
[----:B------:R-:W-:Y:S02]  /*1ac40*/  ISETP.EQ.OR P0, PT, R4, 0x3, !P0 ;  /* 0x000000030400780c */ /* 0x000fe40004702670 */
[----:B------:R-:W-:Y:S02]  /*1ac50*/  F2FP.BF16.F32.PACK_AB R74, R164, R137 ;  /* 0x00000089a44a723e */ /* 0x000fe400000010ff */
[----:B------:R-:W-:Y:S02]  /*1ac60*/  F2FP.BF16.F32.PACK_AB R110, R99, R110 ;  /* 0x0000006e636e723e */ /* 0x000fe400000010ff */
[----:B------:R-:W-:Y:S02]  /*1ac70*/  F2FP.BF16.F32.PACK_AB R115, R102, R115 ;  /* 0x000000736673723e */ /* 0x000fe400000010ff */
[----:B------:R-:W-:Y:S02]  /*1ac80*/  F2FP.BF16.F32.PACK_AB R92, R101, R92 ;  /* 0x0000005c655c723e */ /* 0x000fe400000010ff */
[----:B------:R-:W-:-:S02]  /*1ac90*/  F2FP.BF16.F32.PACK_AB R137, R104, R97 ;  /* 0x000000616889723e */ /* 0x000fc400000010ff */
[----:B------:R-:W-:Y:S02]  /*1aca0*/  F2FP.BF16.F32.PACK_AB R96, R108, R105 ;  /* 0x000000696c60723e */ /* 0x000fe400000010ff */
[----:B------:R-:W-:Y:S02]  /*1acb0*/  SEL R13, R103, R124, P0 ;  /* 0x0000007c670d7207 */ /* 0x000fe40000000000 */
[----:B------:R-:W-:Y:S02]  /*1acc0*/  SEL R4, R124, R103, P0 ;  /* 0x000000677c047207 */ /* 0x000fe40000000000 */
        /* <DEDUP_REMOVED lines=14> */
[----:B------:R-:W-:Y:S01]  /*1adb0*/  F2FP.BF16.F32.PACK_AB R70, R151, R54 ;  /* 0x000000369746723e */ /* 0x000fe200000010ff */
[----:B----4-:R-:W-:-:S03]  /*1adc0*/  IMAD.WIDE R64, R132, 0x2, R58 ;  /* 0x0000000284407825 */ /* 0x010fc600078e023a */
[C---:B------:R-:W-:Y:S02]  /*1add0*/  IADD3 R89, P2, R64.reuse, 0xc040, RZ ;  /* 0x0000c04040597810 */ /* 0x040fe40007f5e0ff */
[C---:B------:R-:W-:Y:S02]  /*1ade0*/  IADD3 R85, P1, R64.reuse, 0xc020, RZ ;  /* 0x0000c02040557810 */ /* 0x040fe40007f3e0ff */
[C---:B------:R-:W-:Y:S02]  /*1adf0*/  IADD3 R73, P4, R64.reuse, 0x8060, RZ ;  /* 0x0000806040497810 */ /* 0x040fe40007f9e0ff */
[C---:B------:R-:W-:Y:S02]  /*1ae00*/  IADD3 R91, P3, R64.reuse, 0xc060, RZ ;  /* 0x0000c060405b7810 */ /* 0x040fe40007f7e0ff */
[----:B------:R-:W-:Y:S02]  /*1ae10*/  IADD3 R81, P5, R64, 0xc000, RZ ;  /* 0x0000c00040517810 */ /* 0x000fe40007fbe0ff */
[----:B------:R-:W-:-:S02]  /*1ae20*/  LOP3.LUT R88, R89, 0x380, RZ, 0xc0, !PT ;  /* 0x0000038059587812 */ /* 0x000fc400078ec0ff */
[----:B------:R-:W-:Y:S02]  /*1ae30*/  LOP3.LUT R84, R85, 0x380, RZ, 0xc0, !PT ;  /* 0x0000038055547812 */ /* 0x000fe400078ec0ff */
[----:B------:R-:W-:Y:S02]  /*1ae40*/  LOP3.LUT R72, R73, 0x380, RZ, 0xc0, !PT ;  /* 0x0000038049487812 */ /* 0x000fe400078ec0ff */
[----:B------:R-:W-:Y:S02]  /*1ae50*/  LOP3.LUT R90, R91, 0x380, RZ, 0xc0, !PT ;  /* 0x000003805b5a7812 */ /* 0x000fe400078ec0ff */
[----:B------:R-:W-:Y:S02]  /*1ae60*/  LOP3.LUT R80, R81, 0x380, RZ, 0xc0, !PT ;  /* 0x0000038051507812 */ /* 0x000fe400078ec0ff */
[----:B------:R-:W-:Y:S02]  /*1ae70*/  SHF.R.U64 R88, R88, 0x3, RZ ;  /* 0x0000000358587819 */ /* 0x000fe400000012ff */
[----:B------:R-:W-:-:S02]  /*1ae80*/  SHF.R.U64 R84, R84, 0x3, RZ ;  /* 0x0000000354547819 */ /* 0x000fc400000012ff */
[----:B------:R-:W-:Y:S02]  /*1ae90*/  SHF.R.U64 R72, R72, 0x3, RZ ;  /* 0x0000000348487819 */ /* 0x000fe400000012ff */
[----:B------:R-:W-:Y:S02]  /*1aea0*/  SHF.R.U64 R90, R90, 0x3, RZ ;  /* 0x000000035a5a7819 */ /* 0x000fe400000012ff */
[----:B------:R-:W-:Y:S02]  /*1aeb0*/  SHF.R.U64 R80, R80, 0x3, RZ ;  /* 0x0000000350507819 */ /* 0x000fe400000012ff */
[----:B------:R-:W-:Y:S02]  /*1aec0*/  LOP3.LUT R88, R88, R89, RZ, 0x3c, !PT ;  /* 0x0000005958587212 */ /* 0x000fe400078e3cff */
[----:B------:R-:W-:Y:S01]  /*1aed0*/  LOP3.LUT R84, R84, R85, RZ, 0x3c, !PT ;  /* 0x0000005554547212 */ /* 0x000fe200078e3cff */
[----:B------:R-:W-:Y:S01]  /*1aee0*/  IMAD.X R85, RZ, RZ, R65, P1 ;  /* 0x000000ffff557224 */ /* 0x000fe200008e0641 */
[----:B------:R-:W-:-:S02]  /*1aef0*/  LOP3.LUT R72, R72, R73, RZ, 0x3c, !PT ;  /* 0x0000004948487212 */ /* 0x000fc400078e3cff */
[----:B------:R-:W-:Y:S01]  /*1af00*/  LOP3.LUT R90, R90, R91, RZ, 0x3c, !PT ;  /* 0x0000005b5a5a7212 */ /* 0x000fe200078e3cff */
[--C-:B------:R-:W-:Y:S01]  /*1af10*/  IMAD.X R91, RZ, RZ, R65.reuse, P3 ;  /* 0x000000ffff5b7224 */ /* 0x100fe200018e0641 */
[----:B------:R-:W-:Y:S02]  /*1af20*/  IADD3.X R89, RZ, R65, RZ, P2, !PT ;  /* 0x00000041ff597210 */ /* 0x000fe400017fe4ff */
[----:B------:R-:W-:Y:S01]  /*1af30*/  LOP3.LUT R80, R80, R81, RZ, 0x3c, !PT ;  /* 0x0000005150507212 */ /* 0x000fe200078e3cff */
[----:B------:R-:W-:Y:S01]  /*1af40*/  IMAD.X R81, RZ, RZ, R65, P5 ;  /* 0x000000ffff517224 */ /* 0x000fe200028e0641 */
[----:B------:R-:W-:Y:S02]  /*1af50*/  IADD3.X R73, RZ, R65, RZ, P4, !PT ;  /* 0x00000041ff497210 */ /* 0x000fe400027fe4ff */
[C---:B------:R-:W-:Y:S02]  /*1af60*/  IADD3 R61, P2, R64.reuse, 0x8020, RZ ;  /* 0x00008020403d7810 */ /* 0x040fe40007f5e0ff */
[----:B------:R-:W-:-:S02]  /*1af70*/  IADD3 R57, P1, R64, 0x8000, RZ ;  /* 0x0000800040397810 */ /* 0x000fc40007f3e0ff */
[C---:B------:R-:W-:Y:S02]  /*1af80*/  IADD3 R49, P4, R64.reuse, 0x4040, RZ ;  /* 0x0000404040317810 */ /* 0x040fe40007f9e0ff */
[C---:B------:R-:W-:Y:S02]  /*1af90*/  IADD3 R69, P3, R64.reuse, 0x8040, RZ ;  /* 0x0000804040457810 */ /* 0x040fe40007f7e0ff */
[----:B------:R-:W-:Y:S02]  /*1afa0*/  IADD3 R51, P5, R64, 0x4060, RZ ;  /* 0x0000406040337810 */ /* 0x000fe40007fbe0ff */
[----:B------:R-:W-:Y:S02]  /*1afb0*/  LOP3.LUT R60, R61, 0x380, RZ, 0xc0, !PT ;  /* 0x000003803d3c7812 */ /* 0x000fe400078ec0ff */
[----:B------:R-:W-:Y:S02]  /*1afc0*/  LOP3.LUT R56, R57, 0x380, RZ, 0xc0, !PT ;  /* 0x0000038039387812 */ /* 0x000fe400078ec0ff */
[----:B------:R-:W-:-:S02]  /*1afd0*/  LOP3.LUT R48, R49, 0x380, RZ, 0xc0, !PT ;  /* 0x0000038031307812 */ /* 0x000fc400078ec0ff */
[----:B------:R-:W-:Y:S02]  /*1afe0*/  LOP3.LUT R68, R69, 0x380, RZ, 0xc0, !PT ;  /* 0x0000038045447812 */ /* 0x000fe400078ec0ff */
[----:B------:R-:W-:Y:S02]  /*1aff0*/  LOP3.LUT R50, R51, 0x380, RZ, 0xc0, !PT ;  /* 0x0000038033327812 */ /* 0x000fe400078ec0ff */
[----:B------:R-:W-:Y:S02]  /*1b000*/  SHF.R.U64 R60, R60, 0x3, RZ ;  /* 0x000000033c3c7819 */ /* 0x000fe400000012ff */
[----:B------:R-:W-:Y:S02]  /*1b010*/  SHF.R.U64 R56, R56, 0x3, RZ ;  /* 0x0000000338387819 */ /* 0x000fe400000012ff */
[----:B------:R-:W-:Y:S02]  /*1b020*/  SHF.R.U64 R48, R48, 0x3, RZ ;  /* 0x0000000330307819 */ /* 0x000fe400000012ff */
[----:B------:R-:W-:-:S02]  /*1b030*/  SHF.R.U64 R68, R68, 0x3, RZ ;  /* 0x0000000344447819 */ /* 0x000fc400000012ff */
[----:B------:R-:W-:Y:S02]  /*1b040*/  SHF.R.U64 R50, R50, 0x3, RZ ;  /* 0x0000000332327819 */ /* 0x000fe400000012ff */
[----:B------:R-:W-:Y:S01]  /*1b050*/  LOP3.LUT R60, R60, R61, RZ, 0x3c, !PT ;  /* 0x0000003d3c3c7212 */ /* 0x000fe200078e3cff */
[--C-:B------:R-:W-:Y:S01]  /*1b060*/  IMAD.X R61, RZ, RZ, R65.reuse, P2 ;  /* 0x000000ffff3d7224 */ /* 0x100fe200010e0641 */
[----:B------:R-:W-:Y:S02]  /*1b070*/  LOP3.LUT R56, R56, R57, RZ, 0x3c, !PT ;  /* 0x0000003938387212 */ /* 0x000fe400078e3cff */
[----:B------:R-:W-:Y:S01]  /*1b080*/  LOP3.LUT R48, R48, R49, RZ, 0x3c, !PT ;  /* 0x0000003130307212 */ /* 0x000fe200078e3cff */
[--C-:B------:R-:W-:Y:S01]  /*1b090*/  IMAD.X R49, RZ, RZ, R65.reuse, P4 ;  /* 0x000000ffff317224 */ /* 0x100fe200020e0641 */
[----:B------:R-:W-:Y:S01]  /*1b0a0*/  LOP3.LUT R68, R68, R69, RZ, 0x3c, !PT ;  /* 0x0000004544447212 */ /* 0x000fe200078e3cff */
[--C-:B------:R-:W-:Y:S01]  /*1b0b0*/  IMAD.X R69, RZ, RZ, R65.reuse, P3 ;  /* 0x000000ffff457224 */ /* 0x100fe200018e0641 */
[----:B------:R-:W-:Y:S01]  /*1b0c0*/  LOP3.LUT R50, R50, R51, RZ, 0x3c, !PT ;  /* 0x0000003332327212 */ /* 0x000fe200078e3cff */
[----:B------:R-:W-:Y:S01]  /*1b0d0*/  IMAD.X R51, RZ, RZ, R65, P5 ;  /* 0x000000ffff337224 */ /* 0x000fe200028e0641 */
[----:B------:R-:W-:-:S02]  /*1b0e0*/  IADD3.X R57, RZ, R65, RZ, P1, !PT ;  /* 0x00000041ff397210 */ /* 0x000fc40000ffe4ff */
        /* <DEDUP_REMOVED lines=10> */
[----:B------:R-:W-:Y:S02]  /*1b190*/  LOP3.LUT R5, R64, 0x380, RZ, 0xc0, !PT ;  /* 0x0000038040057812 */ /* 0x000fe400078ec0ff */
[----:B------:R-:W-:-:S02]  /*1b1a0*/  SHF.R.U64 R42, R42, 0x3, RZ ;  /* 0x000000032a2a7819 */ /* 0x000fc400000012ff */
[----:B------:R-:W-:Y:S02]  /*1b1b0*/  SHF.R.U64 R38, R38, 0x3, RZ ;  /* 0x0000000326267819 */ /* 0x000fe400000012ff */
[----:B------:R-:W-:Y:S02]  /*1b1c0*/  SHF.R.U64 R20, R20, 0x3, RZ ;  /* 0x0000000314147819 */ /* 0x000fe400000012ff */
[----:B------:R-:W-:Y:S02]  /*1b1d0*/  SHF.R.U64 R46, R46, 0x3, RZ ;  /* 0x000000032e2e7819 */ /* 0x000fe400000012ff */
[----:B------:R-:W-:Y:S02]  /*1b1e0*/  SHF.R.U64 R24, R24, 0x3, RZ ;  /* 0x0000000318187819 */ /* 0x000fe400000012ff */
[----:B------:R-:W-:Y:S01]  /*1b1f0*/  SHF.R.U64 R5, R5, 0x3, RZ ;  /* 0x0000000305057819 */ /* 0x000fe200000012ff */
[----:B--2---:R-:W-:Y:S01]  /*1b200*/  IMAD.MOV.U32 R132, RZ, RZ, R107 ;  /* 0x000000ffff847224 */ /* 0x004fe200078e006b */
[----:B------:R-:W-:Y:S01]  /*1b210*/  LOP3.LUT R42, R42, R43, RZ, 0x3c, !PT ;  /* 0x0000002b2a2a7212 */ /* 0x000fe200078e3cff */
[--C-:B------:R-:W-:Y:S01]  /*1b220*/  IMAD.X R43, RZ, RZ, R65.reuse, P2 ;  /* 0x000000ffff2b7224 */ /* 0x100fe200010e0641 */
[----:B------:R-:W-:Y:S01]  /*1b230*/  LOP3.LUT R38, R38, R39, RZ, 0x3c, !PT ;  /* 0x0000002726267212 */ /* 0x000fe200078e3cff */
[--C-:B------:R-:W-:Y:S01]  /*1b240*/  IMAD.X R39, RZ, RZ, R65.reuse, P1 ;  /* 0x000000ffff277224 */ /* 0x100fe200008e0641 */
[----:B------:R-:W-:Y:S01]  /*1b250*/  LOP3.LUT R20, R20, R21, RZ, 0x3c, !PT ;  /* 0x0000001514147212 */ /* 0x000fe200078e3cff */
[----:B------:R-:W-:Y:S01]  /*1b260*/  IMAD.X R21, RZ, RZ, R65, P4 ;  /* 0x000000ffff157224 */ /* 0x000fe200020e0641 */
[----:B------:R-:W-:-:S02]  /*1b270*/  LOP3.LUT R46, R46, R47, RZ, 0x3c, !PT ;  /* 0x0000002f2e2e7212 */ /* 0x000fc400078e3cff */
[----:B------:R-:W-:Y:S02]  /*1b280*/  LOP3.LUT R24, R24, R25, RZ, 0x3c, !PT ;  /* 0x0000001918187212 */ /* 0x000fe400078e3cff */
[-C--:B------:R-:W-:Y:S02]  /*1b290*/  IADD3.X R47, RZ, R65.reuse, RZ, P3, !PT ;  /* 0x00000041ff2f7210 */ /* 0x080fe40001ffe4ff */
[----:B------:R-:W-:Y:S02]  /*1b2a0*/  LOP3.LUT R64, R5, R64, RZ, 0x3c, !PT ;  /* 0x0000004005407212 */ /* 0x000fe400078e3cff */
[----:B------:R-:W-:Y:S02]  /*1b2b0*/  IADD3.X R25, RZ, R65, RZ, P5, !PT ;  /* 0x00000041ff197210 */ /* 0x000fe40002ffe4ff */
[----:B------:R-:W-:Y:S01]  /*1b2c0*/  MOV R87, R84 ;  /* 0x0000005400577202 */ /* 0x000fe20000000f00 */
[----:B------:R-:W-:Y:S01]  /*1b2d0*/  IMAD.SHL.U32 R93, R130, 0x4, RZ ;  /* 0x00000004825d7824 */ /* 0x000fe200078e00ff */
[----:B------:R-:W-:-:S02]  /*1b2e0*/  MOV R85, R80 ;  /* 0x0000005000557202 */ /* 0x000fc40000000f00 */
[----:B------:R-:W-:Y:S02]  /*1b2f0*/  MOV R108, R64 ;  /* 0x00000040006c7202 */ /* 0x000fe40000000f00 */
[----:B------:R-:W-:Y:S02]  /*1b300*/  MOV R91, R90 ;  /* 0x0000005a005b7202 */ /* 0x000fe40000000f00 */
[----:B------:R-:W-:Y:S02]  /*1b310*/  MOV R89, R88 ;  /* 0x0000005800597202 */ /* 0x000fe40000000f00 */
[----:B------:R-:W-:Y:S02]  /*1b320*/  MOV R107, R72 ;  /* 0x00000048006b7202 */ /* 0x000fe40000000f00 */
[----:B------:R-:W-:Y:S02]  /*1b330*/  MOV R105, R68 ;  /* 0x0000004400697202 */ /* 0x000fe40000000f00 */
        /* <DEDUP_REMOVED lines=9> */
[----:B------:R-:W-:Y:S01]  /*1b3d0*/  SHF.L.U64.HI R106, R130, 0x2, R132 ;  /* 0x00000002826a7819 */ /* 0x000fe20000010284 */
[----:B------:R-:W-:Y:S06]  /*1b3e0*/  BRA.DIV UR4, `(.L_x_452) ;  /* 0x0000009a04e87947 */ /* 0x000fec000b800000 */
[----:B------:R-:W-:Y:S02]  /*1b3f0*/  SEL R25, R32, R27, P0 ;  /* 0x0000001b20197207 */ /* 0x000fe40000000000 */
[----:B------:R-:W-:Y:S02]  /*1b400*/  SEL R20, R27, R32, P0 ;  /* 0x000000201b147207 */ /* 0x000fe40000000000 */
[----:B------:R-:W-:Y:S02]  /*1b410*/  SEL R27, R29, R6, P0 ;  /* 0x000000061d1b7207 */ /* 0x000fe40000000000 */
[----:B------:R-:W-:Y:S02]  /*1b420*/  SEL R24, R6, R29, P0 ;  /* 0x0000001d06187207 */ /* 0x000fe40000000000 */
[----:B------:R-:W-:Y:S01]  /*1b430*/  SEL R21, R36, R31, P0 ;  /* 0x0000001f24157207 */ /* 0x000fe20000000000 */
[----:B------:R-:W-:Y:S01]  /*1b440*/  SHFL.IDX PT, R6, R13, R2, 0x1c1f ;  /* 0x001c1f020d067589 */ /* 0x000fe200000e0000 */
[----:B------:R-:W-:-:S02]  /*1b450*/  SEL R8, R31, R36, P0 ;  /* 0x000000241f087207 */ /* 0x000fc40000000000 */
[----:B------:R-:W-:Y:S02]  /*1b460*/  SEL R29, R14, R35, P0 ;  /* 0x000000230e1d7207 */ /* 0x000fe40000000000 */
[----:B------:R-:W-:Y:S02]  /*1b470*/  SEL R28, R35, R14, P0 ;  /* 0x0000000e231c7207 */ /* 0x000fe40000000000 */
[----:B------:R-:W-:Y:S02]  /*1b480*/  SEL R33, R52, R37, P0 ;  /* 0x0000002534217207 */ /* 0x000fe40000000000 */
[----:B------:R-:W-:Y:S02]  /*1b490*/  SEL R36, R37, R52, P0 ;  /* 0x0000003425247207 */ /* 0x000fe40000000000 */
[----:B------:R-:W-:Y:S02]  /*1b4a0*/  SEL R35, R44, R53, P0 ;  /* 0x000000352c237207 */ /* 0x000fe40000000000 */
[----:B------:R-:W-:Y:S01]  /*1b4b0*/  SEL R42, R53, R44, P0 ;  /* 0x0000002c352a7207 */ /* 0x000fe20000000000 */
        /* <DEDUP_REMOVED lines=23> */
[----:B------:R-:W-:Y:S01]  /*1b630*/  LOP3.LUT R7, R2, 0x2, RZ, 0x3c, !PT ;  /* 0x0000000202077812 */ /* 0x000fe200078e3cff */
        /* <DEDUP_REMOVED lines=33> */
[----:B------:R-:W0:Y:S01]  /*1b850*/  SHFL.IDX PT, R29, R28, R7, 0x1c1f ;  /* 0x001c1f071c1d7589 */ /* 0x000e2200000e0000 */
[----:B------:R-:W-:Y:S02]  /*1b860*/  SEL R63, R74, R9, P0 ;  /* 0x000000094a3f7207 */ /* 0x000fe40000000000 */
[----:B------:R-:W-:Y:S01]  /*1b870*/  SEL R110, R115, R110, P0 ;  /* 0x0000006e736e7207 */ /* 0x000fe20000000000 */
[----:B------:R0:W1:Y:S01]  /*1b880*/  SHFL.IDX PT, R31, R32, R7, 0x1c1f ;  /* 0x001c1f07201f7589 */ /* 0x00006200000e0000 */
[----:B------:R-:W-:Y:S02]  /*1b890*/  SEL R79, R40, R119, P0 ;  /* 0x00000077284f7207 */ /* 0x000fe40000000000 */
[----:B------:R-:W-:Y:S01]  /*1b8a0*/  SEL R112, R119, R40, P0 ;  /* 0x0000002877707207 */ /* 0x000fe20000000000 */
[----:B------:R-:W-:Y:S01]  /*1b8b0*/  SHFL.IDX PT, R42, R42, R7, 0x1c1f ;  /* 0x001c1f072a2a7589 */ /* 0x000fe200000e0000 */
[----:B------:R-:W-:-:S02]  /*1b8c0*/  SEL R109, R114, R121, P0 ;  /* 0x00000079726d7207 */ /* 0x000fc40000000000 */
[----:B------:R-:W-:Y:S01]  /*1b8d0*/  SEL R64, R11, R0, P0 ;  /* 0x000000000b407207 */ /* 0x000fe20000000000 */
[----:B------:R1:W2:Y:S01]  /*1b8e0*/  SHFL.IDX PT, R40, R36, R7, 0x1c1f ;  /* 0x001c1f0724287589 */ /* 0x0002a200000e0000 */
[----:B------:R-:W-:Y:S02]  /*1b8f0*/  SEL R72, R15, R12, P0 ;  /* 0x0000000c0f487207 */ /* 0x000fe40000000000 */
[----:B------:R-:W-:Y:S01]  /*1b900*/  SEL R74, R9, R74, P0 ;  /* 0x0000004a094a7207 */ /* 0x000fe20000000000 */
[----:B------:R-:W-:Y:S01]  /*1b910*/  SHFL.IDX PT, R48, R48, R7, 0x1c1f ;  /* 0x001c1f0730307589 */ /* 0x000fe200000e0000 */
[----:B------:R-:W-:Y:S02]  /*1b920*/  SEL R114, R121, R114, P0 ;  /* 0x0000007279727207 */ /* 0x000fe40000000000 */
[----:B------:R-:W-:Y:S01]  /*1b930*/  SEL R111, R86, R123, P0 ;  /* 0x0000007b566f7207 */ /* 0x000fe20000000000 */
[----:B------:R-:W3:Y:S01]  /*1b940*/  SHFL.IDX PT, R9, R4, R7, 0x1c1f ;  /* 0x001c1f0704097589 */ /* 0x000ee200000e0000 */
[----:B------:R-:W-:-:S02]  /*1b950*/  SEL R116, R123, R86, P0 ;  /* 0x000000567b747207 */ /* 0x000fc40000000000 */
[----:B------:R-:W-:Y:S01]  /*1b960*/  SEL R5, R3, R70, P0 ;  /* 0x0000004603057207 */ /* 0x000fe20000000000 */
[----:B------:R-:W-:Y:S01]  /*1b970*/  SHFL.IDX PT, R90, R76, R7, 0x1c1f ;  /* 0x001c1f074c5a7589 */ /* 0x000fe200000e0000 */
[----:B------:R-:W-:Y:S02]  /*1b980*/  SEL R3, R70, R3, P0 ;  /* 0x0000000346037207 */ /* 0x000fe40000000000 */
[----:B0-----:R-:W-:Y:S01]  /*1b990*/  SEL R32, R34, R29, P0 ;  /* 0x0000001d22207207 */ /* 0x001fe20000000000 */
[----:B------:R-:W0:Y:S01]  /*1b9a0*/  SHFL.IDX PT, R92, R78, R7, 0x1c1f ;  /* 0x001c1f074e5c7589 */ /* 0x000e2200000e0000 */
[----:B-1----:R-:W-:Y:S02]  /*1b9b0*/  SEL R36, R38, R31, P0 ;  /* 0x0000001f26247207 */ /* 0x002fe40000000000 */
[----:B------:R-:W-:Y:S01]  /*1b9c0*/  SEL R34, R29, R34, P0 ;  /* 0x000000221d227207 */ /* 0x000fe20000000000 */
[----:B------:R-:W-:Y:S01]  /*1b9d0*/  SHFL.IDX PT, R10, R21, R2, 0x1c1f ;  /* 0x001c1f02150a7589 */ /* 0x000fe200000e0000 */
[----:B------:R-:W-:-:S03]  /*1b9e0*/  SEL R38, R31, R38, P0 ;  /* 0x000000261f267207 */ /* 0x000fc60000000000 */
[----:B------:R-:W-:Y:S01]  /*1b9f0*/  SHFL.IDX PT, R49, R49, R2, 0x1c1f ;  /* 0x001c1f0231317589 */ /* 0x000fe200000e0000 */
[----:B--2---:R-:W-:Y:S02]  /*1ba00*/  SEL R12, R33, R40, P0 ;  /* 0x00000028210c7207 */ /* 0x004fe40000000000 */
[----:B------:R-:W-:Y:S01]  /*1ba10*/  SEL R14, R40, R33, P0 ;  /* 0x00000021280e7207 */ /* 0x000fe20000000000 */
[----:B------:R-:W-:Y:S01]  /*1ba20*/  SHFL.IDX PT, R51, R51, R2, 0x1c1f ;  /* 0x001c1f0233337589 */ /* 0x000fe200000e0000 */
[----:B------:R-:W-:Y:S02]  /*1ba30*/  SEL R40, R35, R42, P0 ;  /* 0x0000002a23287207 */ /* 0x000fe40000000000 */
[----:B------:R-:W-:Y:S01]  /*1ba40*/  SEL R42, R42, R35, P0 ;  /* 0x000000232a2a7207 */ /* 0x000fe20000000000 */
[----:B------:R-:W-:Y:S01]  /*1ba50*/  SHFL.IDX PT, R73, R73, R2, 0x1c1f ;  /* 0x001c1f0249497589 */ /* 0x000fe200000e0000 */
[----:B---3--:R-:W-:Y:S02]  /*1ba60*/  SEL R4, R6, R9, P0 ;  /* 0x0000000906047207 */ /* 0x008fe40000000000 */
[----:B------:R-:W-:Y:S01]  /*1ba70*/  SEL R6, R9, R6, P0 ;  /* 0x0000000609067207 */ /* 0x000fe20000000000 */
[----:B------:R-:W-:Y:S04]  /*1ba80*/  SHFL.IDX PT, R75, R75, R2, 0x1c1f ;  /* 0x001c1f024b4b7589 */ /* 0x000fe800000e0000 */
[----:B------:R1:W2:Y:S01]  /*1ba90*/  SHFL.IDX PT, R27, R24, R7, 0x1c1f ;  /* 0x001c1f07181b7589 */ /* 0x0002a200000e0000 */
[----:B0-----:R-:W-:-:S02]  /*1baa0*/  SEL R13, R67, R92, P0 ;  /* 0x0000005c430d7207 */ /* 0x001fc40000000000 */
[----:B------:R-:W-:Y:S01]  /*1bab0*/  SEL R15, R92, R67, P0 ;  /* 0x000000435c0f7207 */ /* 0x000fe20000000000 */
[----:B------:R-:W-:Y:S04]  /*1bac0*/  SHFL.IDX PT, R50, R50, R7, 0x1c1f ;  /* 0x001c1f0732327589 */ /* 0x000fe800000e0000 */
[----:B------:R-:W0:Y:S01]  /*1bad0*/  SHFL.IDX PT, R56, R56, R7, 0x1c1f ;  /* 0x001c1f0738387589 */ /* 0x000e2200000e0000 */
[----:B-1----:R-:W-:-:S03]  /*1bae0*/  SEL R24, R26, R25, P0 ;  /* 0x000000191a187207 */ /* 0x002fc60000000000 */
[----:B------:R1:W-:Y:S01]  /*1baf0*/  SHFL.IDX PT, R20, R60, R7, 0x1c1f ;  /* 0x001c1f073c147589 */ /* 0x0003e200000e0000 */
[----:B------:R-:W-:-:S03]  /*1bb00*/  SEL R26, R25, R26, P0 ;  /* 0x0000001a191a7207 */ /* 0x000fc60000000000 */
[----:B------:R-:W-:Y:S04]  /*1bb10*/  SHFL.IDX PT, R98, R98, R7, 0x1c1f ;  /* 0x001c1f0762627589 */ /* 0x000fe800000e0000 */
[----:B------:R-:W3:Y:S01]  /*1bb20*/  SHFL.IDX PT, R100, R100, R7, 0x1c1f ;  /* 0x001c1f0764647589 */ /* 0x000ee200000e0000 */
[----:B-1----:R-:W-:-:S03]  /*1bb30*/  SEL R60, R37, R44, P0 ;  /* 0x0000002c253c7207 */ /* 0x002fc60000000000 */
[----:B------:R-:W-:Y:S01]  /*1bb40*/  SHFL.IDX PT, R53, R53, R2, 0x1c1f ;  /* 0x001c1f0235357589 */ /* 0x000fe200000e0000 */
[----:B--2---:R-:W-:Y:S02]  /*1bb50*/  SEL R28, R30, R27, P0 ;  /* 0x0000001b1e1c7207 */ /* 0x004fe40000000000 */
[----:B------:R-:W-:Y:S01]  /*1bb60*/  SEL R30, R27, R30, P0 ;  /* 0x0000001e1b1e7207 */ /* 0x000fe20000000000 */
[----:B------:R-:W-:Y:S04]  /*1bb70*/  SHFL.IDX PT, R55, R55, R2, 0x1c1f ;  /* 0x001c1f0237377589 */ /* 0x000fe800000e0000 */
[----:B------:R-:W-:Y:S01]  /*1bb80*/  SHFL.IDX PT, R61, R61, R2, 0x1c1f ;  /* 0x001c1f023d3d7589 */ /* 0x000fe200000e0000 */
[----:B0-----:R-:W-:Y:S02]  /*1bb90*/  SEL R76, R49, R56, P0 ;  /* 0x00000038314c7207 */ /* 0x001fe40000000000 */
[----:B------:R-:W-:Y:S01]  /*1bba0*/  SEL R78, R56, R49, P0 ;  /* 0x00000031384e7207 */ /* 0x000fe20000000000 */
[----:B------:R-:W-:Y:S04]  /*1bbb0*/  SHFL.IDX PT, R63, R63, R2, 0x1c1f ;  /* 0x001c1f023f3f7589 */ /* 0x000fe800000e0000 */
[----:B------:R-:W-:Y:S04]  /*1bbc0*/  SHFL.IDX PT, R77, R77, R2, 0x1c1f ;  /* 0x001c1f024d4d7589 */ /* 0x000fe800000e0000 */
[----:B------:R-:W-:Y:S01]  /*1bbd0*/  SHFL.IDX PT, R79, R79, R2, 0x1c1f ;  /* 0x001c1f024f4f7589 */ /* 0x000fe200000e0000 */
[----:B---3--:R-:W-:-:S03]  /*1bbe0*/  SEL R67, R100, R75, P0 ;  /* 0x0000004b64437207 */ /* 0x008fc60000000000 */
[----:B------:R-:W0:Y:S04]  /*1bbf0*/  SHFL.IDX PT, R21, R8, R7, 0x1c1f ;  /* 0x001c1f0708157589 */ /* 0x000e2800000e0000 */
[----:B------:R1:W-:Y:S04]  /*1bc00*/  SHFL.IDX PT, R68, R62, R7, 0x1c1f ;  /* 0x001c1f073e447589 */ /* 0x0003e800000e0000 */
[----:B------:R2:W3:Y:S04]  /*1bc10*/  SHFL.IDX PT, R70, R64, R7, 0x1c1f ;  /* 0x001c1f0740467589 */ /* 0x0004e800000e0000 */
[----:B------:R4:W5:Y:S01]  /*1bc20*/  SHFL.IDX PT, R86, R72, R7, 0x1c1f ;  /* 0x001c1f0748567589 */ /* 0x00096200000e0000 */
[----:B-1----:R-:W-:-:S03]  /*1bc30*/  SEL R62, R44, R37, P0 ;  /* 0x000000252c3e7207 */ /* 0x002fc60000000000 */
[----:B------:R1:W5:Y:S01]  /*1bc40*/  SHFL.IDX PT, R88, R74, R7, 0x1c1f ;  /* 0x001c1f074a587589 */ /* 0x00036200000e0000 */
[----:B------:R-:W-:Y:S02]  /*1bc50*/  SEL R44, R39, R46, P0 ;  /* 0x0000002e272c7207 */ /* 0x000fe40000000000 */
[----:B------:R-:W-:Y:S01]  /*1bc60*/  SEL R46, R46, R39, P0 ;  /* 0x000000272e2e7207 */ /* 0x000fe20000000000 */
[----:B------:R-:W5:Y:S01]  /*1bc70*/  SHFL.IDX PT, R110, R110, R7, 0x1c1f ;  /* 0x001c1f076e6e7589 */ /* 0x000f6200000e0000 */
[----:B--2---:R-:W-:Y:S02]  /*1bc80*/  SEL R64, R41, R48, P0 ;  /* 0x0000003029407207 */ /* 0x004fe40000000000 */
[----:B----4-:R-:W-:Y:S01]  /*1bc90*/  SEL R72, R45, R52, P0 ;  /* 0x000000342d487207 */ /* 0x010fe20000000000 */
[----:B------:R-:W2:Y:S01]  /*1bca0*/  SHFL.IDX PT, R112, R112, R7, 0x1c1f ;  /* 0x001c1f0770707589 */ /* 0x000ea200000e0000 */
[----:B------:R-:W-:Y:S02]  /*1bcb0*/  SEL R37, R65, R90, P0 ;  /* 0x0000005a41257207 */ /* 0x000fe40000000000 */
[----:B-1----:R-:W-:Y:S01]  /*1bcc0*/  SEL R74, R52, R45, P0 ;  /* 0x0000002d344a7207 */ /* 0x002fe20000000000 */
        /* <DEDUP_REMOVED lines=10> */
[----:B0-----:R-:W-:-:S02]  /*1bd70*/  SEL R8, R10, R21, P0 ;  /* 0x000000150a087207 */ /* 0x001fc40000000000 */
[----:B---3--:R-:W-:Y:S01]  /*1bd80*/  SEL R9, R55, R70, P0 ;  /* 0x0000004637097207 */ /* 0x008fe20000000000 */
[----:B------:R-:W-:Y:S01]  /*1bd90*/  SHFL.IDX PT, R111, R111, R2, 0x1c1f ;  /* 0x001c1f026f6f7589 */ /* 0x000fe200000e0000 */
[----:B------:R-:W-:Y:S02]  /*1bda0*/  SEL R11, R70, R55, P0 ;  /* 0x00000037460b7207 */ /* 0x000fe40000000000 */
[----:B-----5:R-:W-:Y:S01]  /*1bdb0*/  SEL R29, R61, R86, P0 ;  /* 0x000000563d1d7207 */ /* 0x020fe20000000000 */
[----:B------:R0:W1:Y:S01]  /*1bdc0*/  SHFL.IDX PT, R84, R66, R7, 0x1c1f ;  /* 0x001c1f0742547589 */ /* 0x00006200000e0000 */
[----:B------:R-:W-:Y:S02]  /*1bdd0*/  SEL R31, R86, R61, P0 ;  /* 0x0000003d561f7207 */ /* 0x000fe40000000000 */
[----:B------:R-:W-:Y:S01]  /*1bde0*/  SEL R33, R63, R88, P0 ;  /* 0x000000583f217207 */ /* 0x000fe20000000000 */
[----:B------:R3:W4:Y:S01]  /*1bdf0*/  SHFL.IDX PT, R94, R80, R7, 0x1c1f ;  /* 0x001c1f07505e7589 */ /* 0x00072200000e0000 */
[----:B------:R-:W-:-:S02]  /*1be00*/  SEL R35, R88, R63, P0 ;  /* 0x0000003f58237207 */ /* 0x000fc40000000000 */
[----:B------:R-:W-:Y:S01]  /*1be10*/  SEL R49, R77, R110, P0 ;  /* 0x0000006e4d317207 */ /* 0x000fe20000000000 */
[----:B------:R5:W4:Y:S01]  /*1be20*/  SHFL.IDX PT, R96, R82, R7, 0x1c1f ;  /* 0x001c1f0752607589 */ /* 0x000b2200000e0000 */
[----:B--2---:R-:W-:Y:S02]  /*1be30*/  SEL R73, R79, R112, P0 ;  /* 0x000000704f497207 */ /* 0x004fe40000000000 */
[----:B0-----:R-:W-:Y:S01]  /*1be40*/  SEL R66, R48, R41, P0 ;  /* 0x0000002930427207 */ /* 0x001fe20000000000 */
[----:B------:R-:W0:Y:S01]  /*1be50*/  SHFL.IDX PT, R114, R114, R7, 0x1c1f ;  /* 0x001c1f0772727589 */ /* 0x000e2200000e0000 */
[----:B------:R-:W-:Y:S02]  /*1be60*/  SEL R48, R43, R50, P0 ;  /* 0x000000322b307207 */ /* 0x000fe40000000000 */
[----:B---3--:R-:W-:Y:S01]  /*1be70*/  SEL R80, R51, R20, P0 ;  /* 0x0000001433507207 */ /* 0x008fe20000000000 */
[----:B------:R-:W2:Y:S01]  /*1be80*/  SHFL.IDX PT, R116, R116, R7, 0x1c1f ;  /* 0x001c1f0774747589 */ /* 0x000ea200000e0000 */
[----:B------:R-:W-:-:S02]  /*1be90*/  SEL R50, R50, R43, P0 ;  /* 0x0000002b32327207 */ /* 0x000fc40000000000 */
[----:B-----5:R-:W-:Y:S01]  /*1bea0*/  SEL R82, R20, R51, P0 ;  /* 0x0000003314527207 */ /* 0x020fe20000000000 */
[----:B------:R3:W2:Y:S01]  /*1beb0*/  SHFL.IDX PT, R0, R5, R2, 0x1c1f ;  /* 0x001c1f0205007589 */ /* 0x0006a200000e0000 */
[----:B------:R-:W-:Y:S02]  /*1bec0*/  SEL R51, R110, R77, P0 ;  /* 0x0000004d6e337207 */ /* 0x000fe40000000000 */
[----:B------:R-:W-:Y:S01]  /*1bed0*/  SEL R75, R112, R79, P0 ;  /* 0x0000004f704b7207 */ /* 0x000fe20000000000 */
[----:B------:R5:W2:Y:S01]  /*1bee0*/  SHFL.IDX PT, R3, R3, R7, 0x1c1f ;  /* 0x001c1f0703037589 */ /* 0x000aa200000e0000 */
[----:B------:R-:W-:Y:S02]  /*1bef0*/  SEL R10, R21, R10, P0 ;  /* 0x0000000a150a7207 */ /* 0x000fe40000000000 */
[----:B-1----:R-:W-:Y:S02]  /*1bf00*/  SEL R25, R57, R84, P0 ;  /* 0x0000005439197207 */ /* 0x002fe40000000000 */
[----:B------:R-:W-:-:S02]  /*1bf10*/  SEL R27, R84, R57, P0 ;  /* 0x00000039541b7207 */ /* 0x000fc40000000000 */
[----:B---3--:R-:W-:Y:S02]  /*1bf20*/  SEL R5, R53, R68, P0 ;  /* 0x0000004435057207 */ /* 0x008fe40000000000 */
[----:B----4-:R-:W-:Y:S02]  /*1bf30*/  SEL R41, R69, R94, P0 ;  /* 0x0000005e45297207 */ /* 0x010fe40000000000 */
[----:B-----5:R-:W-:Y:S02]  /*1bf40*/  SEL R7, R68, R53, P0 ;  /* 0x0000003544077207 */ /* 0x020fe40000000000 */
[----:B------:R-:W-:Y:S02]  /*1bf50*/  SEL R43, R94, R69, P0 ;  /* 0x000000455e2b7207 */ /* 0x000fe40000000000 */
[----:B------:R-:W-:Y:S02]  /*1bf60*/  SEL R61, R71, R96, P0 ;  /* 0x00000060473d7207 */ /* 0x000fe40000000000 */
[----:B------:R-:W-:-:S02]  /*1bf70*/  SEL R63, R96, R71, P0 ;  /* 0x00000047603f7207 */ /* 0x000fc40000000000 */
[----:B0-----:R-:W-:Y:S02]  /*1bf80*/  SEL R53, R109, R114, P0 ;  /* 0x000000726d357207 */ /* 0x001fe40000000000 */
[----:B------:R-:W-:Y:S02]  /*1bf90*/  SEL R55, R114, R109, P0 ;  /* 0x0000006d72377207 */ /* 0x000fe40000000000 */
[----:B--2---:R-:W-:Y:S02]  /*1bfa0*/  SEL R77, R111, R116, P0 ;  /* 0x000000746f4d7207 */ /* 0x004fe40000000000 */
[----:B------:R-:W-:Y:S02]  /*1bfb0*/  SEL R79, R116, R111, P0 ;  /* 0x0000006f744f7207 */ /* 0x000fe40000000000 */
[----:B------:R-:W-:-:S07]  /*1bfc0*/  MOV R2, RZ ;  /* 0x000000ff00027202 */ /* 0x000fce0000000f00 */
.L_x_694:
[----:B------:R-:W-:Y:S05]  /*1bfd0*/  WARPSYNC.ALL ;  /* 0x0000000000007948 */ /* 0x000fea0003800000 */
[----:B------:R-:W-:Y:S06]  /*1bfe0*/  BAR.SYNC.DEFER_BLOCKING 0x1, 0x100 ;  /* 0x0044000000007b1d */ /* 0x000fec0000010000 */
[----:B------:R-:W-:-:S02]  /*1bff0*/  ULDC.64 UR4, c[0x0][0xbd8] ;  /* 0x0002f60000047ab9 */ /* 0x000fc40000000a00 */
[----:B------:R-:W-:Y:S02]  /*1c000*/  ISETP.NE.U32.AND P1, PT, RZ, UR4, PT ;  /* 0x00000004ff007c0c */ /* 0x000fe4000bf25070 */
[----:B------:R-:W-:Y:S02]  /*1c010*/  IADD3 R20, P2, R93, UR4, RZ ;  /* 0x000000045d147c10 */ /* 0x000fe4000ff5e0ff */
[----:B------:R-:W-:Y:S02]  /*1c020*/  ISETP.NE.AND.EX P1, PT, RZ, UR5, PT, P1 ;  /* 0x00000005ff007c0c */ /* 0x000fe4000bf25310 */
[----:B------:R-:W-:Y:S01]  /*1c030*/  IADD3.X R21, R106, UR5, RZ, P2, !PT ;  /* 0x000000056a157c10 */ /* 0x000fe200097fe4ff */
[----:B------:R-:W-:Y:S01]  /*1c040*/  ULDC.64 UR4, c[0x0][0xbe0] ;  /* 0x0002f80000047ab9 */ /* 0x000fe20000000a00 */
[----:B------:R-:W-:Y:S04]  /*1c050*/  STSM.16.M88.4 [R108], R4 ;  /* 0x000000046c007844 */ /* 0x000fe80000000200 */
[----:B------:R0:W-:Y:S04]  /*1c060*/  STSM.16.M88.4 [R81], R8 ;  /* 0x0000000851007844 */ /* 0x0001e80000000200 */
[----:B------:R1:W-:Y:S04]  /*1c070*/  STSM.16.M88.4 [R83], R24 ;  /* 0x0000001853007844 */ /* 0x0003e80000000200 */
[----:B------:R2:W-:Y:S04]  /*1c080*/  STSM.16.M88.4 [R95], R28 ;  /* 0x0000001c5f007844 */ /* 0x0005e80000000200 */
[----:B------:R2:W-:Y:S04]  /*1c090*/  STSM.16.M88.4 [R97], R32 ;  /* 0x0000002061007844 */ /* 0x0005e80000000200 */
[----:B------:R2:W-:Y:S01]  /*1c0a0*/  STSM.16.M88.4 [R99], R36 ;  /* 0x0000002463007844 */ /* 0x0005e20000000200 */
[----:B0-----:R-:W-:-:S03]  /*1c0b0*/  SEL R81, R0, R3, P0 ;  /* 0x0000000300517207 */ /* 0x001fc60000000000 */
[----:B------:R2:W-:Y:S01]  /*1c0c0*/  STSM.16.M88.4 [R101], R12 ;  /* 0x0000000c65007844 */ /* 0x0005e20000000200 */
[----:B-1----:R-:W-:-:S03]  /*1c0d0*/  SEL R83, R3, R0, P0 ;  /* 0x0000000003537207 */ /* 0x002fc60000000000 */
[----:B------:R2:W-:Y:S04]  /*1c0e0*/  STSM.16.M88.4 [R102], R40 ;  /* 0x0000002866007844 */ /* 0x0005e80000000200 */
[----:B------:R2:W-:Y:S04]  /*1c0f0*/  STSM.16.M88.4 [R103], R60 ;  /* 0x0000003c67007844 */ /* 0x0005e80000000200 */
[----:B------:R2:W-:Y:S04]  /*1c100*/  STSM.16.M88.4 [R104], R44 ;  /* 0x0000002c68007844 */ /* 0x0005e80000000200 */
[----:B------:R2:W-:Y:S01]  /*1c110*/  STSM.16.M88.4 [R105], R64 ;  /* 0x0000004069007844 */ /* 0x0005e20000000200 */
[----:B------:R-:W-:-:S03]  /*1c120*/  ISETP.NE.U32.AND P0, PT, RZ, UR4, PT ;  /* 0x00000004ff007c0c */ /* 0x000fc6000bf05070 */
[----:B------:R2:W-:Y:S01]  /*1c130*/  STSM.16.M88.4 [R107], R48 ;  /* 0x000000306b007844 */ /* 0x0005e20000000200 */
[----:B------:R-:W-:-:S03]  /*1c140*/  VIADD R0, R134, 0xffffff80 ;  /* 0xffffff8086007836 */ /* 0x000fc60000000000 */
[----:B------:R2:W-:Y:S04]  /*1c150*/  STSM.16.M88.4 [R85], R72 ;  /* 0x0000004855007844 */ /* 0x0005e80000000200 */
[----:B------:R2:W-:Y:S04]  /*1c160*/  STSM.16.M88.4 [R87], R52 ;  /* 0x0000003457007844 */ /* 0x0005e80000000200 */
[----:B------:R2:W-:Y:S01]  /*1c170*/  STSM.16.M88.4 [R89], R76 ;  /* 0x0000004c59007844 */ /* 0x0005e20000000200 */
[----:B------:R-:W-:-:S03]  /*1c180*/  ISETP.NE.AND.EX P0, PT, RZ, UR5, PT, P0 ;  /* 0x00000005ff007c0c */ /* 0x000fc6000bf05300 */
[----:B------:R2:W-:Y:S01]  /*1c190*/  STSM.16.M88.4 [R91], R80 ;  /* 0x000000505b007844 */ /* 0x0005e20000000200 */
[----:B------:R-:W-:Y:S01]  /*1c1a0*/  BAR.SYNC.DEFER_BLOCKING 0x1, 0x100 ;  /* 0x0044000000007b1d */ /* 0x000fe20000010000 */
[----:B------:R-:W-:-:S04]  /*1c1b0*/  SHF.R.S32.HI R3, RZ, 0x1f, R0 ;  /* 0x0000001fff037819 */ /* 0x000fc80000011400 */
[----:B------:R-:W-:-:S04]  /*1c1c0*/  LEA.HI R6, R3, R0, RZ, 0x7 ;  /* 0x0000000003067211 */ /* 0x000fc800078f38ff */
[----:B------:R-:W-:Y:S02]  /*1c1d0*/  LOP3.LUT R3, R6, 0xffffff80, RZ, 0xc0, !PT ;  /* 0xffffff8006037812 */ /* 0x000fe400078ec0ff */
[----:B------:R-:W-:Y:S01]  /*1c1e0*/  @P0 IADD3 R4, P2, R93, UR4, RZ ;  /* 0x000000045d040c10 */ /* 0x000fe2000ff5e0ff */
[----:B------:R-:W-:Y:S02]  /*1c1f0*/  ULDC UR4, c[0x0][0xa88] ;  /* 0x0002a20000047ab9 */ /* 0x000fe40000000800 */
[----:B------:R-:W-:Y:S01]  /*1c200*/  IMAD.IADD R10, R0, 0x1, -R3 ;  /* 0x00000001000a7824 */ /* 0x000fe200078e0a03 */
[----:B------:R-:W-:Y:S02]  /*1c210*/  MOV R0, UR4 ;  /* 0x0000000400007c02 */ /* 0x000fe40008000f00 */
[----:B------:R-:W-:Y:S01]  /*1c220*/  @P0 IADD3.X R5, R106, UR5, RZ, P2, !PT ;  /* 0x000000056a050c10 */ /* 0x000fe200097fe4ff */
[----:B------:R2:W5:Y:S01]  /*1c230*/  @P1 LDG.E R2, desc[UR42][R20.64] ;  /* 0x0000002a14021981 */ /* 0x000562000c1e1900 */
[----:B------:R-:W-:-:S03]  /*1c240*/  SHF.R.S32.HI R7, RZ, 0x1f, R10 ;  /* 0x0000001fff077819 */ /* 0x000fc6000001140a */
[----:B------:R2:W5:Y:S01]  /*1c250*/  @P0 LDG.E R0, desc[UR42][R4.64] ;  /* 0x0000002a04000981 */ /* 0x000562000c1e1900 */
[----:B------:R-:W-:-:S04]  /*1c260*/  LEA.HI R3, R7, R10, RZ, 0x2 ;  /* 0x0000000a07037211 */ /* 0x000fc800078f10ff */
[--C-:B------:R-:W-:Y:S02]  /*1c270*/  SHF.R.S32.HI R8, RZ, 0x2, R3.reuse ;  /* 0x00000002ff087819 */ /* 0x100fe40000011403 */
[----:B------:R-:W-:-:S04]  /*1c280*/  SHF.R.S32.HI R3, RZ, 0x1f, R3 ;  /* 0x0000001fff037819 */ /* 0x000fc80000011403 */
[----:B------:R-:W-:Y:S01]  /*1c290*/  LEA.HI R9, R3, R8, RZ, 0x3 ;  /* 0x0000000803097211 */ /* 0x000fe200078f18ff */
[----:B--2---:R-:W-:Y:S06]  /*1c2a0*/  @P0 BRA `(.L_x_453) ;  /* 0x0000000000100947 */ /* 0x004fec0003800000 */
[----:B------:R-:W-:Y:S05]  /*1c2b0*/  @!P1 BRA `(.L_x_453) ;  /* 0x00000000000c9947 */ /* 0x000fea0003800000 */
[----:B------:R-:W2:Y:S04]  /*1c2c0*/  LDG.E R3, desc[UR42][R20.64] ;  /* 0x0000002a14037981 */ /* 0x000ea8000c1e1900 */
[----:B-----5:R-:W2:Y:S02]  /*1c2d0*/  LDG.E R0, desc[UR42][R20.64+0x4] ;  /* 0x0000042a14007981 */ /* 0x020ea4000c1e1900 */
[----:B--2---:R-:W-:-:S07]  /*1c2e0*/  IMAD.IADD R0, R0, 0x1, -R3 ;  /* 0x0000000100007824 */ /* 0x004fce00078e0a03 */
.L_x_453:
[----:B------:R-:W2:Y:S01]  /*1c2f0*/  LDL.LU R79, [R1+0x2c] ;  /* 0x00002c00014f7983 */ /* 0x000ea20000300800 */
[----:B------:R-:W-:Y:S01]  /*1c300*/  SHF.R.S32.HI R11, RZ, 0x7, R6 ;  /* 0x00000007ff0b7819 */ /* 0x000fe20000011406 */
[----:B------:R-:W-:Y:S02]  /*1c310*/  ULDC.64 UR4, c[0x0][0xb70] ;  /* 0x0002dc0000047ab9 */ /* 0x000fe40000000a00 */
[----:B------:R-:W3:Y:S01]  /*1c320*/  LDL.LU R80, [R1+0x34] ;  /* 0x0000340001507983 */ /* 0x000ee20000300800 */
[----:B------:R-:W-:Y:S02]  /*1c330*/  LOP3.LUT R9, R9, 0xfffffff8, RZ, 0xc0, !PT ;  /* 0xfffffff809097812 */ /* 0x000fe400078ec0ff */
[----:B------:R-:W-:Y:S02]  /*1c340*/  LEA.HI R6, R6, R11, RZ, 0x1 ;  /* 0x0000000b06067211 */ /* 0x000fe400078f08ff */
[----:B------:R-:W-:Y:S01]  /*1c350*/  LEA.HI R7, R7, R10, RZ, 0x5 ;  /* 0x0000000a07077211 */ /* 0x000fe200078f28ff */
[----:B------:R-:W-:Y:S01]  /*1c360*/  IMAD.IADD R13, R8, 0x1, -R9 ;  /* 0x00000001080d7824 */ /* 0x000fe200078e0a09 */
[----:B-----5:R-:W-:-:S02]  /*1c370*/  SHF.R.S32.HI R3, RZ, 0x1f, R2 ;  /* 0x0000001fff037819 */ /* 0x020fc40000011402 */
[----:B------:R-:W-:Y:S02]  /*1c380*/  LOP3.LUT R6, R6, 0x3fffffe, RZ, 0xc0, !PT ;  /* 0x03fffffe06067812 */ /* 0x000fe400078ec0ff */
[----:B------:R-:W-:Y:S02]  /*1c390*/  SHF.R.S32.HI R8, RZ, 0x5, R7 ;  /* 0x00000005ff087819 */ /* 0x000fe40000011407 */
[----:B------:R-:W-:Y:S01]  /*1c3a0*/  LEA R7, R22, R18, 0x6 ;  /* 0x0000001216077211 */ /* 0x000fe200078e30ff */
[----:B------:R-:W-:Y:S01]  /*1c3b0*/  IMAD.IADD R6, R11, 0x1, -R6 ;  /* 0x000000010b067824 */ /* 0x000fe200078e0a06 */
[----:B------:R-:W-:Y:S01]  /*1c3c0*/  SEL R78, R132, RZ, !P1 ;  /* 0x000000ff844e7207 */ /* 0x000fe20004800000 */
[----:B------:R-:W-:Y:S01]  /*1c3d0*/  IMAD R13, R8, 0x10, R13 ;  /* 0x00000010080d7824 */ /* 0x000fe200078e020d */
[----:B------:R-:W-:Y:S01]  /*1c3e0*/  SEL R81, R130, RZ, !P1 ;  /* 0x000000ff82517207 */ /* 0x000fe20004800000 */
[----:B------:R-:W-:-:S04]  /*1c3f0*/  IMAD.WIDE R58, R7, 0x2, R58 ;  /* 0x00000002073a7825 */ /* 0x000fc800078e023a */
[----:B------:R-:W-:Y:S01]  /*1c400*/  IMAD R11, R6, 0x40, R13 ;  /* 0x00000040060b7824 */ /* 0x000fe200078e020d */
[C---:B------:R-:W-:Y:S02]  /*1c410*/  IADD3 R13, P5, R58.reuse, 0x2000, RZ ;  /* 0x000020003a0d7810 */ /* 0x040fe40007fbe0ff */
[C---:B------:R-:W-:Y:S02]  /*1c420*/  IADD3 R25, P4, R58.reuse, 0x3000, RZ ;  /* 0x000030003a197810 */ /* 0x040fe40007f9e0ff */
[----:B------:R-:W-:Y:S02]  /*1c430*/  IADD3 R29, P3, R58, 0x4000, RZ ;  /* 0x000040003a1d7810 */ /* 0x000fe40007f7e0ff */
[----:B------:R-:W-:Y:S02]  /*1c440*/  LOP3.LUT R12, R13, 0x380, RZ, 0xc0, !PT ;  /* 0x000003800d0c7812 */ /* 0x000fe400078ec0ff */
[----:B------:R-:W-:Y:S02]  /*1c450*/  LOP3.LUT R24, R25, 0x380, RZ, 0xc0, !PT ;  /* 0x0000038019187812 */ /* 0x000fe400078ec0ff */
[----:B------:R-:W-:-:S02]  /*1c460*/  LOP3.LUT R28, R29, 0x380, RZ, 0xc0, !PT ;  /* 0x000003801d1c7812 */ /* 0x000fc400078ec0ff */
[----:B------:R-:W-:Y:S02]  /*1c470*/  SHF.R.U64 R12, R12, 0x3, RZ ;  /* 0x000000030c0c7819 */ /* 0x000fe400000012ff */
[----:B------:R-:W-:Y:S02]  /*1c480*/  SHF.R.U64 R24, R24, 0x3, RZ ;  /* 0x0000000318187819 */ /* 0x000fe400000012ff */
[----:B------:R-:W-:Y:S02]  /*1c490*/  SHF.R.U64 R28, R28, 0x3, RZ ;  /* 0x000000031c1c7819 */ /* 0x000fe400000012ff */
[----:B------:R-:W-:Y:S01]  /*1c4a0*/  LOP3.LUT R12, R12, R13, RZ, 0x3c, !PT ;  /* 0x0000000d0c0c7212 */ /* 0x000fe200078e3cff */
[--C-:B------:R-:W-:Y:S01]  /*1c4b0*/  IMAD.X R13, RZ, RZ, R59.reuse, P5 ;  /* 0x000000ffff0d7224 */ /* 0x100fe200028e063b */
[----:B------:R-:W-:Y:S01]  /*1c4c0*/  LOP3.LUT R24, R24, R25, RZ, 0x3c, !PT ;  /* 0x0000001918187212 */ /* 0x000fe200078e3cff */
[----:B------:R-:W-:Y:S01]  /*1c4d0*/  IMAD.X R25, RZ, RZ, R59, P4 ;  /* 0x000000ffff197224 */ /* 0x000fe200020e063b */
[----:B------:R-:W-:-:S02]  /*1c4e0*/  LOP3.LUT R28, R28, R29, RZ, 0x3c, !PT ;  /* 0x0000001d1c1c7212 */ /* 0x000fc400078e3cff */
[----:B------:R-:W-:Y:S02]  /*1c4f0*/  IADD3.X R29, RZ, R59, RZ, P3, !PT ;  /* 0x0000003bff1d7210 */ /* 0x000fe40001ffe4ff */
[C---:B------:R-:W-:Y:S02]  /*1c500*/  IADD3 R41, P5, R58.reuse, 0x7000, RZ ;  /* 0x000070003a297810 */ /* 0x040fe40007fbe0ff */
[C---:B------:R-:W-:Y:S02]  /*1c510*/  IADD3 R45, P4, R58.reuse, 0x8000, RZ ;  /* 0x000080003a2d7810 */ /* 0x040fe40007f9e0ff */
[----:B------:R-:W-:Y:S02]  /*1c520*/  IADD3 R49, P3, R58, 0x9000, RZ ;  /* 0x000090003a317810 */ /* 0x000fe40007f7e0ff */
[----:B------:R-:W-:Y:S02]  /*1c530*/  LOP3.LUT R40, R41, 0x380, RZ, 0xc0, !PT ;  /* 0x0000038029287812 */ /* 0x000fe400078ec0ff */
[----:B------:R-:W-:-:S02]  /*1c540*/  LOP3.LUT R44, R45, 0x380, RZ, 0xc0, !PT ;  /* 0x000003802d2c7812 */ /* 0x000fc400078ec0ff */
[----:B------:R-:W-:Y:S02]  /*1c550*/  LOP3.LUT R48, R49, 0x380, RZ, 0xc0, !PT ;  /* 0x0000038031307812 */ /* 0x000fe400078ec0ff */
[----:B------:R-:W-:Y:S02]  /*1c560*/  SHF.R.U64 R40, R40, 0x3, RZ ;  /* 0x0000000328287819 */ /* 0x000fe400000012ff */
[----:B------:R-:W-:Y:S02]  /*1c570*/  SHF.R.U64 R44, R44, 0x3, RZ ;  /* 0x000000032c2c7819 */ /* 0x000fe400000012ff */
[----:B------:R-:W-:Y:S02]  /*1c580*/  SHF.R.U64 R48, R48, 0x3, RZ ;  /* 0x0000000330307819 */ /* 0x000fe400000012ff */
[----:B------:R-:W-:Y:S02]  /*1c590*/  LOP3.LUT R40, R40, R41, RZ, 0x3c, !PT ;  /* 0x0000002928287212 */ /* 0x000fe400078e3cff */
[----:B------:R-:W-:Y:S01]  /*1c5a0*/  LOP3.LUT R44, R44, R45, RZ, 0x3c, !PT ;  /* 0x0000002d2c2c7212 */ /* 0x000fe200078e3cff */
[--C-:B------:R-:W-:Y:S01]  /*1c5b0*/  IMAD.X R45, RZ, RZ, R59.reuse, P4 ;  /* 0x000000ffff2d7224 */ /* 0x100fe200020e063b */
[----:B------:R-:W-:Y:S01]  /*1c5c0*/  LOP3.LUT R48, R48, R49, RZ, 0x3c, !PT ;  /* 0x0000003130307212 */ /* 0x000fe200078e3cff */
[----:B------:R-:W-:Y:S01]  /*1c5d0*/  IMAD.X R49, RZ, RZ, R59, P3 ;  /* 0x000000ffff317224 */ /* 0x000fe200018e063b */
[----:B------:R-:W-:-:S02]  /*1c5e0*/  IADD3.X R41, RZ, R59, RZ, P5, !PT ;  /* 0x0000003bff297210 */ /* 0x000fc40002ffe4ff */
        /* <DEDUP_REMOVED lines=14> */
[----:B------:R-:W-:Y:S01]  /*1c6d0*/  IADD3.X R73, RZ, R59, RZ, P5, !PT ;  /* 0x0000003bff497210 */ /* 0x000fe20002ffe4ff */
[----:B------:R-:W-:Y:S01]  /*1c6e0*/  BSSY B1, `(.L_x_454) ;  /* 0x000007e000017945 */ /* 0x000fe20003800000 */
[----:B--2---:R-:W-:Y:S01]  /*1c6f0*/  SHF.R.S32.HI R76, RZ, 0x1f, R79 ;  /* 0x0000001fff4c7819 */ /* 0x004fe2000001144f */
[----:B---3--:R-:W-:-:S04]  /*1c700*/  IMAD R11, R80, 0x80, R11 ;  /* 0x00000080500b7824 */ /* 0x008fc800078e020b */
[----:B------:R-:W-:Y:S01]  /*1c710*/  IMAD R4, R76, UR4, RZ ;  /* 0x000000044c047c24 */ /* 0x000fe2000f8e02ff */
[----:B------:R-:W-:-:S03]  /*1c720*/  SHF.R.S32.HI R7, RZ, 0x1f, R11 ;  /* 0x0000001fff077819 */ /* 0x000fc6000001140b */
[C---:B------:R-:W-:Y:S02]  /*1c730*/  IMAD R9, R79.reuse, UR5, R4 ;  /* 0x000000054f097c24 */ /* 0x040fe4000f8e0204 */
[----:B------:R-:W-:Y:S01]  /*1c740*/  IMAD.WIDE.U32 R4, R79, UR4, R2 ;  /* 0x000000044f047c25 */ /* 0x000fe2000f8e0002 */
[----:B------:R-:W-:-:S03]  /*1c750*/  ULDC.64 UR4, c[0x0][0xb78] ;  /* 0x0002de0000047ab9 */ /* 0x000fc60000000a00 */
[----:B------:R-:W-:Y:S01]  /*1c760*/  IMAD R6, R78, UR4, RZ ;  /* 0x000000044e067c24 */ /* 0x000fe2000f8e02ff */
[----:B------:R-:W-:Y:S02]  /*1c770*/  IADD3 R5, R5, R9, RZ ;  /* 0x0000000905057210 */ /* 0x000fe40007ffe0ff */
[----:B------:R-:W-:Y:S01]  /*1c780*/  IADD3 R9, P2, R58, 0x1000, RZ ;  /* 0x000010003a097810 */ /* 0x000fe20007f5e0ff */
[C---:B------:R-:W-:Y:S02]  /*1c790*/  IMAD R6, R81.reuse, UR5, R6 ;  /* 0x0000000551067c24 */ /* 0x040fe4000f8e0206 */
[----:B------:R-:W-:Y:S01]  /*1c7a0*/  IMAD.WIDE.U32 R4, R81, UR4, R4 ;  /* 0x0000000451047c25 */ /* 0x000fe2000f8e0004 */
[----:B------:R-:W-:Y:S01]  /*1c7b0*/  LOP3.LUT R8, R9, 0x380, RZ, 0xc0, !PT ;  /* 0x0000038009087812 */ /* 0x000fe200078ec0ff */
[----:B------:R-:W-:Y:S01]  /*1c7c0*/  ULDC.64 UR4, c[0x0][0xb40] ;  /* 0x0002d00000047ab9 */ /* 0x000fe20000000a00 */
[----:B------:R-:W-:Y:S02]  /*1c7d0*/  IADD3 R4, P0, R11, R4, RZ ;  /* 0x000000040b047210 */ /* 0x000fe40007f1e0ff */
[----:B------:R-:W-:-:S02]  /*1c7e0*/  SHF.R.U64 R8, R8, 0x3, RZ ;  /* 0x0000000308087819 */ /* 0x000fc400000012ff */
[----:B------:R-:W-:Y:S01]  /*1c7f0*/  IADD3.X R7, R7, R5, R6, P0, !PT ;  /* 0x0000000507077210 */ /* 0x000fe200007fe406 */
[----:B------:R-:W-:Y:S01]  /*1c800*/  VIADD R5, R11, 0x8 ;  /* 0x000000080b057836 */ /* 0x000fe20000000000 */
[----:B------:R-:W-:Y:S02]  /*1c810*/  LEA R20, P1, R4, UR4, 0x2 ;  /* 0x0000000404147c11 */ /* 0x000fe4000f8210ff */
[----:B------:R-:W-:Y:S02]  /*1c820*/  LOP3.LUT R8, R8, R9, RZ, 0x3c, !PT ;  /* 0x0000000908087212 */ /* 0x000fe400078e3cff */
[----:B------:R-:W-:Y:S02]  /*1c830*/  IADD3.X R9, RZ, R59, RZ, P2, !PT ;  /* 0x0000003bff097210 */ /* 0x000fe400017fe4ff */
[----:B------:R-:W-:Y:S01]  /*1c840*/  LEA.HI.X R21, R4, UR5, R7, 0x2, P1 ;  /* 0x0000000504157c11 */ /* 0x000fe200088f1407 */
[----:B------:R-:W-:Y:S01]  /*1c850*/  ULDC.64 UR4, c[0x0][0xaa0] ;  /* 0x0002a80000047ab9 */ /* 0x000fe20000000a00 */
[----:B------:R-:W-:-:S02]  /*1c860*/  IADD3 R37, P2, R58, 0x6000, RZ ;  /* 0x000060003a257810 */ /* 0x000fc40007f5e0ff */
[----:B------:R-:W-:Y:S02]  /*1c870*/  IADD3 R33, P1, R58, 0x5000, RZ ;  /* 0x000050003a217810 */ /* 0x000fe40007f3e0ff */
[----:B------:R-:W-:Y:S02]  /*1c880*/  LOP3.LUT R36, R37, 0x380, RZ, 0xc0, !PT ;  /* 0x0000038025247812 */ /* 0x000fe400078ec0ff */
[----:B------:R-:W-:Y:S02]  /*1c890*/  LOP3.LUT R32, R33, 0x380, RZ, 0xc0, !PT ;  /* 0x0000038021207812 */ /* 0x000fe400078ec0ff */
[----:B------:R-:W-:Y:S02]  /*1c8a0*/  SHF.R.U64 R36, R36, 0x3, RZ ;  /* 0x0000000324247819 */ /* 0x000fe400000012ff */
[----:B------:R-:W-:Y:S02]  /*1c8b0*/  SHF.R.U64 R32, R32, 0x3, RZ ;  /* 0x0000000320207819 */ /* 0x000fe400000012ff */
[----:B------:R-:W-:Y:S01]  /*1c8c0*/  LOP3.LUT R36, R36, R37, RZ, 0x3c, !PT ;  /* 0x0000002524247212 */ /* 0x000fe200078e3cff */
[--C-:B------:R-:W-:Y:S01]  /*1c8d0*/  IMAD.X R37, RZ, RZ, R59.reuse, P2 ;  /* 0x000000ffff257224 */ /* 0x100fe200010e063b */
[----:B------:R-:W-:Y:S01]  /*1c8e0*/  LOP3.LUT R32, R32, R33, RZ, 0x3c, !PT ;  /* 0x0000002120207212 */ /* 0x000fe200078e3cff */
[----:B------:R-:W-:Y:S01]  /*1c8f0*/  IMAD.X R33, RZ, RZ, R59, P1 ;  /* 0x000000ffff217224 */ /* 0x000fe200008e063b */
[----:B------:R-:W-:-:S02]  /*1c900*/  IADD3 R57, P2, R58, 0xb000, RZ ;  /* 0x0000b0003a397810 */ /* 0x000fc40007f5e0ff */
[----:B------:R-:W-:Y:S02]  /*1c910*/  IADD3 R53, P1, R58, 0xa000, RZ ;  /* 0x0000a0003a357810 */ /* 0x000fe40007f3e0ff */
[----:B------:R-:W-:Y:S02]  /*1c920*/  LOP3.LUT R56, R57, 0x380, RZ, 0xc0, !PT ;  /* 0x0000038039387812 */ /* 0x000fe400078ec0ff */
[----:B------:R-:W-:Y:S02]  /*1c930*/  LOP3.LUT R52, R53, 0x380, RZ, 0xc0, !PT ;  /* 0x0000038035347812 */ /* 0x000fe400078ec0ff */
[----:B------:R-:W-:Y:S02]  /*1c940*/  SHF.R.U64 R56, R56, 0x3, RZ ;  /* 0x0000000338387819 */ /* 0x000fe400000012ff */
[----:B------:R-:W-:Y:S02]  /*1c950*/  SHF.R.U64 R52, R52, 0x3, RZ ;  /* 0x0000000334347819 */ /* 0x000fe400000012ff */
[----:B------:R-:W-:-:S02]  /*1c960*/  LOP3.LUT P0, RZ, R10, 0x3, RZ, 0xc0, !PT ;  /* 0x000000030aff7812 */ /* 0x000fc4000780c0ff */
[----:B------:R-:W-:Y:S01]  /*1c970*/  LOP3.LUT R56, R56, R57, RZ, 0x3c, !PT ;  /* 0x0000003938387212 */ /* 0x000fe200078e3cff */
[----:B------:R-:W-:Y:S01]  /*1c980*/  IMAD.X R57, RZ, RZ, R59, P2 ;  /* 0x000000ffff397224 */ /* 0x000fe200010e063b */
[----:B------:R-:W-:Y:S02]  /*1c990*/  LOP3.LUT R52, R52, R53, RZ, 0x3c, !PT ;  /* 0x0000003534347212 */ /* 0x000fe400078e3cff */
[C---:B------:R-:W-:Y:S02]  /*1c9a0*/  LOP3.LUT R4, R58.reuse, 0x380, RZ, 0xc0, !PT ;  /* 0x000003803a047812 */ /* 0x040fe400078ec0ff */
[----:B------:R-:W-:Y:S02]  /*1c9b0*/  IADD3.X R53, RZ, R59, RZ, P1, !PT ;  /* 0x0000003bff357210 */ /* 0x000fe40000ffe4ff */
[----:B------:R-:W-:Y:S02]  /*1c9c0*/  IADD3 R7, P2, R58, 0xf000, RZ ;  /* 0x0000f0003a077810 */ /* 0x000fe40007f5e0ff */
[----:B------:R-:W-:-:S02]  /*1c9d0*/  ISETP.GE.OR P1, PT, R11, R0, P0 ;  /* 0x000000000b00720c */ /* 0x000fc40000726670 */
[----:B------:R-:W-:Y:S02]  /*1c9e0*/  ISETP.GE.OR P0, PT, R5, R0, P0 ;  /* 0x000000000500720c */ /* 0x000fe40000706670 */
[----:B------:R-:W-:Y:S02]  /*1c9f0*/  SHF.R.U64 R5, R4, 0x3, RZ ;  /* 0x0000000304057819 */ /* 0x000fe400000012ff */
[----:B------:R-:W-:Y:S02]  /*1ca00*/  LOP3.LUT R4, R7, 0x380, RZ, 0xc0, !PT ;  /* 0x0000038007047812 */ /* 0x000fe400078ec0ff */
[----:B------:R-:W-:Y:S02]  /*1ca10*/  LOP3.LUT R58, R5, R58, RZ, 0x3c, !PT ;  /* 0x0000003a053a7212 */ /* 0x000fe400078e3cff */
[----:B------:R-:W-:Y:S02]  /*1ca20*/  SHF.R.U64 R4, R4, 0x3, RZ ;  /* 0x0000000304047819 */ /* 0x000fe400000012ff */
[----:B------:R-:W-:Y:S01]  /*1ca30*/  IADD3.X R61, RZ, R59, RZ, P2, !PT ;  /* 0x0000003bff3d7210 */ /* 0x000fe200017fe4ff */
[----:B------:R-:W-:Y:S01]  /*1ca40*/  @!P1 STG.E desc[UR42][R20.64], R154 ;  /* 0x0000009a14009986 */ /* 0x000fe2000c10192a */
[----:B------:R-:W-:-:S03]  /*1ca50*/  LOP3.LUT R60, R4, R7, RZ, 0x3c, !PT ;  /* 0x00000007043c7212 */ /* 0x000fc600078e3cff */
[----:B------:R0:W-:Y:S01]  /*1ca60*/  @!P0 STG.E desc[UR42][R20.64+0x20], R155 ;  /* 0x0000209b14008986 */ /* 0x0001e2000c10192a */
[----:B------:R-:W-:-:S03]  /*1ca70*/  IMAD R3, R3, UR4, RZ ;  /* 0x0000000403037c24 */ /* 0x000fc6000f8e02ff */
[----:B------:R1:W5:Y:S04]  /*1ca80*/  LD.E.128 R4, desc[UR42][R58.64] ;  /* 0x0000002a3a047980 */ /* 0x000368000c101d00 */
[----:B------:R-:W5:Y:S04]  /*1ca90*/  LD.E.128 R8, desc[UR42][R8.64] ;  /* 0x0000002a08087980 */ /* 0x000f68000c101d00 */
[----:B------:R-:W5:Y:S01]  /*1caa0*/  LD.E.128 R12, desc[UR42][R12.64] ;  /* 0x0000002a0c0c7980 */ /* 0x000f62000c101d00 */
[--C-:B0-----:R-:W-:Y:S01]  /*1cab0*/  SHF.R.S32.HI R21, RZ, 0x1f, R18.reuse ;  /* 0x0000001fff157819 */ /* 0x101fe20000011412 */
[----:B------:R-:W-:-:S02]  /*1cac0*/  IMAD.MOV.U32 R20, RZ, RZ, R18 ;  /* 0x000000ffff147224 */ /* 0x000fc400078e0012 */
[----:B------:R-:W5:Y:S04]  /*1cad0*/  LD.E.128 R24, desc[UR42][R24.64] ;  /* 0x0000002a18187980 */ /* 0x000f68000c101d00 */
        /* <DEDUP_REMOVED lines=12> */
[C---:B------:R-:W-:Y:S01]  /*1cba0*/  IMAD.WIDE.U32 R20, R2.reuse, UR4, R20 ;  /* 0x0000000402147c25 */ /* 0x040fe2000f8e0014 */
[----:B------:R-:W-:Y:S01]  /*1cbb0*/  @!PT LDS RZ, [RZ] ;  /* 0x00000000fffff984 */ /* 0x000fe20000000800 */
[----:B------:R-:W-:Y:S01]  /*1cbc0*/  @!PT LDS RZ, [RZ] ;  /* 0x00000000fffff984 */ /* 0x000fe20000000800 */
[----:B------:R-:W-:Y:S01]  /*1cbd0*/  @!PT LDS RZ, [RZ] ;  /* 0x00000000fffff984 */ /* 0x000fe20000000800 */
[----:B------:R-:W-:Y:S01]  /*1cbe0*/  @!PT LDS RZ, [RZ] ;  /* 0x00000000fffff984 */ /* 0x000fe20000000800 */
[----:B------:R0:W-:Y:S06]  /*1cbf0*/  MEMBAR.ALL.CTA ;  /* 0x0000000000007992 */ /* 0x0001ec0000008000 */
[----:B0-----:R-:W0:Y:S01]  /*1cc00*/  FENCE.VIEW.ASYNC.S ;  /* 0x00000000000073c6 */ /* 0x001e220000000000 */
[----:B------:R-:W-:Y:S01]  /*1cc10*/  IMAD R3, R2, UR5, R3 ;  /* 0x0000000502037c24 */ /* 0x000fe2000f8e0203 */
[----:B------:R-:W-:Y:S01]  /*1cc20*/  ULDC.64 UR4, c[0x0][0xae0] ;  /* 0x0002b80000047ab9 */ /* 0x000fe20000000a00 */
[----:B------:R-:W-:-:S02]  /*1cc30*/  IMAD R0, R80, -0x80, R0 ;  /* 0xffffff8050007824 */ /* 0x000fc400078e0200 */
[----:B------:R-:W-:Y:S02]  /*1cc40*/  IMAD R2, R76, UR4, RZ ;  /* 0x000000044c027c24 */ /* 0x000fe4000f8e02ff */
[----:B------:R-:W-:Y:S01]  /*1cc50*/  IMAD.IADD R21, R21, 0x1, R3 ;  /* 0x0000000115157824 */ /* 0x000fe200078e0203 */
[-C--:B------:R-:W-:Y:S01]  /*1cc60*/  ISETP.GE.AND P3, PT, R22, R0.reuse, PT ;  /* 0x000000001600720c */ /* 0x080fe20003f66270 */
[C---:B------:R-:W-:Y:S01]  /*1cc70*/  IMAD R77, R79.reuse, UR5, R2 ;  /* 0x000000054f4d7c24 */ /* 0x040fe2000f8e0202 */
[-C--:B------:R-:W-:Y:S01]  /*1cc80*/  ISETP.GE.AND P2, PT, R234, R0.reuse, PT ;  /* 0x00000000ea00720c */ /* 0x080fe20003f46270 */
[----:B------:R-:W-:Y:S01]  /*1cc90*/  IMAD.WIDE.U32 R2, R79, UR4, R20 ;  /* 0x000000044f027c25 */ /* 0x000fe2000f8e0014 */
[-C--:B------:R-:W-:Y:S01]  /*1cca0*/  ISETP.GE.AND P0, PT, R233, R0.reuse, PT ;  /* 0x00000000e900720c */ /* 0x080fe20003f06270 */
[----:B------:R-:W-:Y:S01]  /*1ccb0*/  ULDC.64 UR4, c[0x0][0xae8] ;  /* 0x0002ba0000047ab9 */ /* 0x000fe20000000a00 */
[----:B------:R-:W-:Y:S01]  /*1ccc0*/  ISETP.GE.AND P1, PT, R235, R0, PT ;  /* 0x00000000eb00720c */ /* 0x000fe20003f26270 */
[----:B------:R-:W-:Y:S01]  /*1ccd0*/  VIADD R0, R19, 0x38820 ;  /* 0x0003882013007836 */ /* 0x000fe20000000000 */
[----:B------:R-:W-:Y:S01]  /*1cce0*/  IADD3 R3, R3, R77, RZ ;  /* 0x0000004d03037210 */ /* 0x000fe20007ffe0ff */
[----:B------:R-:W-:-:S03]  /*1ccf0*/  IMAD R20, R78, UR4, RZ ;  /* 0x000000044e147c24 */ /* 0x000fc6000f8e02ff */
[----:B------:R-:W-:Y:S01]  /*1cd00*/  PRMT R0, RZ, 0x654, R0 ;  /* 0x00000654ff007816 */ /* 0x000fe20000000000 */
[C---:B------:R-:W-:Y:S02]  /*1cd10*/  IMAD R79, R81.reuse, UR5, R20 ;  /* 0x00000005514f7c24 */ /* 0x040fe4000f8e0214 */
[----:B------:R-:W-:Y:S01]  /*1cd20*/  IMAD.WIDE.U32 R76, R81, UR4, R2 ;  /* 0x00000004514c7c25 */ /* 0x000fe2000f8e0002 */
[----:B0-----:R1:W-:Y:S03]  /*1cd30*/  SYNCS.ARRIVE.TRANS64.RED.A1T0 RZ, [R0+URZ], RZ ;  /* 0x000000ff00ff79a7 */ /* 0x0013e6000810043f */
[----:B------:R-:W-:-:S04]  /*1cd40*/  IMAD.WIDE R20, R80, 0x80, R22 ;  /* 0x0000008050147825 */ /* 0x000fc800078e0216 */
[----:B------:R-:W-:Y:S01]  /*1cd50*/  IMAD.IADD R81, R77, 0x1, R79 ;  /* 0x000000014d517824 */ /* 0x000fe200078e024f */
[----:B-1----:R-:W-:Y:S06]  /*1cd60*/  @P3 BRA `(.L_x_455) ;  /* 0x0000000000543947 */ /* 0x002fec0003800000 */
[----:B------:R-:W-:Y:S01]  /*1cd70*/  ULDC.64 UR6, c[0x0][0xad8] ;  /* 0x0002b60000067ab9 */ /* 0x000fe20000000a00 */
[----:B------:R-:W-:Y:S01]  /*1cd80*/  MOV R2, R76 ;  /* 0x0000004c00027202 */ /* 0x000fe20000000f00 */
[----:B------:R-:W-:Y:S01]  /*1cd90*/  IMAD R79, R21, UR6, RZ ;  /* 0x00000006154f7c24 */ /* 0x000fe2000f8e02ff */
[----:B------:R-:W-:Y:S01]  /*1cda0*/  ULDC UR4, c[0x0][0xa8c] ;  /* 0x0002a30000047ab9 */ /* 0x000fe20000000800 */
[----:B------:R-:W-:Y:S01]  /*1cdb0*/  IMAD.MOV.U32 R3, RZ, RZ, R81 ;  /* 0x000000ffff037224 */ /* 0x000fe200078e0051 */
[----:B------:R-:W-:Y:S01]  /*1cdc0*/  ISETP.GE.AND P5, PT, R18, UR4, PT ;  /* 0x0000000412007c0c */ /* 0x000fe2000bfa6270 */
[----:B------:R-:W-:Y:S01]  /*1cdd0*/  IMAD R79, R20, UR7, R79 ;  /* 0x00000007144f7c24 */ /* 0x000fe2000f8e024f */
[----:B------:R-:W-:Y:S01]  /*1cde0*/  IADD3 R0, -R18, 0x80, R16 ;  /* 0x0000008012007810 */ /* 0x000fe20007ffe110 */
[----:B------:R-:W-:Y:S01]  /*1cdf0*/  IMAD.WIDE.U32 R2, R20, UR6, R2 ;  /* 0x0000000614027c25 */ /* 0x000fe2000f8e0002 */
[----:B------:R-:W-:Y:S01]  /*1ce00*/  ULDC.64 UR6, c[0x0][0xa80] ;  /* 0x0002a00000067ab9 */ /* 0x000fe20000000a00 */
[----:B------:R-:W-:-:S02]  /*1ce10*/  ISETP.GE.AND P4, PT, R236, UR4, PT ;  /* 0x00000004ec007c0c */ /* 0x000fc4000bf86270 */
[----:B------:R-:W-:Y:S01]  /*1ce20*/  IMAD.IADD R3, R3, 0x1, R79 ;  /* 0x0000000103037824 */ /* 0x000fe200078e024f */
[----:B------:R-:W-:-:S04]  /*1ce30*/  LEA R78, P3, R2, UR6, 0x1 ;  /* 0x00000006024e7c11 */ /* 0x000fc8000f8608ff */
[----:B------:R-:W-:Y:S02]  /*1ce40*/  LEA.HI.X R79, R2, UR7, R3, 0x1, P3 ;  /* 0x00000007024f7c11 */ /* 0x000fe400098f0c03 */
[----:B------:R-:W-:Y:S02]  /*1ce50*/  ISETP.GE.AND P3, PT, R0, UR4, PT ;  /* 0x0000000400007c0c */ /* 0x000fe4000bf66270 */
[----:B------:R-:W-:Y:S01]  /*1ce60*/  IADD3 R0, R18, 0xc0, RZ ;  /* 0x000000c012007810 */ /* 0x000fe20007ffe0ff */
[----:B-----5:R0:W-:Y:S03]  /*1ce70*/  @!P5 STG.E.128 desc[UR42][R78.64], R4 ;  /* 0x000000044e00d986 */ /* 0x0201e6000c101d2a */
[----:B------:R-:W-:Y:S01]  /*1ce80*/  ISETP.GE.AND P5, PT, R0, UR4, PT ;  /* 0x0000000400007c0c */ /* 0x000fe2000bfa6270 */
[----:B------:R0:W-:Y:S06]  /*1ce90*/  @!P4 STG.E.128 desc[UR42][R78.64+0x80], R28 ;  /* 0x0000801c4e00c986 */ /* 0x0001ec000c101d2a */
[----:B------:R0:W-:Y:S06]  /*1cea0*/  @!P3 STG.E.128 desc[UR42][R78.64+0x100], R44 ;  /* 0x0001002c4e00b986 */ /* 0x0001ec000c101d2a */
[----:B------:R0:W-:Y:S02]  /*1ceb0*/  @!P5 STG.E.128 desc[UR42][R78.64+0x180], R72 ;  /* 0x000180484e00d986 */ /* 0x0001e4000c101d2a */
.L_x_455:
[----:B------:R-:W-:Y:S05]  /*1cec0*/  BSYNC B1 ;  /* 0x0000000000017941 */ /* 0x000fea0003800000 */
.L_x_454:
[----:B------:R-:W-:Y:S04]  /*1ced0*/  BSSY B1, `(.L_x_456) ;  /* 0x0000019000017945 */ /* 0x000fe80003800000 */
[----:B------:R-:W-:Y:S05]  /*1cee0*/  @P2 BRA `(.L_x_457) ;  /* 0x00000000005c2947 */ /* 0x000fea0003800000 */
[----:B0----5:R-:W-:Y:S01]  /*1cef0*/  IADD3 R5, P2, R20, 0x20, RZ ;  /* 0x0000002014057810 */ /* 0x021fe20007f5e0ff */
[----:B------:R-:W-:Y:S01]  /*1cf00*/  ULDC.64 UR4, c[0x0][0xad8] ;  /* 0x0002b60000047ab9 */ /* 0x000fe20000000a00 */
[----:B------:R-:W-:Y:S01]  /*1cf10*/  MOV R3, R81 ;  /* 0x0000005100037202 */ /* 0x000fe20000000f00 */
[----:B------:R-:W-:Y:S01]  /*1cf20*/  IMAD.MOV.U32 R2, RZ, RZ, R76 ;  /* 0x000000ffff027224 */ /* 0x000fe200078e004c */
[----:B------:R-:W-:Y:S01]  /*1cf30*/  IADD3 R4, -R18, 0x80, R16 ;  /* 0x0000008012047810 */ /* 0x000fe20007ffe110 */
[----:B------:R-:W-:Y:S01]  /*1cf40*/  IMAD.X R0, RZ, RZ, R21, P2 ;  /* 0x000000ffff007224 */ /* 0x000fe200010e0615 */
[----:B------:R-:W-:Y:S01]  /*1cf50*/  ULDC.64 UR6, c[0x0][0xa80] ;  /* 0x0002a00000067ab9 */ /* 0x000fe20000000a00 */
[----:B------:R-:W-:-:S04]  /*1cf60*/  IMAD.WIDE.U32 R2, R5, UR4, R2 ;  /* 0x0000000405027c25 */ /* 0x000fc8000f8e0002 */
[----:B------:R-:W-:Y:S01]  /*1cf70*/  IMAD R0, R0, UR4, RZ ;  /* 0x0000000400007c24 */ /* 0x000fe2000f8e02ff */
[----:B------:R-:W-:Y:S02]  /*1cf80*/  ULDC UR4, c[0x0][0xa8c] ;  /* 0x0002a30000047ab9 */ /* 0x000fe40000000800 */
[----:B------:R-:W-:Y:S01]  /*1cf90*/  ISETP.GE.AND P2, PT, R4, UR4, PT ;  /* 0x0000000404007c0c */ /* 0x000fe2000bf46270 */
[----:B------:R-:W-:Y:S01]  /*1cfa0*/  IMAD R5, R5, UR5, R0 ;  /* 0x0000000505057c24 */ /* 0x000fe2000f8e0200 */
[----:B------:R-:W-:Y:S01]  /*1cfb0*/  LEA R4, P5, R2, UR6, 0x1 ;  /* 0x0000000602047c11 */ /* 0x000fe2000f8a08ff */
[C---:B------:R-:W-:Y:S01]  /*1cfc0*/  VIADD R0, R18.reuse, 0xc0 ;  /* 0x000000c012007836 */ /* 0x040fe20000000000 */
[----:B------:R-:W-:Y:S01]  /*1cfd0*/  ISETP.GE.AND P4, PT, R18, UR4, PT ;  /* 0x0000000412007c0c */ /* 0x000fe2000bf86270 */
[----:B------:R-:W-:Y:S01]  /*1cfe0*/  IMAD.IADD R3, R3, 0x1, R5 ;  /* 0x0000000103037824 */ /* 0x000fe200078e0205 */
[----:B------:R-:W-:-:S04]  /*1cff0*/  ISETP.GE.AND P3, PT, R236, UR4, PT ;  /* 0x00000004ec007c0c */ /* 0x000fc8000bf66270 */
[----:B------:R-:W-:Y:S02]  /*1d000*/  LEA.HI.X R5, R2, UR7, R3, 0x1, P5 ;  /* 0x0000000702057c11 */ /* 0x000fe4000a8f0c03 */
[----:B------:R-:W-:-:S03]  /*1d010*/  ISETP.GE.AND P5, PT, R0, UR4, PT ;  /* 0x0000000400007c0c */ /* 0x000fc6000bfa6270 */
[----:B------:R1:W-:Y:S04]  /*1d020*/  @!P2 STG.E.128 desc[UR42][R4.64+0x100], R48 ;  /* 0x000100300400a986 */ /* 0x0003e8000c101d2a */
[----:B------:R1:W-:Y:S04]  /*1d030*/  @!P4 STG.E.128 desc[UR42][R4.64], R8 ;  /* 0x000000080400c986 */ /* 0x0003e8000c101d2a */
[----:B------:R1:W-:Y:S04]  /*1d040*/  @!P3 STG.E.128 desc[UR42][R4.64+0x80], R32 ;  /* 0x000080200400b986 */ /* 0x0003e8000c101d2a */
[----:B------:R1:W-:Y:S02]  /*1d050*/  @!P5 STG.E.128 desc[UR42][R4.64+0x180], R68 ;  /* 0x000180440400d986 */ /* 0x0003e4000c101d2a */
.L_x_457:
[----:B------:R-:W-:Y:S05]  /*1d060*/  BSYNC B1 ;  /* 0x0000000000017941 */ /* 0x000fea0003800000 */
.L_x_456:
[----:B------:R-:W-:Y:S04]  /*1d070*/  BSSY B1, `(.L_x_458) ;  /* 0x0000019000017945 */ /* 0x000fe80003800000 */
[----:B------:R-:W-:Y:S05]  /*1d080*/  @P0 BRA `(.L_x_459) ;  /* 0x00000000005c0947 */ /* 0x000fea0003800000 */
[----:B01---5:R-:W-:Y:S01]  /*1d090*/  IADD3 R5, P0, R20, 0x40, RZ ;  /* 0x0000004014057810 */ /* 0x023fe20007f1e0ff */
[C---:B------:R-:W-:Y:S01]  /*1d0a0*/  VIADD R3, R18.reuse, 0xc0 ;  /* 0x000000c012037836 */ /* 0x040fe20000000000 */
[----:B------:R-:W-:Y:S01]  /*1d0b0*/  IADD3 R2, -R18, 0x80, R16 ;  /* 0x0000008012027810 */ /* 0x000fe20007ffe110 */
[----:B------:R-:W-:Y:S01]  /*1d0c0*/  ULDC UR4, c[0x0][0xa8c] ;  /* 0x0002a30000047ab9 */ /* 0x000fe20000000800 */
[----:B------:R-:W-:Y:S01]  /*1d0d0*/  IADD3.X R0, RZ, R21, RZ, P0, !PT ;  /* 0x00000015ff007210 */ /* 0x000fe200007fe4ff */
[----:B------:R-:W-:Y:S01]  /*1d0e0*/  ULDC.64 UR6, c[0x0][0xad8] ;  /* 0x0002b60000067ab9 */ /* 0x000fe20000000a00 */
[----:B------:R-:W-:Y:S02]  /*1d0f0*/  ISETP.GE.AND P5, PT, R3, UR4, PT ;  /* 0x0000000403007c0c */ /* 0x000fe4000bfa6270 */
[----:B------:R-:W-:Y:S01]  /*1d100*/  ISETP.GE.AND P4, PT, R2, UR4, PT ;  /* 0x0000000402007c0c */ /* 0x000fe2000bf86270 */
[----:B------:R-:W-:Y:S01]  /*1d110*/  IMAD.MOV.U32 R2, RZ, RZ, R76 ;  /* 0x000000ffff027224 */ /* 0x000fe200078e004c */
[----:B------:R-:W-:Y:S01]  /*1d120*/  MOV R3, R81 ;  /* 0x0000005100037202 */ /* 0x000fe20000000f00 */
[----:B------:R-:W-:Y:S01]  /*1d130*/  IMAD R0, R0, UR6, RZ ;  /* 0x0000000600007c24 */ /* 0x000fe2000f8e02ff */
[----:B------:R-:W-:-:S02]  /*1d140*/  ISETP.GE.AND P2, PT, R18, UR4, PT ;  /* 0x0000000412007c0c */ /* 0x000fc4000bf46270 */
[----:B------:R-:W-:Y:S01]  /*1d150*/  ISETP.GE.AND P3, PT, R236, UR4, PT ;  /* 0x00000004ec007c0c */ /* 0x000fe2000bf66270 */
[----:B------:R-:W-:-:S04]  /*1d160*/  IMAD.WIDE.U32 R2, R5, UR6, R2 ;  /* 0x0000000605027c25 */ /* 0x000fc8000f8e0002 */
        /* <DEDUP_REMOVED lines=9> */
.L_x_459:
[----:B------:R-:W-:Y:S05]  /*1d200*/  BSYNC B1 ;  /* 0x0000000000017941 */ /* 0x000fea0003800000 */
.L_x_458:
[----:B------:R-:W-:Y:S05]  /*1d210*/  @P1 BRA `(.L_x_460) ;  /* 0x0000000c00401947 */ /* 0x000fea0003800000 */
[----:B012--5:R-:W-:Y:S01]  /*1d220*/  IADD3 R5, P0, R20, 0x60, RZ ;  /* 0x0000006014057810 */ /* 0x027fe20007f1e0ff */
[----:B------:R-:W-:Y:S01]  /*1d230*/  ULDC.64 UR6, c[0x0][0xad8] ;  /* 0x0002b60000067ab9 */ /* 0x000fe20000000a00 */
[----:B------:R-:W-:Y:S01]  /*1d240*/  MOV R2, R76 ;  /* 0x0000004c00027202 */ /* 0x000fe20000000f00 */
[----:B------:R-:W-:Y:S01]  /*1d250*/  IMAD.MOV.U32 R3, RZ, RZ, R81 ;  /* 0x000000ffff037224 */ /* 0x000fe200078e0051 */
[----:B------:R-:W-:Y:S01]  /*1d260*/  IADD3 R0, -R18, 0x80, R16 ;  /* 0x0000008012007810 */ /* 0x000fe20007ffe110 */
[----:B------:R-:W-:Y:S01]  /*1d270*/  IMAD.X R20, RZ, RZ, R21, P0 ;  /* 0x000000ffff147224 */ /* 0x000fe200000e0615 */
[----:B------:R-:W-:Y:S01]  /*1d280*/  ULDC UR4, c[0x0][0xa8c] ;  /* 0x0002a30000047ab9 */ /* 0x000fe20000000800 */
[----:B------:R-:W-:Y:S01]  /*1d290*/  IMAD.WIDE.U32 R2, R5, UR6, R2 ;  /* 0x0000000605027c25 */ /* 0x000fe2000f8e0002 */
[----:B------:R-:W-:Y:S02]  /*1d2a0*/  ISETP.GE.AND P3, PT, R0, UR4, PT ;  /* 0x0000000400007c0c */ /* 0x000fe4000bf66270 */
[----:B------:R-:W-:Y:S01]  /*1d2b0*/  ISETP.GE.AND P1, PT, R18, UR4, PT ;  /* 0x0000000412007c0c */ /* 0x000fe2000bf26270 */
[----:B------:R-:W-:Y:S01]  /*1d2c0*/  IMAD R20, R20, UR6, RZ ;  /* 0x0000000614147c24 */ /* 0x000fe2000f8e02ff */
[----:B------:R-:W-:-:S02]  /*1d2d0*/  ISETP.GE.AND P2, PT, R236, UR4, PT ;  /* 0x00000004ec007c0c */ /* 0x000fc4000bf46270 */
[----:B------:R-:W-:Y:S01]  /*1d2e0*/  IADD3 R0, R18, 0xc0, RZ ;  /* 0x000000c012007810 */ /* 0x000fe20007ffe0ff */
[----:B------:R-:W-:Y:S01]  /*1d2f0*/  IMAD R5, R5, UR7, R20 ;  /* 0x0000000705057c24 */ /* 0x000fe2000f8e0214 */
[----:B------:R-:W-:Y:S02]  /*1d300*/  ULDC.64 UR6, c[0x0][0xa80] ;  /* 0x0002a00000067ab9 */ /* 0x000fe40000000a00 */
        /* <DEDUP_REMOVED lines=10> */
.L_x_451:
[----:B------:R-:W4:Y:S01]  /*1d3b0*/  LDL R11, [R1+0x18] ;  /* 0x00001800010b7983 */ /* 0x000f220000100800 */
[----:B------:R-:W-:-:S03]  /*1d3c0*/  ULDC.64 UR4, c[0x0][0xbd8] ;  /* 0x0002f60000047ab9 */ /* 0x000fc60000000a00 */
[----:B------:R-:W2:Y:S01]  /*1d3d0*/  LDL R9, [R1+0x30] ;  /* 0x0000300001097983 */ /* 0x000ea20000100800 */
[----:B------:R-:W-:Y:S01]  /*1d3e0*/  ISETP.NE.U32.AND P0, PT, RZ, UR4, PT ;  /* 0x00000004ff007c0c */ /* 0x000fe2000bf05070 */
[----:B------:R-:W-:-:S03]  /*1d3f0*/  IMAD.MOV.U32 R7, RZ, RZ, RZ ;  /* 0x000000ffff077224 */ /* 0x000fc600078e00ff */
[----:B------:R-:W-:Y:S01]  /*1d400*/  ISETP.NE.AND.EX P0, PT, RZ, UR5, PT, P0 ;  /* 0x00000005ff007c0c */ /* 0x000fe2000bf05300 */
[C---:B----4-:R-:W-:Y:S01]  /*1d410*/  IMAD.SHL.U32 R4, R11.reuse, 0x4, RZ ;  /* 0x000000040b047824 */ /* 0x050fe200078e00ff */
[----:B--2---:R-:W-:-:S04]  /*1d420*/  SHF.L.U64.HI R0, R11, 0x2, R9 ;  /* 0x000000020b007819 */ /* 0x004fc80000010209 */
[----:B------:R-:W-:-:S04]  /*1d430*/  IADD3 R2, P1, R4, UR4, RZ ;  /* 0x0000000404027c10 */ /* 0x000fc8000ff3e0ff */
[----:B------:R-:W-:Y:S01]  /*1d440*/  IADD3.X R3, R0, UR5, RZ, P1, !PT ;  /* 0x0000000500037c10 */ /* 0x000fe20008ffe4ff */
[----:B------:R-:W-:Y:S02]  /*1d450*/  ULDC.64 UR4, c[0x0][0xbe0] ;  /* 0x0002f80000047ab9 */ /* 0x000fe40000000a00 */
[----:B------:R-:W-:Y:S02]  /*1d460*/  ISETP.NE.U32.AND P1, PT, RZ, UR4, PT ;  /* 0x00000004ff007c0c */ /* 0x000fe4000bf25070 */
[----:B------:R2:W5:Y:S02]  /*1d470*/  @P0 LDG.E R7, desc[UR42][R2.64] ;  /* 0x0000002a02070981 */ /* 0x000564000c1e1900 */
[----:B------:R-:W-:Y:S01]  /*1d480*/  ISETP.NE.AND.EX P1, PT, RZ, UR5, PT, P1 ;  /* 0x00000005ff007c0c */ /* 0x000fe2000bf25310 */
[----:B------:R-:W4:-:S12]  /*1d490*/  S2R R14, SR_TID.X ;  /* 0x00000000000e7919 */ /* 0x000f180000002100 */
[----:B------:R-:W-:Y:S01]  /*1d4a0*/  @P1 IADD3 R4, P2, R4, UR4, RZ ;  /* 0x0000000404041c10 */ /* 0x000fe2000ff5e0ff */
[----:B------:R-:W-:-:S03]  /*1d4b0*/  ULDC UR4, c[0x0][0xa88] ;  /* 0x0002a20000047ab9 */ /* 0x000fc60000000800 */
[----:B------:R-:W-:Y:S02]  /*1d4c0*/  @P1 IADD3.X R5, R0, UR5, RZ, P2, !PT ;  /* 0x0000000500051c10 */ /* 0x000fe400097fe4ff */
[----:B------:R-:W-:-:S06]  /*1d4d0*/  MOV R0, UR4 ;  /* 0x0000000400007c02 */ /* 0x000fcc0008000f00 */
[----:B------:R2:W5:Y:S01]  /*1d4e0*/  @P1 LDG.E R0, desc[UR42][R4.64] ;  /* 0x0000002a04001981 */ /* 0x000562000c1e1900 */
[----:B----4-:R-:W-:-:S05]  /*1d4f0*/  VIADD R6, R14, 0xffffff80 ;  /* 0xffffff800e067836 */ /* 0x010fca0000000000 */
[----:B------:R-:W-:Y:S01]  /*1d500*/  ISETP.GE.AND P2, PT, R6, 0x80, PT ;  /* 0x000000800600780c */ /* 0x000fe20003f46270 */
[----:B--2---:R-:W-:-:S12]  /*1d510*/  @P1 BRA `(.L_x_461) ;  /* 0x0000000000101947 */ /* 0x004fd80003800000 */
[----:B------:R-:W-:Y:S05]  /*1d520*/  @!P0 BRA `(.L_x_461) ;  /* 0x00000000000c8947 */ /* 0x000fea0003800000 */
[----:B------:R-:W2:Y:S04]  /*1d530*/  LDG.E R5, desc[UR42][R2.64] ;  /* 0x0000002a02057981 */ /* 0x000ea8000c1e1900 */
[----:B-----5:R-:W2:Y:S02]  /*1d540*/  LDG.E R0, desc[UR42][R2.64+0x4] ;  /* 0x0000042a02007981 */ /* 0x020ea4000c1e1900 */
[----:B--2---:R-:W-:-:S07]  /*1d550*/  IMAD.IADD R0, R0, 0x1, -R5 ;  /* 0x0000000100007824 */ /* 0x004fce00078e0a05 */
.L_x_461:
[----:B------:R-:W2:Y:S04]  /*1d560*/  LDL R12, [R1+0x2c] ;  /* 0x00002c00010c7983 */ /* 0x000ea80000100800 */
[----:B------:R4:W5:Y:S01]  /*1d570*/  LDL R10, [R1+0x34] ;  /* 0x00003400010a7983 */ /* 0x0009620000100800 */
[----:B------:R-:W-:Y:S01]  /*1d580*/  BSSY B1, `(.L_x_462) ;  /* 0x000001c000017945 */ /* 0x000fe20003800000 */
[----:B------:R-:W-:Y:S02]  /*1d590*/  SHF.R.S32.HI R13, RZ, 0x1f, R18 ;  /* 0x0000001fff0d7819 */ /* 0x000fe40000011412 */
[----:B------:R-:W-:Y:S02]  /*1d5a0*/  SEL R11, R11, RZ, !P0 ;  /* 0x000000ff0b0b7207 */ /* 0x000fe40004000000 */
[----:B------:R-:W-:-:S02]  /*1d5b0*/  SEL R9, R9, RZ, !P0 ;  /* 0x000000ff09097207 */ /* 0x000fc40004000000 */
[----:B-----5:R-:W-:Y:S02]  /*1d5c0*/  SHF.R.S32.HI R6, RZ, 0x1f, R7 ;  /* 0x0000001fff067819 */ /* 0x020fe40000011407 */
[----:B--2---:R-:W-:Y:S01]  /*1d5d0*/  SHF.R.S32.HI R8, RZ, 0x1f, R12 ;  /* 0x0000001fff087819 */ /* 0x004fe2000001140c */
[----:B----4-:R-:W-:Y:S06]  /*1d5e0*/  @P2 BRA `(.L_x_463) ;  /* 0x0000000000542947 */ /* 0x010fec0003800000 */
[----:B------:R-:W-:-:S05]  /*1d5f0*/  LEA R2, R10, R14, 0x7 ;  /* 0x0000000e0a027211 */ /* 0x000fca00078e38ff */
[----:B------:R-:W-:-:S05]  /*1d600*/  VIADD R3, R2, 0xffffff80 ;  /* 0xffffff8002037836 */ /* 0x000fca0000000000 */
[----:B------:R-:W-:-:S13]  /*1d610*/  ISETP.GE.AND P0, PT, R3, R0, PT ;  /* 0x000000000300720c */ /* 0x000fda0003f06270 */
[----:B------:R-:W-:Y:S05]  /*1d620*/  @P0 BRA `(.L_x_463) ;  /* 0x0000000000440947 */ /* 0x000fea0003800000 */
[C---:B------:R-:W-:Y:S01]  /*1d630*/  IADD3 R2, P0, R3.reuse, R7, RZ ;  /* 0x0000000703027210 */ /* 0x040fe20007f1e0ff */
[----:B------:R-:W-:Y:S02]  /*1d640*/  ULDC.64 UR4, c[0x0][0xb70] ;  /* 0x0002dc0000047ab9 */ /* 0x000fe40000000a00 */
[----:B------:R-:W-:Y:S01]  /*1d650*/  IMAD R4, R8, UR4, RZ ;  /* 0x0000000408047c24 */ /* 0x000fe2000f8e02ff */
[----:B------:R-:W-:-:S03]  /*1d660*/  LEA.HI.X.SX32 R3, R3, R6, 0x1, P0 ;  /* 0x0000000603037211 */ /* 0x000fc600000f0eff */
[C---:B------:R-:W-:Y:S02]  /*1d670*/  IMAD R5, R12.reuse, UR5, R4 ;  /* 0x000000050c057c24 */ /* 0x040fe4000f8e0204 */
[----:B------:R-:W-:Y:S01]  /*1d680*/  IMAD.WIDE.U32 R2, R12, UR4, R2 ;  /* 0x000000040c027c25 */ /* 0x000fe2000f8e0002 */
[----:B------:R-:W-:-:S03]  /*1d690*/  ULDC.64 UR4, c[0x0][0xb78] ;  /* 0x0002de0000047ab9 */ /* 0x000fc60000000a00 */
[----:B------:R-:W-:Y:S02]  /*1d6a0*/  IMAD R4, R9, UR4, RZ ;  /* 0x0000000409047c24 */ /* 0x000fe4000f8e02ff */
[----:B------:R-:W-:Y:S02]  /*1d6b0*/  IMAD.IADD R3, R3, 0x1, R5 ;  /* 0x0000000103037824 */ /* 0x000fe400078e0205 */
[C---:B------:R-:W-:Y:S02]  /*1d6c0*/  IMAD R5, R11.reuse, UR5, R4 ;  /* 0x000000050b057c24 */ /* 0x040fe4000f8e0204 */
[----:B------:R-:W-:Y:S01]  /*1d6d0*/  IMAD.WIDE.U32 R2, R11, UR4, R2 ;  /* 0x000000040b027c25 */ /* 0x000fe2000f8e0002 */
[----:B------:R-:W-:-:S04]  /*1d6e0*/  ULDC.64 UR4, c[0x0][0xb40] ;  /* 0x0002d00000047ab9 */ /* 0x000fc80000000a00 */
[----:B------:R-:W-:Y:S02]  /*1d6f0*/  IADD3 R3, R3, R5, RZ ;  /* 0x0000000503037210 */ /* 0x000fe40007ffe0ff */
[----:B------:R-:W-:-:S04]  /*1d700*/  LEA R4, P0, R2, UR4, 0x2 ;  /* 0x0000000402047c11 */ /* 0x000fc8000f8010ff */
[----:B------:R-:W-:Y:S01]  /*1d710*/  LEA.HI.X R5, R2, UR5, R3, 0x2, P0 ;  /* 0x0000000502057c11 */ /* 0x000fe200080f1403 */
[----:B------:R-:W-:-:S05]  /*1d720*/  IMAD.MOV.U32 R3, RZ, RZ, -0x800000 ;  /* 0xff800000ff037424 */ /* 0x000fca00078e00ff */
[----:B------:R2:W-:Y:S03]  /*1d730*/  STG.E desc[UR42][R4.64], R3 ;  /* 0x0000000304007986 */ /* 0x0005e6000c10192a */
.L_x_463:
[----:B------:R-:W-:Y:S05]  /*1d740*/  BSYNC B1 ;  /* 0x0000000000017941 */ /* 0x000fea0003800000 */
.L_x_462:
[----:B------:R-:W-:Y:S01]  /*1d750*/  ULDC.64 UR4, c[0x0][0xaa0] ;  /* 0x0002a80000047ab9 */ /* 0x000fe20000000a00 */
[----:B--2---:R-:W-:Y:S01]  /*1d760*/  MOV R3, R13 ;  /* 0x0000000d00037202 */ /* 0x004fe20000000f00 */
[----:B------:R-:W-:Y:S01]  /*1d770*/  IMAD.MOV.U32 R2, RZ, RZ, R18 ;  /* 0x000000ffff027224 */ /* 0x000fe200078e0012 */
[----:B------:R-:W-:Y:S01]  /*1d780*/  BSSY B1, `(.L_x_464) ;  /* 0x000002b000017945 */ /* 0x000fe20003800000 */
[----:B------:R-:W-:Y:S02]  /*1d790*/  IMAD R4, R6, UR4, RZ ;  /* 0x0000000406047c24 */ /* 0x000fe4000f8e02ff */
[----:B------:R-:W-:-:S04]  /*1d7a0*/  IMAD.WIDE.U32 R2, R7, UR4, R2 ;  /* 0x0000000407027c25 */ /* 0x000fc8000f8e0002 */
[----:B------:R-:W-:Y:S01]  /*1d7b0*/  IMAD R7, R7, UR5, R4 ;  /* 0x0000000507077c24 */ /* 0x000fe2000f8e0204 */
[----:B------:R-:W-:Y:S02]  /*1d7c0*/  ULDC.64 UR4, c[0x0][0xae0] ;  /* 0x0002b80000047ab9 */ /* 0x000fe40000000a00 */
[----:B------:R-:W-:Y:S02]  /*1d7d0*/  IMAD R4, R8, UR4, RZ ;  /* 0x0000000408047c24 */ /* 0x000fe4000f8e02ff */
[----:B------:R-:W-:Y:S02]  /*1d7e0*/  IMAD R8, R10, -0x80, R0 ;  /* 0xffffff800a087824 */ /* 0x000fe400078e0200 */
[----:B------:R-:W-:Y:S02]  /*1d7f0*/  IMAD.IADD R3, R3, 0x1, R7 ;  /* 0x0000000103037824 */ /* 0x000fe400078e0207 */
[----:B------:R-:W-:Y:S01]  /*1d800*/  IMAD R5, R12, UR5, R4 ;  /* 0x000000050c057c24 */ /* 0x000fe2000f8e0204 */
[-C--:B------:R-:W-:Y:S01]  /*1d810*/  ISETP.GE.AND P1, PT, R22, R8.reuse, PT ;  /* 0x000000081600720c */ /* 0x080fe20003f26270 */
[----:B------:R-:W-:Y:S01]  /*1d820*/  IMAD.WIDE.U32 R2, R12, UR4, R2 ;  /* 0x000000040c027c25 */ /* 0x000fe2000f8e0002 */
[----:B------:R-:W-:Y:S01]  /*1d830*/  ULDC.64 UR4, c[0x0][0xae8] ;  /* 0x0002ba0000047ab9 */ /* 0x000fe20000000a00 */
[----:B------:R-:W-:-:S02]  /*1d840*/  ISETP.GE.AND P0, PT, R234, R8, PT ;  /* 0x00000008ea00720c */ /* 0x000fc40003f06270 */
[----:B------:R-:W-:Y:S02]  /*1d850*/  IMAD.IADD R3, R3, 0x1, R5 ;  /* 0x0000000103037824 */ /* 0x000fe400078e0205 */
[----:B------:R-:W-:Y:S02]  /*1d860*/  IMAD R0, R9, UR4, RZ ;  /* 0x0000000409007c24 */ /* 0x000fe4000f8e02ff */
[----:B------:R-:W-:Y:S01]  /*1d870*/  IMAD.WIDE.U32 R4, R11, UR4, R2 ;  /* 0x000000040b047c25 */ /* 0x000fe2000f8e0002 */
[----:B------:R-:W-:-:S03]  /*1d880*/  MOV R2, R22 ;  /* 0x0000001600027202 */ /* 0x000fc60000000f00 */
[----:B------:R-:W-:Y:S02]  /*1d890*/  IMAD R9, R11, UR5, R0 ;  /* 0x000000050b097c24 */ /* 0x000fe4000f8e0200 */
[----:B------:R-:W-:Y:S02]  /*1d8a0*/  IMAD.MOV.U32 R3, RZ, RZ, R23 ;  /* 0x000000ffff037224 */ /* 0x000fe400078e0017 */
[----:B------:R-:W-:Y:S02]  /*1d8b0*/  IMAD.IADD R11, R5, 0x1, R9 ;  /* 0x00000001050b7824 */ /* 0x000fe400078e0209 */
[----:B------:R-:W-:Y:S01]  /*1d8c0*/  IMAD.WIDE R6, R10, 0x80, R2 ;  /* 0x000000800a067825 */ /* 0x000fe200078e0202 */
[----:B------:R-:W-:Y:S06]  /*1d8d0*/  @P1 BRA `(.L_x_465) ;  /* 0x0000000000541947 */ /* 0x000fec0003800000 */
[----:B------:R-:W-:Y:S01]  /*1d8e0*/  IADD3 R2, R18, 0xc0, RZ ;  /* 0x000000c012027810 */ /* 0x000fe20007ffe0ff */
[----:B------:R-:W-:Y:S01]  /*1d8f0*/  ULDC UR4, c[0x0][0xa8c] ;  /* 0x0002a30000047ab9 */ /* 0x000fe20000000800 */
[----:B------:R-:W-:Y:S01]  /*1d900*/  ULDC.64 UR6, c[0x0][0xad8] ;  /* 0x0002b60000067ab9 */ /* 0x000fe20000000a00 */
[----:B------:R-:W-:Y:S01]  /*1d910*/  IMAD.MOV.U32 R3, RZ, RZ, R11 ;  /* 0x000000ffff037224 */ /* 0x000fe200078e000b */
[----:B------:R-:W-:Y:S01]  /*1d920*/  ISETP.GE.AND P5, PT, R2, UR4, PT ;  /* 0x0000000402007c0c */ /* 0x000fe2000bfa6270 */
[----:B------:R-:W-:Y:S01]  /*1d930*/  IMAD R9, R7, UR6, RZ ;  /* 0x0000000607097c24 */ /* 0x000fe2000f8e02ff */
[C---:B------:R-:W-:Y:S01]  /*1d940*/  IADD3 R0, -R18.reuse, 0x80, R16 ;  /* 0x0000008012007810 */ /* 0x040fe20007ffe110 */
[----:B------:R-:W-:Y:S01]  /*1d950*/  IMAD.MOV.U32 R2, RZ, RZ, R4 ;  /* 0x000000ffff027224 */ /* 0x000fe200078e0004 */
[----:B------:R-:W-:Y:S01]  /*1d960*/  ISETP.GE.AND P2, PT, R18, UR4, PT ;  /* 0x0000000412007c0c */ /* 0x000fe2000bf46270 */
[----:B------:R-:W-:Y:S01]  /*1d970*/  IMAD R9, R6, UR7, R9 ;  /* 0x0000000706097c24 */ /* 0x000fe2000f8e0209 */
[----:B------:R-:W-:Y:S01]  /*1d980*/  ISETP.GE.AND P4, PT, R0, UR4, PT ;  /* 0x0000000400007c0c */ /* 0x000fe2000bf86270 */
[----:B------:R-:W-:Y:S01]  /*1d990*/  IMAD.WIDE.U32 R2, R6, UR6, R2 ;  /* 0x0000000606027c25 */ /* 0x000fe2000f8e0002 */
[----:B------:R-:W-:Y:S01]  /*1d9a0*/  ISETP.GE.AND P3, PT, R236, UR4, PT ;  /* 0x00000004ec007c0c */ /* 0x000fe2000bf66270 */
[----:B------:R-:W-:-:S02]  /*1d9b0*/  ULDC.64 UR6, c[0x0][0xa80] ;  /* 0x0002a00000067ab9 */ /* 0x000fc40000000a00 */
[----:B------:R-:W-:Y:S02]  /*1d9c0*/  LEA R12, P1, R2, UR6, 0x1 ;  /* 0x00000006020c7c11 */ /* 0x000fe4000f8208ff */
[----:B------:R-:W-:-:S04]  /*1d9d0*/  IADD3 R3, R3, R9, RZ ;  /* 0x0000000903037210 */ /* 0x000fc80007ffe0ff */
[----:B------:R-:W-:-:S05]  /*1d9e0*/  LEA.HI.X R13, R2, UR7, R3, 0x1, P1 ;  /* 0x00000007020d7c11 */ /* 0x000fca00088f0c03 */
[----:B------:R2:W-:Y:S04]  /*1d9f0*/  @!P2 STG.E.128 desc[UR42][R12.64], RZ ;  /* 0x000000ff0c00a986 */ /* 0x0005e8000c101d2a */
[----:B------:R2:W-:Y:S04]  /*1da00*/  @!P3 STG.E.128 desc[UR42][R12.64+0x80], RZ ;  /* 0x000080ff0c00b986 */ /* 0x0005e8000c101d2a */
[----:B------:R2:W-:Y:S04]  /*1da10*/  @!P4 STG.E.128 desc[UR42][R12.64+0x100], RZ ;  /* 0x000100ff0c00c986 */ /* 0x0005e8000c101d2a */
[----:B------:R2:W-:Y:S02]  /*1da20*/  @!P5 STG.E.128 desc[UR42][R12.64+0x180], RZ ;  /* 0x000180ff0c00d986 */ /* 0x0005e4000c101d2a */
.L_x_465:
[----:B------:R-:W-:Y:S05]  /*1da30*/  BSYNC B1 ;  /* 0x0000000000017941 */ /* 0x000fea0003800000 */
.L_x_464:
[----:B------:R-:W-:Y:S01]  /*1da40*/  BSSY B1, `(.L_x_466) ;  /* 0x000001a000017945 */ /* 0x000fe20003800000 */
[----:B------:R-:W-:-:S03]  /*1da50*/  ISETP.GE.AND P1, PT, R233, R8, PT ;  /* 0x00000008e900720c */ /* 0x000fc60003f26270 */
[----:B------:R-:W-:Y:S10]  /*1da60*/  @P0 BRA `(.L_x_467) ;  /* 0x00000000005c0947 */ /* 0x000ff40003800000 */
[----:B------:R-:W-:Y:S01]  /*1da70*/  IADD3 R9, P0, R6, 0x20, RZ ;  /* 0x0000002006097810 */ /* 0x000fe20007f1e0ff */
[C---:B------:R-:W-:Y:S01]  /*1da80*/  VIADD R3, R18.reuse, 0xc0 ;  /* 0x000000c012037836 */ /* 0x040fe20000000000 */
[----:B------:R-:W-:Y:S01]  /*1da90*/  IADD3 R2, -R18, 0x80, R16 ;  /* 0x0000008012027810 */ /* 0x000fe20007ffe110 */
[----:B------:R-:W-:Y:S01]  /*1daa0*/  ULDC UR4, c[0x0][0xa8c] ;  /* 0x0002a30000047ab9 */ /* 0x000fe20000000800 */
[----:B------:R-:W-:Y:S01]  /*1dab0*/  ULDC.64 UR6, c[0x0][0xad8] ;  /* 0x0002b60000067ab9 */ /* 0x000fe20000000a00 */
[----:B------:R-:W-:Y:S01]  /*1dac0*/  IMAD.X R0, RZ, RZ, R7, P0 ;  /* 0x000000ffff007224 */ /* 0x000fe200000e0607 */
        /* <DEDUP_REMOVED lines=10> */
[----:B--2---:R-:W-:Y:S01]  /*1db70*/  LEA R12, P0, R2, UR6, 0x1 ;  /* 0x00000006020c7c11 */ /* 0x004fe2000f8008ff */
[----:B------:R-:W-:-:S05]  /*1db80*/  IMAD.IADD R3, R3, 0x1, R9 ;  /* 0x0000000103037824 */ /* 0x000fca00078e0209 */
[----:B------:R-:W-:-:S05]  /*1db90*/  LEA.HI.X R13, R2, UR7, R3, 0x1, P0 ;  /* 0x00000007020d7c11 */ /* 0x000fca00080f0c03 */
[----:B------:R4:W-:Y:S04]  /*1dba0*/  @!P2 STG.E.128 desc[UR42][R12.64], RZ ;  /* 0x000000ff0c00a986 */ /* 0x0009e8000c101d2a */
[----:B------:R4:W-:Y:S04]  /*1dbb0*/  @!P3 STG.E.128 desc[UR42][R12.64+0x80], RZ ;  /* 0x000080ff0c00b986 */ /* 0x0009e8000c101d2a */
[----:B------:R4:W-:Y:S04]  /*1dbc0*/  @!P4 STG.E.128 desc[UR42][R12.64+0x100], RZ ;  /* 0x000100ff0c00c986 */ /* 0x0009e8000c101d2a */
[----:B------:R4:W-:Y:S02]  /*1dbd0*/  @!P5 STG.E.128 desc[UR42][R12.64+0x180], RZ ;  /* 0x000180ff0c00d986 */ /* 0x0009e4000c101d2a */
.L_x_467:
[----:B------:R-:W-:Y:S05]  /*1dbe0*/  BSYNC B1 ;  /* 0x0000000000017941 */ /* 0x000fea0003800000 */
.L_x_466:
[----:B------:R-:W-:Y:S01]  /*1dbf0*/  BSSY B1, `(.L_x_468) ;  /* 0x000001a000017945 */ /* 0x000fe20003800000 */
[----:B------:R-:W-:-:S03]  /*1dc00*/  ISETP.GE.AND P0, PT, R235, R8, PT ;  /* 0x00000008eb00720c */ /* 0x000fc60003f06270 */
[----:B------:R-:W-:Y:S10]  /*1dc10*/  @P1 BRA `(.L_x_469) ;  /* 0x00000000005c1947 */ /* 0x000ff40003800000 */
[----:B------:R-:W-:Y:S01]  /*1dc20*/  IADD3 R9, P1, R6, 0x40, RZ ;  /* 0x0000004006097810 */ /* 0x000fe20007f3e0ff */
        /* <DEDUP_REMOVED lines=22> */
.L_x_469:
[----:B------:R-:W-:Y:S05]  /*1dd90*/  BSYNC B1 ;  /* 0x0000000000017941 */ /* 0x000fea0003800000 */
.L_x_468:
[----:B------:R-:W-:Y:S05]  /*1dda0*/  @P0 BRA `(.L_x_460) ;  /* 0x00000000005c0947 */ /* 0x000fea0003800000 */
[----:B------:R-:W-:Y:S01]  /*1ddb0*/  IADD3 R5, P0, R6, 0x60, RZ ;  /* 0x0000006006057810 */ /* 0x000fe20007f1e0ff */
[----:B------:R-:W-:Y:S01]  /*1ddc0*/  ULDC.64 UR6, c[0x0][0xad8] ;  /* 0x0002b60000067ab9 */ /* 0x000fe20000000a00 */
[----:B------:R-:W-:Y:S01]  /*1ddd0*/  MOV R3, R11 ;  /* 0x0000000b00037202 */ /* 0x000fe20000000f00 */
[----:B------:R-:W-:Y:S01]  /*1dde0*/  IMAD.MOV.U32 R2, RZ, RZ, R4 ;  /* 0x000000ffff027224 */ /* 0x000fe200078e0004 */
[C---:B------:R-:W-:Y:S01]  /*1ddf0*/  IADD3 R0, -R18.reuse, 0x80, R16 ;  /* 0x0000008012007810 */ /* 0x040fe20007ffe110 */
[----:B------:R-:W-:Y:S01]  /*1de00*/  IMAD.X R6, RZ, RZ, R7, P0 ;  /* 0x000000ffff067224 */ /* 0x000fe200000e0607 */
[----:B------:R-:W-:Y:S01]  /*1de10*/  ULDC UR4, c[0x0][0xa8c] ;  /* 0x0002a30000047ab9 */ /* 0x000fe20000000800 */
[----:B------:R-:W-:Y:S01]  /*1de20*/  VIADD R4, R18, 0xc0 ;  /* 0x000000c012047836 */ /* 0x000fe20000000000 */
[----:B------:R-:W-:Y:S01]  /*1de30*/  ISETP.GE.AND P3, PT, R0, UR4, PT ;  /* 0x0000000400007c0c */ /* 0x000fe2000bf66270 */
[----:B------:R-:W-:Y:S01]  /*1de40*/  IMAD R6, R6, UR6, RZ ;  /* 0x0000000606067c24 */ /* 0x000fe2000f8e02ff */
[----:B------:R-:W-:Y:S01]  /*1de50*/  ISETP.GE.AND P1, PT, R18, UR4, PT ;  /* 0x0000000412007c0c */ /* 0x000fe2000bf26270 */
[----:B------:R-:W-:Y:S01]  /*1de60*/  IMAD.WIDE.U32 R2, R5, UR6, R2 ;  /* 0x0000000605027c25 */ /* 0x000fe2000f8e0002 */
[----:B------:R-:W-:-:S02]  /*1de70*/  ISETP.GE.AND P4, PT, R4, UR4, PT ;  /* 0x0000000404007c0c */ /* 0x000fc4000bf86270 */
[----:B------:R-:W-:Y:S01]  /*1de80*/  ISETP.GE.AND P2, PT, R236, UR4, PT ;  /* 0x00000004ec007c0c */ /* 0x000fe2000bf46270 */
[----:B------:R-:W-:Y:S01]  /*1de90*/  IMAD R5, R5, UR7, R6 ;  /* 0x0000000705057c24 */ /* 0x000fe2000f8e0206 */
[----:B------:R-:W-:Y:S02]  /*1dea0*/  ULDC.64 UR6, c[0x0][0xa80] ;  /* 0x0002a00000067ab9 */ /* 0x000fe40000000a00 */
[----:B------:R-:W-:Y:S02]  /*1deb0*/  LEA R4, P0, R2, UR6, 0x1 ;  /* 0x0000000602047c11 */ /* 0x000fe4000f8008ff */
[----:B------:R-:W-:-:S04]  /*1dec0*/  IADD3 R3, R3, R5, RZ ;  /* 0x0000000503037210 */ /* 0x000fc80007ffe0ff */
[----:B------:R-:W-:-:S05]  /*1ded0*/  LEA.HI.X R5, R2, UR7, R3, 0x1, P0 ;  /* 0x0000000702057c11 */ /* 0x000fca00080f0c03 */
[----:B------:R0:W-:Y:S04]  /*1dee0*/  @!P1 STG.E.128 desc[UR42][R4.64], RZ ;  /* 0x000000ff04009986 */ /* 0x0001e8000c101d2a */
[----:B------:R0:W-:Y:S04]  /*1def0*/  @!P2 STG.E.128 desc[UR42][R4.64+0x80], RZ ;  /* 0x000080ff0400a986 */ /* 0x0001e8000c101d2a */
[----:B------:R0:W-:Y:S04]  /*1df00*/  @!P3 STG.E.128 desc[UR42][R4.64+0x100], RZ ;  /* 0x000100ff0400b986 */ /* 0x0001e8000c101d2a */
[----:B------:R0:W-:Y:S02]  /*1df10*/  @!P4 STG.E.128 desc[UR42][R4.64+0x180], RZ ;  /* 0x000180ff0400c986 */ /* 0x0001e4000c101d2a */
.L_x_460:
[----:B------:R-:W-:Y:S05]  /*1df20*/  BSYNC B0 ;  /* 0x0000000000007941 */ /* 0x000fea0003800000 */
.L_x_450:
[----:B------:R-:W-:Y:S02]  /*1df30*/  ULDC UR4, c[0x0][0xc14] ;  /* 0x0003050000047ab9 */ /* 0x000fe40000000800 */
[----:B---3--:R-:W-:-:S13]  /*1df40*/  ISETP.GE.AND P0, PT, R127, UR4, PT ;  /* 0x000000047f007c0c */ /* 0x008fda000bf06270 */
[----:B------:R-:W-:Y:S05]  /*1df50*/  @!P0 BRA `(.L_x_470) ;  /* 0xfffffe3000488947 */ /* 0x000fea000383ffff */
[----:B------:R-:W-:Y:S05]  /*1df60*/  BRA `(.L_x_289) ;  /* 0x0000006400d07947 */ /* 0x000fea0003800000 */
.L_x_287:
[----:B------:R-:W-:-:S08]  /*1df70*/  NOP ;  /* 0x0000000000007918 */ /* 0x000fd00000000000 */
[----:B------:R-:W0:-:S00]  /*1df80*/  USETMAXREG.DEALLOC.CTAPOOL 0x18 ;  /* 0x00000018000079c8 */ /* 0x000e0000080e0500 */
[----:B0-----:R-:W2:Y:S01]  /*1df90*/  LDL.LU R2, [R1+0x48] ;  /* 0x0000480001027983 */ /* 0x001ea20000300800 */
[----:B------:R-:W-:-:S06]  /*1dfa0*/  LOP3.LUT R0, R0, 0x3, RZ, 0xc0, !PT ;  /* 0x0000000300007812 */ /* 0x000fcc00078ec0ff */
[----:B------:R-:W0:Y:S02]  /*1dfb0*/  SHFL.IDX PT, R0, R0, RZ, 0x1f ;  /* 0x00001fff00007589 */ /* 0x000e2400000e0000 */
[----:B0-----:R-:W-:Y:S01]  /*1dfc0*/  ISETP.NE.AND P0, PT, R0, RZ, PT ;  /* 0x000000ff0000720c */ /* 0x001fe20003f05270 */
[----:B------:R-:W-:Y:S01]  /*1dfd0*/  IMAD.MOV.U32 R0, RZ, RZ, RZ ;  /* 0x000000ffff007224 */ /* 0x000fe200078e00ff */
[----:B--2---:R-:W-:-:S11]  /*1dfe0*/  LOP3.LUT R2, R2, 0xfffffffd, RZ, 0xc0, !PT ;  /* 0xfffffffd02027812 */ /* 0x004fd600078ec0ff */
[----:B------:R-:W-:-:S05]  /*1dff0*/  @P0 LOP3.LUT R2, R2, 0x2, RZ, 0xfc, !PT ;  /* 0x0000000202020812 */ /* 0x000fca00078efcff */
[----:B------:R0:W-:Y:S01]  /*1e000*/  STL [R1+0x48], R2 ;  /* 0x0000480201007387 */ /* 0x0001e20000100800 */
[----:B------:R-:W-:Y:S05]  /*1e010*/  @!P0 BRA `(.L_x_471) ;  /* 0x0000000000248947 */ /* 0x000fea0003800000 */
[----:B------:R-:W1:Y:S08]  /*1e020*/  S2UR UR5, SR_CgaCtaId ;  /* 0x00000000000579c3 */ /* 0x000e700000008800 */
[----:B------:R-:W-:Y:S06]  /*1e030*/  BAR.SYNC.DEFER_BLOCKING 0x5, 0x180 ;  /* 0x0146000000007b1d */ /* 0x000fec0000010000 */
[----:B------:R-:W-:-:S02]  /*1e040*/  UMOV UR4, 0x400 ;  /* 0x0000040000047882 */ /* 0x000fc40000000000 */
[----:B-1----:R-:W-:-:S09]  /*1e050*/  ULEA UR4, UR5, UR4, 0x18 ;  /* 0x0000000405047291 */ /* 0x002fd2000f8ec03f */
[----:B------:R-:W1:Y:S04]  /*1e060*/  LDS.128 R4, [UR4+0x388d0] ;  /* 0x0388d004ff047984 */ /* 0x000e680008000c00 */
[----:B-1----:R1:W-:Y:S04]  /*1e070*/  STL.64 [R1], R4 ;  /* 0x0000000401007387 */ /* 0x0023e80000100a00 */
[----:B------:R1:W-:Y:S01]  /*1e080*/  STL.64 [R1+0x8], R6 ;  /* 0x0000080601007387 */ /* 0x0003e20000100a00 */
[----:B------:R-:W-:Y:S06]  /*1e090*/  BAR.ARV 0x4, 0x180 ;  /* 0x0106000000007b1d */ /* 0x000fec0000002000 */
[----:B------:R-:W-:Y:S05]  /*1e0a0*/  BRA `(.L_x_472) ;  /* 0x0000000800207947 */ /* 0x000fea0003800000 */
.L_x_471:
[----:B0-----:R-:W0:Y:S01]  /*1e0b0*/  S2R R2, SR_TID.X ;  /* 0x0000000000027919 */ /* 0x001e220000002100 */
[----:B------:R-:W-:Y:S01]  /*1e0c0*/  ULDC UR4, c[0x0][0xc14] ;  /* 0x0003050000047ab9 */ /* 0x000fe20000000800 */
[----:B------:R-:W1:Y:S01]  /*1e0d0*/  S2UR UR6, SR_CTAID.X ;  /* 0x00000000000679c3 */ /* 0x000e620000002500 */
[----:B------:R-:W-:Y:S01]  /*1e0e0*/  ULDC UR5, c[0x0][0xc10] ;  /* 0x0003040000057ab9 */ /* 0x000fe20000000800 */
        /* <DEDUP_REMOVED lines=16> */
[----:B0-----:R-:W-:-:S04]  /*1e1f0*/  SEL R4, R4, RZ, P2 ;  /* 0x000000ff04047207 */ /* 0x001fc80001000000 */
[----:B------:R-:W-:-:S05]  /*1e200*/  IADD3 R4, R7, R4, RZ ;  /* 0x0000000407047210 */ /* 0x000fca0007ffe0ff */
[----:B------:R-:W0:Y:S02]  /*1e210*/  SHFL.UP PT, R6, R4, 0x4, RZ ;  /* 0x0480000004067989 */ /* 0x000e2400000e00ff */
[----:B0-----:R-:W-:-:S05]  /*1e220*/  SEL R3, R6, RZ, P3 ;  /* 0x000000ff06037207 */ /* 0x001fca0001800000 */
[----:B------:R-:W-:Y:S02]  /*1e230*/  IMAD.IADD R3, R4, 0x1, R3 ;  /* 0x0000000104037824 */ /* 0x000fe400078e0203 */
[----:B------:R-:W-:-:S03]  /*1e240*/  IMAD.MOV.U32 R4, RZ, RZ, RZ ;  /* 0x000000ffff047224 */ /* 0x000fc600078e00ff */
[----:B------:R-:W0:Y:S02]  /*1e250*/  SHFL.UP PT, R2, R3, 0x8, RZ ;  /* 0x0500000003027989 */ /* 0x000e2400000e00ff */
[----:B0-----:R-:W-:-:S05]  /*1e260*/  SEL R2, R2, RZ, P4 ;  /* 0x000000ff02027207 */ /* 0x001fca0002000000 */
[----:B------:R-:W-:-:S05]  /*1e270*/  IMAD.IADD R7, R3, 0x1, R2 ;  /* 0x0000000103077824 */ /* 0x000fca00078e0202 */
[----:B------:R-:W0:Y:S02]  /*1e280*/  SHFL.UP PT, R2, R7, 0x10, RZ ;  /* 0x0600000007027989 */ /* 0x000e2400000e00ff */
[----:B0-----:R-:W-:-:S04]  /*1e290*/  SEL R2, R2, RZ, P5 ;  /* 0x000000ff02027207 */ /* 0x001fc80002800000 */
[----:B------:R-:W-:-:S05]  /*1e2a0*/  IADD3 R2, R7, R2, RZ ;  /* 0x0000000207027210 */ /* 0x000fca0007ffe0ff */
[----:B------:R-:W0:Y:S02]  /*1e2b0*/  SHFL.IDX PT, R6, R2, 0x1f, 0x1f ;  /* 0x03e01f0002067f89 */ /* 0x000e2400000e0000 */
[----:B0-----:R-:W-:-:S04]  /*1e2c0*/  IMAD R6, R6, UR5, RZ ;  /* 0x0000000506067c24 */ /* 0x001fc8000f8e02ff */
[----:B------:R-:W-:Y:S01]  /*1e2d0*/  IMAD.MOV.U32 R9, RZ, RZ, R6 ;  /* 0x000000ffff097224 */ /* 0x000fe200078e0006 */
[----:B-1----:R-:W-:-:S13]  /*1e2e0*/  ISETP.GT.AND P6, PT, R6, UR6, PT ;  /* 0x0000000606007c0c */ /* 0x002fda000bfc4270 */
[----:B------:R-:W-:Y:S05]  /*1e2f0*/  @P6 BRA `(.L_x_473) ;  /* 0x0000000000a46947 */ /* 0x000fea0003800000 */
[----:B------:R-:W0:Y:S01]  /*1e300*/  LDC R7, c[0x0][0xc14] ;  /* 0x00030500ff077b82 */ /* 0x000e220000000800 */
[----:B------:R-:W-:Y:S01]  /*1e310*/  MOV R6, R9 ;  /* 0x0000000900067202 */ /* 0x000fe20000000f00 */
[----:B------:R-:W-:Y:S01]  /*1e320*/  UMOV UR4, URZ ;  /* 0x0000003f00047c82 */ /* 0x000fe20008000000 */
[----:B------:R-:W-:Y:S01]  /*1e330*/  ULDC UR7, c[0x0][0xc14] ;  /* 0x0003050000077ab9 */ /* 0x000fe20000000800 */
[----:B------:R-:W-:-:S05]  /*1e340*/  ULDC UR5, c[0x0][0xc10] ;  /* 0x0003040000057ab9 */ /* 0x000fca0000000800 */
.L_x_477:
[----:B------:R-:W-:Y:S01]  /*1e350*/  IMAD.U32 R0, RZ, RZ, UR7 ;  /* 0x00000007ff007e24 */ /* 0x000fe2000f8e00ff */
[----:B------:R-:W-:-:S04]  /*1e360*/  UIADD3 UR4, UR4, 0x1f, URZ ;  /* 0x0000001f04047890 */ /* 0x000fc8000fffe03f */
[----:B------:R1:W-:Y:S02]  /*1e370*/  STL [R1+0xc], R0 ;  /* 0x00000c0001007387 */ /* 0x0003e40000100800 */
[----:B0-----:R-:W-:-:S13]  /*1e380*/  ISETP.LE.AND P6, PT, R7, UR4, PT ;  /* 0x0000000407007c0c */ /* 0x001fda000bfc3270 */
[----:B-1----:R-:W-:Y:S05]  /*1e390*/  @P6 BRA `(.L_x_474) ;  /* 0x00000004002c6947 */ /* 0x002fea0003800000 */
[----:B------:R-:W-:Y:S01]  /*1e3a0*/  VIADD R8, R5, UR4 ;  /* 0x0000000405087c36 */ /* 0x000fe20008000000 */
[----:B------:R-:W-:Y:S01]  /*1e3b0*/  BSSY B0, `(.L_x_475) ;  /* 0x0000007000007945 */ /* 0x000fe20003800000 */
[----:B------:R-:W-:-:S03]  /*1e3c0*/  MOV R0, RZ ;  /* 0x000000ff00007202 */ /* 0x000fc60000000f00 */
[----:B------:R-:W-:-:S13]  /*1e3d0*/  ISETP.GE.OR P6, PT, R8, R7, !P0 ;  /* 0x000000070800720c */ /* 0x000fda00047c6670 */
[----:B------:R-:W-:Y:S05]  /*1e3e0*/  @P6 BRA `(.L_x_476) ;  /* 0x00000000000c6947 */ /* 0x000fea0003800000 */
[----:B------:R-:W0:Y:S02]  /*1e3f0*/  LDC.64 R2, c[0x0][0xc58] ;  /* 0x00031600ff027b82 */ /* 0x000e240000000a00 */
[----:B0-----:R-:W-:-:S05]  /*1e400*/  IMAD.WIDE R2, R8, 0x4, R2 ;  /* 0x0000000408027825 */ /* 0x001fca00078e0202 */
[----:B------:R0:W5:Y:S02]  /*1e410*/  LDG.E R0, desc[UR42][R2.64] ;  /* 0x0000002a02007981 */ /* 0x000164000c1e1900 */
.L_x_476:
[----:B------:R-:W-:Y:S05]  /*1e420*/  BSYNC B0 ;  /* 0x0000000000007941 */ /* 0x000fea0003800000 */
.L_x_475:
[----:B0----5:R-:W0:Y:S02]  /*1e430*/  SHFL.UP PT, R2, R0, 0x1, RZ ;  /* 0x0420000000027989 */ /* 0x021e2400000e00ff */
[----:B0-----:R-:W-:-:S05]  /*1e440*/  SEL R3, R2, RZ, P1 ;  /* 0x000000ff02037207 */ /* 0x001fca0000800000 */
[----:B------:R-:W-:-:S05]  /*1e450*/  IMAD.IADD R3, R0, 0x1, R3 ;  /* 0x0000000100037824 */ /* 0x000fca00078e0203 */
[----:B------:R-:W0:Y:S02]  /*1e460*/  SHFL.UP PT, R2, R3, 0x2, RZ ;  /* 0x0440000003027989 */ /* 0x000e2400000e00ff */
[----:B0-----:R-:W-:-:S05]  /*1e470*/  SEL R2, R2, RZ, P2 ;  /* 0x000000ff02027207 */ /* 0x001fca0001000000 */
[----:B------:R-:W-:-:S05]  /*1e480*/  IMAD.IADD R2, R3, 0x1, R2 ;  /* 0x0000000103027824 */ /* 0x000fca00078e0202 */
[----:B------:R-:W0:Y:S02]  /*1e490*/  SHFL.UP PT, R8, R2, 0x4, RZ ;  /* 0x0480000002087989 */ /* 0x000e2400000e00ff */
[----:B0-----:R-:W-:-:S04]  /*1e4a0*/  SEL R9, R8, RZ, P3 ;  /* 0x000000ff08097207 */ /* 0x001fc80001800000 */
[----:B------:R-:W-:-:S05]  /*1e4b0*/  IADD3 R9, R2, R9, RZ ;  /* 0x0000000902097210 */ /* 0x000fca0007ffe0ff */
[----:B------:R-:W0:Y:S02]  /*1e4c0*/  SHFL.UP PT, R8, R9, 0x8, RZ ;  /* 0x0500000009087989 */ /* 0x000e2400000e00ff */
[----:B0-----:R-:W-:-:S05]  /*1e4d0*/  SEL R8, R8, RZ, P4 ;  /* 0x000000ff08087207 */ /* 0x001fca0002000000 */
[----:B------:R-:W-:-:S05]  /*1e4e0*/  IMAD.IADD R8, R9, 0x1, R8 ;  /* 0x0000000109087824 */ /* 0x000fca00078e0208 */
[----:B------:R-:W0:Y:S02]  /*1e4f0*/  SHFL.UP PT, R10, R8, 0x10, RZ ;  /* 0x06000000080a7989 */ /* 0x000e2400000e00ff */
[----:B0-----:R-:W-:-:S05]  /*1e500*/  SEL R11, R10, RZ, P5 ;  /* 0x000000ff0a0b7207 */ /* 0x001fca0002800000 */
[----:B------:R-:W-:-:S05]  /*1e510*/  IMAD.IADD R11, R8, 0x1, R11 ;  /* 0x00000001080b7824 */ /* 0x000fca00078e020b */
[----:B------:R-:W0:Y:S02]  /*1e520*/  SHFL.IDX PT, R3, R11, 0x1f, 0x1f ;  /* 0x03e01f000b037f89 */ /* 0x000e2400000e0000 */
[----:B0-----:R-:W-:-:S05]  /*1e530*/  IMAD R3, R3, UR5, RZ ;  /* 0x0000000503037c24 */ /* 0x001fca000f8e02ff */
[----:B------:R-:W-:-:S04]  /*1e540*/  IADD3 R6, R3, R6, RZ ;  /* 0x0000000603067210 */ /* 0x000fc80007ffe0ff */
[----:B------:R-:W-:-:S13]  /*1e550*/  ISETP.GT.AND P6, PT, R6, UR6, PT ;  /* 0x0000000606007c0c */ /* 0x000fda000bfc4270 */
[----:B------:R-:W-:Y:S05]  /*1e560*/  @!P6 BRA `(.L_x_477) ;  /* 0xfffffffc0078e947 */ /* 0x000fea000383ffff */
[----:B------:R-:W-:Y:S02]  /*1e570*/  IMAD.MOV.U32 R2, RZ, RZ, R11 ;  /* 0x000000ffff027224 */ /* 0x000fe400078e000b */
[----:B------:R-:W-:-:S07]  /*1e580*/  IMAD.MOV.U32 R9, RZ, RZ, R3 ;  /* 0x000000ffff097224 */ /* 0x000fce00078e0003 */
.L_x_473:
[----:B------:R-:W-:-:S05]  /*1e590*/  IADD3 R9, -R9, R6, RZ ;  /* 0x0000000609097210 */ /* 0x000fca0007ffe1ff */
[----:B------:R-:W-:-:S05]  /*1e5a0*/  IMAD R3, R2, UR5, R9 ;  /* 0x0000000502037c24 */ /* 0x000fca000f8e0209 */
[----:B------:R-:W-:-:S13]  /*1e5b0*/  ISETP.GT.AND P0, PT, R3, UR6, PT ;  /* 0x0000000603007c0c */ /* 0x000fda000bf04270 */
[----:B------:R-:W-:-:S04]  /*1e5c0*/  VOTE.ANY R8, PT, !P0 ;  /* 0x0000000000087806 */ /* 0x000fc800040e0100 */
[----:B------:R-:W0:Y:S01]  /*1e5d0*/  POPC R7, R8 ;  /* 0x0000000800077309 */ /* 0x000e220000000000 */
[----:B------:R-:W-:Y:S01]  /*1e5e0*/  ISETP.NE.AND P0, PT, R8, RZ, PT ;  /* 0x000000ff0800720c */ /* 0x000fe20003f05270 */
[----:B0-----:R-:W0:Y:S02]  /*1e5f0*/  SHFL.IDX PT, R0, R0, R7, 0x1f ;  /* 0x00001f0700007589 */ /* 0x001e2400000e0000 */
[----:B0-----:R-:W-:-:S04]  /*1e600*/  IABS R6, R0 ;  /* 0x0000000000067213 */ /* 0x001fc80000000000 */
[----:B------:R-:W0:Y:S08]  /*1e610*/  I2F.RP R10, R6 ;  /* 0x00000006000a7306 */ /* 0x000e300000209400 */
[----:B0-----:R-:W0:Y:S02]  /*1e620*/  MUFU.RCP R10, R10 ;  /* 0x0000000a000a7308 */ /* 0x001e240000001000 */
[----:B0-----:R-:W-:-:S06]  /*1e630*/  VIADD R3, R10, 0xffffffe ;  /* 0x0ffffffe0a037836 */ /* 0x001fcc0000000000 */
[----:B------:R-:W0:Y:S02]  /*1e640*/  F2I.FTZ.U32.TRUNC.NTZ R3, R3 ;  /* 0x0000000300037305 */ /* 0x000e24000021f000 */
[----:B0-----:R-:W-:Y:S01]  /*1e650*/  IMAD.MOV R13, RZ, RZ, -R3 ;  /* 0x000000ffff0d7224 */ /* 0x001fe200078e0a03 */
[----:B------:R-:W-:Y:S06]  /*1e660*/  @!P0 BRA `(.L_x_478) ;  /* 0x0000000000088947 */ /* 0x000fec0003800000 */
[----:B------:R-:W-:-:S05]  /*1e670*/  IADD3 R11, R7, -0x1, RZ ;  /* 0xffffffff070b7810 */ /* 0x000fca0007ffe0ff */
[----:B------:R0:W1:Y:S02]  /*1e680*/  SHFL.IDX PT, R4, R2, R11, 0x1f ;  /* 0x00001f0b02047589 */ /* 0x00006400000e0000 */
.L_x_478:
[----:B-1----:R-:W-:Y:S02]  /*1e690*/  IMAD R4, R4, UR5, R9 ;  /* 0x0000000504047c24 */ /* 0x002fe4000f8e0209 */
[----:B------:R-:W-:Y:S02]  /*1e6a0*/  IMAD R9, R13, R6, RZ ;  /* 0x000000060d097224 */ /* 0x000fe400078e02ff */
[----:B0-----:R-:W-:Y:S01]  /*1e6b0*/  IMAD.MOV.U32 R2, RZ, RZ, RZ ;  /* 0x000000ffff027224 */ /* 0x001fe200078e00ff */
[----:B------:R0:W-:Y:S03]  /*1e6c0*/  STL [R1], R4 ;  /* 0x0000000401007387 */ /* 0x0001e60000100800 */
[----:B------:R-:W-:Y:S01]  /*1e6d0*/  IMAD.HI.U32 R2, R3, R9, R2 ;  /* 0x0000000903027227 */ /* 0x000fe200078e0002 */
[----:B------:R-:W-:-:S04]  /*1e6e0*/  IADD3 R9, -R4, UR6, RZ ;  /* 0x0000000604097c10 */ /* 0x000fc8000fffe1ff */
[----:B------:R-:W-:Y:S02]  /*1e6f0*/  IABS R3, R9 ;  /* 0x0000000900037213 */ /* 0x000fe40000000000 */
[----:B0-----:R-:W-:-:S03]  /*1e700*/  IABS R4, R0 ;  /* 0x0000000000047213 */ /* 0x001fc60000000000 */
[----:B------:R-:W-:-:S04]  /*1e710*/  IMAD.HI.U32 R2, R2, R3, RZ ;  /* 0x0000000302027227 */ /* 0x000fc800078e00ff */
[----:B------:R-:W-:-:S04]  /*1e720*/  IMAD.MOV R4, RZ, RZ, -R4 ;  /* 0x000000ffff047224 */ /* 0x000fc800078e0a04 */
[----:B------:R-:W-:-:S05]  /*1e730*/  IMAD R3, R2, R4, R3 ;  /* 0x0000000402037224 */ /* 0x000fca00078e0203 */
[----:B------:R-:W-:-:S13]  /*1e740*/  ISETP.GT.U32.AND P1, PT, R6, R3, PT ;  /* 0x000000030600720c */ /* 0x000fda0003f24070 */
[-C--:B------:R-:W-:Y:S01]  /*1e750*/  @!P1 IADD3 R3, R3, -R6.reuse, RZ ;  /* 0x8000000603039210 */ /* 0x080fe20007ffe0ff */
[----:B------:R-:W-:Y:S01]  /*1e760*/  @!P1 VIADD R2, R2, 0x1 ;  /* 0x0000000102029836 */ /* 0x000fe20000000000 */
[----:B------:R-:W-:Y:S02]  /*1e770*/  ISETP.NE.AND P1, PT, R0, RZ, PT ;  /* 0x000000ff0000720c */ /* 0x000fe40003f25270 */
[----:B------:R-:W-:Y:S02]  /*1e780*/  ISETP.GE.U32.AND P0, PT, R3, R6, PT ;  /* 0x000000060300720c */ /* 0x000fe40003f06070 */
[----:B------:R-:W-:-:S04]  /*1e790*/  LOP3.LUT R3, R9, R0, RZ, 0x3c, !PT ;  /* 0x0000000009037212 */ /* 0x000fc800078e3cff */
[----:B------:R-:W-:-:S07]  /*1e7a0*/  ISETP.GE.AND P2, PT, R3, RZ, PT ;  /* 0x000000ff0300720c */ /* 0x000fce0003f46270 */
[----:B------:R-:W-:-:S06]  /*1e7b0*/  @P0 VIADD R2, R2, 0x1 ;  /* 0x0000000102020836 */ /* 0x000fcc0000000000 */
[----:B------:R-:W-:Y:S02]  /*1e7c0*/  @!P2 IADD3 R2, -R2, RZ, RZ ;  /* 0x000000ff0202a210 */ /* 0x000fe40007ffe1ff */
[----:B------:R-:W-:-:S05]  /*1e7d0*/  @!P1 LOP3.LUT R2, RZ, R0, RZ, 0x33, !PT ;  /* 0x00000000ff029212 */ /* 0x000fca00078e33ff */
[----:B------:R-:W-:-:S04]  /*1e7e0*/  IMAD.MOV R3, RZ, RZ, -R2 ;  /* 0x000000ffff037224 */ /* 0x000fc800078e0a02 */
[----:B------:R-:W-:Y:S02]  /*1e7f0*/  IMAD R3, R0, R3, R9 ;  /* 0x0000000300037224 */ /* 0x000fe400078e0209 */
[----:B------:R-:W-:-:S03]  /*1e800*/  VIADD R0, R7, UR4 ;  /* 0x0000000407007c36 */ /* 0x000fc60008000000 */
[----:B------:R1:W-:Y:S04]  /*1e810*/  STL [R1+0x4], R3 ;  /* 0x0000040301007387 */ /* 0x0003e80000100800 */
[----:B------:R1:W-:Y:S04]  /*1e820*/  STL [R1+0x8], R2 ;  /* 0x0000080201007387 */ /* 0x0003e80000100800 */
[----:B------:R1:W-:Y:S01]  /*1e830*/  STL [R1+0xc], R0 ;  /* 0x00000c0001007387 */ /* 0x0003e20000100800 */
[----:B------:R-:W-:Y:S05]  /*1e840*/  BRA `(.L_x_479) ;  /* 0x0000000000107947 */ /* 0x000fea0003800000 */
.L_x_474:
[----:B------:R-:W-:Y:S01]  /*1e850*/  MOV R0, UR6 ;  /* 0x0000000600007c02 */ /* 0x000fe20008000f00 */
[----:B------:R0:W-:Y:S04]  /*1e860*/  STL [R1+0x4], RZ ;  /* 0x000004ff01007387 */ /* 0x0001e80000100800 */
[----:B------:R0:W-:Y:S04]  /*1e870*/  STL [R1+0x8], RZ ;  /* 0x000008ff01007387 */ /* 0x0001e80000100800 */
[----:B------:R0:W-:Y:S02]  /*1e880*/  STL [R1], R0 ;  /* 0x0000000001007387 */ /* 0x0001e40000100800 */
.L_x_479:
[----:B------:R-:W2:Y:S04]  /*1e890*/  LDL R8, [R1] ;  /* 0x0000000001087983 */ /* 0x000ea80000100800 */
[----:B------:R-:W2:Y:S04]  /*1e8a0*/  LDL R9, [R1+0x4] ;  /* 0x0000040001097983 */ /* 0x000ea80000100800 */
[----:B------:R-:W2:Y:S04]  /*1e8b0*/  LDL R10, [R1+0x8] ;  /* 0x00000800010a7983 */ /* 0x000ea80000100800 */
[----:B------:R-:W2:Y:S01]  /*1e8c0*/  LDL R11, [R1+0xc] ;  /* 0x00000c00010b7983 */ /* 0x000ea20000100800 */
[----:B------:R-:W-:-:S13]  /*1e8d0*/  ISETP.NE.AND P0, PT, R5, RZ, PT ;  /* 0x000000ff0500720c */ /* 0x000fda0003f05270 */
[----:B-1----:R-:W1:Y:S01]  /*1e8e0*/  @!P0 S2R R3, SR_CgaCtaId ;  /* 0x0000000000038919 */ /* 0x002e620000008800 */
[----:B0-----:R-:W-:-:S04]  /*1e8f0*/  @!P0 MOV R0, 0x400 ;  /* 0x0000040000008802 */ /* 0x001fc80000000f00 */
[----:B-1----:R-:W-:-:S05]  /*1e900*/  @!P0 LEA R0, R3, R0, 0x18 ;  /* 0x0000000003008211 */ /* 0x002fca00078ec0ff */
[----:B--2---:R0:W-:Y:S01]  /*1e910*/  @!P0 STS.128 [R0+0x388d0], R8 ;  /* 0x0388d00800008388 */ /* 0x0041e20000000c00 */
[----:B------:R-:W-:Y:S06]  /*1e920*/  BAR.ARV 0x5, 0x180 ;  /* 0x0146000000007b1d */ /* 0x000fec0000002000 */
.L_x_472:
[----:B0-----:R-:W2:Y:S01]  /*1e930*/  LDL R0, [R1+0xc] ;  /* 0x00000c0001007983 */ /* 0x001ea20000100800 */
[----:B------:R-:W-:-:S03]  /*1e940*/  ULDC UR4, c[0x0][0xc14] ;  /* 0x0003050000047ab9 */ /* 0x000fc60000000800 */
[----:B------:R0:W-:Y:S01]  /*1e950*/  STL [R1+0x10], RZ ;  /* 0x000010ff01007387 */ /* 0x0001e20000100800 */
[----:B--2---:R-:W-:Y:S01]  /*1e960*/  ISETP.GE.AND P0, PT, R0, UR4, PT ;  /* 0x0000000400007c0c */ /* 0x004fe2000bf06270 */
[----:B------:R-:W-:-:S05]  /*1e970*/  IMAD.MOV.U32 R0, RZ, RZ, 0x1 ;  /* 0x00000001ff007424 */ /* 0x000fca00078e00ff */
[----:B------:R0:W-:Y:S04]  /*1e980*/  STL [R1+0x1c], R0 ;  /* 0x00001c0001007387 */ /* 0x0001e80000100800 */
[----:B------:R0:W-:Y:S03]  /*1e990*/  STL [R1+0x4c], RZ ;  /* 0x00004cff01007387 */ /* 0x0001e60000100800 */
[----:B------:R-:W-:Y:S05]  /*1e9a0*/  @P0 BRA `(.L_x_480) ;  /* 0x00000058003c0947 */ /* 0x000fea0003800000 */
[----:B-1----:R-:W1:Y:S01]  /*1e9b0*/  S2R R7, SR_TID.X ;  /* 0x0000000000077919 */ /* 0x002e620000002100 */
[----:B------:R-:W-:Y:S01]  /*1e9c0*/  BSSY B7, `(.L_x_480) ;  /* 0x000058d000077945 */ /* 0x000fe20003800000 */
[----:B------:R-:W-:Y:S01]  /*1e9d0*/  ULDC UR37, c[0x0][0xc] ;  /* 0x0000030000257ab9 */ /* 0x000fe20000000800 */
[----:B------:R-:W-:Y:S01]  /*1e9e0*/  ULOP3.LUT UR36, UR40, 0x1, URZ, 0xfc, !UPT ;  /* 0x0000000128247892 */ /* 0x000fe2000f8efc3f */
[----:B------:R-:W2:Y:S01]  /*1e9f0*/  S2R R3, SR_TID.X ;  /* 0x0000000000037919 */ /* 0x000ea20000002100 */
[----:B------:R-:W-:Y:S01]  /*1ea00*/  ULOP3.LUT UR38, UR40, 0x2, URZ, 0xfc, !UPT ;  /* 0x0000000228267892 */ /* 0x000fe2000f8efc3f */
[----:B------:R-:W-:Y:S01]  /*1ea10*/  ULDC.64 UR44, c[0x0][0x198] ;  /* 0x00006600002c7ab9 */ /* 0x000fe20000000a00 */
[C---:B-1----:R-:W-:Y:S01]  /*1ea20*/  IMAD.SHL.U32 R2, R7.reuse, 0x10, RZ ;  /* 0x0000001007027824 */ /* 0x042fe200078e00ff */
[C---:B0-----:R-:W-:Y:S02]  /*1ea30*/  SHF.L.U32 R0, R7.reuse, 0x7, RZ ;  /* 0x0000000707007819 */ /* 0x041fe400000006ff */
[----:B------:R-:W-:-:S02]  /*1ea40*/  R2P PR, R7, 0x6 ;  /* 0x0000000607007804 */ /* 0x000fc40000000000 */
[----:B--2---:R-:W-:Y:S02]  /*1ea50*/  LOP3.LUT R5, R3, 0x7f, RZ, 0xc0, !PT ;  /* 0x0000007f03057812 */ /* 0x004fe400078ec0ff */
[----:B------:R-:W-:Y:S02]  /*1ea60*/  LOP3.LUT R4, R2, 0x70, RZ, 0xc0, !PT ;  /* 0x0000007002047812 */ /* 0x000fe400078ec0ff */
[----:B------:R-:W-:Y:S01]  /*1ea70*/  SHF.R.U32.HI R3, RZ, 0x1, R7 ;  /* 0x00000001ff037819 */ /* 0x000fe20000011607 */
[----:B------:R-:W-:Y:S01]  /*1ea80*/  IMAD.SHL.U32 R6, R5, 0x40, RZ ;  /* 0x0000004005067824 */ /* 0x000fe200078e00ff */
[C---:B------:R-:W-:Y:S02]  /*1ea90*/  LOP3.LUT R2, R0.reuse, 0x380, RZ, 0xc0, !PT ;  /* 0x0000038000027812 */ /* 0x040fe400078ec0ff */
[----:B------:R-:W-:Y:S02]  /*1eaa0*/  LOP3.LUT R5, R0, 0x400, RZ, 0xc0, !PT ;  /* 0x0000040000057812 */ /* 0x000fe400078ec0ff */
[----:B------:R-:W-:-:S02]  /*1eab0*/  LOP3.LUT R3, R2, 0x30, R3, 0xf8, !PT ;  /* 0x0000003002037812 */ /* 0x000fc400078ef803 */
[----:B------:R-:W-:Y:S02]  /*1eac0*/  LOP3.LUT R6, R5, 0x1800, R6, 0xf8, !PT ;  /* 0x0000180005067812 */ /* 0x000fe400078ef806 */
[----:B------:R-:W-:Y:S02]  /*1ead0*/  LOP3.LUT R5, R2, 0x10, R7, 0xf8, !PT ;  /* 0x0000001002057812 */ /* 0x000fe400078ef807 */
[----:B------:R-:W-:Y:S02]  /*1eae0*/  LOP3.LUT R3, R3, R4, RZ, 0x3c, !PT ;  /* 0x0000000403037212 */ /* 0x000fe400078e3cff */
[----:B------:R-:W-:Y:S02]  /*1eaf0*/  LOP3.LUT R2, R6, R5, R4, 0xf6, !PT ;  /* 0x0000000506027212 */ /* 0x000fe400078ef604 */
[----:B------:R-:W-:-:S03]  /*1eb00*/  LOP3.LUT R0, R3, 0xc00, R0, 0xf8, !PT ;  /* 0x00000c0003007812 */ /* 0x000fc600078ef800 */
[----:B------:R0:W-:Y:S04]  /*1eb10*/  STL [R1+0x38], R2 ;  /* 0x0000380201007387 */ /* 0x0001e80000100800 */
[----:B------:R1:W-:Y:S01]  /*1eb20*/  STL [R1+0x3c], R0 ;  /* 0x00003c0001007387 */ /* 0x0003e20000100800 */
[----:B0-----:R-:W-:Y:S01]  /*1eb30*/  MOV R2, 0x20 ;  /* 0x0000002000027802 */ /* 0x001fe20000000f00 */
[----:B-1----:R-:W-:-:S03]  /*1eb40*/  IMAD.MOV.U32 R0, RZ, RZ, 0x40 ;  /* 0x00000040ff007424 */ /* 0x002fc600078e00ff */
[----:B------:R-:W-:Y:S02]  /*1eb50*/  SEL R2, R2, 0xffffffe0, !P1 ;  /* 0xffffffe002027807 */ /* 0x000fe40004800000 */
[----:B------:R-:W-:Y:S01]  /*1eb60*/  SEL R3, R0, 0xffffffc0, !P2 ;  /* 0xffffffc000037807 */ /* 0x000fe20005000000 */
[----:B------:R-:W-:-:S04]  /*1eb70*/  IMAD.MOV.U32 R0, RZ, RZ, 0x1 ;  /* 0x00000001ff007424 */ /* 0x000fc800078e00ff */
[----:B------:R0:W-:Y:S04]  /*1eb80*/  STL [R1+0x2c], R3 ;  /* 0x00002c0301007387 */ /* 0x0001e80000100800 */
[----:B------:R0:W-:Y:S04]  /*1eb90*/  STL [R1+0x28], R2 ;  /* 0x0000280201007387 */ /* 0x0001e80000100800 */
[----:B------:R0:W-:Y:S04]  /*1eba0*/  STL [R1+0x4c], RZ ;  /* 0x00004cff01007387 */ /* 0x0001e80000100800 */
[----:B------:R0:W-:Y:S04]  /*1ebb0*/  STL [R1+0x20], R0 ;  /* 0x0000200001007387 */ /* 0x0001e80000100800 */
[----:B------:R0:W-:Y:S04]  /*1ebc0*/  STL [R1+0x14], RZ ;  /* 0x000014ff01007387 */ /* 0x0001e80000100800 */
[----:B------:R0:W-:Y:S04]  /*1ebd0*/  STL [R1+0x10], RZ ;  /* 0x000010ff01007387 */ /* 0x0001e80000100800 */
[----:B------:R0:W-:Y:S02]  /*1ebe0*/  STL [R1+0x1c], R0 ;  /* 0x00001c0001007387 */ /* 0x0001e40000100800 */
.L_x_582:
[----:B0-----:R-:W2:Y:S01]  /*1ebf0*/  LDL R0, [R1+0xc] ;  /* 0x00000c0001007983 */ /* 0x001ea20000100800 */
[----:B------:R-:W2:Y:S01]  /*1ec00*/  LDC.64 R16, c[0x0][0xc60] ;  /* 0x00031800ff107b82 */ /* 0x000ea20000000a00 */
[----:B------:R-:W-:Y:S05]  /*1ec10*/  YIELD ;  /* 0x0000000000007946 */ /* 0x000fea0003800000 */
[----:B------:R-:W-:Y:S01]  /*1ec20*/  ULDC.64 UR4, c[0x0][0xa28] ;  /* 0x00028a0000047ab9 */ /* 0x000fe20000000a00 */
[----:B------:R-:W-:Y:S01]  /*1ec30*/  ULDC.64 UR6, c[0x0][0xa00] ;  /* 0x0002800000067ab9 */ /* 0x000fe20000000a00 */
[----:B------:R-:W-:Y:S01]  /*1ec40*/  ISETP.NE.U32.AND P0, PT, RZ, UR4, PT ;  /* 0x00000004ff007c0c */ /* 0x000fe2000bf05070 */
[----:B--2---:R-:W-:-:S06]  /*1ec50*/  IMAD.WIDE R16, R0, 0x4, R16 ;  /* 0x0000000400107825 */ /* 0x004fcc00078e0210 */
[----:B------:R-:W2:Y:S01]  /*1ec60*/  LDG.E R16, desc[UR42][R16.64] ;  /* 0x0000002a10107981 */ /* 0x000ea2000c1e1900 */
[----:B------:R-:W-:Y:S01]  /*1ec70*/  ISETP.NE.AND.EX P0, PT, RZ, UR5, PT, P0 ;  /* 0x00000005ff007c0c */ /* 0x000fe2000bf05300 */
[----:B------:R-:W-:Y:S01]  /*1ec80*/  IMAD.MOV.U32 R0, RZ, RZ, RZ ;  /* 0x000000ffff007224 */ /* 0x000fe200078e00ff */
[----:B------:R-:W-:-:S04]  /*1ec90*/  ISETP.NE.U32.AND P1, PT, RZ, UR6, PT ;  /* 0x00000006ff007c0c */ /* 0x000fc8000bf25070 */
[----:B------:R-:W-:Y:S02]  /*1eca0*/  ISETP.NE.AND.EX P1, PT, RZ, UR7, PT, P1 ;  /* 0x00000007ff007c0c */ /* 0x000fe4000bf25310 */
[----:B------:R-:W-:Y:S01]  /*1ecb0*/  MOV R4, RZ ;  /* 0x000000ff00047202 */ /* 0x000fe20000000f00 */
[----:B------:R-:W-:Y:S01]  /*1ecc0*/  IMAD.MOV.U32 R10, RZ, RZ, RZ ;  /* 0x000000ffff0a7224 */ /* 0x000fe200078e00ff */
[----:B------:R-:W-:Y:S02]  /*1ecd0*/  MOV R8, RZ ;  /* 0x000000ff00087202 */ /* 0x000fe40000000f00 */
[----:B--2---:R-:W-:Y:S02]  /*1ece0*/  SHF.R.S32.HI R18, RZ, 0x1f, R16 ;  /* 0x0000001fff127819 */ /* 0x004fe40000011410 */
[----:B------:R-:W-:-:S04]  /*1ecf0*/  @P0 LEA R2, P2, R16, UR4, 0x2 ;  /* 0x0000000410020c11 */ /* 0x000fc8000f8410ff */
[C---:B------:R-:W-:Y:S01]  /*1ed00*/  @P0 LEA.HI.X R3, R16.reuse, UR5, R18, 0x2, P2 ;  /* 0x0000000510030c11 */ /* 0x040fe200090f1412 */
[----:B------:R-:W-:Y:S01]  /*1ed10*/  IMAD.SHL.U32 R17, R16, 0x4, RZ ;  /* 0x0000000410117824 */ /* 0x000fe200078e00ff */
[----:B------:R-:W-:-:S03]  /*1ed20*/  ULDC.64 UR4, c[0x0][0xa08] ;  /* 0x0002820000047ab9 */ /* 0x000fc60000000a00 */
[----:B------:R0:W5:Y:S02]  /*1ed30*/  @P0 LDG.E R0, desc[UR42][R2.64] ;  /* 0x0000002a02000981 */ /* 0x000164000c1e1900 */
[----:B0-----:R-:W-:-:S04]  /*1ed40*/  @P1 LEA R2, P0, R16, UR6, 0x2 ;  /* 0x0000000610021c11 */ /* 0x001fc8000f8010ff */
[----:B------:R-:W-:Y:S01]  /*1ed50*/  @P1 LEA.HI.X R3, R16, UR7, R18, 0x2, P0 ;  /* 0x0000000710031c11 */ /* 0x000fe200080f1412 */
[----:B------:R-:W-:-:S04]  /*1ed60*/  ULDC.64 UR6, c[0x0][0xa10] ;  /* 0x0002840000067ab9 */ /* 0x000fc80000000a00 */
[----:B------:R0:W2:Y:S01]  /*1ed70*/  @P1 LDG.E R4, desc[UR42][R2.64] ;  /* 0x0000002a02041981 */ /* 0x0000a2000c1e1900 */
[----:B------:R-:W-:Y:S02]  /*1ed80*/  ISETP.NE.U32.AND P1, PT, RZ, UR6, PT ;  /* 0x00000006ff007c0c */ /* 0x000fe4000bf25070 */
[----:B------:R-:W-:Y:S02]  /*1ed90*/  SHF.L.U64.HI R18, R16, 0x2, R18 ;  /* 0x0000000210127819 */ /* 0x000fe40000010212 */
[----:B------:R-:W-:Y:S02]  /*1eda0*/  ISETP.NE.AND.EX P1, PT, RZ, UR7, PT, P1 ;  /* 0x00000007ff007c0c */ /* 0x000fe4000bf25310 */
[----:B0-----:R-:W-:-:S04]  /*1edb0*/  IADD3 R2, P0, R17, UR6, RZ ;  /* 0x0000000611027c10 */ /* 0x001fc8000ff1e0ff */
[----:B------:R-:W-:Y:S01]  /*1edc0*/  IADD3.X R3, R18, UR7, RZ, P0, !PT ;  /* 0x0000000712037c10 */ /* 0x000fe200087fe4ff */
[----:B------:R-:W-:Y:S01]  /*1edd0*/  ULDC.64 UR6, c[0x0][0xa20] ;  /* 0x0002880000067ab9 */ /* 0x000fe20000000a00 */
[----:B------:R-:W-:-:S05]  /*1ede0*/  ISETP.NE.U32.AND P0, PT, RZ, UR4, PT ;  /* 0x00000004ff007c0c */ /* 0x000fca000bf05070 */
[----:B------:R-:W5:Y:S04]  /*1edf0*/  @P1 LDG.E R10, desc[UR42][R2.64] ;  /* 0x0000002a020a1981 */ /* 0x000f68000c1e1900 */
[----:B------:R-:W5:Y:S04]  /*1ee00*/  @P1 LDG.E R11, desc[UR42][R2.64] ;  /* 0x0000002a020b1981 */ /* 0x000f68000c1e1900 */
[----:B------:R0:W5:Y:S01]  /*1ee10*/  @P1 LDG.E R9, desc[UR42][R2.64+0x4] ;  /* 0x0000042a02091981 */ /* 0x000162000c1e1900 */
[----:B------:R-:W-:Y:S02]  /*1ee20*/  ISETP.NE.AND.EX P0, PT, RZ, UR5, PT, P0 ;  /* 0x00000005ff007c0c */ /* 0x000fe4000bf05300 */
[----:B0-----:R-:W-:-:S04]  /*1ee30*/  IADD3 R2, P2, R17, UR4, RZ ;  /* 0x0000000411027c10 */ /* 0x001fc8000ff5e0ff */
[----:B------:R-:W-:Y:S01]  /*1ee40*/  IADD3.X R3, R18, UR5, RZ, P2, !PT ;  /* 0x0000000512037c10 */ /* 0x000fe200097fe4ff */
[----:B------:R-:W-:Y:S01]  /*1ee50*/  ULDC.64 UR4, c[0x0][0x3f8] ;  /* 0x0000fe0000047ab9 */ /* 0x000fe20000000a00 */
[----:B------:R-:W-:Y:S01]  /*1ee60*/  ISETP.NE.U32.AND P2, PT, RZ, UR6, PT ;  /* 0x00000006ff007c0c */ /* 0x000fe2000bf45070 */
[----:B------:R-:W-:-:S04]  /*1ee70*/  UISETP.NE.U32.AND UP0, UPT, UR4, URZ, UPT ;  /* 0x0000003f0400728c */ /* 0x000fc8000bf05070 */
[----:B------:R0:W5:Y:S01]  /*1ee80*/  @P0 LDG.E R8, desc[UR42][R2.64] ;  /* 0x0000002a02080981 */ /* 0x000162000c1e1900 */
[----:B------:R-:W-:Y:S01]  /*1ee90*/  ISETP.NE.AND.EX P2, PT, RZ, UR7, PT, P2 ;  /* 0x00000007ff007c0c */ /* 0x000fe2000bf45320 */
[----:B------:R-:W-:Y:S01]  /*1eea0*/  UISETP.NE.AND.EX UP0, UPT, UR5, URZ, UPT, UP0 ;  /* 0x0000003f0500728c */ /* 0x000fe2000bf05300 */
[----:B------:R-:W-:Y:S02]  /*1eeb0*/  ULDC UR4, c[0x0][0x404] ;  /* 0x0001010000047ab9 */ /* 0x000fe40000000800 */
[----:B------:R-:W-:Y:S01]  /*1eec0*/  ULDC UR5, c[0x0][0x2e0] ;  /* 0x0000b80000057ab9 */ /* 0x000fe20000000800 */
[----:B------:R-:W-:-:S04]  /*1eed0*/  USEL UR4, UR4, 0x1, UP0 ;  /* 0x0000000104047887 */ /* 0x000fc80008000000 */
[----:B------:R-:W-:-:S04]  /*1eee0*/  UIMAD UR4, UR4, UR5, URZ ;  /* 0x00000005040472a4 */ /* 0x000fc8000f8e023f */
[----:B------:R-:W-:Y:S02]  /*1eef0*/  @P2 IADD3 R6, P3, R17, UR6, RZ ;  /* 0x0000000611062c10 */ /* 0x000fe4000ff7e0ff */
[----:B------:R-:W-:Y:S02]  /*1ef00*/  IMAD.U32 R5, RZ, RZ, UR4 ;  /* 0x00000004ff057e24 */ /* 0x000fe4000f8e00ff */
[----:B------:R-:W-:-:S05]  /*1ef10*/  @P2 IADD3.X R7, R18, UR7, RZ, P3, !PT ;  /* 0x0000000712072c10 */ /* 0x000fca0009ffe4ff */
[----:B------:R0:W5:Y:S01]  /*1ef20*/  @P2 LDG.E R5, desc[UR42][R6.64] ;  /* 0x0000002a06052981 */ /* 0x000162000c1e1900 */
[----:B------:R-:W-:-:S03]  /*1ef30*/  ULDC UR4, c[0x0][0x338] ;  /* 0x0000ce0000047ab9 */ /* 0x000fc60000000800 */
[----:B--2---:R1:W-:Y:S02]  /*1ef40*/  STL [R1+0x30], R4 ;  /* 0x0000300401007387 */ /* 0x0043e40000100800 */
[----:B-1----:R-:W-:Y:S01]  /*1ef50*/  IMAD.U32 R4, RZ, RZ, UR4 ;  /* 0x00000004ff047e24 */ /* 0x002fe2000f8e00ff */
[----:B0-----:R-:W-:Y:S06]  /*1ef60*/  @P2 BRA `(.L_x_481) ;  /* 0x0000000000102947 */ /* 0x001fec0003800000 */
[----:B------:R-:W-:Y:S05]  /*1ef70*/  @!P0 BRA `(.L_x_481) ;  /* 0x00000000000c8947 */ /* 0x000fea0003800000 */
[----:B-----5:R-:W2:Y:S04]  /*1ef80*/  LDG.E R5, desc[UR42][R2.64] ;  /* 0x0000002a02057981 */ /* 0x020ea8000c1e1900 */
[----:B------:R-:W2:Y:S02]  /*1ef90*/  LDG.E R2, desc[UR42][R2.64+0x4] ;  /* 0x0000042a02027981 */ /* 0x000ea4000c1e1900 */
[----:B--2---:R-:W-:-:S07]  /*1efa0*/  IADD3 R5, -R5, R2, RZ ;  /* 0x0000000205057210 */ /* 0x004fce0007ffe1ff */
.L_x_481:
[----:B-----5:R-:W-:Y:S01]  /*1efb0*/  @P1 IMAD.IADD R4, R9, 0x1, -R11 ;  /* 0x0000000109041824 */ /* 0x020fe200078e0a0b */
[----:B------:R-:W-:Y:S01]  /*1efc0*/  BSSY B0, `(.L_x_482) ;  /* 0x0000135000007945 */ /* 0x000fe20003800000 */
[--C-:B------:R-:W-:Y:S02]  /*1efd0*/  IMAD.IADD R5, R5, 0x1, -R0.reuse ;  /* 0x0000000105057824 */ /* 0x100fe400078e0a00 */
[----:B------:R-:W-:-:S03]  /*1efe0*/  IMAD.IADD R0, R8, 0x1, R0 ;  /* 0x0000000108007824 */ /* 0x000fc600078e0200 */
[----:B------:R-:W-:-:S05]  /*1eff0*/  IADD3 R19, R5, R4, RZ ;  /* 0x0000000405137210 */ /* 0x000fca0007ffe0ff */
[----:B------:R-:W-:-:S05]  /*1f000*/  VIADD R2, R19, 0x7f ;  /* 0x0000007f13027836 */ /* 0x000fca0000000000 */
[----:B------:R-:W-:-:S04]  /*1f010*/  SHF.R.S32.HI R3, RZ, 0x1f, R2 ;  /* 0x0000001fff037819 */ /* 0x000fc80000011402 */
[----:B------:R-:W-:Y:S01]  /*1f020*/  LEA.HI R6, R3, R2, RZ, 0x7 ;  /* 0x0000000203067211 */ /* 0x000fe200078f38ff */
[----:B------:R-:W-:-:S03]  /*1f030*/  IMAD.MOV R3, RZ, RZ, -R5 ;  /* 0x000000ffff037224 */ /* 0x000fc600078e0a05 */
[----:B------:R-:W-:Y:S01]  /*1f040*/  LOP3.LUT R2, R6, 0xffffff80, RZ, 0xc0, !PT ;  /* 0xffffff8006027812 */ /* 0x000fe200078ec0ff */
[----:B------:R0:W-:Y:S01]  /*1f050*/  STL [R1+0x18], R6 ;  /* 0x0000180601007387 */ /* 0x0001e20000100800 */
[----:B------:R-:W-:Y:S02]  /*1f060*/  VIMNMX R3, RZ, R3, !PT ;  /* 0x00000003ff037248 */ /* 0x000fe40007fe0100 */
[----:B------:R-:W-:Y:S01]  /*1f070*/  VIADDMNMX R4, R2, -R5, R4, PT ;  /* 0x8000000502047246 */ /* 0x000fe20003800104 */
[----:B------:R0:W-:Y:S03]  /*1f080*/  STL [R1+0x34], R0 ;  /* 0x0000340001007387 */ /* 0x0001e60000100800 */
[----:B------:R-:W-:Y:S02]  /*1f090*/  ISETP.GT.AND P0, PT, R4, R3, PT ;  /* 0x000000030400720c */ /* 0x000fe40003f04270 */
[----:B------:R-:W-:-:S11]  /*1f0a0*/  SHF.R.U32.HI R3, RZ, 0x7, R3 ;  /* 0x00000007ff037819 */ /* 0x000fd60000011603 */
[----:B------:R-:W-:-:S04]  /*1f0b0*/  @P0 IADD3 R4, R4, 0x7f, RZ ;  /* 0x0000007f04040810 */ /* 0x000fc80007ffe0ff */
[----:B------:R-:W-:-:S04]  /*1f0c0*/  @P0 SHF.R.S32.HI R2, RZ, 0x1f, R4 ;  /* 0x0000001fff020819 */ /* 0x000fc80000011404 */
[----:B------:R-:W-:Y:S01]  /*1f0d0*/  @P0 LEA.HI R2, R2, R4, RZ, 0x7 ;  /* 0x0000000402020211 */ /* 0x000fe200078f38ff */
[----:B------:R-:W-:-:S03]  /*1f0e0*/  IMAD.MOV.U32 R4, RZ, RZ, R3 ;  /* 0x000000ffff047224 */ /* 0x000fc600078e0003 */
[----:B------:R-:W-:Y:S02]  /*1f0f0*/  @P0 SHF.R.S32.HI R4, RZ, 0x7, R2 ;  /* 0x00000007ff040819 */ /* 0x000fe40000011402 */
[----:B------:R-:W-:Y:S02]  /*1f100*/  PLOP3.LUT P0, PT, PT, PT, PT, 0x80, 0x0 ;  /* 0x000000000000781c */ /* 0x000fe40003f0f070 */
[----:B------:R-:W-:-:S13]  /*1f110*/  ISETP.GT.AND P2, PT, R4, R3, PT ;  /* 0x000000030400720c */ /* 0x000fda0003f44270 */
[----:B0-----:R-:W-:Y:S05]  /*1f120*/  @!P2 BRA `(.L_x_483) ;  /* 0x000000100078a947 */ /* 0x001fea0003800000 */
[----:B------:R-:W2:Y:S01]  /*1f130*/  LDL R6, [R1+0x8] ;  /* 0x0000080001067983 */ /* 0x000ea20000100800 */
[----:B------:R-:W0:Y:S01]  /*1f140*/  LDC R0, c[0x0][0x428] ;  /* 0x00010a00ff007b82 */ /* 0x000e220000000800 */
[----:B------:R-:W-:Y:S01]  /*1f150*/  UMOV UR4, 0xffffffff ;  /* 0xffffffff00047882 */ /* 0x000fe20000000000 */
[----:B0-----:R-:W-:-:S13]  /*1f160*/  ISETP.NE.AND P0, PT, R0, 0x1, PT ;  /* 0x000000010000780c */ /* 0x001fda0003f05270 */
[----:B------:R-:W2:Y:S08]  /*1f170*/  @P0 LDC R0, c[0x0][0x42c] ;  /* 0x00010b00ff000b82 */ /* 0x000eb00000000800 */
[----:B------:R-:W0:Y:S01]  /*1f180*/  @P0 LDC R5, c[0x0][0x430] ;  /* 0x00010c00ff050b82 */ /* 0x000e220000000800 */
[----:B--2---:R-:W-:Y:S01]  /*1f190*/  @P0 IMAD.HI.U32 R0, R6, R0, RZ ;  /* 0x0000000006000227 */ /* 0x004fe200078e00ff */
[----:B------:R-:W-:-:S04]  /*1f1a0*/  MOV R2, R6 ;  /* 0x0000000600027202 */ /* 0x000fc80000000f00 */
[----:B0-----:R-:W-:Y:S02]  /*1f1b0*/  @P0 SHF.R.U32.HI R2, RZ, R5, R0 ;  /* 0x00000005ff020219 */ /* 0x001fe40000011600 */
[----:B------:R-:W-:Y:S01]  /*1f1c0*/  SEL R0, R16, RZ, !P1 ;  /* 0x000000ff10007207 */ /* 0x000fe20004800000 */
[----:B------:R-:W-:Y:S06]  /*1f1d0*/  BRA.DIV UR4, `(.L_x_484) ;  /* 0x0000007e046c7947 */ /* 0x000fec000b800000 */
[----:B------:R-:W0:Y:S02]  /*1f1e0*/  S2R R5, SR_TID.X ;  /* 0x0000000000057919 */ /* 0x000e240000002100 */
[----:B0-----:R-:W-:-:S04]  /*1f1f0*/  SHF.R.U32.HI R5, RZ, 0x5, R5 ;  /* 0x00000005ff057819 */ /* 0x001fc80000011605 */
[----:B------:R-:W-:-:S05]  /*1f200*/  LOP3.LUT R5, R5, 0x3, RZ, 0xc0, !PT ;  /* 0x0000000305057812 */ /* 0x000fca00078ec0ff */
[----:B------:R0:W1:Y:S02]  /*1f210*/  SHFL.IDX PT, R14, R5, RZ, 0x1f ;  /* 0x00001fff050e7589 */ /* 0x00006400000e0000 */
.L_x_697:
[----:B-1----:R-:W-:Y:S02]  /*1f220*/  ISETP.NE.AND P0, PT, R14, RZ, PT ;  /* 0x000000ff0e00720c */ /* 0x002fe40003f05270 */
[----:B------:R-:W-:-:S11]  /*1f230*/  PLOP3.LUT P6, PT, PT, PT, PT, 0x8, 0x0 ;  /* 0x000000000000781c */ /* 0x000fd60003fce170 */
[----:B------:R-:W-:Y:S05]  /*1f240*/  @P0 BRA `(.L_x_485) ;  /* 0x00000000000c0947 */ /* 0x000fea0003800000 */
[----:B------:R-:W-:-:S03]  /*1f250*/  UMOV UR4, 0xffffffff ;  /* 0xffffffff00047882 */ /* 0x000fc60000000000 */
[----:B------:R-:W-:Y:S05]  /*1f260*/  BRA.DIV UR4, `(.L_x_486) ;  /* 0x0000007e047c7947 */ /* 0x000fea000b800000 */
[----:B------:R-:W-:-:S13]  /*1f270*/  ELECT P6, URZ, PT ;  /* 0x00000000003f782f */ /* 0x000fda00038c0000 */
.L_x_485:
[----:B0-----:R-:W2:Y:S01]  /*1f280*/  LDL R5, [R1+0x4c] ;  /* 0x00004c0001057983 */ /* 0x001ea20000100800 */
[----:B------:R-:W-:Y:S01]  /*1f290*/  BSSY B1, `(.L_x_487) ;  /* 0x000000b000017945 */ /* 0x000fe20003800000 */
[----:B------:R-:W0:Y:S01]  /*1f2a0*/  S2R R11, SR_CgaCtaId ;  /* 0x00000000000b7919 */ /* 0x000e220000008800 */
[----:B--2---:R-:W-:-:S05]  /*1f2b0*/  VIADD R5, R5, 0x1 ;  /* 0x0000000105057836 */ /* 0x004fca0000000000 */
[----:B------:R-:W-:-:S04]  /*1f2c0*/  LEA.HI R6, R5, R5, RZ, 0x1 ;  /* 0x0000000505067211 */ /* 0x000fc800078f08ff */
[----:B------:R-:W-:-:S05]  /*1f2d0*/  LOP3.LUT R6, R6, 0xfffffffe, RZ, 0xc0, !PT ;  /* 0xfffffffe06067812 */ /* 0x000fca00078ec0ff */
[----:B------:R-:W-:Y:S01]  /*1f2e0*/  IMAD.IADD R5, R5, 0x1, -R6 ;  /* 0x0000000105057824 */ /* 0x000fe200078e0a06 */
[----:B------:R-:W-:-:S04]  /*1f2f0*/  MOV R6, 0x400 ;  /* 0x0000040000067802 */ /* 0x000fc80000000f00 */
[----:B0-----:R-:W-:Y:S02]  /*1f300*/  LEA R11, R11, R6, 0x18 ;  /* 0x000000060b0b7211 */ /* 0x001fe400078ec0ff */
[----:B------:R-:W-:-:S04]  /*1f310*/  SHF.L.U32 R5, R5, 0x1f, RZ ;  /* 0x0000001f05057819 */ /* 0x000fc800000006ff */
[----:B------:R-:W0:Y:S02]  /*1f320*/  SYNCS.PHASECHK.TRANS64.TRYWAIT P0, [R11+URZ+0x38820], R5 ;  /* 0x038820050b0075a7 */ /* 0x000e24000800017f */
[----:B0-----:R-:W-:Y:S05]  /*1f330*/  @!P0 BRA `(.L_x_488) ;  /* 0x0000007c00688947 */ /* 0x001fea0003800000 */
.L_x_700:
[----:B------:R-:W-:Y:S05]  /*1f340*/  BSYNC B1 ;  /* 0x0000000000017941 */ /* 0x000fea0003800000 */
.L_x_487:
[----:B------:R-:W-:Y:S04]  /*1f350*/  BSSY B1, `(.L_x_489) ;  /* 0x000006f000017945 */ /* 0x000fe80003800000 */
[----:B------:R-:W-:Y:S05]  /*1f360*/  @!P6 BRA `(.L_x_490) ;  /* 0x0000000400b4e947 */ /* 0x000fea0003800000 */
[----:B------:R-:W2:Y:S04]  /*1f370*/  LDL R8, [R1+0x14] ;  /* 0x0000140001087983 */ /* 0x000ea80000100800 */
[----:B------:R-:W3:Y:S01]  /*1f380*/  LDL R7, [R1+0x20] ;  /* 0x0000200001077983 */ /* 0x000ee20000100800 */
[----:B------:R-:W1:Y:S01]  /*1f390*/  S2R R6, SR_TID.X ;  /* 0x0000000000067919 */ /* 0x000e620000002100 */
[----:B------:R-:W-:Y:S01]  /*1f3a0*/  BSSY B2, `(.L_x_491) ;  /* 0x0000007000027945 */ /* 0x000fe20003800000 */
[----:B-1----:R-:W-:-:S04]  /*1f3b0*/  LOP3.LUT R6, R6, 0x7f, RZ, 0xc0, !PT ;  /* 0x0000007f06067812 */ /* 0x002fc800078ec0ff */
[----:B------:R-:W-:Y:S02]  /*1f3c0*/  ISETP.NE.AND P1, PT, R6, RZ, PT ;  /* 0x000000ff0600720c */ /* 0x000fe40003f25270 */
[----:B--2---:R-:W-:Y:S02]  /*1f3d0*/  LEA R8, R8, R11, 0x3 ;  /* 0x0000000b08087211 */ /* 0x004fe400078e18ff */
[----:B---3--:R-:W-:-:S04]  /*1f3e0*/  SHF.L.U32 R12, R7, 0x1f, RZ ;  /* 0x0000001f070c7819 */ /* 0x008fc800000006ff */
[----:B------:R-:W1:Y:S02]  /*1f3f0*/  SYNCS.PHASECHK.TRANS64.TRYWAIT P0, [R8+URZ+0x388a0], R12 ;  /* 0x0388a00c080075a7 */ /* 0x000e64000800017f */
[----:B-1----:R-:W-:Y:S05]  /*1f400*/  @!P0 BRA `(.L_x_492) ;  /* 0x0000007c00488947 */ /* 0x002fea0003800000 */
.L_x_701:
[----:B------:R-:W-:Y:S05]  /*1f410*/  BSYNC B2 ;  /* 0x0000000000027941 */ /* 0x000fea0003800000 */
.L_x_491:
[----:B------:R-:W-:Y:S04]  /*1f420*/  BSSY B2, `(.L_x_493) ;  /* 0x0000009000027945 */ /* 0x000fe80003800000 */
[----:B------:R-:W-:Y:S05]  /*1f430*/  @P1 BRA `(.L_x_494) ;  /* 0x00000000001c1947 */ /* 0x000fea0003800000 */
[----:B0-----:R-:W0:Y:S02]  /*1f440*/  S2R R5, SR_TID.X ;  /* 0x0000000000057919 */ /* 0x001e240000002100 */
[----:B0-----:R-:W-:Y:S01]  /*1f450*/  LOP3.LUT R6, R5, 0x1f, RZ, 0xc0, !PT ;  /* 0x0000001f05067812 */ /* 0x001fe200078ec0ff */
[----:B------:R-:W-:-:S03]  /*1f460*/  IMAD.MOV.U32 R5, RZ, RZ, 0x8000 ;  /* 0x00008000ff057424 */ /* 0x000fc600078e00ff */
[----:B------:R-:W-:Y:S01]  /*1f470*/  ISETP.NE.AND P0, PT, R6, RZ, PT ;  /* 0x000000ff0600720c */ /* 0x000fe20003f05270 */
[----:B------:R2:W-:-:S12]  /*1f480*/  SYNCS.ARRIVE.TRANS64 RZ, [R8+URZ+0x38890], R5 ;  /* 0x0388900508ff79a7 */ /* 0x0005d8000800003f */
[----:B--2---:R-:W-:Y:S05]  /*1f490*/  @!P0 BRA `(.L_x_494) ;  /* 0x0000000000048947 */ /* 0x004fea0003800000 */
[----:B------:R-:W-:Y:S01]  /*1f4a0*/  BPT.TRAP 0x1 ;  /* 0x000000040000795c */ /* 0x000fe20000300000 */
.L_x_494:
[----:B------:R-:W-:Y:S05]  /*1f4b0*/  BSYNC B2 ;  /* 0x0000000000027941 */ /* 0x000fea0003800000 */
.L_x_493:
[----:B0-----:R-:W2:Y:S01]  /*1f4c0*/  LDL R5, [R1+0x14] ;  /* 0x0000140001057983 */ /* 0x001ea20000100800 */
[----:B------:R-:W-:Y:S01]  /*1f4d0*/  IMAD.MOV.U32 R15, RZ, RZ, RZ ;  /* 0x000000ffff0f7224 */ /* 0x000fe200078e00ff */
[----:B------:R-:W-:Y:S01]  /*1f4e0*/  LEA R6, R4, R10, 0x7 ;  /* 0x0000000a04067211 */ /* 0x000fe200078e38ff */
[----:B------:R-:W-:Y:S01]  /*1f4f0*/  UIADD3 UR4, UP0, UR44, 0x570, URZ ;  /* 0x000005702c047890 */ /* 0x000fe2000ff1e03f */
[----:B------:R-:W-:Y:S01]  /*1f500*/  PLOP3.LUT P0, PT, PT, PT, PT, 0x80, 0x0 ;  /* 0x000000000000781c */ /* 0x000fe20003f0f070 */
[----:B------:R-:W-:Y:S01]  /*1f510*/  UMOV UR6, 0x0 ;  /* 0x0000000000067882 */ /* 0x000fe20000000000 */
[----:B------:R-:W-:Y:S01]  /*1f520*/  R2UR UR10, R15 ;  /* 0x000000000f0a72ca */ /* 0x000fe200000e0000 */
[----:B------:R-:W-:Y:S01]  /*1f530*/  VIADD R6, R6, 0xffffff80 ;  /* 0xffffff8006067836 */ /* 0x000fe20000000000 */
[----:B------:R-:W-:Y:S01]  /*1f540*/  UIADD3.X UR5, URZ, UR45, URZ, UP0, !UPT ;  /* 0x0000002d3f057290 */ /* 0x000fe200087fe43f */
[----:B------:R-:W-:Y:S01]  /*1f550*/  UMOV UR7, 0x12f00000 ;  /* 0x12f0000000077882 */ /* 0x000fe20000000000 */
[----:B--2---:R-:W-:Y:S01]  /*1f560*/  IMAD R9, R5, 0x8000, R11 ;  /* 0x0000800005097824 */ /* 0x004fe200078e020b */
[----:B------:R-:W-:-:S03]  /*1f570*/  IADD3 R5, R8, 0x38890, RZ ;  /* 0x0003889008057810 */ /* 0x000fc60007ffe0ff */
[----:B------:R-:W-:-:S07]  /*1f580*/  VIADD R7, R9, 0x28400 ;  /* 0x0002840009077836 */ /* 0x000fce0000000000 */
.L_x_495:
[----:B------:R-:W-:-:S13]  /*1f590*/  @P0 ELECT P2, URZ, PT ;  /* 0x00000000003f082f */ /* 0x000fda0003840000 */
[----:B------:R-:W-:Y:S02]  /*1f5a0*/  @P2 R2UR UR13, R0 ;  /* 0x00000000000d22ca */ /* 0x000fe400000e0000 */
[----:B------:R-:W-:Y:S02]  /*1f5b0*/  @P2 R2UR UR12, R2 ;  /* 0x00000000020c22ca */ /* 0x000fe400000e0000 */
[----:B------:R-:W-:Y:S02]  /*1f5c0*/  @P2 R2UR UR11, R6 ;  /* 0x00000000060b22ca */ /* 0x000fe400000e0000 */
[----:B------:R-:W-:Y:S02]  /*1f5d0*/  @P2 R2UR UR9, R5 ;  /* 0x00000000050922ca */ /* 0x000fe400000e0000 */
[----:B------:R-:W-:Y:S02]  /*1f5e0*/  @P2 R2UR UR8, R7 ;  /* 0x00000000070822ca */ /* 0x000fe400000e0000 */
[----:B------:R-:W-:-:S02]  /*1f5f0*/  @P2 PLOP3.LUT P0, PT, P2, PT, PT, 0x8, 0x0 ;  /* 0x000000000000281c */ /* 0x000fc4000170e170 */
[----:B------:R-:W-:-:S09]  /*1f600*/  PLOP3.LUT P2, PT, PT, PT, PT, 0x8, 0x0 ;  /* 0x000000000000781c */ /* 0x000fd20003f4e170 */
[----:B------:R0:W-:Y:S02]  /*1f610*/  UTMALDG.4D [UR8], [UR4], desc[UR6] ;  /* 0x00000608040075b4 */ /* 0x0001e40008019000 */
[----:B0-----:R-:W-:Y:S05]  /*1f620*/  @P0 BRA.U.ANY `(.L_x_495) ;  /* 0xfffffffd00d80947 */ /* 0x001fea000393ffff */
[----:B------:R-:W-:Y:S01]  /*1f630*/  IMAD.MOV.U32 R14, RZ, RZ, 0x80 ;  /* 0x00000080ff0e7424 */ /* 0x000fe200078e00ff */
[----:B------:R-:W-:Y:S01]  /*1f640*/  PLOP3.LUT P0, PT, PT, PT, PT, 0x80, 0x0 ;  /* 0x000000000000781c */ /* 0x000fe20003f0f070 */
[----:B------:R-:W-:Y:S01]  /*1f650*/  UMOV UR6, 0x0 ;  /* 0x0000000000067882 */ /* 0x000fe20000000000 */
[----:B------:R-:W-:Y:S01]  /*1f660*/  IADD3 R7, R9, 0x2c400, RZ ;  /* 0x0002c40009077810 */ /* 0x000fe20007ffe0ff */
[----:B------:R-:W-:Y:S01]  /*1f670*/  UMOV UR7, 0x12f00000 ;  /* 0x12f0000000077882 */ /* 0x000fe20000000000 */
[----:B------:R-:W-:-:S15]  /*1f680*/  R2UR UR10, R14 ;  /* 0x000000000e0a72ca */ /* 0x000fde00000e0000 */
.L_x_496:
        /* <DEDUP_REMOVED lines=10> */
[----:B------:R-:W0:Y:S01]  /*1f730*/  SYNCS.PHASECHK.TRANS64.TRYWAIT P0, [R8+URZ+0x388c0], R12 ;  /* 0x0388c00c080075a7 */ /* 0x000e22000800017f */
[----:B------:R-:W-:Y:S04]  /*1f740*/  BSSY B2, `(.L_x_497) ;  /* 0x0000002000027945 */ /* 0x000fe80003800000 */
[----:B0-----:R-:W-:Y:S05]  /*1f750*/  @!P0 BRA `(.L_x_498) ;  /* 0x0000007800888947 */ /* 0x001fea0003800000 */
.L_x_702:
[----:B------:R-:W-:Y:S05]  /*1f760*/  BSYNC B2 ;  /* 0x0000000000027941 */ /* 0x000fea0003800000 */
.L_x_497:
[----:B------:R-:W-:Y:S01]  /*1f770*/  BSSY B2, `(.L_x_499) ;  /* 0x000000b000027945 */ /* 0x000fe20003800000 */
[----:B01----:R-:W-:Y:S02]  /*1f780*/  IMAD.MOV.U32 R12, RZ, RZ, 0x0 ;  /* 0x00000000ff0c7424 */ /* 0x003fe400078e00ff */
[----:B------:R-:W-:Y:S01]  /*1f790*/  IMAD.MOV.U32 R13, RZ, RZ, 0x12f00000 ;  /* 0x12f00000ff0d7424 */ /* 0x000fe200078e00ff */
[----:B------:R-:W-:Y:S06]  /*1f7a0*/  @P1 BRA `(.L_x_500) ;  /* 0x00000000001c1947 */ /* 0x000fec0003800000 */
[----:B------:R-:W0:Y:S02]  /*1f7b0*/  S2R R5, SR_TID.X ;  /* 0x0000000000057919 */ /* 0x000e240000002100 */
[----:B0-----:R-:W-:Y:S02]  /*1f7c0*/  LOP3.LUT R7, R5, 0x1f, RZ, 0xc0, !PT ;  /* 0x0000001f05077812 */ /* 0x001fe400078ec0ff */
[----:B------:R-:W-:Y:S02]  /*1f7d0*/  MOV R5, 0x8000 ;  /* 0x0000800000057802 */ /* 0x000fe40000000f00 */
[----:B------:R-:W-:Y:S02]  /*1f7e0*/  ISETP.NE.AND P0, PT, R7, RZ, PT ;  /* 0x000000ff0700720c */ /* 0x000fe40003f05270 */
[----:B------:R0:W-:Y:S11]  /*1f7f0*/  SYNCS.ARRIVE.TRANS64 RZ, [R8+URZ+0x388b0], R5 ;  /* 0x0388b00508ff79a7 */ /* 0x0001f6000800003f */
[----:B0-----:R-:W-:Y:S05]  /*1f800*/  @!P0 BRA `(.L_x_500) ;  /* 0x0000000000048947 */ /* 0x001fea0003800000 */
[----:B------:R-:W-:Y:S01]  /*1f810*/  BPT.TRAP 0x1 ;  /* 0x000000040000795c */ /* 0x000fe20000300000 */
.L_x_500:
[----:B------:R-:W-:Y:S05]  /*1f820*/  BSYNC B2 ;  /* 0x0000000000027941 */ /* 0x000fea0003800000 */
.L_x_499:
[----:B------:R-:W-:Y:S01]  /*1f830*/  R2UR UR10, R15 ;  /* 0x000000000f0a72ca */ /* 0x000fe200000e0000 */
[----:B------:R-:W-:Y:S01]  /*1f840*/  UIADD3 UR4, UP0, UR44, 0x670, URZ ;  /* 0x000006702c047890 */ /* 0x000fe2000ff1e03f */
[----:B------:R-:W-:Y:S01]  /*1f850*/  R2UR UR6, R12 ;  /* 0x000000000c0672ca */ /* 0x000fe200000e0000 */
[----:B------:R-:W-:Y:S01]  /*1f860*/  VIADD R8, R8, 0x388b0 ;  /* 0x000388b008087836 */ /* 0x000fe20000000000 */
[----:B------:R-:W-:Y:S01]  /*1f870*/  R2UR UR7, R13 ;  /* 0x000000000d0772ca */ /* 0x000fe200000e0000 */
[----:B------:R-:W-:Y:S01]  /*1f880*/  VIADD R5, R9, 0x10400 ;  /* 0x0001040009057836 */ /* 0x000fe20000000000 */
[----:B------:R-:W-:Y:S01]  /*1f890*/  PLOP3.LUT P0, PT, PT, PT, PT, 0x80, 0x0 ;  /* 0x000000000000781c */ /* 0x000fe20003f0f070 */
[----:B------:R-:W-:-:S12]  /*1f8a0*/  UIADD3.X UR5, URZ, UR45, URZ, UP0, !UPT ;  /* 0x0000002d3f057290 */ /* 0x000fd800087fe43f */
.L_x_501:
        /* <DEDUP_REMOVED lines=10> */
[----:B------:R-:W-:Y:S02]  /*1f950*/  R2UR UR10, R14 ;  /* 0x000000000e0a72ca */ /* 0x000fe400000e0000 */
[----:B------:R-:W-:Y:S02]  /*1f960*/  R2UR UR6, R12 ;  /* 0x000000000c0672ca */ /* 0x000fe400000e0000 */
[----:B------:R-:W-:Y:S02]  /*1f970*/  R2UR UR7, R13 ;  /* 0x000000000d0772ca */ /* 0x000fe400000e0000 */
[----:B------:R-:W-:Y:S02]  /*1f980*/  PLOP3.LUT P0, PT, PT, PT, PT, 0x80, 0x0 ;  /* 0x000000000000781c */ /* 0x000fe40003f0f070 */
[----:B------:R-:W-:-:S11]  /*1f990*/  IADD3 R9, R9, 0x14400, RZ ;  /* 0x0001440009097810 */ /* 0x000fd60007ffe0ff */
.L_x_502:
        /* <DEDUP_REMOVED lines=9> */
[----:B-1----:R-:W-:Y:S05]  /*1fa30*/  @P0 BRA.U.ANY `(.L_x_502) ;  /* 0xfffffffd00d80947 */ /* 0x002fea000393ffff */
.L_x_490:
[----:B------:R-:W-:Y:S05]  /*1fa40*/  BSYNC B1 ;  /* 0x0000000000017941 */ /* 0x000fea0003800000 */
.L_x_489:
[----:B0-----:R-:W2:Y:S04]  /*1fa50*/  LDL.LU R5, [R1+0x14] ;  /* 0x0000140001057983 */ /* 0x001ea80000300800 */
[----:B------:R-:W3:Y:S01]  /*1fa60*/  LDL.LU R7, [R1+0x20] ;  /* 0x0000200001077983 */ /* 0x000ee20000300800 */
[----:B------:R-:W-:Y:S01]  /*1fa70*/  PLOP3.LUT P0, PT, PT, PT, PT, 0x8, 0x0 ;  /* 0x000000000000781c */ /* 0x000fe20003f0e170 */
[----:B--2---:R-:W-:-:S05]  /*1fa80*/  VIADD R5, R5, 0x1 ;  /* 0x0000000105057836 */ /* 0x004fca0000000000 */
[----:B------:R-:W-:-:S04]  /*1fa90*/  ISETP.NE.AND P1, PT, R5, 0x2, PT ;  /* 0x000000020500780c */ /* 0x000fc80003f25270 */
[----:B------:R-:W-:Y:S02]  /*1faa0*/  SEL R6, RZ, 0x1, P1 ;  /* 0x00000001ff067807 */ /* 0x000fe40000800000 */
[----:B------:R-:W-:Y:S02]  /*1fab0*/  SEL R5, R5, RZ, P1 ;  /* 0x000000ff05057207 */ /* 0x000fe40000800000 */
[----:B---3--:R-:W-:Y:S01]  /*1fac0*/  LOP3.LUT R7, R7, R6, RZ, 0x3c, !PT ;  /* 0x0000000607077212 */ /* 0x008fe200078e3cff */
[----:B------:R-:W-:-:S04]  /*1fad0*/  VIADD R6, R4, 0xfffffffe ;  /* 0xfffffffe04067836 */ /* 0x000fc80000000000 */
[----:B------:R0:W-:Y:S01]  /*1fae0*/  STL [R1+0x20], R7 ;  /* 0x0000200701007387 */ /* 0x0001e20000100800 */
[----:B------:R-:W-:-:S03]  /*1faf0*/  ISETP.GE.AND P2, PT, R6, R3, PT ;  /* 0x000000030600720c */ /* 0x000fc60003f46270 */
[----:B------:R0:W-:Y:S10]  /*1fb00*/  STL [R1+0x14], R5 ;  /* 0x0000140501007387 */ /* 0x0001f40000100800 */
[----:B0-----:R-:W-:Y:S05]  /*1fb10*/  @!P2 BRA `(.L_x_483) ;  /* 0x0000000400fca947 */ /* 0x001fea0003800000 */
[C---:B------:R-:W-:Y:S01]  /*1fb20*/  LEA R8, R4.reuse, R10, 0x7 ;  /* 0x0000000a04087211 */ /* 0x040fe200078e38ff */
[----:B------:R-:W-:-:S04]  /*1fb30*/  VIADD R9, R4, 0xffffffff ;  /* 0xffffffff04097836 */ /* 0x000fc80000000000 */
[----:B------:R-:W-:-:S07]  /*1fb40*/  VIADD R8, R8, 0xffffff00 ;  /* 0xffffff0008087836 */ /* 0x000fce0000000000 */
.L_x_517:
[----:B------:R-:W-:Y:S05]  /*1fb50*/  YIELD ;  /* 0x0000000000007946 */ /* 0x000fea0003800000 */
[----:B------:R-:W-:Y:S04]  /*1fb60*/  BSSY B1, `(.L_x_503) ;  /* 0x000006d000017945 */ /* 0x000fe80003800000 */
[----:B0-----:R-:W-:Y:S05]  /*1fb70*/  @!P6 BRA `(.L_x_504) ;  /* 0x0000000400ace947 */ /* 0x001fea0003800000 */
[----:B------:R-:W2:Y:S04]  /*1fb80*/  LDL R6, [R1+0x14] ;  /* 0x0000140001067983 */ /* 0x000ea80000100800 */
[----:B------:R-:W3:Y:S01]  /*1fb90*/  LDL R5, [R1+0x20] ;  /* 0x0000200001057983 */ /* 0x000ee20000100800 */
[----:B------:R-:W0:Y:S01]  /*1fba0*/  S2R R4, SR_TID.X ;  /* 0x0000000000047919 */ /* 0x000e220000002100 */
[----:B------:R-:W-:Y:S01]  /*1fbb0*/  BSSY B2, `(.L_x_505) ;  /* 0x0000007000027945 */ /* 0x000fe20003800000 */
[----:B0-----:R-:W-:-:S04]  /*1fbc0*/  LOP3.LUT R4, R4, 0x7f, RZ, 0xc0, !PT ;  /* 0x0000007f04047812 */ /* 0x001fc800078ec0ff */
[----:B------:R-:W-:Y:S02]  /*1fbd0*/  ISETP.NE.AND P2, PT, R4, RZ, PT ;  /* 0x000000ff0400720c */ /* 0x000fe40003f45270 */
[----:B--2---:R-:W-:Y:S02]  /*1fbe0*/  LEA R7, R6, R11, 0x3 ;  /* 0x0000000b06077211 */ /* 0x004fe400078e18ff */
[----:B---3--:R-:W-:-:S04]  /*1fbf0*/  SHF.L.U32 R6, R5, 0x1f, RZ ;  /* 0x0000001f05067819 */ /* 0x008fc800000006ff */
[----:B------:R-:W0:Y:S02]  /*1fc00*/  SYNCS.PHASECHK.TRANS64.TRYWAIT P1, [R7+URZ+0x388a0], R6 ;  /* 0x0388a006070075a7 */ /* 0x000e24000802017f */
[----:B0-----:R-:W-:Y:S05]  /*1fc10*/  @!P1 BRA `(.L_x_506) ;  /* 0x00000074006c9947 */ /* 0x001fea0003800000 */
.L_x_703:
[----:B------:R-:W-:Y:S05]  /*1fc20*/  BSYNC B2 ;  /* 0x0000000000027941 */ /* 0x000fea0003800000 */
.L_x_505:
[----:B------:R-:W-:Y:S04]  /*1fc30*/  BSSY B2, `(.L_x_507) ;  /* 0x0000009000027945 */ /* 0x000fe80003800000 */
[----:B------:R-:W-:Y:S05]  /*1fc40*/  @P2 BRA `(.L_x_508) ;  /* 0x00000000001c2947 */ /* 0x000fea0003800000 */
[----:B------:R-:W1:Y:S02]  /*1fc50*/  S2R R4, SR_TID.X ;  /* 0x0000000000047919 */ /* 0x000e640000002100 */
[----:B-1----:R-:W-:Y:S01]  /*1fc60*/  LOP3.LUT R5, R4, 0x1f, RZ, 0xc0, !PT ;  /* 0x0000001f04057812 */ /* 0x002fe200078ec0ff */
[----:B------:R-:W-:-:S03]  /*1fc70*/  IMAD.MOV.U32 R4, RZ, RZ, 0x8000 ;  /* 0x00008000ff047424 */ /* 0x000fc600078e00ff */
[----:B------:R-:W-:Y:S01]  /*1fc80*/  ISETP.NE.AND P1, PT, R5, RZ, PT ;  /* 0x000000ff0500720c */ /* 0x000fe20003f25270 */
[----:B------:R1:W-:-:S12]  /*1fc90*/  SYNCS.ARRIVE.TRANS64 RZ, [R7+URZ+0x38890], R4 ;  /* 0x0388900407ff79a7 */ /* 0x0003d8000800003f */
[----:B-1----:R-:W-:Y:S05]  /*1fca0*/  @!P1 BRA `(.L_x_508) ;  /* 0x0000000000049947 */ /* 0x002fea0003800000 */
[----:B------:R-:W-:Y:S01]  /*1fcb0*/  BPT.TRAP 0x1 ;  /* 0x000000040000795c */ /* 0x000fe20000300000 */
.L_x_508:
[----:B------:R-:W-:Y:S05]  /*1fcc0*/  BSYNC B2 ;  /* 0x0000000000027941 */ /* 0x000fea0003800000 */
.L_x_507:
[----:B------:R-:W2:Y:S01]  /*1fcd0*/  LDL R4, [R1+0x14] ;  /* 0x0000140001047983 */ /* 0x000ea20000100800 */
[----:B------:R-:W-:Y:S01]  /*1fce0*/  IMAD.MOV.U32 R14, RZ, RZ, RZ ;  /* 0x000000ffff0e7224 */ /* 0x000fe200078e00ff */
[----:B------:R-:W-:Y:S01]  /*1fcf0*/  UIADD3 UR4, UP0, UR44, 0x570, URZ ;  /* 0x000005702c047890 */ /* 0x000fe2000ff1e03f */
[----:B------:R-:W-:Y:S01]  /*1fd00*/  PLOP3.LUT P1, PT, PT, PT, PT, 0x80, 0x0 ;  /* 0x000000000000781c */ /* 0x000fe20003f2f070 */
[----:B------:R-:W-:Y:S01]  /*1fd10*/  UMOV UR6, 0x0 ;  /* 0x0000000000067882 */ /* 0x000fe20000000000 */
[----:B------:R-:W-:Y:S01]  /*1fd20*/  UMOV UR7, 0x12f00000 ;  /* 0x12f0000000077882 */ /* 0x000fe20000000000 */
[----:B------:R-:W-:Y:S01]  /*1fd30*/  R2UR UR10, R14 ;  /* 0x000000000e0a72ca */ /* 0x000fe200000e0000 */
[----:B------:R-:W-:Y:S01]  /*1fd40*/  UIADD3.X UR5, URZ, UR45, URZ, UP0, !UPT ;  /* 0x0000002d3f057290 */ /* 0x000fe200087fe43f */
[----:B--2---:R-:W-:Y:S01]  /*1fd50*/  LEA R5, R4, R11, 0xf ;  /* 0x0000000b04057211 */ /* 0x004fe200078e78ff */
[----:B------:R-:W-:-:S04]  /*1fd60*/  VIADD R4, R7, 0x38890 ;  /* 0x0003889007047836 */ /* 0x000fc80000000000 */
[----:B------:R-:W-:-:S08]  /*1fd70*/  VIADD R10, R5, 0x28400 ;  /* 0x00028400050a7836 */ /* 0x000fd00000000000 */
.L_x_509:
        /* <DEDUP_REMOVED lines=10> */
[----:B------:R-:W-:Y:S01]  /*1fe20*/  MOV R15, 0x80 ;  /* 0x00000080000f7802 */ /* 0x000fe20000000f00 */
[----:B------:R-:W-:Y:S01]  /*1fe30*/  VIADD R10, R5, 0x2c400 ;  /* 0x0002c400050a7836 */ /* 0x000fe20000000000 */
[----:B------:R-:W-:Y:S01]  /*1fe40*/  PLOP3.LUT P1, PT, PT, PT, PT, 0x80, 0x0 ;  /* 0x000000000000781c */ /* 0x000fe20003f2f070 */
[----:B------:R-:W-:Y:S01]  /*1fe50*/  UMOV UR6, 0x0 ;  /* 0x0000000000067882 */ /* 0x000fe20000000000 */
[----:B------:R-:W-:Y:S01]  /*1fe60*/  R2UR UR10, R15 ;  /* 0x000000000f0a72ca */ /* 0x000fe200000e0000 */
[----:B------:R-:W-:-:S14]  /*1fe70*/  UMOV UR7, 0x12f00000 ;  /* 0x12f0000000077882 */ /* 0x000fdc0000000000 */
.L_x_510:
        /* <DEDUP_REMOVED lines=10> */
[----:B------:R-:W1:Y:S01]  /*1ff20*/  SYNCS.PHASECHK.TRANS64.TRYWAIT P1, [R7+URZ+0x388c0], R6 ;  /* 0x0388c006070075a7 */ /* 0x000e62000802017f */
[----:B------:R-:W-:Y:S04]  /*1ff30*/  BSSY B2, `(.L_x_511) ;  /* 0x0000002000027945 */ /* 0x000fe80003800000 */
[----:B-1----:R-:W-:Y:S05]  /*1ff40*/  @!P1 BRA `(.L_x_512) ;  /* 0x0000007000b49947 */ /* 0x002fea0003800000 */
.L_x_704:
[----:B------:R-:W-:Y:S05]  /*1ff50*/  BSYNC B2 ;  /* 0x0000000000027941 */ /* 0x000fea0003800000 */
.L_x_511:
[----:B------:R-:W-:Y:S01]  /*1ff60*/  BSSY B2, `(.L_x_513) ;  /* 0x000000b000027945 */ /* 0x000fe20003800000 */
[----:B------:R-:W-:Y:S01]  /*1ff70*/  IMAD.MOV.U32 R12, RZ, RZ, 0x0 ;  /* 0x00000000ff0c7424 */ /* 0x000fe200078e00ff */
[----:B------:R-:W-:Y:S02]  /*1ff80*/  MOV R13, 0x12f00000 ;  /* 0x12f00000000d7802 */ /* 0x000fe40000000f00 */
        /* <DEDUP_REMOVED lines=8> */
.L_x_514:
[----:B------:R-:W-:Y:S05]  /*20010*/  BSYNC B2 ;  /* 0x0000000000027941 */ /* 0x000fea0003800000 */
.L_x_513:
[----:B------:R-:W-:Y:S01]  /*20020*/  R2UR UR10, R14 ;  /* 0x000000000e0a72ca */ /* 0x000fe200000e0000 */
[----:B------:R-:W-:Y:S01]  /*20030*/  UIADD3 UR4, UP0, UR44, 0x670, URZ ;  /* 0x000006702c047890 */ /* 0x000fe2000ff1e03f */
[----:B------:R-:W-:Y:S01]  /*20040*/  R2UR UR6, R12 ;  /* 0x000000000c0672ca */ /* 0x000fe200000e0000 */
[----:B01----:R-:W-:Y:S01]  /*20050*/  VIADD R7, R7, 0x388b0 ;  /* 0x000388b007077836 */ /* 0x003fe20000000000 */
[----:B------:R-:W-:Y:S01]  /*20060*/  R2UR UR7, R13 ;  /* 0x000000000d0772ca */ /* 0x000fe200000e0000 */
[----:B------:R-:W-:Y:S01]  /*20070*/  UIADD3.X UR5, URZ, UR45, URZ, UP0, !UPT ;  /* 0x0000002d3f057290 */ /* 0x000fe200087fe43f */
[----:B------:R-:W-:Y:S02]  /*20080*/  PLOP3.LUT P1, PT, PT, PT, PT, 0x80, 0x0 ;  /* 0x000000000000781c */ /* 0x000fe40003f2f070 */
[----:B------:R-:W-:-:S11]  /*20090*/  IADD3 R4, R5, 0x10400, RZ ;  /* 0x0001040005047810 */ /* 0x000fd60007ffe0ff */
.L_x_515:
        /* <DEDUP_REMOVED lines=10> */
[----:B------:R-:W-:Y:S01]  /*20140*/  R2UR UR10, R15 ;  /* 0x000000000f0a72ca */ /* 0x000fe200000e0000 */
[----:B------:R-:W-:Y:S01]  /*20150*/  VIADD R5, R5, 0x14400 ;  /* 0x0001440005057836 */ /* 0x000fe20000000000 */
[----:B------:R-:W-:Y:S02]  /*20160*/  R2UR UR6, R12 ;  /* 0x000000000c0672ca */ /* 0x000fe400000e0000 */
[----:B------:R-:W-:Y:S02]  /*20170*/  R2UR UR7, R13 ;  /* 0x000000000d0772ca */ /* 0x000fe400000e0000 */
[----:B------:R-:W-:-:S13]  /*20180*/  PLOP3.LUT P1, PT, PT, PT, PT, 0x80, 0x0 ;  /* 0x000000000000781c */ /* 0x000fda0003f2f070 */
.L_x_516:
        /* <DEDUP_REMOVED lines=10> */
.L_x_504:
[----:B------:R-:W-:Y:S05]  /*20230*/  BSYNC B1 ;  /* 0x0000000000017941 */ /* 0x000fea0003800000 */
.L_x_503:
[----:B------:R-:W2:Y:S04]  /*20240*/  LDL.LU R4, [R1+0x14] ;  /* 0x0000140001047983 */ /* 0x000ea80000300800 */
[----:B------:R-:W3:Y:S01]  /*20250*/  LDL.LU R6, [R1+0x20] ;  /* 0x0000200001067983 */ /* 0x000ee20000300800 */
[----:B------:R-:W-:Y:S01]  /*20260*/  IADD3 R9, R9, -0x1, RZ ;  /* 0xffffffff09097810 */ /* 0x000fe20007ffe0ff */
[----:B------:R-:W-:-:S03]  /*20270*/  VIADD R8, R8, 0xffffff80 ;  /* 0xffffff8008087836 */ /* 0x000fc60000000000 */
[----:B------:R-:W-:Y:S01]  /*20280*/  ISETP.GT.AND P2, PT, R9, R3, PT ;  /* 0x000000030900720c */ /* 0x000fe20003f44270 */
[----:B--2---:R-:W-:-:S05]  /*20290*/  VIADD R4, R4, 0x1 ;  /* 0x0000000104047836 */ /* 0x004fca0000000000 */
[----:B------:R-:W-:-:S04]  /*202a0*/  ISETP.NE.AND P1, PT, R4, 0x2, PT ;  /* 0x000000020400780c */ /* 0x000fc80003f25270 */
[----:B------:R-:W-:Y:S02]  /*202b0*/  SEL R5, RZ, 0x1, P1 ;  /* 0x00000001ff057807 */ /* 0x000fe40000800000 */
[----:B------:R-:W-:Y:S02]  /*202c0*/  SEL R4, R4, RZ, P1 ;  /* 0x000000ff04047207 */ /* 0x000fe40000800000 */
[----:B---3--:R-:W-:-:S03]  /*202d0*/  LOP3.LUT R6, R6, R5, RZ, 0x3c, !PT ;  /* 0x0000000506067212 */ /* 0x008fc600078e3cff */
[----:B------:R0:W-:Y:S04]  /*202e0*/  STL [R1+0x14], R4 ;  /* 0x0000140401007387 */ /* 0x0001e80000100800 */
[----:B------:R0:W-:Y:S01]  /*202f0*/  STL [R1+0x20], R6 ;  /* 0x0000200601007387 */ /* 0x0001e20000100800 */
[----:B------:R-:W-:Y:S05]  /*20300*/  @P2 BRA `(.L_x_517) ;  /* 0xfffffff800102947 */ /* 0x000fea000383ffff */
.L_x_483:
[----:B------:R-:W-:Y:S05]  /*20310*/  BSYNC B0 ;  /* 0x0000000000007941 */ /* 0x000fea0003800000 */
.L_x_482:
[----:B------:R-:W-:Y:S05]  /*20320*/  @!P0 WARPSYNC.ALL ;  /* 0x0000000000008948 */ /* 0x000fea0003800000 */
[----:B------:R-:W-:Y:S01]  /*20330*/  @!P0 BAR.SYNC.DEFER_BLOCKING 0xc, 0x180 ;  /* 0x0306000000008b1d */ /* 0x000fe20000010000 */
[----:B------:R-:W-:-:S05]  /*20340*/  ISETP.GT.AND P0, PT, R19, RZ, PT ;  /* 0x000000ff1300720c */ /* 0x000fca0003f04270 */
[----:B------:R-:W-:Y:S08]  /*20350*/  BSSY B6, `(.L_x_518) ;  /* 0x0000341000067945 */ /* 0x000ff00003800000 */
[----:B------:R-:W-:Y:S05]  /*20360*/  @P0 BRA `(.L_x_519) ;  /* 0x0000000000480947 */ /* 0x000fea0003800000 */
[----:B0-----:R-:W0:Y:S02]  /*20370*/  S2R R4, SR_TID.X ;  /* 0x0000000000047919 */ /* 0x001e240000002100 */
        /* <DEDUP_REMOVED lines=15> */
[----:B------:R0:W-:Y:S01]  /*20470*/  STL [R1], R0 ;  /* 0x0000000001007387 */ /* 0x0001e20000100800 */
[----:B------:R-:W-:Y:S05]  /*20480*/  BRA `(.L_x_520) ;  /* 0x0000003000b47947 */ /* 0x000fea0003800000 */
.L_x_519:
[----:B------:R-:W1:Y:S01]  /*20490*/  S2R R0, SR_CgaCtaId ;  /* 0x0000000000007919 */ /* 0x000e620000008800 */
[----:B------:R-:W-:-:S04]  /*204a0*/  MOV R2, 0x400 ;  /* 0x0000040000027802 */ /* 0x000fc80000000f00 */
[----:B-1----:R-:W-:-:S05]  /*204b0*/  LEA R3, R0, R2, 0x18 ;  /* 0x0000000200037211 */ /* 0x002fca00078ec0ff */
[----:B------:R1:W-:Y:S01]  /*204c0*/  STL [R1+0x40], R3 ;  /* 0x0000400301007387 */ /* 0x0003e20000100800 */
[----:B------:R-:W-:-:S05]  /*204d0*/  VIADD R0, R3, 0x28400 ;  /* 0x0002840003007836 */ /* 0x000fca0000000000 */
[----:B------:R-:W-:-:S13]  /*204e0*/  LOP3.LUT P0, RZ, R0, 0x3ff, RZ, 0xc0, !PT ;  /* 0x000003ff00ff7812 */ /* 0x000fda000780c0ff */
[----:B-1----:R-:W-:Y:S05]  /*204f0*/  @!P0 BRA `(.L_x_521) ;  /* 0x0000000000408947 */ /* 0x002fea0003800000 */
[----:B------:R-:W-:Y:S01]  /*20500*/  MOV R2, 0x0 ;  /* 0x0000000000027802 */ /* 0x000fe20000000f00 */
[----:B------:R-:W-:Y:S01]  /*20510*/  ULDC.64 UR6, c[0x4][0xc0] ;  /* 0x0100300000067ab9 */ /* 0x000fe20000000a00 */
[----:B------:R-:W-:Y:S01]  /*20520*/  ULDC.64 UR8, c[0x4][0xc8] ;  /* 0x0100320000087ab9 */ /* 0x000fe20000000a00 */
[----:B------:R-:W-:Y:S01]  /*20530*/  ULDC.64 UR4, c[0x4][0x8] ;  /* 0x0100020000047ab9 */ /* 0x000fe20000000a00 */
[----:B0-----:R-:W-:Y:S01]  /*20540*/  MOV R4, UR6 ;  /* 0x0000000600047c02 */ /* 0x001fe20008000f00 */
[----:B------:R-:W-:Y:S01]  /*20550*/  IMAD.U32 R5, RZ, RZ, UR7 ;  /* 0x00000007ff057e24 */ /* 0x000fe2000f8e00ff */
[----:B------:R-:W0:Y:S01]  /*20560*/  LDC.64 R2, c[0x4][R2] ;  /* 0x0100000002027b82 */ /* 0x000e220000000a00 */
[----:B------:R-:W-:Y:S01]  /*20570*/  IMAD.U32 R6, RZ, RZ, UR8 ;  /* 0x00000008ff067e24 */ /* 0x000fe2000f8e00ff */
[----:B------:R-:W-:Y:S01]  /*20580*/  MOV R7, UR9 ;  /* 0x0000000900077c02 */ /* 0x000fe20008000f00 */
[----:B------:R-:W-:Y:S01]  /*20590*/  IMAD.U32 R10, RZ, RZ, UR4 ;  /* 0x00000004ff0a7e24 */ /* 0x000fe2000f8e00ff */
[----:B------:R-:W-:Y:S01]  /*205a0*/  MOV R8, 0x70 ;  /* 0x0000007000087802 */ /* 0x000fe20000000f00 */
[----:B------:R-:W-:-:S02]  /*205b0*/  IMAD.U32 R11, RZ, RZ, UR5 ;  /* 0x00000005ff0b7e24 */ /* 0x000fc4000f8e00ff */
[----:B------:R-:W-:Y:S02]  /*205c0*/  IMAD.MOV.U32 R12, RZ, RZ, 0x1 ;  /* 0x00000001ff0c7424 */ /* 0x000fe400078e00ff */
[----:B------:R-:W-:-:S07]  /*205d0*/  IMAD.MOV.U32 R13, RZ, RZ, RZ ;  /* 0x000000ffff0d7224 */ /* 0x000fce00078e00ff */
[----:B------:R-:W-:-:S07]  /*205e0*/  LEPC R20, `(.L_x_521) ;  /* 0x000000001014794e */ /* 0x000fce0000000000 */
[----:B0-----:R-:W-:Y:S05]  /*205f0*/  CALL.ABS.NOINC R2 ;  /* 0x0000000002007343 */ /* 0x001fea0003c00000 */
.L_x_521:
[----:B------:R-:W2:Y:S01]  /*20600*/  LDL.LU R2, [R1+0x48] ;  /* 0x0000480001027983 */ /* 0x000ea20000300800 */
[----:B------:R-:W-:Y:S01]  /*20610*/  MOV R0, 0x400 ;  /* 0x0000040000007802 */ /* 0x000fe20000000f00 */
[----:B------:R-:W1:Y:S03]  /*20620*/  S2R R15, SR_CgaCtaId ;  /* 0x00000000000f7919 */ /* 0x000e660000008800 */
[----:B-1----:R-:W-:-:S04]  /*20630*/  LEA R0, R15, R0, 0x18 ;  /* 0x000000000f007211 */ /* 0x002fc800078ec0ff */
[----:B------:R-:W-:-:S04]  /*20640*/  IADD3 R0, R0, 0x10400, RZ ;  /* 0x0001040000007810 */ /* 0x000fc80007ffe0ff */
[----:B------:R-:W-:Y:S01]  /*20650*/  LOP3.LUT P0, RZ, R0, 0x3ff, RZ, 0xc0, !PT ;  /* 0x000003ff00ff7812 */ /* 0x000fe2000780c0ff */
[----:B------:R1:W-:Y:S01]  /*20660*/  STL [R1+0x24], R0 ;  /* 0x0000240001007387 */ /* 0x0003e20000100800 */
[----:B--2---:R-:W-:-:S11]  /*20670*/  LOP3.LUT R2, R2, 0xfffffffe, RZ, 0xc0, !PT ;  /* 0xfffffffe02027812 */ /* 0x004fd600078ec0ff */
[----:B------:R-:W-:-:S05]  /*20680*/  @P0 LOP3.LUT R2, R2, 0x1, RZ, 0xfc, !PT ;  /* 0x0000000102020812 */ /* 0x000fca00078efcff */
[----:B------:R1:W-:Y:S01]  /*20690*/  STL [R1+0x48], R2 ;  /* 0x0000480201007387 */ /* 0x0003e20000100800 */
[----:B------:R-:W-:Y:S05]  /*206a0*/  @!P0 BRA `(.L_x_522) ;  /* 0x0000000000408947 */ /* 0x000fea0003800000 */
[----:B-1----:R-:W-:Y:S01]  /*206b0*/  MOV R2, 0x0 ;  /* 0x0000000000027802 */ /* 0x002fe20000000f00 */
[----:B------:R-:W-:Y:S01]  /*206c0*/  ULDC.64 UR6, c[0x4][0xc0] ;  /* 0x0100300000067ab9 */ /* 0x000fe20000000a00 */
[----:B------:R-:W-:Y:S01]  /*206d0*/  ULDC.64 UR8, c[0x4][0xc8] ;  /* 0x0100320000087ab9 */ /* 0x000fe20000000a00 */
[----:B------:R-:W-:Y:S01]  /*206e0*/  ULDC.64 UR4, c[0x4][0x10] ;  /* 0x0100040000047ab9 */ /* 0x000fe20000000a00 */
[----:B0-----:R-:W-:Y:S01]  /*206f0*/  IMAD.U32 R4, RZ, RZ, UR6 ;  /* 0x00000006ff047e24 */ /* 0x001fe2000f8e00ff */
[----:B------:R-:W-:Y:S01]  /*20700*/  MOV R6, UR8 ;  /* 0x0000000800067c02 */ /* 0x000fe20008000f00 */
[----:B------:R-:W0:Y:S01]  /*20710*/  LDC.64 R2, c[0x4][R2] ;  /* 0x0100000002027b82 */ /* 0x000e220000000a00 */
[----:B------:R-:W-:Y:S01]  /*20720*/  IMAD.U32 R5, RZ, RZ, UR7 ;  /* 0x00000007ff057e24 */ /* 0x000fe2000f8e00ff */
[----:B------:R-:W-:Y:S01]  /*20730*/  MOV R11, UR5 ;  /* 0x00000005000b7c02 */ /* 0x000fe20008000f00 */
[----:B------:R-:W-:Y:S01]  /*20740*/  IMAD.U32 R7, RZ, RZ, UR9 ;  /* 0x00000009ff077e24 */ /* 0x000fe2000f8e00ff */
[----:B------:R-:W-:Y:S01]  /*20750*/  MOV R13, RZ ;  /* 0x000000ff000d7202 */ /* 0x000fe20000000f00 */
[----:B------:R-:W-:-:S02]  /*20760*/  IMAD.U32 R10, RZ, RZ, UR4 ;  /* 0x00000004ff0a7e24 */ /* 0x000fc4000f8e00ff */
[----:B------:R-:W-:Y:S02]  /*20770*/  IMAD.MOV.U32 R8, RZ, RZ, 0x70 ;  /* 0x00000070ff087424 */ /* 0x000fe400078e00ff */
[----:B------:R-:W-:-:S07]  /*20780*/  IMAD.MOV.U32 R12, RZ, RZ, 0x1 ;  /* 0x00000001ff0c7424 */ /* 0x000fce00078e00ff */
[----:B------:R-:W-:-:S07]  /*20790*/  LEPC R20, `(.L_x_522) ;  /* 0x000000001014794e */ /* 0x000fce0000000000 */
[----:B0-----:R-:W-:Y:S05]  /*207a0*/  CALL.ABS.NOINC R2 ;  /* 0x0000000002007343 */ /* 0x001fea0003c00000 */
.L_x_522:
[----:B-1----:R-:W2:Y:S02]  /*207b0*/  LDL R2, [R1+0x40] ;  /* 0x0000400001027983 */ /* 0x002ea40000100800 */
[----:B--2---:R-:W-:-:S05]  /*207c0*/  VIADD R0, R2, 0x400 ;  /* 0x0000040002007836 */ /* 0x004fca0000000000 */
[----:B------:R-:W-:-:S13]  /*207d0*/  LOP3.LUT P0, RZ, R0, 0x3ff, RZ, 0xc0, !PT ;  /* 0x000003ff00ff7812 */ /* 0x000fda000780c0ff */
[----:B------:R-:W-:Y:S05]  /*207e0*/  @!P0 BRA `(.L_x_523) ;  /* 0x0000000000408947 */ /* 0x000fea0003800000 */
[----:B------:R-:W-:Y:S01]  /*207f0*/  MOV R2, 0x0 ;  /* 0x0000000000027802 */ /* 0x000fe20000000f00 */
        /* <DEDUP_REMOVED lines=15> */
.L_x_523:
[----:B------:R-:W2:Y:S02]  /*208f0*/  LDL.LU R2, [R1+0x24] ;  /* 0x0000240001027983 */ /* 0x000ea40000300800 */
[----:B--2---:R-:W-:-:S13]  /*20900*/  LOP3.LUT P6, RZ, R2, 0x3ff, RZ, 0xc0, !PT ;  /* 0x000003ff02ff7812 */ /* 0x004fda00078cc0ff */
        /* <DEDUP_REMOVED lines=17> */
.L_x_524:
[----:B------:R-:W-:Y:S01]  /*20a20*/  ULDC.64 UR4, c[0x0][0x9f8] ;  /* 0x00027e0000047ab9 */ /* 0x000fe20000000a00 */
[----:B0-----:R-:W2:Y:S01]  /*20a30*/  LDL.LU R4, [R1+0x30] ;  /* 0x0000300001047983 */ /* 0x001ea20000300800 */
[----:B------:R-:W-:-:S03]  /*20a40*/  ISETP.NE.U32.AND P0, PT, RZ, UR4, PT ;  /* 0x00000004ff007c0c */ /* 0x000fc6000bf05070 */
[----:B------:R-:W2:Y:S01]  /*20a50*/  LDL.LU R0, [R1+0x4] ;  /* 0x0000040001007983 */ /* 0x000ea20000300800 */
[----:B------:R-:W-:Y:S01]  /*20a60*/  ISETP.NE.AND.EX P0, PT, RZ, UR5, PT, P0 ;  /* 0x00000005ff007c0c */ /* 0x000fe2000bf05300 */
[----:B------:R-:W-:Y:S02]  /*20a70*/  IMAD.MOV.U32 R5, RZ, RZ, R16 ;  /* 0x000000ffff057224 */ /* 0x000fe400078e0010 */
[----:B------:R-:W3:Y:S10]  /*20a80*/  LDL R6, [R1+0x8] ;  /* 0x0000080001067983 */ /* 0x000ef40000100800 */
[----:B------:R-:W-:-:S04]  /*20a90*/  @P0 IADD3 R2, P1, R17, UR4, RZ ;  /* 0x0000000411020c10 */ /* 0x000fc8000ff3e0ff */
[----:B------:R-:W-:Y:S01]  /*20aa0*/  @P0 IADD3.X R3, R18, UR5, RZ, P1, !PT ;  /* 0x0000000512030c10 */ /* 0x000fe20008ffe4ff */
[----:B------:R-:W-:-:S04]  /*20ab0*/  ULDC.64 UR4, c[0x0][0xa00] ;  /* 0x0002800000047ab9 */ /* 0x000fc80000000a00 */
[----:B------:R-:W4:Y:S01]  /*20ac0*/  @P0 LDG.E R5, desc[UR42][R2.64] ;  /* 0x0000002a02050981 */ /* 0x000f22000c1e1900 */
[----:B--2---:R-:W-:Y:S02]  /*20ad0*/  LEA R4, R0, R4, 0x7 ;  /* 0x0000000400047211 */ /* 0x004fe400078e38ff */
[----:B------:R-:W0:Y:S01]  /*20ae0*/  LDC R0, c[0x0][0x428] ;  /* 0x00010a00ff007b82 */ /* 0x000e220000000800 */
[----:B----4-:R1:W-:Y:S01]  /*20af0*/  STL [R1+0x24], R5 ;  /* 0x0000240501007387 */ /* 0x0103e20000100800 */
[----:B0-----:R-:W-:Y:S01]  /*20b00*/  ISETP.NE.AND P0, PT, R0, 0x1, PT ;  /* 0x000000010000780c */ /* 0x001fe20003f05270 */
[----:B---3--:R-:W-:Y:S01]  /*20b10*/  IMAD.MOV.U32 R0, RZ, RZ, R6 ;  /* 0x000000ffff007224 */ /* 0x008fe200078e0006 */
[----:B-1----:R-:W0:Y:S11]  /*20b20*/  S2R R5, SR_TID.X ;  /* 0x0000000000057919 */ /* 0x002e360000002100 */
[----:B------:R-:W1:Y:S08]  /*20b30*/  @P0 LDC R2, c[0x0][0x42c] ;  /* 0x00010b00ff020b82 */ /* 0x000e700000000800 */
[----:B------:R-:W2:Y:S01]  /*20b40*/  @P0 LDC R3, c[0x0][0x430] ;  /* 0x00010c00ff030b82 */ /* 0x000ea20000000800 */
[----:B-1----:R-:W-:Y:S01]  /*20b50*/  @P0 IMAD.HI.U32 R2, R6, R2, RZ ;  /* 0x0000000206020227 */ /* 0x002fe200078e00ff */
[----:B0-----:R-:W-:-:S04]  /*20b60*/  LOP3.LUT R5, R5, 0x7f, RZ, 0xc0, !PT ;  /* 0x0000007f05057812 */ /* 0x001fc800078ec0ff */
[----:B------:R-:W-:Y:S02]  /*20b70*/  ISETP.NE.AND P1, PT, R5, RZ, PT ;  /* 0x000000ff0500720c */ /* 0x000fe40003f25270 */
[----:B--2---:R-:W-:Y:S02]  /*20b80*/  @P0 SHF.R.U32.HI R0, RZ, R3, R2 ;  /* 0x00000003ff000219 */ /* 0x004fe40000011602 */
[----:B------:R-:W-:Y:S02]  /*20b90*/  ISETP.NE.U32.AND P0, PT, RZ, UR4, PT ;  /* 0x00000004ff007c0c */ /* 0x000fe4000bf05070 */
[----:B------:R-:W-:Y:S02]  /*20ba0*/  PLOP3.LUT P3, PT, P1, PT, PT, 0x8, 0x0 ;  /* 0x000000000000781c */ /* 0x000fe40000f6e170 */
[----:B------:R-:W-:-:S04]  /*20bb0*/  ISETP.NE.AND.EX P2, PT, RZ, UR5, PT, P0 ;  /* 0x00000005ff007c0c */ /* 0x000fc8000bf45300 */
[----:B------:R-:W-:Y:S01]  /*20bc0*/  SEL R3, R16, RZ, !P2 ;  /* 0x000000ff10037207 */ /* 0x000fe20005000000 */
[----:B------:R-:W-:-:S05]  /*20bd0*/  VOTEU.ALL UP1, P1 ;  /* 0x00000000003f7886 */ /* 0x000fca0000820000 */
[----:B------:R-:W-:-:S04]  /*20be0*/  @!UP1 UIADD3 UR8, UP0, UR44, 0x270, URZ ;  /* 0x000002702c089890 */ /* 0x000fc8000ff1e03f */
[----:B------:R-:W-:-:S03]  /*20bf0*/  @!UP1 UIADD3.X UR9, URZ, UR45, URZ, UP0, !UPT ;  /* 0x0000002d3f099290 */ /* 0x000fc600087fe43f */
[----:B------:R-:W-:-:S09]  /*20c00*/  VOTEU.ALL UP0, P1 ;  /* 0x00000000003f7886 */ /* 0x000fd20000800000 */
.L_x_525:
[----:B------:R-:W2:Y:S01]  /*20c10*/  LDL R2, [R1+0x8] ;  /* 0x0000080001027983 */ /* 0x000ea20000100800 */
[----:B------:R-:W-:Y:S02]  /*20c20*/  PLOP3.LUT P0, PT, P0, P3, PT, 0xa2, 0x0 ;  /* 0x000000000000781c */ /* 0x000fe40000707472 */
[----:B------:R-:W-:Y:S01]  /*20c30*/  @P3 R2UR P0, UR7, R3 ;  /* 0x00000000030732ca */ /* 0x000fe20000000000 */
[----:B------:R-:W-:-:S07]  /*20c40*/  UMOV UR4, URZ ;  /* 0x0000003f00047c82 */ /* 0x000fce0008000000 */
[----:B------:R-:W-:Y:S02]  /*20c50*/  PLOP3.LUT P0, PT, P0, P3, PT, 0xa2, 0x0 ;  /* 0x000000000000781c */ /* 0x000fe40000707472 */
[----:B--2---:R-:W-:-:S08]  /*20c60*/  @P3 R2UR.OR P0, UR6, R2 ;  /* 0x00000000020632ca */ /* 0x004fd00000100000 */
[----:B------:R-:W-:Y:S02]  /*20c70*/  PLOP3.LUT P0, PT, P0, P3, PT, 0xa2, 0x0 ;  /* 0x000000000000781c */ /* 0x000fe40000707472 */
[----:B------:R-:W-:-:S08]  /*20c80*/  @P3 R2UR.OR P0, UR5, R4 ;  /* 0x00000000040532ca */ /* 0x000fd00000100000 */
[----:B------:R-:W-:-:S05]  /*20c90*/  @P3 PLOP3.LUT P3, PT, P0, PT, PT, 0x80, 0x0 ;  /* 0x000000000000381c */ /* 0x000fca000076f070 */
[----:B------:R0:W-:Y:S08]  /*20ca0*/  @!UP0 UTMAPF.L2.4D [UR4], [UR8] ;  /* 0x00000004080085b8 */ /* 0x0001f00008018000 */
[----:B0-----:R-:W-:Y:S05]  /*20cb0*/  @P3 BRA.U.ANY `(.L_x_525) ;  /* 0xfffffffd00d43947 */ /* 0x001fea000393ffff */
[----:B------:R-:W-:Y:S01]  /*20cc0*/  PLOP3.LUT P2, PT, P1, PT, PT, 0x8, 0x0 ;  /* 0x000000000000781c */ /* 0x000fe20000f4e170 */
[----:B------:R-:W-:Y:S01]  /*20cd0*/  VOTEU.ALL UP0, P1 ;  /* 0x00000000003f7886 */ /* 0x000fe20000800000 */
[----:B------:R-:W-:-:S11]  /*20ce0*/  UMOV UR4, 0x80 ;  /* 0x0000008000047882 */ /* 0x000fd60000000000 */
.L_x_526:
[----:B------:R-:W2:Y:S01]  /*20cf0*/  LDL R2, [R1+0x8] ;  /* 0x0000080001027983 */ /* 0x000ea20000100800 */
[----:B------:R-:W-:Y:S02]  /*20d00*/  PLOP3.LUT P0, PT, P0, P2, PT, 0xa2, 0x0 ;  /* 0x000000000000781c */ /* 0x000fe40000705472 */
[----:B------:R-:W-:-:S08]  /*20d10*/  @P2 R2UR P0, UR7, R3 ;  /* 0x00000000030722ca */ /* 0x000fd00000000000 */
[----:B------:R-:W-:Y:S02]  /*20d20*/  PLOP3.LUT P0, PT, P0, P2, PT, 0xa2, 0x0 ;  /* 0x000000000000781c */ /* 0x000fe40000705472 */
[----:B--2---:R-:W-:-:S08]  /*20d30*/  @P2 R2UR.OR P0, UR6, R2 ;  /* 0x00000000020622ca */ /* 0x004fd00000100000 */
[----:B------:R-:W-:Y:S02]  /*20d40*/  PLOP3.LUT P0, PT, P0, P2, PT, 0xa2, 0x0 ;  /* 0x000000000000781c */ /* 0x000fe40000705472 */
[----:B------:R-:W-:-:S08]  /*20d50*/  @P2 R2UR.OR P0, UR5, R4 ;  /* 0x00000000040522ca */ /* 0x000fd00000100000 */
[----:B------:R-:W-:-:S05]  /*20d60*/  @P2 PLOP3.LUT P2, PT, P0, PT, PT, 0x80, 0x0 ;  /* 0x000000000000281c */ /* 0x000fca000074f070 */
[----:B------:R0:W-:Y:S08]  /*20d70*/  @!UP0 UTMAPF.L2.4D [UR4], [UR8] ;  /* 0x00000004080085b8 */ /* 0x0001f00008018000 */
[----:B0-----:R-:W-:Y:S05]  /*20d80*/  @P2 BRA.U.ANY `(.L_x_526) ;  /* 0xfffffffd00d82947 */ /* 0x001fea000393ffff */
[----:B------:R-:W2:Y:S01]  /*20d90*/  LDL R16, [R1+0x24] ;  /* 0x0000240001107983 */ /* 0x000ea20000100800 */
[----:B------:R-:W0:Y:S01]  /*20da0*/  LDC.64 R6, c[0x0][0x3f8] ;  /* 0x0000fe00ff067b82 */ /* 0x000e220000000a00 */
[----:B------:R-:W-:Y:S02]  /*20db0*/  ULDC.64 UR4, c[0x0][0xa08] ;  /* 0x0002820000047ab9 */ /* 0x000fe40000000a00 */
[----:B0-----:R-:W-:Y:S01]  /*20dc0*/  LOP3.LUT P0, RZ, R6, UR4, RZ, 0xfc, !PT ;  /* 0x0000000406ff7c12 */ /* 0x001fe2000f80fcff */
[----:B------:R-:W-:-:S03]  /*20dd0*/  UMOV UR4, 0xffffffff ;  /* 0xffffffff00047882 */ /* 0x000fc60000000000 */
[----:B------:R-:W-:Y:S02]  /*20de0*/  LOP3.LUT P0, RZ, R7, UR5, RZ, 0xfc, P0 ;  /* 0x0000000507ff7c12 */ /* 0x000fe4000800fcff */
[----:B--2---:R-:W-:Y:S02]  /*20df0*/  SHF.R.S32.HI R17, RZ, 0x1f, R16 ;  /* 0x0000001fff117819 */ /* 0x004fe40000011410 */
[----:B------:R-:W-:-:S03]  /*20e00*/  SEL R2, R16, RZ, !P0 ;  /* 0x000000ff10027207 */ /* 0x000fc60004000000 */
[----:B------:R0:W-:Y:S01]  /*20e10*/  STL [R1+0x30], R17 ;  /* 0x0000301101007387 */ /* 0x0001e20000100800 */
[----:B------:R-:W-:Y:S05]  /*20e20*/  BRA.DIV UR4, `(.L_x_527) ;  /* 0x0000006604107947 */ /* 0x000fea000b800000 */
[----:B------:R-:W1:Y:S02]  /*20e30*/  S2R R5, SR_TID.X ;  /* 0x0000000000057919 */ /* 0x000e640000002100 */
[----:B-1----:R-:W-:-:S04]  /*20e40*/  SHF.R.U32.HI R5, RZ, 0x5, R5 ;  /* 0x00000005ff057819 */ /* 0x002fc80000011605 */
[----:B------:R-:W-:-:S05]  /*20e50*/  LOP3.LUT R5, R5, 0x3, RZ, 0xc0, !PT ;  /* 0x0000000305057812 */ /* 0x000fca00078ec0ff */
[----:B------:R1:W2:Y:S02]  /*20e60*/  SHFL.IDX PT, R14, R5, RZ, 0x1f ;  /* 0x00001fff050e7589 */ /* 0x0002a400000e0000 */
.L_x_707:
[----:B--2---:R-:W-:Y:S02]  /*20e70*/  ISETP.NE.AND P0, PT, R14, RZ, PT ;  /* 0x000000ff0e00720c */ /* 0x004fe40003f05270 */
[----:B------:R-:W-:-:S11]  /*20e80*/  PLOP3.LUT P6, PT, PT, PT, PT, 0x8, 0x0 ;  /* 0x000000000000781c */ /* 0x000fd60003fce170 */
[----:B------:R-:W-:Y:S05]  /*20e90*/  @P0 BRA `(.L_x_528) ;  /* 0x0000000800100947 */ /* 0x000fea0003800000 */
[----:B------:R-:W-:-:S03]  /*20ea0*/  UMOV UR4, 0xffffffff ;  /* 0xffffffff00047882 */ /* 0x000fc60000000000 */
[----:B------:R-:W-:Y:S05]  /*20eb0*/  BRA.DIV UR4, `(.L_x_529) ;  /* 0x0000006604207947 */ /* 0x000fea000b800000 */
[----:B------:R-:W-:-:S13]  /*20ec0*/  ELECT P6, URZ, PT ;  /* 0x00000000003f782f */ /* 0x000fda00038c0000 */
.L_x_710:
[----:B------:R-:W-:Y:S05]  /*20ed0*/  @!P6 BRA `(.L_x_530) ;  /* 0x000000040084e947 */ /* 0x000fea0003800000 */
[----:B-1----:R-:W2:Y:S01]  /*20ee0*/  LDL R5, [R1+0x18] ;  /* 0x0000180001057983 */ /* 0x002ea20000100800 */
[----:B------:R-:W-:-:S04]  /*20ef0*/  ISETP.NE.U32.AND P0, PT, R6, RZ, PT ;  /* 0x000000ff0600720c */ /* 0x000fc80003f05070 */
[----:B------:R-:W-:Y:S02]  /*20f00*/  ISETP.NE.AND.EX P0, PT, R7, RZ, PT, P0 ;  /* 0x000000ff0700720c */ /* 0x000fe40003f05300 */
[----:B--2---:R-:W-:-:S11]  /*20f10*/  LEA.HI.SX32 R5, R5, 0xffffffff, 0x19 ;  /* 0xffffffff05057811 */ /* 0x004fd600078fcaff */
[----:B------:R-:W-:Y:S05]  /*20f20*/  @!P0 BRA `(.L_x_531) ;  /* 0x0000000000488947 */ /* 0x000fea0003800000 */
[----:B------:R-:W1:Y:S01]  /*20f30*/  LDC R10, c[0x0][0x41c] ;  /* 0x00010700ff0a7b82 */ /* 0x000e620000000800 */
[----:B------:R-:W-:Y:S01]  /*20f40*/  IMAD.MOV.U32 R2, RZ, RZ, R5 ;  /* 0x000000ffff027224 */ /* 0x000fe200078e0005 */
[----:B------:R-:W-:Y:S01]  /*20f50*/  ULDC.64 UR4, c[0x0][0x408] ;  /* 0x0001020000047ab9 */ /* 0x000fe20000000a00 */
[----:B-1----:R-:W-:-:S13]  /*20f60*/  ISETP.NE.AND P0, PT, R10, 0x1, PT ;  /* 0x000000010a00780c */ /* 0x002fda0003f05270 */
[----:B------:R-:W1:Y:S02]  /*20f70*/  @P0 LDC.64 R8, c[0x0][0x420] ;  /* 0x00010800ff080b82 */ /* 0x000e640000000a00 */
[----:B-1----:R-:W-:-:S05]  /*20f80*/  @P0 IMAD.HI.U32 R8, R5, R8, RZ ;  /* 0x0000000805080227 */ /* 0x002fca00078e00ff */
[----:B------:R-:W-:-:S04]  /*20f90*/  @P0 SHF.R.U32.HI R2, RZ, R9, R8 ;  /* 0x00000009ff020219 */ /* 0x000fc80000011608 */
[----:B------:R-:W-:Y:S02]  /*20fa0*/  IADD3 R8, -R2, RZ, RZ ;  /* 0x000000ff02087210 */ /* 0x000fe40007ffe1ff */
[----:B------:R-:W-:-:S03]  /*20fb0*/  SHF.R.S32.HI R9, RZ, 0x1f, R2 ;  /* 0x0000001fff097819 */ /* 0x000fc60000011402 */
[----:B------:R-:W-:Y:S02]  /*20fc0*/  IMAD R5, R10, R8, R5 ;  /* 0x000000080a057224 */ /* 0x000fe400078e0205 */
[----:B------:R-:W-:Y:S02]  /*20fd0*/  IMAD R10, R17, UR4, RZ ;  /* 0x00000004110a7c24 */ /* 0x000fe4000f8e02ff */
[----:B------:R-:W-:Y:S02]  /*20fe0*/  IMAD.MOV.U32 R8, RZ, RZ, R2 ;  /* 0x000000ffff087224 */ /* 0x000fe400078e0002 */
[C---:B------:R-:W-:Y:S02]  /*20ff0*/  IMAD R2, R16.reuse, UR5, R10 ;  /* 0x0000000510027c24 */ /* 0x040fe4000f8e020a */
[----:B------:R-:W-:-:S04]  /*21000*/  IMAD.WIDE.U32 R8, R16, UR4, R8 ;  /* 0x0000000410087c25 */ /* 0x000fc8000f8e0008 */
[----:B------:R-:W-:Y:S01]  /*21010*/  IMAD.IADD R2, R9, 0x1, R2 ;  /* 0x0000000109027824 */ /* 0x000fe200078e0202 */
[----:B------:R-:W-:-:S04]  /*21020*/  LEA R6, P0, R8, R6, 0x2 ;  /* 0x0000000608067211 */ /* 0x000fc800078010ff */
[----:B------:R-:W-:-:S05]  /*21030*/  LEA.HI.X R7, R8, R7, R2, 0x2, P0 ;  /* 0x0000000708077211 */ /* 0x000fca00000f1402 */
[----:B------:R1:W5:Y:S04]  /*21040*/  LDG.E R2, desc[UR42][R6.64] ;  /* 0x0000002a06027981 */ /* 0x000368000c1e1900 */
.L_x_531:
[----:B-1----:R-:W2:Y:S01]  /*21050*/  LDL R6, [R1+0x10] ;  /* 0x0000100001067983 */ /* 0x002ea20000100800 */
[----:B------:R-:W-:-:S03]  /*21060*/  MOV R9, 0x400 ;  /* 0x0000040000097802 */ /* 0x000fc60000000f00 */
[----:B------:R-:W3:Y:S01]  /*21070*/  LDL R8, [R1+0x1c] ;  /* 0x00001c0001087983 */ /* 0x000ee20000100800 */
[----:B------:R-:W1:Y:S01]  /*21080*/  S2R R10, SR_CgaCtaId ;  /* 0x00000000000a7919 */ /* 0x000e620000008800 */
[----:B------:R-:W4:Y:S01]  /*21090*/  S2R R7, SR_TID.X ;  /* 0x0000000000077919 */ /* 0x000f220000002100 */
[----:B-1----:R-:W-:Y:S02]  /*210a0*/  LEA R9, R10, R9, 0x18 ;  /* 0x000000090a097211 */ /* 0x002fe400078ec0ff */
[----:B----4-:R-:W-:-:S04]  /*210b0*/  LOP3.LUT R7, R7, 0x7f, RZ, 0xc0, !PT ;  /* 0x0000007f07077812 */ /* 0x010fc800078ec0ff */
[----:B------:R-:W-:Y:S02]  /*210c0*/  ISETP.NE.AND P0, PT, R7, RZ, PT ;  /* 0x000000ff0700720c */ /* 0x000fe40003f05270 */
[----:B--2---:R-:W-:Y:S02]  /*210d0*/  LEA R6, R6, R9, 0x3 ;  /* 0x0000000906067211 */ /* 0x004fe400078e18ff */
[----:B---3--:R-:W-:-:S04]  /*210e0*/  SHF.L.U32 R8, R8, 0x1f, RZ ;  /* 0x0000001f08087819 */ /* 0x008fc800000006ff */
[----:B------:R-:W1:Y:S02]  /*210f0*/  SYNCS.PHASECHK.TRANS64.TRYWAIT P2, [R6+URZ+0x38880], R8 ;  /* 0x03888008060075a7 */ /* 0x000e64000804017f */
[----:B-1----:R-:W-:Y:S05]  /*21100*/  @!P2 BRA `(.L_x_532) ;  /* 0x0000006000aca947 */ /* 0x002fea0003800000 */
.L_x_711:
        /* <DEDUP_REMOVED lines=8> */
.L_x_533:
[----:B------:R-:W2:Y:S01]  /*21190*/  LDL R7, [R1+0x10] ;  /* 0x0000100001077983 */ /* 0x000ea20000100800 */
[----:B------:R-:W-:-:S03]  /*211a0*/  MOV R10, 0x400 ;  /* 0x00000400000a7802 */ /* 0x000fc60000000f00 */
[----:B------:R-:W3:Y:S01]  /*211b0*/  LDL R9, [R1+0x34] ;  /* 0x0000340001097983 */ /* 0x000ee20000100800 */
[----:B------:R-:W4:Y:S01]  /*211c0*/  S2R R11, SR_CgaCtaId ;  /* 0x00000000000b7919 */ /* 0x000f220000008800 */
[----:B------:R-:W-:Y:S01]  /*211d0*/  R2UR UR9, R6 ;  /* 0x00000000060972ca */ /* 0x000fe200000e0000 */
[----:B------:R-:W-:Y:S01]  /*211e0*/  UIADD3 UR4, UP0, UR44, 0x470, URZ ;  /* 0x000004702c047890 */ /* 0x000fe2000ff1e03f */
[----:B------:R-:W-:Y:S02]  /*211f0*/  R2UR UR12, R0 ;  /* 0x00000000000c72ca */ /* 0x000fe400000e0000 */
[----:B-----5:R-:W-:Y:S01]  /*21200*/  R2UR UR13, R2 ;  /* 0x00000000020d72ca */ /* 0x020fe200000e0000 */
[----:B------:R-:W-:Y:S01]  /*21210*/  UIADD3.X UR5, URZ, UR45, URZ, UP0, !UPT ;  /* 0x0000002d3f057290 */ /* 0x000fe200087fe43f */
[----:B----4-:R-:W-:-:S07]  /*21220*/  LEA R10, R11, R10, 0x18 ;  /* 0x0000000a0b0a7211 */ /* 0x010fce00078ec0ff */
[----:B------:R-:W-:Y:S01]  /*21230*/  UIADD3 UR9, UR9, 0x38870, URZ ;  /* 0x0003887009097890 */ /* 0x000fe2000fffe03f */
[----:B------:R-:W-:Y:S01]  /*21240*/  UMOV UR10, URZ ;  /* 0x0000003f000a7c82 */ /* 0x000fe20008000000 */
[----:B------:R-:W-:Y:S01]  /*21250*/  UMOV UR6, 0x0 ;  /* 0x0000000000067882 */ /* 0x000fe20000000000 */
[----:B------:R-:W-:Y:S01]  /*21260*/  UMOV UR7, 0x14f00000 ;  /* 0x14f0000000077882 */ /* 0x000fe20000000000 */
[----:B------:R-:W-:Y:S01]  /*21270*/  UMOV UR15, 0x80 ;  /* 0x00000080000f7882 */ /* 0x000fe20000000000 */
[----:B--2---:R-:W-:-:S05]  /*21280*/  IMAD R7, R7, 0x8000, R10 ;  /* 0x0000800007077824 */ /* 0x004fca00078e020a */
[----:B------:R-:W-:Y:S02]  /*21290*/  R2UR UR14, R7 ;  /* 0x00000000070e72ca */ /* 0x000fe400000e0000 */
[----:B---3--:R-:W-:-:S04]  /*212a0*/  LEA R5, R5, R9, 0x7 ;  /* 0x0000000905057211 */ /* 0x008fc800078e38ff */
[----:B------:R-:W-:-:S07]  /*212b0*/  R2UR UR11, R5 ;  /* 0x00000000050b72ca */ /* 0x000fce00000e0000 */
        /* <DEDUP_REMOVED lines=8> */
.L_x_712:
        /* <DEDUP_REMOVED lines=8> */
.L_x_535:
        /* <DEDUP_REMOVED lines=8> */
[----:B------:R-:W-:Y:S01]  /*21440*/  R2UR UR13, R2 ;  /* 0x00000000020d72ca */ /* 0x000fe200000e0000 */
[----:B------:R-:W-:Y:S01]  /*21450*/  UMOV UR7, 0x14f00000 ;  /* 0x14f0000000077882 */ /* 0x000fe20000000000 */
[----:B------:R-:W-:-:S03]  /*21460*/  UMOV UR15, 0x80 ;  /* 0x00000080000f7882 */ /* 0x000fc60000000000 */
[----:B------:R-:W-:Y:S02]  /*21470*/  UIADD3 UR8, UR14, 0x28400, URZ ;  /* 0x000284000e087890 */ /* 0x000fe4000fffe03f */
[----:B------:R-:W-:Y:S02]  /*21480*/  UIADD3 UR9, UR9, 0x38830, URZ ;  /* 0x0003883009097890 */ /* 0x000fe4000fffe03f */
[----:B------:R-:W-:-:S07]  /*21490*/  UIADD3 UR14, UR14, 0x2c400, URZ ;  /* 0x0002c4000e0e7890 */ /* 0x000fce000fffe03f */
[----:B------:R3:W-:Y:S02]  /*214a0*/  UTMALDG.4D [UR8], [UR4], desc[UR6] ;  /* 0x00000608040075b4 */ /* 0x0007e40008019000 */
[----:B---3--:R-:W-:Y:S01]  /*214b0*/  UMOV UR8, UR14 ;  /* 0x0000000e00087c82 */ /* 0x008fe20008000000 */
[----:B------:R-:W-:Y:S02]  /*214c0*/  UMOV UR10, UR15 ;  /* 0x0000000f000a7c82 */ /* 0x000fe40008000000 */
[----:B------:R3:W-:Y:S02]  /*214d0*/  UTMALDG.4D [UR8], [UR4], desc[UR6] ;  /* 0x00000608040075b4 */ /* 0x0007e40008019000 */
[----:B---3--:R-:W-:Y:S01]  /*214e0*/  NOP ;  /* 0x0000000000007918 */ /* 0x008fe20000000000 */
.L_x_530:
[----:B-12---:R-:W2:Y:S01]  /*214f0*/  LDL.LU R6, [R1+0x8] ;  /* 0x0000080001067983 */ /* 0x006ea20000300800 */
[----:B------:R-:W-:Y:S01]  /*21500*/  MOV R7, 0x400 ;  /* 0x0000040000077802 */ /* 0x000fe20000000f00 */
[----:B------:R-:W1:Y:S01]  /*21510*/  S2R R8, SR_CgaCtaId ;  /* 0x0000000000087919 */ /* 0x000e620000008800 */
[----:B------:R-:W-:Y:S05]  /*21520*/  WARPSYNC.ALL ;  /* 0x0000000000007948 */ /* 0x000fea0003800000 */
[----:B------:R-:W-:-:S13]  /*21530*/  ELECT P0, URZ, PT ;  /* 0x00000000003f782f */ /* 0x000fda0003800000 */
[C---:B------:R-:W-:Y:S01]  /*21540*/  @P0 R2UR UR13, R3.reuse ;  /* 0x00000000030d02ca */ /* 0x040fe200000e0000 */
[----:B------:R-:W-:Y:S01]  /*21550*/  UIADD3 UR4, UP0, UR44, 0x270, URZ ;  /* 0x000002702c047890 */ /* 0x000fe2000ff1e03f */
[C---:B------:R-:W-:Y:S02]  /*21560*/  @P0 R2UR UR11, R4.reuse ;  /* 0x00000000040b02ca */ /* 0x040fe400000e0000 */
[----:B------:R-:W-:Y:S02]  /*21570*/  @P0 R2UR UR21, R3 ;  /* 0x00000000031502ca */ /* 0x000fe400000e0000 */
[----:B------:R-:W-:Y:S01]  /*21580*/  @P0 R2UR UR19, R4 ;  /* 0x00000000041302ca */ /* 0x000fe200000e0000 */
[----:B------:R-:W-:Y:S01]  /*21590*/  UIADD3.X UR5, URZ, UR45, URZ, UP0, !UPT ;  /* 0x0000002d3f057290 */ /* 0x000fe200087fe43f */
[----:B-1----:R-:W-:-:S04]  /*215a0*/  LEA R7, R8, R7, 0x18 ;  /* 0x0000000708077211 */ /* 0x002fc800078ec0ff */
[----:B------:R-:W-:Y:S01]  /*215b0*/  R2UR UR16, R7 ;  /* 0x00000000071072ca */ /* 0x000fe200000e0000 */
[----:B------:R-:W-:Y:S01]  /*215c0*/  @P0 IMAD.MOV.U32 R5, RZ, RZ, 0x8000 ;  /* 0x00008000ff050424 */ /* 0x000fe200078e00ff */
[----:B------:R-:W-:Y:S11]  /*215d0*/  BAR.SYNC.DEFER_BLOCKING 0x8, 0x120 ;  /* 0x0204800000007b1d */ /* 0x000ff60000010000 */
[----:B------:R-:W-:-:S02]  /*215e0*/  UIADD3 UR8, UR16, 0x20400, URZ ;  /* 0x0002040010087890 */ /* 0x000fc4000fffe03f */
[----:B------:R-:W-:Y:S02]  /*215f0*/  UIADD3 UR9, UR16, 0x38800, URZ ;  /* 0x0003880010097890 */ /* 0x000fe4000fffe03f */
[----:B------:R-:W-:Y:S01]  /*21600*/  UIADD3 UR16, UR16, 0x24400, URZ ;  /* 0x0002440010107890 */ /* 0x000fe2000fffe03f */
[----:B------:R-:W-:Y:S01]  /*21610*/  UMOV UR6, 0x0 ;  /* 0x0000000000067882 */ /* 0x000fe20000000000 */
[----:B------:R-:W-:Y:S01]  /*21620*/  UMOV UR7, 0x12f00000 ;  /* 0x12f0000000077882 */ /* 0x000fe20000000000 */
[----:B------:R-:W-:Y:S01]  /*21630*/  UMOV UR10, URZ ;  /* 0x0000003f000a7c82 */ /* 0x000fe20008000000 */
[----:B------:R-:W-:Y:S01]  /*21640*/  UMOV UR14, 0x0 ;  /* 0x00000000000e7882 */ /* 0x000fe20000000000 */
[----:B------:R-:W-:Y:S01]  /*21650*/  UMOV UR15, 0x12f00000 ;  /* 0x12f00000000f7882 */ /* 0x000fe20000000000 */
[----:B------:R-:W-:Y:S01]  /*21660*/  UMOV UR18, 0x80 ;  /* 0x0000008000127882 */ /* 0x000fe20000000000 */
[----:B------:R-:W-:Y:S01]  /*21670*/  UMOV UR17, UR9 ;  /* 0x0000000900117c82 */ /* 0x000fe20008000000 */
[----:B------:R3:W-:Y:S01]  /*21680*/  @P0 SYNCS.ARRIVE.TRANS64 RZ, [R7+URZ+0x38800], R5 ;  /* 0x0388000507ff09a7 */ /* 0x0007e2000800003f */
[----:B--2---:R-:W-:-:S02]  /*21690*/  @P0 R2UR UR12, R6 ;  /* 0x00000000060c02ca */ /* 0x004fc400000e0000 */
[----:B------:R-:W-:-:S11]  /*216a0*/  @P0 R2UR UR20, R6 ;  /* 0x00000000061402ca */ /* 0x000fd600000e0000 */
[----:B------:R3:W-:Y:S02]  /*216b0*/  UTMALDG.4D [UR8], [UR4], desc[UR6] ;  /* 0x00000608040075b4 */ /* 0x0007e40008019000 */
[----:B------:R3:W-:Y:S02]  /*216c0*/  UTMALDG.4D [UR16], [UR4], desc[UR14] ;  /* 0x00000e10040075b4 */ /* 0x0007e40008019000 */
[----:B---3--:R-:W-:Y:S01]  /*216d0*/  NOP ;  /* 0x0000000000007918 */ /* 0x008fe20000000000 */
.L_x_528:
[----:B------:R-:W2:Y:S01]  /*216e0*/  LDL.LU R6, [R1+0x4c] ;  /* 0x00004c0001067983 */ /* 0x000ea20000300800 */
[----:B------:R-:W-:Y:S01]  /*216f0*/  MOV R4, 0x400 ;  /* 0x0000040000047802 */ /* 0x000fe20000000f00 */
[----:B------:R-:W-:Y:S01]  /*21700*/  BSSY B0, `(.L_x_536) ;  /* 0x000000b000007945 */ /* 0x000fe20003800000 */
[----:B-1----:R-:W1:Y:S02]  /*21710*/  S2R R5, SR_CgaCtaId ;  /* 0x0000000000057919 */ /* 0x002e640000008800 */
[----:B-1----:R-:W-:Y:S02]  /*21720*/  LEA R4, R5, R4, 0x18 ;  /* 0x0000000405047211 */ /* 0x002fe400078ec0ff */
[----:B--2---:R-:W-:-:S04]  /*21730*/  IADD3 R6, R6, 0x1, RZ ;  /* 0x0000000106067810 */ /* 0x004fc80007ffe0ff */
[----:B------:R-:W-:Y:S01]  /*21740*/  LEA.HI R3, R6, R6, RZ, 0x1 ;  /* 0x0000000606037211 */ /* 0x000fe200078f08ff */
[----:B------:R1:W-:Y:S03]  /*21750*/  STL [R1+0x4c], R6 ;  /* 0x00004c0601007387 */ /* 0x0003e60000100800 */
[----:B------:R-:W-:-:S05]  /*21760*/  LOP3.LUT R3, R3, 0xfffffffe, RZ, 0xc0, !PT ;  /* 0xfffffffe03037812 */ /* 0x000fca00078ec0ff */
[----:B------:R-:W-:-:S05]  /*21770*/  IMAD.IADD R3, R6, 0x1, -R3 ;  /* 0x0000000106037824 */ /* 0x000fca00078e0a03 */
[----:B------:R-:W-:-:S04]  /*21780*/  SHF.L.U32 R3, R3, 0x1f, RZ ;  /* 0x0000001f03037819 */ /* 0x000fc800000006ff */
[----:B------:R-:W2:Y:S02]  /*21790*/  SYNCS.PHASECHK.TRANS64.TRYWAIT P0, [R4+URZ+0x38820], R3 ;  /* 0x03882003040075a7 */ /* 0x000ea4000800017f */
[----:B-12---:R-:W-:Y:S05]  /*217a0*/  @!P0 BRA `(.L_x_537) ;  /* 0x0000005c002c8947 */ /* 0x006fea0003800000 */
.L_x_713:
[----:B------:R-:W-:Y:S05]  /*217b0*/  BSYNC B0 ;  /* 0x0000000000007941 */ /* 0x000fea0003800000 */
.L_x_536:
[----:B------:R-:W-:-:S13]  /*217c0*/  ISETP.GE.AND P0, PT, R19, 0x81, PT ;  /* 0x000000811300780c */ /* 0x000fda0003f06270 */
[----:B------:R-:W-:Y:S05]  /*217d0*/  @!P0 BRA `(.L_x_538) ;  /* 0x0000001400048947 */ /* 0x000fea0003800000 */
[----:B-1----:R-:W2:Y:S04]  /*217e0*/  LDL.LU R4, [R1+0x18] ;  /* 0x0000180001047983 */ /* 0x002ea80000300800 */
[----:B------:R1:W5:Y:S04]  /*217f0*/  LDL.LU R6, [R1+0x10] ;  /* 0x0000100001067983 */ /* 0x0003680000300800 */
[----:B------:R1:W5:Y:S02]  /*21800*/  LDL.LU R7, [R1+0x1c] ;  /* 0x00001c0001077983 */ /* 0x0003640000300800 */
[----:B-12---:R-:W-:-:S07]  /*21810*/  LEA.HI.SX32 R21, R4, 0xfffffffe, 0x19 ;  /* 0xfffffffe04157811 */ /* 0x006fce00078fcaff */
.L_x_560:
[----:B-----5:R-:W-:Y:S01]  /*21820*/  VIADD R4, R6, 0x1 ;  /* 0x0000000106047836 */ /* 0x020fe20000000000 */
[----:B------:R-:W-:Y:S05]  /*21830*/  YIELD ;  /* 0x0000000000007946 */ /* 0x000fea0003800000 */
[----:B------:R-:W-:Y:S01]  /*21840*/  ISETP.NE.AND P0, PT, R4, 0x2, PT ;  /* 0x000000020400780c */ /* 0x000fe20003f05270 */
[----:B------:R-:W-:Y:S03]  /*21850*/  BSSY B0, `(.L_x_539) ;  /* 0x0000090000007945 */ /* 0x000fe60003800000 */
[----:B--2---:R-:W-:-:S02]  /*21860*/  SEL R3, RZ, 0x1, P0 ;  /* 0x00000001ff037807 */ /* 0x004fc40000000000 */
[----:B-1----:R-:W-:Y:S02]  /*21870*/  SEL R10, R4, RZ, P0 ;  /* 0x000000ff040a7207 */ /* 0x002fe40000000000 */
[----:B------:R-:W-:-:S05]  /*21880*/  LOP3.LUT R9, R7, R3, RZ, 0x3c, !PT ;  /* 0x0000000307097212 */ /* 0x000fca00078e3cff */
[----:B------:R1:W-:Y:S04]  /*21890*/  STL [R1+0x1c], R9 ;  /* 0x00001c0901007387 */ /* 0x0003e80000100800 */
[----:B------:R1:W-:Y:S01]  /*218a0*/  STL [R1+0x10], R10 ;  /* 0x0000100a01007387 */ /* 0x0003e20000100800 */
[----:B------:R-:W-:Y:S05]  /*218b0*/  @!P6 BRA `(.L_x_540) ;  /* 0x000000080024e947 */ /* 0x000fea0003800000 */
[----:B------:R-:W-:Y:S01]  /*218c0*/  ULDC.64 UR4, c[0x0][0x3f8] ;  /* 0x0000fe0000047ab9 */ /* 0x000fe20000000a00 */
[----:B------:R-:W-:Y:S02]  /*218d0*/  MOV R8, R21 ;  /* 0x0000001500087202 */ /* 0x000fe40000000f00 */
[----:B------:R-:W-:-:S04]  /*218e0*/  ISETP.NE.U32.AND P0, PT, RZ, UR4, PT ;  /* 0x00000004ff007c0c */ /* 0x000fc8000bf05070 */
[----:B------:R-:W-:-:S13]  /*218f0*/  ISETP.NE.AND.EX P0, PT, RZ, UR5, PT, P0 ;  /* 0x00000005ff007c0c */ /* 0x000fda000bf05300 */
[----:B------:R-:W-:Y:S05]  /*21900*/  @!P0 BRA `(.L_x_541) ;  /* 0x00000000004c8947 */ /* 0x000fea0003800000 */
[----:B------:R-:W2:Y:S01]  /*21910*/  LDL R12, [R1+0x30] ;  /* 0x00003000010c7983 */ /* 0x000ea20000100800 */
[----:B------:R-:W3:Y:S01]  /*21920*/  LDC R5, c[0x0][0x41c] ;  /* 0x00010700ff057b82 */ /* 0x000ee20000000800 */
[----:B------:R-:W-:Y:S02]  /*21930*/  ULDC.64 UR6, c[0x0][0x408] ;  /* 0x0001020000067ab9 */ /* 0x000fe40000000a00 */
[----:B------:R-:W4:Y:S01]  /*21940*/  LDL R11, [R1+0x24] ;  /* 0x00002400010b7983 */ /* 0x000f220000100800 */
[----:B---3--:R-:W-:-:S13]  /*21950*/  ISETP.NE.AND P0, PT, R5, 0x1, PT ;  /* 0x000000010500780c */ /* 0x008fda0003f05270 */
[----:B------:R-:W3:Y:S02]  /*21960*/  @P0 LDC.64 R2, c[0x0][0x420] ;  /* 0x00010800ff020b82 */ /* 0x000ee40000000a00 */
[----:B---3--:R-:W-:-:S04]  /*21970*/  @P0 IMAD.HI.U32 R4, R21, R2, RZ ;  /* 0x0000000215040227 */ /* 0x008fc800078e00ff */
[----:B------:R-:W-:Y:S01]  /*21980*/  IMAD.MOV.U32 R2, RZ, RZ, R21 ;  /* 0x000000ffff027224 */ /* 0x000fe200078e0015 */
[----:B------:R-:W-:-:S04]  /*21990*/  @P0 SHF.R.U32.HI R2, RZ, R3, R4 ;  /* 0x00000003ff020219 */ /* 0x000fc80000011604 */
[--C-:B------:R-:W-:Y:S01]  /*219a0*/  SHF.R.S32.HI R3, RZ, 0x1f, R2.reuse ;  /* 0x0000001fff037819 */ /* 0x100fe20000011402 */
[----:B------:R-:W-:-:S04]  /*219b0*/  IMAD.MOV R8, RZ, RZ, -R2 ;  /* 0x000000ffff087224 */ /* 0x000fc800078e0a02 */
[----:B------:R-:W-:Y:S02]  /*219c0*/  IMAD R8, R5, R8, R21 ;  /* 0x0000000805087224 */ /* 0x000fe400078e0215 */
[----:B--2---:R-:W-:-:S04]  /*219d0*/  IMAD R4, R12, UR6, RZ ;  /* 0x000000060c047c24 */ /* 0x004fc8000f8e02ff */
[C---:B----4-:R-:W-:Y:S02]  /*219e0*/  IMAD R4, R11.reuse, UR7, R4 ;  /* 0x000000070b047c24 */ /* 0x050fe4000f8e0204 */
[----:B------:R-:W-:-:S05]  /*219f0*/  IMAD.WIDE.U32 R2, R11, UR6, R2 ;  /* 0x000000060b027c25 */ /* 0x000fca000f8e0002 */
[----:B------:R-:W-:Y:S02]  /*21a00*/  IADD3 R3, R4, R3, RZ ;  /* 0x0000000304037210 */ /* 0x000fe40007ffe0ff */
[----:B------:R-:W-:-:S04]  /*21a10*/  LEA R4, P0, R2, UR4, 0x2 ;  /* 0x0000000402047c11 */ /* 0x000fc8000f8010ff */
[----:B------:R-:W-:-:S05]  /*21a20*/  LEA.HI.X R5, R2, UR5, R3, 0x2, P0 ;  /* 0x0000000502057c11 */ /* 0x000fca00080f1403 */
[----:B------:R2:W5:Y:S04]  /*21a30*/  LDG.E R2, desc[UR42][R4.64] ;  /* 0x0000002a04027981 */ /* 0x000568000c1e1900 */
.L_x_541:
[----:B--2---:R-:W2:Y:S01]  /*21a40*/  S2R R5, SR_CgaCtaId ;  /* 0x0000000000057919 */ /* 0x004ea20000008800 */
[----:B------:R-:W-:Y:S01]  /*21a50*/  MOV R4, 0x400 ;  /* 0x0000040000047802 */ /* 0x000fe20000000f00 */
[----:B------:R-:W-:Y:S01]  /*21a60*/  BSSY B1, `(.L_x_542) ;  /* 0x0000009000017945 */ /* 0x000fe20003800000 */
[----:B------:R-:W3:Y:S02]  /*21a70*/  S2R R3, SR_TID.X ;  /* 0x0000000000037919 */ /* 0x000ee40000002100 */
[----:B--2---:R-:W-:Y:S02]  /*21a80*/  LEA R4, R5, R4, 0x18 ;  /* 0x0000000405047211 */ /* 0x004fe400078ec0ff */
[----:B---3--:R-:W-:-:S03]  /*21a90*/  LOP3.LUT R3, R3, 0x7f, RZ, 0xc0, !PT ;  /* 0x0000007f03037812 */ /* 0x008fc600078ec0ff */
[----:B------:R-:W-:Y:S01]  /*21aa0*/  IMAD R5, R10, 0x8, R4 ;  /* 0x000000080a057824 */ /* 0x000fe200078e0204 */
[----:B------:R-:W-:Y:S02]  /*21ab0*/  SHF.L.U32 R4, R9, 0x1f, RZ ;  /* 0x0000001f09047819 */ /* 0x000fe400000006ff */
[----:B------:R-:W-:Y:S02]  /*21ac0*/  ISETP.NE.AND P2, PT, R3, RZ, PT ;  /* 0x000000ff0300720c */ /* 0x000fe40003f45270 */
[----:B------:R-:W2:Y:S02]  /*21ad0*/  SYNCS.PHASECHK.TRANS64.TRYWAIT P0, [R5+URZ+0x38880], R4 ;  /* 0x03888004050075a7 */ /* 0x000ea4000800017f */
[----:B--2---:R-:W-:Y:S09]  /*21ae0*/  @!P0 BRA `(.L_x_543) ;  /* 0x00000058007c8947 */ /* 0x004ff20003800000 */
.L_x_714:
[----:B------:R-:W-:Y:S05]  /*21af0*/  BSYNC B1 ;  /* 0x0000000000017941 */ /* 0x000fea0003800000 */
.L_x_542:
[----:B------:R-:W-:Y:S04]  /*21b00*/  BSSY B1, `(.L_x_544) ;  /* 0x0000009000017945 */ /* 0x000fe80003800000 */
[----:B------:R-:W-:Y:S05]  /*21b10*/  @P2 BRA `(.L_x_545) ;  /* 0x00000000001c2947 */ /* 0x000fea0003800000 */
[----:B------:R-:W1:Y:S02]  /*21b20*/  S2R R3, SR_TID.X ;  /* 0x0000000000037919 */ /* 0x000e640000002100 */
[----:B-1----:R-:W-:Y:S01]  /*21b30*/  LOP3.LUT R9, R3, 0x1f, RZ, 0xc0, !PT ;  /* 0x0000001f03097812 */ /* 0x002fe200078ec0ff */
[----:B------:R-:W-:-:S03]  /*21b40*/  IMAD.MOV.U32 R3, RZ, RZ, 0x8000 ;  /* 0x00008000ff037424 */ /* 0x000fc600078e00ff */
[----:B------:R-:W-:Y:S01]  /*21b50*/  ISETP.NE.AND P0, PT, R9, RZ, PT ;  /* 0x000000ff0900720c */ /* 0x000fe20003f05270 */
[----:B------:R3:W-:-:S12]  /*21b60*/  SYNCS.ARRIVE.TRANS64 RZ, [R5+URZ+0x38870], R3 ;  /* 0x0388700305ff79a7 */ /* 0x0007d8000800003f */
[----:B---3--:R-:W-:Y:S05]  /*21b70*/  @!P0 BRA `(.L_x_545) ;  /* 0x0000000000048947 */ /* 0x008fea0003800000 */
[----:B------:R-:W-:Y:S01]  /*21b80*/  BPT.TRAP 0x1 ;  /* 0x000000040000795c */ /* 0x000fe20000300000 */
.L_x_545:
[----:B------:R-:W-:Y:S05]  /*21b90*/  BSYNC B1 ;  /* 0x0000000000017941 */ /* 0x000fea0003800000 */
.L_x_544:
[----:B------:R-:W3:Y:S04]  /*21ba0*/  LDL R3, [R1+0x10] ;  /* 0x0000100001037983 */ /* 0x000ee80000100800 */
[----:B-1----:R-:W4:Y:S01]  /*21bb0*/  LDL R9, [R1+0x34] ;  /* 0x0000340001097983 */ /* 0x002f220000100800 */
[----:B------:R-:W-:Y:S01]  /*21bc0*/  MOV R13, RZ ;  /* 0x000000ff000d7202 */ /* 0x000fe20000000f00 */
[----:B------:R-:W-:Y:S01]  /*21bd0*/  UIADD3 UR4, UP0, UR44, 0x470, URZ ;  /* 0x000004702c047890 */ /* 0x000fe2000ff1e03f */
[----:B------:R-:W-:Y:S01]  /*21be0*/  MOV R10, 0x400 ;  /* 0x00000400000a7802 */ /* 0x000fe20000000f00 */
[----:B------:R-:W1:Y:S01]  /*21bf0*/  S2R R11, SR_CgaCtaId ;  /* 0x00000000000b7919 */ /* 0x000e620000008800 */
[----:B------:R-:W-:Y:S01]  /*21c00*/  R2UR UR10, R13 ;  /* 0x000000000d0a72ca */ /* 0x000fe200000e0000 */
[----:B------:R-:W-:Y:S01]  /*21c10*/  UIADD3.X UR5, URZ, UR45, URZ, UP0, !UPT ;  /* 0x0000002d3f057290 */ /* 0x000fe200087fe43f */
[----:B------:R-:W-:Y:S01]  /*21c20*/  PLOP3.LUT P0, PT, PT, PT, PT, 0x80, 0x0 ;  /* 0x000000000000781c */ /* 0x000fe20003f0f070 */
[----:B------:R-:W-:Y:S01]  /*21c30*/  UMOV UR6, 0x0 ;  /* 0x0000000000067882 */ /* 0x000fe20000000000 */
[----:B------:R-:W-:Y:S01]  /*21c40*/  UMOV UR7, 0x14f00000 ;  /* 0x14f0000000077882 */ /* 0x000fe20000000000 */
[----:B-1----:R-:W-:-:S05]  /*21c50*/  LEA R10, R11, R10, 0x18 ;  /* 0x0000000a0b0a7211 */ /* 0x002fca00078ec0ff */
[----:B---3--:R-:W-:Y:S02]  /*21c60*/  IMAD R3, R3, 0x8000, R10 ;  /* 0x0000800003037824 */ /* 0x008fe400078e020a */
[----:B----4-:R-:W-:Y:S01]  /*21c70*/  IMAD R9, R8, 0x80, R9 ;  /* 0x0000008008097824 */ /* 0x010fe200078e0209 */
[----:B------:R-:W-:Y:S01]  /*21c80*/  IADD3 R8, R5, 0x38870, RZ ;  /* 0x0003887005087810 */ /* 0x000fe20007ffe0ff */
[----:B------:R-:W-:-:S07]  /*21c90*/  VIADD R10, R3, 0x10400 ;  /* 0x00010400030a7836 */ /* 0x000fce0000000000 */
.L_x_546:
[----:B------:R-:W-:-:S13]  /*21ca0*/  @P0 ELECT P3, URZ, PT ;  /* 0x00000000003f082f */ /* 0x000fda0003860000 */
[----:B-----5:R-:W-:Y:S02]  /*21cb0*/  @P3 R2UR UR13, R2 ;  /* 0x00000000020d32ca */ /* 0x020fe400000e0000 */
        /* <DEDUP_REMOVED lines=8> */
[----:B------:R-:W-:Y:S01]  /*21d40*/  IMAD.MOV.U32 R12, RZ, RZ, 0x80 ;  /* 0x00000080ff0c7424 */ /* 0x000fe200078e00ff */
[----:B------:R-:W-:Y:S01]  /*21d50*/  PLOP3.LUT P0, PT, PT, PT, PT, 0x80, 0x0 ;  /* 0x000000000000781c */ /* 0x000fe20003f0f070 */
[----:B------:R-:W-:Y:S01]  /*21d60*/  UMOV UR6, 0x0 ;  /* 0x0000000000067882 */ /* 0x000fe20000000000 */
[----:B------:R-:W-:Y:S01]  /*21d70*/  IADD3 R10, R3, 0x14400, RZ ;  /* 0x00014400030a7810 */ /* 0x000fe20007ffe0ff */
[----:B------:R-:W-:Y:S01]  /*21d80*/  UMOV UR7, 0x14f00000 ;  /* 0x14f0000000077882 */ /* 0x000fe20000000000 */
[----:B------:R-:W-:-:S15]  /*21d90*/  R2UR UR10, R12 ;  /* 0x000000000c0a72ca */ /* 0x000fde00000e0000 */
.L_x_547:
        /* <DEDUP_REMOVED lines=13> */
.L_x_715:
[----:B------:R-:W-:Y:S05]  /*21e70*/  BSYNC B1 ;  /* 0x0000000000017941 */ /* 0x000fea0003800000 */
.L_x_548:
[----:B------:R-:W-:Y:S01]  /*21e80*/  BSSY B1, `(.L_x_550) ;  /* 0x000000b000017945 */ /* 0x000fe20003800000 */
[----:B------:R-:W-:Y:S02]  /*21e90*/  IMAD.MOV.U32 R10, RZ, RZ, 0x0 ;  /* 0x00000000ff0a7424 */ /* 0x000fe400078e00ff */
[----:B------:R-:W-:Y:S01]  /*21ea0*/  IMAD.MOV.U32 R11, RZ, RZ, 0x14f00000 ;  /* 0x14f00000ff0b7424 */ /* 0x000fe200078e00ff */
[----:B------:R-:W-:Y:S06]  /*21eb0*/  @P2 BRA `(.L_x_551) ;  /* 0x00000000001c2947 */ /* 0x000fec0003800000 */
[----:B------:R-:W3:Y:S01]  /*21ec0*/  S2R R8, SR_TID.X ;  /* 0x0000000000087919 */ /* 0x000ee20000002100 */
[----:B-12---:R-:W-:-:S04]  /*21ed0*/  MOV R4, 0x8000 ;  /* 0x0000800000047802 */ /* 0x006fc80000000f00 */
[----:B------:R4:W-:Y:S01]  /*21ee0*/  SYNCS.ARRIVE.TRANS64 RZ, [R5+URZ+0x38830], R4 ;  /* 0x0388300405ff79a7 */ /* 0x0009e2000800003f */
[----:B---3--:R-:W-:-:S04]  /*21ef0*/  LOP3.LUT R8, R8, 0x1f, RZ, 0xc0, !PT ;  /* 0x0000001f08087812 */ /* 0x008fc800078ec0ff */
[----:B------:R-:W-:-:S13]  /*21f00*/  ISETP.NE.AND P0, PT, R8, RZ, PT ;  /* 0x000000ff0800720c */ /* 0x000fda0003f05270 */
[----:B----4-:R-:W-:Y:S05]  /*21f10*/  @!P0 BRA `(.L_x_551) ;  /* 0x0000000000048947 */ /* 0x010fea0003800000 */
[----:B------:R-:W-:Y:S01]  /*21f20*/  BPT.TRAP 0x1 ;  /* 0x000000040000795c */ /* 0x000fe20000300000 */
.L_x_551:
[----:B------:R-:W-:Y:S05]  /*21f30*/  BSYNC B1 ;  /* 0x0000000000017941 */ /* 0x000fea0003800000 */
.L_x_550:
[----:B------:R-:W-:Y:S01]  /*21f40*/  R2UR UR10, R13 ;  /* 0x000000000d0a72ca */ /* 0x000fe200000e0000 */
[----:B------:R-:W-:Y:S01]  /*21f50*/  UIADD3 UR4, UP0, UR44, 0x370, URZ ;  /* 0x000003702c047890 */ /* 0x000fe2000ff1e03f */
[----:B------:R-:W-:Y:S01]  /*21f60*/  R2UR UR6, R10 ;  /* 0x000000000a0672ca */ /* 0x000fe200000e0000 */
[----:B-12---:R-:W-:Y:S01]  /*21f70*/  VIADD R5, R5, 0x38830 ;  /* 0x0003883005057836 */ /* 0x006fe20000000000 */
[----:B------:R-:W-:Y:S01]  /*21f80*/  R2UR UR7, R11 ;  /* 0x000000000b0772ca */ /* 0x000fe200000e0000 */
[----:B------:R-:W-:Y:S01]  /*21f90*/  VIADD R4, R3, 0x28400 ;  /* 0x0002840003047836 */ /* 0x000fe20000000000 */
[----:B------:R-:W-:Y:S01]  /*21fa0*/  PLOP3.LUT P0, PT, PT, PT, PT, 0x80, 0x0 ;  /* 0x000000000000781c */ /* 0x000fe20003f0f070 */
[----:B------:R-:W-:-:S12]  /*21fb0*/  UIADD3.X UR5, URZ, UR45, URZ, UP0, !UPT ;  /* 0x0000002d3f057290 */ /* 0x000fd800087fe43f */
.L_x_552:
        /* <DEDUP_REMOVED lines=10> */
[----:B------:R-:W-:Y:S02]  /*22060*/  R2UR UR10, R12 ;  /* 0x000000000c0a72ca */ /* 0x000fe400000e0000 */
[----:B------:R-:W-:Y:S02]  /*22070*/  R2UR UR6, R10 ;  /* 0x000000000a0672ca */ /* 0x000fe400000e0000 */
[----:B------:R-:W-:Y:S02]  /*22080*/  R2UR UR7, R11 ;  /* 0x000000000b0772ca */ /* 0x000fe400000e0000 */
[----:B------:R-:W-:Y:S02]  /*22090*/  PLOP3.LUT P0, PT, PT, PT, PT, 0x80, 0x0 ;  /* 0x000000000000781c */ /* 0x000fe40003f0f070 */
[----:B------:R-:W-:-:S11]  /*220a0*/  IADD3 R3, R3, 0x2c400, RZ ;  /* 0x0002c40003037810 */ /* 0x000fd60007ffe0ff */
.L_x_553:
        /* <DEDUP_REMOVED lines=9> */
[----:B--2---:R-:W-:Y:S05]  /*22140*/  @P0 BRA.U.ANY `(.L_x_553) ;  /* 0xfffffffd00d80947 */ /* 0x004fea000393ffff */
.L_x_540:
[----:B------:R-:W-:Y:S05]  /*22150*/  BSYNC B0 ;  /* 0x0000000000007941 */ /* 0x000fea0003800000 */
.L_x_539:
[----:B------:R-:W-:-:S06]  /*22160*/  UISETP.NE.AND UP0, UPT, UR36, 0x3, UPT ;  /* 0x000000032400788c */ /* 0x000fcc000bf05270 */
[----:B------:R-:W-:-:S13]  /*22170*/  PLOP3.LUT P0, PT, PT, PT, UP0, 0x80, 0x0 ;  /* 0x000000000000781c */ /* 0x000fda0003f0f008 */
[----:B------:R-:W-:Y:S05]  /*22180*/  @!P0 BRA `(.L_x_554) ;  /* 0x0000000000048947 */ /* 0x000fea0003800000 */
[----:B------:R-:W-:Y:S01]  /*22190*/  BPT.TRAP 0x1 ;  /* 0x000000040000795c */ /* 0x000fe20000300000 */
.L_x_554:
[----:B------:R-:W2:Y:S01]  /*221a0*/  S2R R5, SR_CgaCtaId ;  /* 0x0000000000057919 */ /* 0x000ea20000008800 */
[----:B------:R-:W-:Y:S01]  /*221b0*/  IMAD.U32 R3, RZ, RZ, UR38 ;  /* 0x00000026ff037e24 */ /* 0x000fe2000f8e00ff */
[----:B------:R-:W-:Y:S01]  /*221c0*/  MOV R4, 0x400 ;  /* 0x0000040000047802 */ /* 0x000fe20000000f00 */
[----:B------:R-:W-:Y:S03]  /*221d0*/  BSSY B0, `(.L_x_555) ;  /* 0x0000009000007945 */ /* 0x000fe60003800000 */
[----:B------:R-:W-:Y:S02]  /*221e0*/  ISETP.NE.AND P0, PT, R3, 0x3, PT ;  /* 0x000000030300780c */ /* 0x000fe40003f05270 */
[----:B------:R-:W-:-:S04]  /*221f0*/  LOP3.LUT R3, R7, 0x1, RZ, 0x3c, !PT ;  /* 0x0000000107037812 */ /* 0x000fc800078e3cff */
[----:B------:R-:W-:Y:S02]  /*22200*/  SHF.L.U32 R3, R3, 0x1f, RZ ;  /* 0x0000001f03037819 */ /* 0x000fe400000006ff */
[----:B--2---:R-:W-:-:S05]  /*22210*/  LEA R4, R5, R4, 0x18 ;  /* 0x0000000405047211 */ /* 0x004fca00078ec0ff */
[----:B------:R-:W-:-:S04]  /*22220*/  IMAD R4, R6, 0x8, R4 ;  /* 0x0000000806047824 */ /* 0x000fc800078e0204 */
[----:B------:R-:W2:Y:S01]  /*22230*/  SYNCS.PHASECHK.TRANS64.TRYWAIT P2, [R4+URZ+0x38870], R3 ;  /* 0x03887003040075a7 */ /* 0x000ea2000804017f */
[----:B------:R3:W-:Y:S02]  /*22240*/  STL [R1+0x8], R4 ;  /* 0x0000080401007387 */ /* 0x0007e40000100800 */
[----:B--23--:R-:W-:Y:S05]  /*22250*/  @!P2 BRA `(.L_x_556) ;  /* 0x0000005000c8a947 */ /* 0x00cfea0003800000 */
.L_x_716:
[----:B------:R-:W-:Y:S05]  /*22260*/  BSYNC B0 ;  /* 0x0000000000007941 */ /* 0x000fea0003800000 */
.L_x_555:
[----:B------:R-:W-:Y:S05]  /*22270*/  @!P0 BRA `(.L_x_557) ;  /* 0x0000000000048947 */ /* 0x000fea0003800000 */
[----:B------:R-:W-:Y:S01]  /*22280*/  BPT.TRAP 0x1 ;  /* 0x000000040000795c */ /* 0x000fe20000300000 */
.L_x_557:
[----:B--2---:R-:W2:Y:S01]  /*22290*/  LDL R4, [R1+0x8] ;  /* 0x0000080001047983 */ /* 0x004ea20000100800 */
[----:B------:R-:W-:Y:S02]  /*222a0*/  SHF.L.U32 R3, R7, 0x1f, RZ ;  /* 0x0000001f07037819 */ /* 0x000fe400000006ff */
[----:B------:R-:W-:Y:S02]  /*222b0*/  SHF.L.U32 R12, R6, 0xf, RZ ;  /* 0x0000000f060c7819 */ /* 0x000fe400000006ff */
[----:B--2---:R-:W2:Y:S02]  /*222c0*/  SYNCS.PHASECHK.TRANS64.TRYWAIT P2, [R4+URZ+0x38860], R3 ;  /* 0x03886003040075a7 */ /* 0x004ea4000804017f */
[----:B--2---:R-:W-:Y:S05]  /*222d0*/  @!P2 BRA `(.L_x_558) ;  /* 0x0000005000c0a947 */ /* 0x004fea0003800000 */
.L_x_717:
[----:B--2---:R-:W2:Y:S04]  /*222e0*/  LDL R4, [R1+0x3c] ;  /* 0x00003c0001047983 */ /* 0x004ea80000100800 */
[----:B------:R-:W3:Y:S04]  /*222f0*/  LDL R16, [R1+0x2c] ;  /* 0x00002c0001107983 */ /* 0x000ee80000100800 */
[----:B------:R-:W4:Y:S01]  /*22300*/  LDL R15, [R1+0x38] ;  /* 0x00003800010f7983 */ /* 0x000f220000100800 */
[----:B------:R-:W-:Y:S01]  /*22310*/  MOV R13, 0x400 ;  /* 0x00000400000d7802 */ /* 0x000fe20000000f00 */
[----:B------:R-:W5:Y:S01]  /*22320*/  S2R R14, SR_CgaCtaId ;  /* 0x00000000000e7919 */ /* 0x000f620000008800 */
[----:B------:R-:W-:Y:S05]  /*22330*/  WARPSYNC.ALL ;  /* 0x0000000000007948 */ /* 0x000fea0003800000 */
[----:B-----5:R-:W-:-:S02]  /*22340*/  LEA R13, R14, R13, 0x18 ;  /* 0x0000000d0e0d7211 */ /* 0x020fc400078ec0ff */
[----:B--2---:R-:W-:-:S05]  /*22350*/  LOP3.LUT R3, R12, R4, RZ, 0xfc, !PT ;  /* 0x000000040c037212 */ /* 0x004fca00078efcff */
[----:B------:R-:W-:-:S05]  /*22360*/  IMAD.IADD R3, R13, 0x1, R3 ;  /* 0x000000010d037824 */ /* 0x000fca00078e0203 */
[----:B------:R-:W2:Y:S01]  /*22370*/  LDSM.16.MT88.4 R4, [R3+0x10400] ;  /* 0x010400000304783b */ /* 0x000ea20000004200 */
[----:B---3--:R-:W-:Y:S01]  /*22380*/  IMAD.IADD R20, R16, 0x1, R3 ;  /* 0x0000000110147824 */ /* 0x008fe200078e0203 */
[----:B----4-:R-:W-:Y:S02]  /*22390*/  LOP3.LUT R12, R12, R15, RZ, 0xfc, !PT ;  /* 0x0000000f0c0c7212 */ /* 0x010fe400078efcff */
[C-C-:B--2---:R-:W-:Y:S02]  /*223a0*/  PRMT R8, R4.reuse, 0x6420, R5.reuse ;  /* 0x0000642004087816 */ /* 0x144fe40000000005 */
[----:B-1----:R-:W-:Y:S02]  /*223b0*/  PRMT R9, R4, 0x7531, R5 ;  /* 0x0000753104097816 */ /* 0x002fe40000000005 */
[C-C-:B------:R-:W-:Y:S02]  /*223c0*/  PRMT R10, R6.reuse, 0x6420, R7.reuse ;  /* 0x00006420060a7816 */ /* 0x140fe40000000007 */
[----:B------:R-:W-:-:S02]  /*223d0*/  PRMT R11, R6, 0x7531, R7 ;  /* 0x00007531060b7816 */ /* 0x000fc40000000007 */
[----:B------:R-:W1:Y:S01]  /*223e0*/  LDSM.16.MT88.4 R4, [R20+0x10400] ;  /* 0x010400001404783b */ /* 0x000e620000004200 */
[----:B0-----:R-:W-:-:S05]  /*223f0*/  IADD3 R17, R13, R12, RZ ;  /* 0x0000000c0d117210 */ /* 0x001fca0007ffe0ff */
[----:B------:R1:W-:Y:S02]  /*22400*/  STSM.16.M88.4 [R17+0x400], R8 ;  /* 0x0004000811007844 */ /* 0x0003e40000000200 */
[C-C-:B-1----:R-:W-:Y:S02]  /*22410*/  PRMT R8, R4.reuse, 0x6420, R5.reuse ;  /* 0x0000642004087816 */ /* 0x142fe40000000005 */
[----:B------:R-:W-:Y:S02]  /*22420*/  PRMT R9, R4, 0x7531, R5 ;  /* 0x0000753104097816 */ /* 0x000fe40000000005 */
[C-C-:B------:R-:W-:Y:S02]  /*22430*/  PRMT R10, R6.reuse, 0x6420, R7.reuse ;  /* 0x00006420060a7816 */ /* 0x140fe40000000007 */
[----:B------:R-:W-:-:S05]  /*22440*/  PRMT R11, R6, 0x7531, R7 ;  /* 0x00007531060b7816 */ /* 0x000fca0000000007 */
[----:B------:R-:W-:Y:S04]  /*22450*/  STSM.16.M88.4 [R17+0x2400], R8 ;  /* 0x0024000811007844 */ /* 0x000fe80000000200 */
[----:B------:R-:W0:Y:S02]  /*22460*/  LDSM.16.MT88.4 R4, [R3+0x14400] ;  /* 0x014400000304783b */ /* 0x000e240000004200 */
[C-C-:B0-----:R-:W-:Y:S02]  /*22470*/  PRMT R12, R4.reuse, 0x6420, R5.reuse ;  /* 0x00006420040c7816 */ /* 0x141fe40000000005 */
[----:B------:R-:W-:Y:S02]  /*22480*/  PRMT R13, R4, 0x7531, R5 ;  /* 0x00007531040d7816 */ /* 0x000fe40000000005 */
[----:B------:R-:W-:-:S02]  /*22490*/  PRMT R14, R6, 0x6420, R7 ;  /* 0x00006420060e7816 */ /* 0x000fc40000000007 */
[----:B------:R-:W-:Y:S02]  /*224a0*/  PRMT R15, R6, 0x7531, R7 ;  /* 0x00007531060f7816 */ /* 0x000fe40000000007 */
[----:B------:R-:W0:Y:S04]  /*224b0*/  LDSM.16.MT88.4 R4, [R20+0x14400] ;  /* 0x014400001404783b */ /* 0x000e280000004200 */
[----:B------:R1:W-:Y:S04]  /*224c0*/  STSM.16.M88.4 [R17+0x4400], R12 ;  /* 0x0044000c11007844 */ /* 0x0003e80000000200 */
[----:B-1----:R-:W2:Y:S01]  /*224d0*/  LDL R14, [R1+0x28] ;  /* 0x00002800010e7983 */ /* 0x002ea20000100800 */
[----:B------:R-:W-:Y:S01]  /*224e0*/  IMAD.MOV.U32 R12, RZ, RZ, R17 ;  /* 0x000000ffff0c7224 */ /* 0x000fe200078e0011 */
[----:B0-----:R-:W-:-:S02]  /*224f0*/  PRMT R8, R4, 0x6420, R5 ;  /* 0x0000642004087816 */ /* 0x001fc40000000005 */
[----:B------:R-:W-:Y:S02]  /*22500*/  PRMT R9, R4, 0x7531, R5 ;  /* 0x0000753104097816 */ /* 0x000fe40000000005 */
[C-C-:B------:R-:W-:Y:S02]  /*22510*/  PRMT R10, R6.reuse, 0x6420, R7.reuse ;  /* 0x00006420060a7816 */ /* 0x140fe40000000007 */
[----:B------:R-:W-:-:S05]  /*22520*/  PRMT R11, R6, 0x7531, R7 ;  /* 0x00007531060b7816 */ /* 0x000fca0000000007 */
[----:B------:R-:W-:Y:S04]  /*22530*/  STSM.16.M88.4 [R12+0x6400], R8 ;  /* 0x006400080c007844 */ /* 0x000fe80000000200 */
[----:B------:R-:W0:Y:S01]  /*22540*/  LDSM.16.MT88.4 R4, [R3+0x11400] ;  /* 0x011400000304783b */ /* 0x000e220000004200 */
[----:B------:R-:W-:Y:S01]  /*22550*/  IMAD.MOV.U32 R13, RZ, RZ, R16 ;  /* 0x000000ffff0d7224 */ /* 0x000fe200078e0010 */
[C-C-:B0-----:R-:W-:Y:S02]  /*22560*/  PRMT R16, R4.reuse, 0x6420, R5.reuse ;  /* 0x0000642004107816 */ /* 0x141fe40000000005 */
[----:B------:R-:W-:Y:S02]  /*22570*/  PRMT R17, R4, 0x7531, R5 ;  /* 0x0000753104117816 */ /* 0x000fe40000000005 */
[----:B------:R-:W-:-:S02]  /*22580*/  PRMT R18, R6, 0x6420, R7 ;  /* 0x0000642006127816 */ /* 0x000fc40000000007 */
[----:B------:R-:W-:Y:S02]  /*22590*/  PRMT R19, R6, 0x7531, R7 ;  /* 0x0000753106137816 */ /* 0x000fe40000000007 */
[----:B------:R-:W0:Y:S02]  /*225a0*/  LDSM.16.MT88.4 R4, [R20+0x11400] ;  /* 0x011400001404783b */ /* 0x000e240000004200 */
[C-C-:B0-----:R-:W-:Y:S02]  /*225b0*/  PRMT R8, R4.reuse, 0x6420, R5.reuse ;  /* 0x0000642004087816 */ /* 0x141fe40000000005 */
[----:B------:R-:W-:Y:S02]  /*225c0*/  PRMT R9, R4, 0x7531, R5 ;  /* 0x0000753104097816 */ /* 0x000fe40000000005 */
[C-C-:B------:R-:W-:Y:S02]  /*225d0*/  PRMT R10, R6.reuse, 0x6420, R7.reuse ;  /* 0x00006420060a7816 */ /* 0x140fe40000000007 */
[----:B------:R-:W-:-:S02]  /*225e0*/  PRMT R11, R6, 0x7531, R7 ;  /* 0x00007531060b7816 */ /* 0x000fc40000000007 */
[----:B--2---:R-:W-:-:S05]  /*225f0*/  IADD3 R15, R14, 0x400, R12 ;  /* 0x000004000e0f7810 */ /* 0x004fca0007ffe00c */
[----:B------:R0:W-:Y:S02]  /*22600*/  STSM.16.M88.4 [R15], R16 ;  /* 0x000000100f007844 */ /* 0x0001e40000000200 */
[----:B0-----:R-:W-:-:S05]  /*22610*/  MOV R19, R15 ;  /* 0x0000000f00137202 */ /* 0x001fca0000000f00 */
[----:B------:R-:W-:Y:S04]  /*22620*/  STSM.16.M88.4 [R19+0x2000], R8 ;  /* 0x0020000813007844 */ /* 0x000fe80000000200 */
[----:B------:R-:W0:Y:S01]  /*22630*/  LDSM.16.MT88.4 R4, [R3+0x15400] ;  /* 0x015400000304783b */ /* 0x000e220000004200 */
[----:B------:R-:W-:Y:S01]  /*22640*/  MOV R16, R12 ;  /* 0x0000000c00107202 */ /* 0x000fe20000000f00 */
[----:B------:R-:W-:Y:S02]  /*22650*/  IMAD.MOV.U32 R17, RZ, RZ, R13 ;  /* 0x000000ffff117224 */ /* 0x000fe400078e000d */
[----:B------:R-:W-:Y:S01]  /*22660*/  IMAD.MOV.U32 R18, RZ, RZ, R14 ;  /* 0x000000ffff127224 */ /* 0x000fe200078e000e */
[C-C-:B0-----:R-:W-:Y:S02]  /*22670*/  PRMT R12, R4.reuse, 0x6420, R5.reuse ;  /* 0x00006420040c7816 */ /* 0x141fe40000000005 */
[----:B------:R-:W-:-:S02]  /*22680*/  PRMT R13, R4, 0x7531, R5 ;  /* 0x00007531040d7816 */ /* 0x000fc40000000005 */
[C-C-:B------:R-:W-:Y:S02]  /*22690*/  PRMT R14, R6.reuse, 0x6420, R7.reuse ;  /* 0x00006420060e7816 */ /* 0x140fe40000000007 */
[----:B------:R-:W-:Y:S02]  /*226a0*/  PRMT R15, R6, 0x7531, R7 ;  /* 0x00007531060f7816 */ /* 0x000fe40000000007 */
[----:B------:R-:W0:Y:S04]  /*226b0*/  LDSM.16.MT88.4 R4, [R20+0x15400] ;  /* 0x015400001404783b */ /* 0x000e280000004200 */
[----:B------:R1:W-:Y:S01]  /*226c0*/  STSM.16.M88.4 [R19+0x4000], R12 ;  /* 0x0040000c13007844 */ /* 0x0003e20000000200 */
[C-C-:B0-----:R-:W-:Y:S02]  /*226d0*/  PRMT R8, R4.reuse, 0x6420, R5.reuse ;  /* 0x0000642004087816 */ /* 0x141fe40000000005 */
[----:B------:R-:W-:-:S02]  /*226e0*/  PRMT R9, R4, 0x7531, R5 ;  /* 0x0000753104097816 */ /* 0x000fc40000000005 */
[C-C-:B------:R-:W-:Y:S02]  /*226f0*/  PRMT R10, R6.reuse, 0x6420, R7.reuse ;  /* 0x00006420060a7816 */ /* 0x140fe40000000007 */
[----:B------:R-:W-:-:S05]  /*22700*/  PRMT R11, R6, 0x7531, R7 ;  /* 0x00007531060b7816 */ /* 0x000fca0000000007 */
[----:B------:R-:W-:Y:S04]  /*22710*/  STSM.16.M88.4 [R19+0x6000], R8 ;  /* 0x0060000813007844 */ /* 0x000fe80000000200 */
[----:B------:R-:W0:Y:S01]  /*22720*/  LDSM.16.MT88.4 R4, [R3+0x12400] ;  /* 0x012400000304783b */ /* 0x000e220000004200 */
[----:B-1----:R-:W-:Y:S01]  /*22730*/  IMAD.MOV.U32 R13, RZ, RZ, R16 ;  /* 0x000000ffff0d7224 */ /* 0x002fe200078e0010 */
[----:B------:R-:W-:Y:S01]  /*22740*/  MOV R15, R18 ;  /* 0x00000012000f7202 */ /* 0x000fe20000000f00 */
[----:B------:R-:W-:Y:S01]  /*22750*/  IMAD.MOV.U32 R14, RZ, RZ, R17 ;  /* 0x000000ffff0e7224 */ /* 0x000fe200078e0011 */
[C-C-:B0-----:R-:W-:Y:S02]  /*22760*/  PRMT R16, R4.reuse, 0x6420, R5.reuse ;  /* 0x0000642004107816 */ /* 0x141fe40000000005 */
[----:B------:R-:W-:-:S02]  /*22770*/  PRMT R17, R4, 0x7531, R5 ;  /* 0x0000753104117816 */ /* 0x000fc40000000005 */
[C-C-:B------:R-:W-:Y:S02]  /*22780*/  PRMT R18, R6.reuse, 0x6420, R7.reuse ;  /* 0x0000642006127816 */ /* 0x140fe40000000007 */
[----:B------:R-:W-:Y:S02]  /*22790*/  PRMT R19, R6, 0x7531, R7 ;  /* 0x0000753106137816 */ /* 0x000fe40000000007 */
[----:B------:R-:W0:Y:S01]  /*227a0*/  LDSM.16.MT88.4 R4, [R20+0x12400] ;  /* 0x012400001404783b */ /* 0x000e220000004200 */
[----:B------:R-:W-:-:S05]  /*227b0*/  IADD3 R12, R14, 0x400, R13 ;  /* 0x000004000e0c7810 */ /* 0x000fca0007ffe00d */
[----:B------:R1:W-:Y:S02]  /*227c0*/  STSM.16.M88.4 [R12], R16 ;  /* 0x000000100c007844 */ /* 0x0003e40000000200 */
[----:B-1----:R-:W-:Y:S01]  /*227d0*/  IMAD.MOV.U32 R18, RZ, RZ, R12 ;  /* 0x000000ffff127224 */ /* 0x002fe200078e000c */
[C-C-:B0-----:R-:W-:Y:S02]  /*227e0*/  PRMT R8, R4.reuse, 0x6420, R5.reuse ;  /* 0x0000642004087816 */ /* 0x141fe40000000005 */
        /* <DEDUP_REMOVED lines=10> */
[----:B------:R-:W0:Y:S04]  /*22890*/  LDSM.16.MT88.4 R4, [R20+0x16400] ;  /* 0x016400001404783b */ /* 0x000e280000004200 */
[----:B------:R1:W-:Y:S02]  /*228a0*/  STSM.16.M88.4 [R18+0x4000], R12 ;  /* 0x0040000c12007844 */ /* 0x0003e40000000200 */
[----:B-1----:R-:W-:Y:S02]  /*228b0*/  MOV R14, R18 ;  /* 0x00000012000e7202 */ /* 0x002fe40000000f00 */
[----:B0-----:R-:W-:-:S02]  /*228c0*/  PRMT R8, R4, 0x6420, R5 ;  /* 0x0000642004087816 */ /* 0x001fc40000000005 */
[----:B------:R-:W-:Y:S02]  /*228d0*/  PRMT R9, R4, 0x7531, R5 ;  /* 0x0000753104097816 */ /* 0x000fe40000000005 */
[C-C-:B------:R-:W-:Y:S02]  /*228e0*/  PRMT R10, R6.reuse, 0x6420, R7.reuse ;  /* 0x00006420060a7816 */ /* 0x140fe40000000007 */
[----:B------:R-:W-:-:S05]  /*228f0*/  PRMT R11, R6, 0x7531, R7 ;  /* 0x00007531060b7816 */ /* 0x000fca0000000007 */
[----:B------:R-:W-:Y:S04]  /*22900*/  STSM.16.M88.4 [R14+0x6000], R8 ;  /* 0x006000080e007844 */ /* 0x000fe80000000200 */
[----:B------:R-:W0:Y:S01]  /*22910*/  LDSM.16.MT88.4 R4, [R3+0x13400] ;  /* 0x013400000304783b */ /* 0x000e220000004200 */
[----:B------:R-:W-:-:S04]  /*22920*/  IMAD.MOV.U32 R15, RZ, RZ, R19 ;  /* 0x000000ffff0f7224 */ /* 0x000fc800078e0013 */
[----:B------:R-:W-:Y:S01]  /*22930*/  IMAD.IADD R12, R15, 0x1, R14 ;  /* 0x000000010f0c7824 */ /* 0x000fe200078e020e */
[C-C-:B0-----:R-:W-:Y:S02]  /*22940*/  PRMT R16, R4.reuse, 0x6420, R5.reuse ;  /* 0x0000642004107816 */ /* 0x141fe40000000005 */
[----:B------:R-:W-:Y:S02]  /*22950*/  PRMT R17, R4, 0x7531, R5 ;  /* 0x0000753104117816 */ /* 0x000fe40000000005 */
[C-C-:B------:R-:W-:Y:S02]  /*22960*/  PRMT R18, R6.reuse, 0x6420, R7.reuse ;  /* 0x0000642006127816 */ /* 0x140fe40000000007 */
[----:B------:R-:W-:Y:S02]  /*22970*/  PRMT R19, R6, 0x7531, R7 ;  /* 0x0000753106137816 */ /* 0x000fe40000000007 */
[----:B------:R-:W0:Y:S04]  /*22980*/  LDSM.16.MT88.4 R4, [R20+0x13400] ;  /* 0x013400001404783b */ /* 0x000e280000004200 */
[----:B------:R1:W-:Y:S02]  /*22990*/  STSM.16.M88.4 [R12], R16 ;  /* 0x000000100c007844 */ /* 0x0003e40000000200 */
[----:B-1----:R-:W-:-:S02]  /*229a0*/  MOV R19, R12 ;  /* 0x0000000c00137202 */ /* 0x002fc40000000f00 */
[C-C-:B0-----:R-:W-:Y:S02]  /*229b0*/  PRMT R8, R4.reuse, 0x6420, R5.reuse ;  /* 0x0000642004087816 */ /* 0x141fe40000000005 */
        /* <DEDUP_REMOVED lines=10> */
[----:B------:R1:W-:Y:S01]  /*22a60*/  STSM.16.M88.4 [R19+0x4000], R12 ;  /* 0x0040000c13007844 */ /* 0x0003e20000000200 */
[C-C-:B0-----:R-:W-:Y:S02]  /*22a70*/  PRMT R8, R4.reuse, 0x6420, R5.reuse ;  /* 0x0000642004087816 */ /* 0x141fe40000000005 */
        /* <DEDUP_REMOVED lines=9> */
[----:B0-----:R-:W0:Y:S01]  /*22b10*/  FENCE.VIEW.ASYNC.S ;  /* 0x00000000000073c6 */ /* 0x001e220000000000 */
[----:B------:R-:W-:Y:S05]  /*22b20*/  @!P0 BRA `(.L_x_559) ;  /* 0x0000000000048947 */ /* 0x000fea0003800000 */
[----:B------:R-:W-:Y:S01]  /*22b30*/  BPT.TRAP 0x1 ;  /* 0x000000040000795c */ /* 0x000fe20000300000 */
.L_x_559:
[----:B------:R-:W0:Y:S01]  /*22b40*/  LDL.LU R3, [R1+0x8] ;  /* 0x0000080001037983 */ /* 0x000e220000300800 */
[C---:B------:R-:W-:Y:S01]  /*22b50*/  ISETP.GT.AND P0, PT, R21.reuse, RZ, PT ;  /* 0x000000ff1500720c */ /* 0x040fe20003f04270 */
[----:B------:R-:W-:Y:S02]  /*22b60*/  VIADD R21, R21, 0xffffffff ;  /* 0xffffffff15157836 */ /* 0x000fe40000000000 */
[----:B------:R2:W5:Y:S04]  /*22b70*/  LDL R6, [R1+0x10] ;  /* 0x0000100001067983 */ /* 0x0005680000100800 */
[----:B------:R2:W5:Y:S01]  /*22b80*/  LDL R7, [R1+0x1c] ;  /* 0x00001c0001077983 */ /* 0x0005620000100800 */
[----:B0-----:R0:W-:Y:S02]  /*22b90*/  SYNCS.ARRIVE.TRANS64.A1T0 RZ, [R3+URZ+0x38850], RZ ;  /* 0x038850ff03ff79a7 */ /* 0x0011e4000810003f */
[----:B0-----:R-:W-:-:S05]  /*22ba0*/  @!P1 VIADD R3, R3, 0x38880 ;  /* 0x0003888003039836 */ /* 0x001fca0000000000 */
[----:B------:R-:W-:Y:S01]  /*22bb0*/  @!P1 PRMT R3, RZ, 0x654, R3 ;  /* 0x00000654ff039816 */ /* 0x000fe20000000003 */
[----:B------:R-:W-:Y:S06]  /*22bc0*/  BAR.SYNC.DEFER_BLOCKING 0x2, 0x80 ;  /* 0x0082000000007b1d */ /* 0x000fec0000010000 */
[----:B------:R2:W-:Y:S01]  /*22bd0*/  @!P1 SYNCS.ARRIVE.TRANS64.RED.A1T0 RZ, [R3+URZ], RZ ;  /* 0x000000ff03ff99a7 */ /* 0x0005e2000810043f */
[----:B------:R-:W-:Y:S05]  /*22be0*/  @P0 BRA `(.L_x_560) ;  /* 0xffffffec000c0947 */ /* 0x000fea000383ffff */
.L_x_538:
[----:B------:R-:W-:Y:S04]  /*22bf0*/  BSSY B0, `(.L_x_561) ;  /* 0x000000f000007945 */ /* 0x000fe80003800000 */
[----:B------:R-:W-:Y:S05]  /*22c00*/  @P1 BRA `(.L_x_562) ;  /* 0x0000000000341947 */ /* 0x000fea0003800000 */
[----:B------:R-:W3:Y:S01]  /*22c10*/  S2R R5, SR_LANEID ;  /* 0x0000000000057919 */ /* 0x000ee20000000000 */
[----:B------:R-:W-:Y:S01]  /*22c20*/  VOTEU.ANY UR4, UPT, PT ;  /* 0x0000000000047886 */ /* 0x000fe200038e0100 */
[----:B-12---:R-:W1:Y:S01]  /*22c30*/  LDC.64 R2, c[0x0][0xc38] ;  /* 0x00030e00ff027b82 */ /* 0x006e620000000a00 */
[----:B------:R-:W3:Y:S02]  /*22c40*/  FLO.U32 R0, UR4 ;  /* 0x0000000400007d00 */ /* 0x000ee400080e0000 */
[----:B---3--:R-:W-:-:S06]  /*22c50*/  ISETP.EQ.U32.AND P0, PT, R0, R5, PT ;  /* 0x000000050000720c */ /* 0x008fcc0003f02070 */
[----:B------:R-:W1:Y:S07]  /*22c60*/  POPC R5, UR4 ;  /* 0x0000000400057d09 */ /* 0x000e6e0008000000 */
[----:B-1----:R-:W2:Y:S01]  /*22c70*/  @P0 ATOMG.E.ADD.STRONG.GPU PT, R3, desc[UR42][R2.64], R5 ;  /* 0x00000005020309a8 */ /* 0x002ea200081ee1ea */
[----:B------:R-:W1:Y:S02]  /*22c80*/  S2R R4, SR_LTMASK ;  /* 0x0000000000047919 */ /* 0x000e640000003900 */
[----:B-1----:R-:W-:-:S04]  /*22c90*/  LOP3.LUT R4, R4, UR4, RZ, 0xc0, !PT ;  /* 0x0000000404047c12 */ /* 0x002fc8000f8ec0ff */
[----:B-----5:R-:W1:Y:S01]  /*22ca0*/  POPC R7, R4 ;  /* 0x0000000400077309 */ /* 0x020e620000000000 */
[----:B--2---:R-:W1:Y:S02]  /*22cb0*/  SHFL.IDX PT, R0, R3, R0, 0x1f ;  /* 0x00001f0003007589 */ /* 0x004e6400000e0000 */
[----:B-1----:R-:W-:-:S05]  /*22cc0*/  IADD3 R0, R0, UR37, R7 ;  /* 0x0000002500007c10 */ /* 0x002fca000fffe007 */
[----:B------:R3:W-:Y:S02]  /*22cd0*/  STL [R1], R0 ;  /* 0x0000000001007387 */ /* 0x0007e40000100800 */
.L_x_562:
[----:B------:R-:W-:Y:S05]  /*22ce0*/  BSYNC B0 ;  /* 0x0000000000007941 */ /* 0x000fea0003800000 */
.L_x_561:
[----:B------:R-:W-:-:S06]  /*22cf0*/  UISETP.NE.AND UP0, UPT, UR36, 0x3, UPT ;  /* 0x000000032400788c */ /* 0x000fcc000bf05270 */
[----:B------:R-:W-:-:S13]  /*22d00*/  PLOP3.LUT P0, PT, PT, PT, UP0, 0x80, 0x0 ;  /* 0x000000000000781c */ /* 0x000fda0003f0f008 */
[----:B------:R-:W-:Y:S05]  /*22d10*/  @!P0 BRA `(.L_x_563) ;  /* 0x0000000000048947 */ /* 0x000fea0003800000 */
[----:B------:R-:W-:Y:S01]  /*22d20*/  BPT.TRAP 0x1 ;  /* 0x000000040000795c */ /* 0x000fe20000300000 */
.L_x_563:
[----:B---3--:R-:W3:Y:S04]  /*22d30*/  LDL R0, [R1+0x1c] ;  /* 0x00001c0001007983 */ /* 0x008ee80000100800 */
[----:B------:R-:W4:Y:S01]  /*22d40*/  LDL R2, [R1+0x10] ;  /* 0x0000100001027983 */ /* 0x000f220000100800 */
[----:B-1----:R-:W1:Y:S01]  /*22d50*/  S2R R4, SR_CgaCtaId ;  /* 0x0000000000047919 */ /* 0x002e620000008800 */
[----:B--2---:R-:W-:-:S04]  /*22d60*/  MOV R3, 0x400 ;  /* 0x0000040000037802 */ /* 0x004fc80000000f00 */
[----:B-1----:R-:W-:Y:S01]  /*22d70*/  LEA R3, R4, R3, 0x18 ;  /* 0x0000000304037211 */ /* 0x002fe200078ec0ff */
[----:B------:R-:W-:Y:S01]  /*22d80*/  BSSY B0, `(.L_x_564) ;  /* 0x0000008000007945 */ /* 0x000fe20003800000 */
[----:B---3--:R-:W-:-:S04]  /*22d90*/  LOP3.LUT R0, R0, 0x1, RZ, 0x3c, !PT ;  /* 0x0000000100007812 */ /* 0x008fc800078e3cff */
[----:B------:R-:W-:Y:S02]  /*22da0*/  SHF.L.U32 R0, R0, 0x1f, RZ ;  /* 0x0000001f00007819 */ /* 0x000fe400000006ff */
[----:B----4-:R-:W-:-:S04]  /*22db0*/  LEA R21, R2, R3, 0x3 ;  /* 0x0000000302157211 */ /* 0x010fc800078e18ff */
[----:B------:R-:W1:Y:S01]  /*22dc0*/  SYNCS.PHASECHK.TRANS64.TRYWAIT P0, [R21+URZ+0x38870], R0 ;  /* 0x03887000150075a7 */ /* 0x000e62000800017f */
[----:B------:R-:W-:-:S05]  /*22dd0*/  IMAD.U32 R2, RZ, RZ, UR38 ;  /* 0x00000026ff027e24 */ /* 0x000fca000f8e00ff */
[----:B------:R-:W-:Y:S01]  /*22de0*/  ISETP.NE.AND P2, PT, R2, 0x3, PT ;  /* 0x000000030200780c */ /* 0x000fe20003f45270 */
[----:B-1----:R-:W-:-:S12]  /*22df0*/  @!P0 BRA `(.L_x_565) ;  /* 0x0000004800108947 */ /* 0x002fd80003800000 */
.L_x_718:
[----:B------:R-:W-:Y:S05]  /*22e00*/  BSYNC B0 ;  /* 0x0000000000007941 */ /* 0x000fea0003800000 */
.L_x_564:
[----:B------:R-:W-:Y:S05]  /*22e10*/  @!P2 BRA `(.L_x_566) ;  /* 0x000000000004a947 */ /* 0x000fea0003800000 */
[----:B------:R-:W-:Y:S01]  /*22e20*/  BPT.TRAP 0x1 ;  /* 0x000000040000795c */ /* 0x000fe20000300000 */
.L_x_566:
[----:B-1----:R-:W2:Y:S02]  /*22e30*/  LDL R0, [R1+0x1c] ;  /* 0x00001c0001007983 */ /* 0x002ea40000100800 */
[----:B--2---:R-:W-:-:S04]  /*22e40*/  SHF.L.U32 R0, R0, 0x1f, RZ ;  /* 0x0000001f00007819 */ /* 0x004fc800000006ff */
[----:B------:R-:W1:Y:S02]  /*22e50*/  SYNCS.PHASECHK.TRANS64.TRYWAIT P0, [R21+URZ+0x38860], R0 ;  /* 0x03886000150075a7 */ /* 0x000e64000800017f */
[----:B-1----:R-:W-:Y:S05]  /*22e60*/  @!P0 BRA `(.L_x_567) ;  /* 0x0000004800088947 */ /* 0x002fea0003800000 */
.L_x_719:
[----:B------:R-:W2:Y:S04]  /*22e70*/  LDL R2, [R1+0x10] ;  /* 0x0000100001027983 */ /* 0x000ea80000100800 */
[----:B------:R-:W1:Y:S04]  /*22e80*/  LDL R4, [R1+0x3c] ;  /* 0x00003c0001047983 */ /* 0x000e680000100800 */
[----:B------:R-:W3:Y:S01]  /*22e90*/  LDL R3, [R1+0x38] ;  /* 0x0000380001037983 */ /* 0x000ee20000100800 */
[----:B------:R-:W-:-:S03]  /*22ea0*/  MOV R8, 0x400 ;  /* 0x0000040000087802 */ /* 0x000fc60000000f00 */
[----:B------:R-:W4:Y:S01]  /*22eb0*/  LDL R16, [R1+0x2c] ;  /* 0x00002c0001107983 */ /* 0x000f220000100800 */
[----:B------:R-:W0:Y:S01]  /*22ec0*/  S2R R9, SR_CgaCtaId ;  /* 0x0000000000097919 */ /* 0x000e220000008800 */
[----:B------:R-:W-:Y:S05]  /*22ed0*/  WARPSYNC.ALL ;  /* 0x0000000000007948 */ /* 0x000fea0003800000 */
[----:B0-----:R-:W-:Y:S01]  /*22ee0*/  LEA R8, R9, R8, 0x18 ;  /* 0x0000000809087211 */ /* 0x001fe200078ec0ff */
[----:B--2---:R-:W-:-:S05]  /*22ef0*/  IMAD.SHL.U32 R2, R2, 0x8000, RZ ;  /* 0x0000800002027824 */ /* 0x004fca00078e00ff */
[----:B-1----:R-:W-:-:S04]  /*22f00*/  LOP3.LUT R0, R2, R4, RZ, 0xfc, !PT ;  /* 0x0000000402007212 */ /* 0x002fc800078efcff */
[----:B------:R-:W-:-:S05]  /*22f10*/  IADD3 R0, R8, R0, RZ ;  /* 0x0000000008007210 */ /* 0x000fca0007ffe0ff */
[----:B-----5:R-:W0:Y:S01]  /*22f20*/  LDSM.16.MT88.4 R4, [R0+0x10400] ;  /* 0x010400000004783b */ /* 0x020e220000004200 */
[----:B---3--:R-:W-:Y:S01]  /*22f30*/  LOP3.LUT R3, R2, R3, RZ, 0xfc, !PT ;  /* 0x0000000302037212 */ /* 0x008fe200078efcff */
[----:B----4-:R-:W-:-:S04]  /*22f40*/  IMAD.IADD R2, R16, 0x1, R0 ;  /* 0x0000000110027824 */ /* 0x010fc800078e0200 */
[----:B------:R-:W-:Y:S01]  /*22f50*/  IMAD.IADD R3, R8, 0x1, R3 ;  /* 0x0000000108037824 */ /* 0x000fe200078e0203 */
[C-C-:B0-----:R-:W-:Y:S02]  /*22f60*/  PRMT R8, R4.reuse, 0x6420, R5.reuse ;  /* 0x0000642004087816 */ /* 0x141fe40000000005 */
[----:B------:R-:W-:Y:S02]  /*22f70*/  PRMT R9, R4, 0x7531, R5 ;  /* 0x0000753104097816 */ /* 0x000fe40000000005 */
[C-C-:B------:R-:W-:Y:S02]  /*22f80*/  PRMT R10, R6.reuse, 0x6420, R7.reuse ;  /* 0x00006420060a7816 */ /* 0x140fe40000000007 */
[----:B------:R-:W-:Y:S02]  /*22f90*/  PRMT R11, R6, 0x7531, R7 ;  /* 0x00007531060b7816 */ /* 0x000fe40000000007 */
[----:B------:R-:W0:Y:S04]  /*22fa0*/  LDSM.16.MT88.4 R4, [R2+0x10400] ;  /* 0x010400000204783b */ /* 0x000e280000004200 */
[----:B------:R0:W-:Y:S02]  /*22fb0*/  STSM.16.M88.4 [R3+0x400], R8 ;  /* 0x0004000803007844 */ /* 0x0001e40000000200 */
[----:B0-----:R-:W-:-:S02]  /*22fc0*/  PRMT R8, R4, 0x6420, R5 ;  /* 0x0000642004087816 */ /* 0x001fc40000000005 */
        /* <DEDUP_REMOVED lines=12> */
[----:B0-----:R-:W-:-:S02]  /*23090*/  PRMT R8, R4, 0x6420, R5 ;  /* 0x0000642004087816 */ /* 0x001fc40000000005 */
[----:B------:R-:W-:Y:S02]  /*230a0*/  PRMT R9, R4, 0x7531, R5 ;  /* 0x0000753104097816 */ /* 0x000fe40000000005 */
[C-C-:B------:R-:W-:Y:S02]  /*230b0*/  PRMT R10, R6.reuse, 0x6420, R7.reuse ;  /* 0x00006420060a7816 */ /* 0x140fe40000000007 */
[----:B------:R-:W-:-:S05]  /*230c0*/  PRMT R11, R6, 0x7531, R7 ;  /* 0x00007531060b7816 */ /* 0x000fca0000000007 */
[----:B------:R-:W-:Y:S04]  /*230d0*/  STSM.16.M88.4 [R3+0x6400], R8 ;  /* 0x0064000803007844 */ /* 0x000fe80000000200 */
[----:B------:R-:W0:Y:S01]  /*230e0*/  LDSM.16.MT88.4 R4, [R0+0x11400] ;  /* 0x011400000004783b */ /* 0x000e220000004200 */
[----:B------:R-:W-:Y:S02]  /*230f0*/  MOV R14, R16 ;  /* 0x00000010000e7202 */ /* 0x000fe40000000f00 */
        /* <DEDUP_REMOVED lines=10> */
[----:B------:R0:W-:Y:S04]  /*231a0*/  STSM.16.M88.4 [R20], R16 ;  /* 0x0000001014007844 */ /* 0x0001e80000000200 */
[----:B------:R-:W-:Y:S04]  /*231b0*/  STSM.16.M88.4 [R20+0x2000], R8 ;  /* 0x0020000814007844 */ /* 0x000fe80000000200 */
[----:B------:R-:W1:Y:S01]  /*231c0*/  LDSM.16.MT88.4 R4, [R0+0x15400] ;  /* 0x015400000004783b */ /* 0x000e620000004200 */
[----:B0-----:R-:W-:Y:S02]  /*231d0*/  IMAD.MOV.U32 R18, RZ, RZ, R14 ;  /* 0x000000ffff127224 */ /* 0x001fe400078e000e */
[----:B------:R-:W-:Y:S01]  /*231e0*/  IMAD.MOV.U32 R19, RZ, RZ, R15 ;  /* 0x000000ffff137224 */ /* 0x000fe200078e000f */
[----:B-1----:R-:W-:-:S02]  /*231f0*/  PRMT R12, R4, 0x6420, R5 ;  /* 0x00006420040c7816 */ /* 0x002fc40000000005 */
[----:B------:R-:W-:Y:S02]  /*23200*/  PRMT R13, R4, 0x7531, R5 ;  /* 0x00007531040d7816 */ /* 0x000fe40000000005 */
[C-C-:B------:R-:W-:Y:S02]  /*23210*/  PRMT R14, R6.reuse, 0x6420, R7.reuse ;  /* 0x00006420060e7816 */ /* 0x140fe40000000007 */
[----:B------:R-:W-:Y:S02]  /*23220*/  PRMT R15, R6, 0x7531, R7 ;  /* 0x00007531060f7816 */ /* 0x000fe40000000007 */
[----:B------:R-:W0:Y:S04]  /*23230*/  LDSM.16.MT88.4 R4, [R2+0x15400] ;  /* 0x015400000204783b */ /* 0x000e280000004200 */
[----:B------:R1:W-:Y:S01]  /*23240*/  STSM.16.M88.4 [R20+0x4000], R12 ;  /* 0x0040000c14007844 */ /* 0x0003e20000000200 */
[----:B0-----:R-:W-:-:S02]  /*23250*/  PRMT R8, R4, 0x6420, R5 ;  /* 0x0000642004087816 */ /* 0x001fc40000000005 */
[----:B------:R-:W-:Y:S02]  /*23260*/  PRMT R9, R4, 0x7531, R5 ;  /* 0x0000753104097816 */ /* 0x000fe40000000005 */
[C-C-:B------:R-:W-:Y:S02]  /*23270*/  PRMT R10, R6.reuse, 0x6420, R7.reuse ;  /* 0x00006420060a7816 */ /* 0x140fe40000000007 */
[----:B------:R-:W-:-:S05]  /*23280*/  PRMT R11, R6, 0x7531, R7 ;  /* 0x00007531060b7816 */ /* 0x000fca0000000007 */
[----:B------:R-:W-:Y:S04]  /*23290*/  STSM.16.M88.4 [R20+0x6000], R8 ;  /* 0x0060000814007844 */ /* 0x000fe80000000200 */
[----:B------:R-:W0:Y:S01]  /*232a0*/  LDSM.16.MT88.4 R4, [R0+0x12400] ;  /* 0x012400000004783b */ /* 0x000e220000004200 */
[----:B-1----:R-:W-:Y:S01]  /*232b0*/  MOV R14, R18 ;  /* 0x00000012000e7202 */ /* 0x002fe20000000f00 */
[----:B------:R-:W-:Y:S01]  /*232c0*/  IMAD.MOV.U32 R15, RZ, RZ, R19 ;  /* 0x000000ffff0f7224 */ /* 0x000fe200078e0013 */
[C-C-:B0-----:R-:W-:Y:S02]  /*232d0*/  PRMT R16, R4.reuse, 0x6420, R5.reuse ;  /* 0x0000642004107816 */ /* 0x141fe40000000005 */
[----:B------:R-:W-:Y:S02]  /*232e0*/  PRMT R17, R4, 0x7531, R5 ;  /* 0x0000753104117816 */ /* 0x000fe40000000005 */
[----:B------:R-:W-:-:S02]  /*232f0*/  PRMT R18, R6, 0x6420, R7 ;  /* 0x0000642006127816 */ /* 0x000fc40000000007 */
[----:B------:R-:W-:Y:S02]  /*23300*/  PRMT R19, R6, 0x7531, R7 ;  /* 0x0000753106137816 */ /* 0x000fe40000000007 */
[----:B------:R-:W0:Y:S01]  /*23310*/  LDSM.16.MT88.4 R4, [R2+0x12400] ;  /* 0x012400000204783b */ /* 0x000e220000004200 */
[----:B------:R-:W-:-:S05]  /*23320*/  IADD3 R3, R14, 0x400, R3 ;  /* 0x000004000e037810 */ /* 0x000fca0007ffe003 */
[----:B------:R1:W-:Y:S01]  /*23330*/  STSM.16.M88.4 [R3], R16 ;  /* 0x0000001003007844 */ /* 0x0003e20000000200 */
[C-C-:B0-----:R-:W-:Y:S02]  /*23340*/  PRMT R8, R4.reuse, 0x6420, R5.reuse ;  /* 0x0000642004087816 */ /* 0x141fe40000000005 */
[----:B------:R-:W-:Y:S02]  /*23350*/  PRMT R9, R4, 0x7531, R5 ;  /* 0x0000753104097816 */ /* 0x000fe40000000005 */
[C-C-:B------:R-:W-:Y:S02]  /*23360*/  PRMT R10, R6.reuse, 0x6420, R7.reuse ;  /* 0x00006420060a7816 */ /* 0x140fe40000000007 */
[----:B------:R-:W-:-:S05]  /*23370*/  PRMT R11, R6, 0x7531, R7 ;  /* 0x00007531060b7816 */ /* 0x000fca0000000007 */
[----:B------:R-:W-:Y:S04]  /*23380*/  STSM.16.M88.4 [R3+0x2000], R8 ;  /* 0x0020000803007844 */ /* 0x000fe80000000200 */
[----:B------:R-:W0:Y:S01]  /*23390*/  LDSM.16.MT88.4 R4, [R0+0x16400] ;  /* 0x016400000004783b */ /* 0x000e220000004200 */
[----:B-1----:R-:W-:Y:S01]  /*233a0*/  IMAD.MOV.U32 R19, RZ, RZ, R15 ;  /* 0x000000ffff137224 */ /* 0x002fe200078e000f */
        /* <DEDUP_REMOVED lines=10> */
[----:B------:R-:W-:Y:S04]  /*23450*/  STSM.16.M88.4 [R3+0x6000], R8 ;  /* 0x0060000803007844 */ /* 0x000fe80000000200 */
[----:B------:R-:W0:Y:S01]  /*23460*/  LDSM.16.MT88.4 R4, [R0+0x13400] ;  /* 0x013400000004783b */ /* 0x000e220000004200 */
[----:B-1----:R-:W-:Y:S02]  /*23470*/  MOV R15, R19 ;  /* 0x00000013000f7202 */ /* 0x002fe40000000f00 */
[C-C-:B0-----:R-:W-:Y:S02]  /*23480*/  PRMT R16, R4.reuse, 0x6420, R5.reuse ;  /* 0x0000642004107816 */ /* 0x141fe40000000005 */
[----:B------:R-:W-:Y:S02]  /*23490*/  PRMT R17, R4, 0x7531, R5 ;  /* 0x0000753104117816 */ /* 0x000fe40000000005 */
[----:B------:R-:W-:-:S02]  /*234a0*/  PRMT R18, R6, 0x6420, R7 ;  /* 0x0000642006127816 */ /* 0x000fc40000000007 */
[----:B------:R-:W-:Y:S02]  /*234b0*/  PRMT R19, R6, 0x7531, R7 ;  /* 0x0000753106137816 */ /* 0x000fe40000000007 */
[----:B------:R-:W0:Y:S01]  /*234c0*/  LDSM.16.MT88.4 R4, [R2+0x13400] ;  /* 0x013400000204783b */ /* 0x000e220000004200 */
[----:B------:R-:W-:-:S05]  /*234d0*/  IMAD.IADD R3, R15, 0x1, R3 ;  /* 0x000000010f037824 */ /* 0x000fca00078e0203 */
[----:B------:R-:W-:Y:S01]  /*234e0*/  STSM.16.M88.4 [R3], R16 ;  /* 0x0000001003007844 */ /* 0x000fe20000000200 */
        /* <DEDUP_REMOVED lines=25> */
.L_x_568:
[----:B------:R-:W2:Y:S01]  /*23680*/  LDL.LU R2, [R1+0x10] ;  /* 0x0000100001027983 */ /* 0x000ea20000300800 */
[----:B0-----:R-:W-:Y:S03]  /*23690*/  SYNCS.ARRIVE.TRANS64.A1T0 RZ, [R21+URZ+0x38850], RZ ;  /* 0x038850ff15ff79a7 */ /* 0x001fe6000810003f */
[----:B-1----:R-:W3:Y:S01]  /*236a0*/  LDL.LU R3, [R1+0x1c] ;  /* 0x00001c0001037983 */ /* 0x002ee20000300800 */
[----:B------:R-:W-:-:S05]  /*236b0*/  @!P1 VIADD R0, R21, 0x38880 ;  /* 0x0003888015009836 */ /* 0x000fca0000000000 */
[----:B------:R-:W-:Y:S01]  /*236c0*/  @!P1 PRMT R0, RZ, 0x654, R0 ;  /* 0x00000654ff009816 */ /* 0x000fe20000000000 */
[----:B------:R-:W-:Y:S06]  /*236d0*/  BAR.SYNC.DEFER_BLOCKING 0x2, 0x80 ;  /* 0x0082000000007b1d */ /* 0x000fec0000010000 */
[----:B------:R2:W-:Y:S02]  /*236e0*/  @!P1 SYNCS.ARRIVE.TRANS64.RED.A1T0 RZ, [R0+URZ], RZ ;  /* 0x000000ff00ff99a7 */ /* 0x0005e4000810043f */
[----:B--2---:R-:W-:-:S04]  /*236f0*/  IADD3 R0, R2, 0x1, RZ ;  /* 0x0000000102007810 */ /* 0x004fc80007ffe0ff */
[----:B------:R-:W-:-:S04]  /*23700*/  ISETP.NE.AND P0, PT, R0, 0x2, PT ;  /* 0x000000020000780c */ /* 0x000fc80003f05270 */
[----:B------:R-:W-:Y:S02]  /*23710*/  SEL R2, RZ, 0x1, P0 ;  /* 0x00000001ff027807 */ /* 0x000fe40000000000 */
[----:B------:R-:W-:Y:S02]  /*23720*/  SEL R0, R0, RZ, P0 ;  /* 0x000000ff00007207 */ /* 0x000fe40000000000 */
[----:B---3--:R-:W-:-:S03]  /*23730*/  LOP3.LUT R3, R3, R2, RZ, 0x3c, !PT ;  /* 0x0000000203037212 */ /* 0x008fc600078e3cff */
[----:B------:R1:W-:Y:S04]  /*23740*/  STL [R1+0x10], R0 ;  /* 0x0000100001007387 */ /* 0x0003e80000100800 */
[----:B------:R1:W-:Y:S02]  /*23750*/  STL [R1+0x1c], R3 ;  /* 0x00001c0301007387 */ /* 0x0003e40000100800 */
.L_x_520:
[----:B------:R-:W-:Y:S05]  /*23760*/  BSYNC B6 ;  /* 0x0000000000067941 */ /* 0x000fea0003800000 */
.L_x_518:
[----:B01----:R-:W2:Y:S02]  /*23770*/  LDL R0, [R1+0x48] ;  /* 0x0000480001007983 */ /* 0x003ea40000100800 */
[----:B--2---:R-:W-:-:S13]  /*23780*/  LOP3.LUT P0, RZ, R0, 0x2, RZ, 0xc0, !PT ;  /* 0x0000000200ff7812 */ /* 0x004fda000780c0ff */
[----:B------:R-:W-:Y:S05]  /*23790*/  @!P0 BRA `(.L_x_569) ;  /* 0x0000000000288947 */ /* 0x000fea0003800000 */
[----:B------:R-:W-:Y:S05]  /*237a0*/  WARPSYNC.ALL ;  /* 0x0000000000007948 */ /* 0x000fea0003800000 */
[----:B------:R-:W0:Y:S08]  /*237b0*/  S2UR UR5, SR_CgaCtaId ;  /* 0x00000000000579c3 */ /* 0x000e300000008800 */
[----:B------:R-:W-:Y:S06]  /*237c0*/  BAR.SYNC.DEFER_BLOCKING 0x5, 0x180 ;  /* 0x0146000000007b1d */ /* 0x000fec0000010000 */
[----:B------:R-:W-:-:S02]  /*237d0*/  UMOV UR4, 0x400 ;  /* 0x0000040000047882 */ /* 0x000fc40000000000 */
[----:B0-----:R-:W-:-:S09]  /*237e0*/  ULEA UR4, UR5, UR4, 0x18 ;  /* 0x0000000405047291 */ /* 0x001fd2000f8ec03f */
[----:B------:R-:W0:Y:S04]  /*237f0*/  LDS.128 R4, [UR4+0x388d0] ;  /* 0x0388d004ff047984 */ /* 0x000e280008000c00 */
[----:B0-----:R0:W-:Y:S04]  /*23800*/  STL.64 [R1], R4 ;  /* 0x0000000401007387 */ /* 0x0011e80000100a00 */
[----:B------:R0:W-:Y:S01]  /*23810*/  STL.64 [R1+0x8], R6 ;  /* 0x0000080601007387 */ /* 0x0001e20000100a00 */
[----:B------:R-:W-:Y:S06]  /*23820*/  BAR.ARV 0x4, 0x180 ;  /* 0x0106000000007b1d */ /* 0x000fec0000002000 */
[----:B------:R-:W-:Y:S05]  /*23830*/  BRA `(.L_x_570) ;  /* 0x0000000800847947 */ /* 0x000fea0003800000 */
.L_x_569:
[----:B------:R-:W0:Y:S01]  /*23840*/  S2R R0, SR_TID.X ;  /* 0x0000000000007919 */ /* 0x000e220000002100 */
[----:B------:R-:W-:Y:S01]  /*23850*/  UMOV UR4, 0xffffffff ;  /* 0xffffffff00047882 */ /* 0x000fe20000000000 */
[----:B0-----:R-:W-:-:S04]  /*23860*/  LOP3.LUT R7, R0, 0x1f, RZ, 0xc0, !PT ;  /* 0x0000001f00077812 */ /* 0x001fc800078ec0ff */
[----:B------:R-:W-:Y:S01]  /*23870*/  ISETP.NE.AND P0, PT, R7, 0x1f, PT ;  /* 0x0000001f0700780c */ /* 0x000fe20003f05270 */
[----:B------:R-:W-:-:S12]  /*23880*/  BRA.DIV UR4, `(.L_x_571) ;  /* 0x0000003e04947947 */ /* 0x000fd8000b800000 */
[----:B------:R-:W2:Y:S01]  /*23890*/  LDL.LU R6, [R1] ;  /* 0x0000000001067983 */ /* 0x000ea20000300800 */
[----:B------:R-:W-:-:S03]  /*238a0*/  ULDC UR4, c[0x0][0xc14] ;  /* 0x0003050000047ab9 */ /* 0x000fc60000000800 */
[----:B------:R-:W3:Y:S02]  /*238b0*/  LDL R5, [R1+0xc] ;  /* 0x00000c0001057983 */ /* 0x000ee40000100800 */
[----:B---3--:R-:W-:-:S05]  /*238c0*/  IMAD.IADD R5, R5, 0x1, R7 ;  /* 0x0000000105057824 */ /* 0x008fca00078e0207 */
[----:B------:R-:W-:-:S13]  /*238d0*/  ISETP.GE.OR P1, PT, R5, UR4, !P0 ;  /* 0x0000000405007c0c */ /* 0x000fda000c726670 */
[----:B------:R-:W0:Y:S02]  /*238e0*/  @!P1 LDC.64 R2, c[0x0][0xc58] ;  /* 0x00031600ff029b82 */ /* 0x000e240000000a00 */
[----:B0-----:R-:W-:-:S06]  /*238f0*/  @!P1 IMAD.WIDE R2, R5, 0x4, R2 ;  /* 0x0000000405029825 */ /* 0x001fcc00078e0202 */
[----:B------:R0:W3:Y:S01]  /*23900*/  @!P1 LDG.E R2, desc[UR42][R2.64] ;  /* 0x0000002a02029981 */ /* 0x0000e2000c1e1900 */
[C---:B------:R-:W-:Y:S02]  /*23910*/  ISETP.GE.U32.AND P2, PT, R7.reuse, 0x2, PT ;  /* 0x000000020700780c */ /* 0x040fe40003f46070 */
[C---:B------:R-:W-:Y:S01]  /*23920*/  ISETP.GE.U32.AND P3, PT, R7.reuse, 0x4, PT ;  /* 0x000000040700780c */ /* 0x040fe20003f66070 */
[----:B--2---:R-:W-:Y:S01]  /*23930*/  SHFL.IDX PT, R0, R6, RZ, 0x1f ;  /* 0x00001fff06007589 */ /* 0x004fe200000e0000 */
[C---:B------:R-:W-:Y:S02]  /*23940*/  ISETP.GE.U32.AND P4, PT, R7.reuse, 0x8, PT ;  /* 0x000000080700780c */ /* 0x040fe40003f86070 */
[----:B------:R-:W-:Y:S01]  /*23950*/  ISETP.GE.U32.AND P5, PT, R7, 0x10, PT ;  /* 0x000000100700780c */ /* 0x000fe20003fa6070 */
[----:B------:R-:W-:Y:S01]  /*23960*/  SHFL.IDX PT, R4, R6, 0x1, 0x1f ;  /* 0x00201f0006047f89 */ /* 0x000fe200000e0000 */
[----:B0-----:R-:W-:Y:S01]  /*23970*/  IMAD.MOV.U32 R3, RZ, RZ, RZ ;  /* 0x000000ffff037224 */ /* 0x001fe200078e00ff */
[----:B---3--:R-:W-:-:S02]  /*23980*/  @!P1 MOV R3, R2 ;  /* 0x0000000200039202 */ /* 0x008fc40000000f00 */
[----:B------:R-:W-:-:S03]  /*23990*/  ISETP.NE.AND P1, PT, R7, RZ, PT ;  /* 0x000000ff0700720c */ /* 0x000fc60003f25270 */
[----:B------:R-:W0:Y:S02]  /*239a0*/  SHFL.UP PT, R14, R3, 0x1, RZ ;  /* 0x04200000030e7989 */ /* 0x000e2400000e00ff */
        /* <DEDUP_REMOVED lines=14> */
[----:B------:R0:W1:Y:S02]  /*23a90*/  SHFL.IDX PT, R14, R2, 0x1f, 0x1f ;  /* 0x03e01f00020e7f89 */ /* 0x00006400000e0000 */
.L_x_729:
[----:B------:R-:W-:Y:S02]  /*23aa0*/  ULDC UR4, c[0x0][0xc10] ;  /* 0x0003040000047ab9 */ /* 0x000fe40000000800 */
[----:B------:R-:W-:-:S05]  /*23ab0*/  MOV R7, UR4 ;  /* 0x0000000400077c02 */ /* 0x000fca0008000f00 */
[----:B-1----:R-:W-:-:S04]  /*23ac0*/  IMAD R8, R14, R7, RZ ;  /* 0x000000070e087224 */ /* 0x002fc800078e02ff */
[----:B------:R-:W-:-:S05]  /*23ad0*/  IMAD.IADD R4, R4, 0x1, R8 ;  /* 0x0000000104047824 */ /* 0x000fca00078e0208 */
[----:B------:R-:W-:-:S13]  /*23ae0*/  ISETP.GT.AND P6, PT, R4, R0, PT ;  /* 0x000000000400720c */ /* 0x000fda0003fc4270 */
[----:B------:R-:W-:Y:S05]  /*23af0*/  @P6 BRA `(.L_x_572) ;  /* 0x0000000000a46947 */ /* 0x000fea0003800000 */
.L_x_577:
[----:B0-----:R-:W2:Y:S01]  /*23b00*/  LDL.LU R2, [R1+0xc] ;  /* 0x00000c0001027983 */ /* 0x001ea20000300800 */
[----:B------:R-:W0:Y:S01]  /*23b10*/  LDC R5, c[0x0][0xc14] ;  /* 0x00030500ff057b82 */ /* 0x000e220000000800 */
[----:B--2---:R-:W-:-:S05]  /*23b20*/  VIADD R2, R2, 0x1f ;  /* 0x0000001f02027836 */ /* 0x004fca0000000000 */
[----:B0-----:R-:W-:-:S13]  /*23b30*/  ISETP.GE.AND P6, PT, R2, R5, PT ;  /* 0x000000050200720c */ /* 0x001fda0003fc6270 */
[----:B------:R-:W-:Y:S05]  /*23b40*/  @P6 BRA `(.L_x_573) ;  /* 0x0000000400586947 */ /* 0x000fea0003800000 */
[----:B------:R-:W0:Y:S01]  /*23b50*/  S2R R3, SR_TID.X ;  /* 0x0000000000037919 */ /* 0x000e220000002100 */
[----:B------:R-:W-:Y:S01]  /*23b60*/  BSSY B0, `(.L_x_574) ;  /* 0x000000a000007945 */ /* 0x000fe20003800000 */
[----:B------:R1:W-:Y:S01]  /*23b70*/  STL [R1+0xc], R2 ;  /* 0x00000c0201007387 */ /* 0x0003e20000100800 */
[----:B0-----:R-:W-:-:S04]  /*23b80*/  LOP3.LUT R3, R3, 0x1f, RZ, 0xc0, !PT ;  /* 0x0000001f03037812 */ /* 0x001fc800078ec0ff */
[----:B------:R-:W-:Y:S01]  /*23b90*/  IADD3 R6, R2, R3, RZ ;  /* 0x0000000302067210 */ /* 0x000fe20007ffe0ff */
[----:B------:R-:W-:-:S03]  /*23ba0*/  IMAD.MOV.U32 R3, RZ, RZ, RZ ;  /* 0x000000ffff037224 */ /* 0x000fc600078e00ff */
[----:B------:R-:W-:-:S13]  /*23bb0*/  ISETP.GE.OR P6, PT, R6, R5, !P0 ;  /* 0x000000050600720c */ /* 0x000fda00047c6670 */
[----:B-1----:R-:W-:Y:S05]  /*23bc0*/  @P6 BRA `(.L_x_575) ;  /* 0x00000000000c6947 */ /* 0x002fea0003800000 */
[----:B------:R-:W0:Y:S02]  /*23bd0*/  LDC.64 R2, c[0x0][0xc58] ;  /* 0x00031600ff027b82 */ /* 0x000e240000000a00 */
[----:B0-----:R-:W-:-:S06]  /*23be0*/  IMAD.WIDE R2, R6, 0x4, R2 ;  /* 0x0000000406027825 */ /* 0x001fcc00078e0202 */
[----:B------:R0:W5:Y:S02]  /*23bf0*/  LDG.E R3, desc[UR42][R2.64] ;  /* 0x0000002a02037981 */ /* 0x000164000c1e1900 */
.L_x_575:
[----:B------:R-:W-:Y:S05]  /*23c00*/  BSYNC B0 ;  /* 0x0000000000007941 */ /* 0x000fea0003800000 */
.L_x_574:
[----:B------:R-:W-:-:S03]  /*23c10*/  UMOV UR4, 0xffffffff ;  /* 0xffffffff00047882 */ /* 0x000fc60000000000 */
[----:B------:R-:W-:Y:S05]  /*23c20*/  BRA.DIV UR4, `(.L_x_576) ;  /* 0x0000003e04d87947 */ /* 0x000fea000b800000 */
[----:B-----5:R-:W0:Y:S02]  /*23c30*/  SHFL.UP PT, R14, R3, 0x1, RZ ;  /* 0x04200000030e7989 */ /* 0x020e2400000e00ff */
        /* <DEDUP_REMOVED lines=14> */
[----:B------:R0:W1:Y:S02]  /*23d20*/  SHFL.IDX PT, R14, R2, 0x1f, 0x1f ;  /* 0x03e01f00020e7f89 */ /* 0x00006400000e0000 */
.L_x_737:
[----:B------:R-:W-:Y:S02]  /*23d30*/  ULDC UR4, c[0x0][0xc10] ;  /* 0x0003040000047ab9 */ /* 0x000fe40000000800 */
[----:B------:R-:W-:-:S04]  /*23d40*/  IMAD.U32 R7, RZ, RZ, UR4 ;  /* 0x00000004ff077e24 */ /* 0x000fc8000f8e00ff */
[----:B-1----:R-:W-:-:S04]  /*23d50*/  IMAD R8, R14, R7, RZ ;  /* 0x000000070e087224 */ /* 0x002fc800078e02ff */
[----:B------:R-:W-:-:S05]  /*23d60*/  IMAD.IADD R4, R8, 0x1, R4 ;  /* 0x0000000108047824 */ /* 0x000fca00078e0204 */
[----:B------:R-:W-:-:S13]  /*23d70*/  ISETP.GT.AND P6, PT, R4, R0, PT ;  /* 0x000000000400720c */ /* 0x000fda0003fc4270 */
[----:B------:R-:W-:Y:S05]  /*23d80*/  @!P6 BRA `(.L_x_577) ;  /* 0xfffffffc005ce947 */ /* 0x000fea000383ffff */
.L_x_572:
[----:B------:R-:W-:Y:S01]  /*23d90*/  IADD3 R8, -R8, R4, RZ ;  /* 0x0000000408087210 */ /* 0x000fe20007ffe1ff */
[----:B------:R-:W-:-:S04]  /*23da0*/  UMOV UR4, 0xffffffff ;  /* 0xffffffff00047882 */ /* 0x000fc80000000000 */
[----:B------:R-:W-:-:S05]  /*23db0*/  IMAD R5, R2, R7, R8 ;  /* 0x0000000702057224 */ /* 0x000fca00078e0208 */
[----:B------:R-:W-:Y:S01]  /*23dc0*/  ISETP.GT.AND P6, PT, R5, R0, PT ;  /* 0x000000000500720c */ /* 0x000fe20003fc4270 */
[----:B------:R-:W-:-:S12]  /*23dd0*/  BRA.DIV UR4, `(.L_x_578) ;  /* 0x00000042042c7947 */ /* 0x000fd8000b800000 */
[----:B------:R-:W-:-:S04]  /*23de0*/  VOTE.ANY R6, PT, !P6 ;  /* 0x0000000000067806 */ /* 0x000fc800070e0100 */
[----:B------:R-:W1:Y:S02]  /*23df0*/  POPC R4, R6 ;  /* 0x0000000600047309 */ /* 0x000e640000000000 */
[----:B-1----:R1:W2:Y:S02]  /*23e00*/  SHFL.IDX PT, R5, R3, R4, 0x1f ;  /* 0x00001f0403057589 */ /* 0x0022a400000e0000 */
.L_x_741:
[----:B------:R-:W-:Y:S01]  /*23e10*/  ISETP.NE.AND P0, PT, R6, RZ, PT ;  /* 0x000000ff0600720c */ /* 0x000fe20003f05270 */
[----:B------:R-:W-:-:S12]  /*23e20*/  IMAD.MOV.U32 R14, RZ, RZ, RZ ;  /* 0x000000ffff0e7224 */ /* 0x000fd800078e00ff */
[----:B------:R-:W-:Y:S05]  /*23e30*/  @!P0 BRA `(.L_x_579) ;  /* 0x0000000000108947 */ /* 0x000fea0003800000 */
[----:B------:R-:W-:Y:S01]  /*23e40*/  UMOV UR4, 0xffffffff ;  /* 0xffffffff00047882 */ /* 0x000fe20000000000 */
[----:B------:R-:W-:Y:S02]  /*23e50*/  VIADD R12, R4, 0xffffffff ;  /* 0xffffffff040c7836 */ /* 0x000fe40000000000 */
[----:B------:R-:W-:Y:S05]  /*23e60*/  BRA.DIV UR4, `(.L_x_580) ;  /* 0x0000004204507947 */ /* 0x000fea000b800000 */
[----:B------:R3:W4:Y:S02]  /*23e70*/  SHFL.IDX PT, R14, R2, R12, 0x1f ;  /* 0x00001f0c020e7589 */ /* 0x00072400000e0000 */
.L_x_579:
[----:B------:R-:W5:Y:S01]  /*23e80*/  LDL.LU R10, [R1+0xc] ;  /* 0x00000c00010a7983 */ /* 0x000f620000300800 */
[----:B--2---:R-:W-:Y:S01]  /*23e90*/  IABS R6, R5 ;  /* 0x0000000500067213 */ /* 0x004fe20000000000 */
[----:B----4-:R-:W-:-:S03]  /*23ea0*/  IMAD R11, R14, R7, R8 ;  /* 0x000000070e0b7224 */ /* 0x010fc600078e0208 */
[----:B------:R-:W2:Y:S02]  /*23eb0*/  I2F.RP R8, R6 ;  /* 0x0000000600087306 */ /* 0x000ea40000209400 */
[----:B------:R-:W-:Y:S01]  /*23ec0*/  IADD3 R0, R0, -R11, RZ ;  /* 0x8000000b00007210 */ /* 0x000fe20007ffe0ff */
[----:B------:R4:W-:Y:S05]  /*23ed0*/  STL [R1], R11 ;  /* 0x0000000b01007387 */ /* 0x0009ea0000100800 */
[----:B--2---:R-:W2:Y:S02]  /*23ee0*/  MUFU.RCP R8, R8 ;  /* 0x0000000800087308 */ /* 0x004ea40000001000 */
[----:B--2---:R-:W-:-:S06]  /*23ef0*/  IADD3 R9, R8, 0xffffffe, RZ ;  /* 0x0ffffffe08097810 */ /* 0x004fcc0007ffe0ff */
[----:B-1----:R-:W0:Y:S02]  /*23f00*/  F2I.FTZ.U32.TRUNC.NTZ R3, R9 ;  /* 0x0000000900037305 */ /* 0x002e24000021f000 */
[----:B0--3--:R-:W-:-:S04]  /*23f10*/  IMAD.MOV R2, RZ, RZ, -R3 ;  /* 0x000000ffff027224 */ /* 0x009fc800078e0a03 */
[----:B------:R-:W-:Y:S02]  /*23f20*/  IMAD R7, R2, R6, RZ ;  /* 0x0000000602077224 */ /* 0x000fe400078e02ff */
[----:B------:R-:W-:-:S04]  /*23f30*/  IMAD.MOV.U32 R2, RZ, RZ, RZ ;  /* 0x000000ffff027224 */ /* 0x000fc800078e00ff */
[----:B------:R-:W-:Y:S01]  /*23f40*/  IMAD.HI.U32 R2, R3, R7, R2 ;  /* 0x0000000703027227 */ /* 0x000fe200078e0002 */
[----:B------:R-:W-:Y:S02]  /*23f50*/  IABS R7, R5 ;  /* 0x0000000500077213 */ /* 0x000fe40000000000 */
[----:B------:R-:W-:-:S03]  /*23f60*/  IABS R3, R0 ;  /* 0x0000000000037213 */ /* 0x000fc60000000000 */
[----:B------:R-:W-:Y:S02]  /*23f70*/  IMAD.MOV R7, RZ, RZ, -R7 ;  /* 0x000000ffff077224 */ /* 0x000fe400078e0a07 */
[----:B------:R-:W-:-:S04]  /*23f80*/  IMAD.HI.U32 R2, R2, R3, RZ ;  /* 0x0000000302027227 */ /* 0x000fc800078e00ff */
[----:B------:R-:W-:-:S05]  /*23f90*/  IMAD R3, R2, R7, R3 ;  /* 0x0000000702037224 */ /* 0x000fca00078e0203 */
[----:B------:R-:W-:-:S13]  /*23fa0*/  ISETP.GT.U32.AND P1, PT, R6, R3, PT ;  /* 0x000000030600720c */ /* 0x000fda0003f24070 */
[----:B------:R-:W-:Y:S01]  /*23fb0*/  @!P1 IMAD.IADD R3, R3, 0x1, -R6 ;  /* 0x0000000103039824 */ /* 0x000fe200078e0a06 */
[----:B------:R-:W-:Y:S02]  /*23fc0*/  @!P1 IADD3 R2, R2, 0x1, RZ ;  /* 0x0000000102029810 */ /* 0x000fe40007ffe0ff */
[----:B------:R-:W-:Y:S02]  /*23fd0*/  ISETP.NE.AND P1, PT, R5, RZ, PT ;  /* 0x000000ff0500720c */ /* 0x000fe40003f25270 */
[----:B------:R-:W-:Y:S02]  /*23fe0*/  ISETP.GE.U32.AND P0, PT, R3, R6, PT ;  /* 0x000000060300720c */ /* 0x000fe40003f06070 */
[----:B------:R-:W-:-:S04]  /*23ff0*/  LOP3.LUT R3, R0, R5, RZ, 0x3c, !PT ;  /* 0x0000000500037212 */ /* 0x000fc800078e3cff */
[----:B------:R-:W-:-:S07]  /*24000*/  ISETP.GE.AND P2, PT, R3, RZ, PT ;  /* 0x000000ff0300720c */ /* 0x000fce0003f46270 */
[----:B------:R-:W-:-:S06]  /*24010*/  @P0 VIADD R2, R2, 0x1 ;  /* 0x0000000102020836 */ /* 0x000fcc0000000000 */
[----:B------:R-:W-:Y:S01]  /*24020*/  @!P2 IMAD.MOV R2, RZ, RZ, -R2 ;  /* 0x000000ffff02a224 */ /* 0x000fe200078e0a02 */
[----:B------:R-:W-:-:S04]  /*24030*/  @!P1 LOP3.LUT R2, RZ, R5, RZ, 0x33, !PT ;  /* 0x00000005ff029212 */ /* 0x000fc800078e33ff */
[----:B------:R-:W-:-:S05]  /*24040*/  IADD3 R3, -R2, RZ, RZ ;  /* 0x000000ff02037210 */ /* 0x000fca0007ffe1ff */
[----:B------:R-:W-:-:S05]  /*24050*/  IMAD R0, R5, R3, R0 ;  /* 0x0000000305007224 */ /* 0x000fca00078e0200 */
[----:B------:R4:W-:Y:S04]  /*24060*/  STL [R1+0x4], R0 ;  /* 0x0000040001007387 */ /* 0x0009e80000100800 */
[----:B------:R4:W-:Y:S01]  /*24070*/  STL [R1+0x8], R2 ;  /* 0x0000080201007387 */ /* 0x0009e20000100800 */
[----:B-----5:R-:W-:-:S05]  /*24080*/  IMAD.IADD R10, R4, 0x1, R10 ;  /* 0x00000001040a7824 */ /* 0x020fca00078e020a */
[----:B------:R4:W-:Y:S01]  /*24090*/  STL [R1+0xc], R10 ;  /* 0x00000c0a01007387 */ /* 0x0009e20000100800 */
[----:B------:R-:W-:Y:S05]  /*240a0*/  BRA `(.L_x_581) ;  /* 0x0000000000287947 */ /* 0x000fea0003800000 */
.L_x_573:
[----:B------:R-:W-:Y:S01]  /*240b0*/  UMOV UR4, URZ ;  /* 0x0000003f00047c82 */ /* 0x000fe20008000000 */
[----:B------:R-:W-:Y:S01]  /*240c0*/  ULDC UR6, c[0x0][0xc14] ;  /* 0x0003050000067ab9 */ /* 0x000fe20000000800 */
[----:B------:R-:W-:Y:S01]  /*240d0*/  UMOV UR5, URZ ;  /* 0x0000003f00057c82 */ /* 0x000fe20008000000 */
[----:B------:R0:W-:Y:S01]  /*240e0*/  STL [R1], R0 ;  /* 0x0000000001007387 */ /* 0x0001e20000100800 */
[----:B------:R-:W-:Y:S01]  /*240f0*/  IMAD.U32 R3, RZ, RZ, UR4 ;  /* 0x00000004ff037e24 */ /* 0x000fe2000f8e00ff */
[----:B------:R-:W-:-:S04]  /*24100*/  MOV R2, UR5 ;  /* 0x0000000500027c02 */ /* 0x000fc80008000f00 */
[----:B------:R1:W-:Y:S01]  /*24110*/  STL [R1+0x4], R3 ;  /* 0x0000040301007387 */ /* 0x0003e20000100800 */
[----:B0-----:R-:W-:-:S05]  /*24120*/  IMAD.U32 R0, RZ, RZ, UR6 ;  /* 0x00000006ff007e24 */ /* 0x001fca000f8e00ff */
[----:B------:R1:W-:Y:S04]  /*24130*/  STL [R1+0xc], R0 ;  /* 0x00000c0001007387 */ /* 0x0003e80000100800 */
[----:B------:R1:W-:Y:S02]  /*24140*/  STL [R1+0x8], R2 ;  /* 0x0000080201007387 */ /* 0x0003e40000100800 */
.L_x_581:
[----:B-1----:R-:W2:Y:S04]  /*24150*/  LDL R3, [R1+0x8] ;  /* 0x0000080001037983 */ /* 0x002ea80000100800 */
[----:B----4-:R-:W3:Y:S04]  /*24160*/  LDL R2, [R1+0xc] ;  /* 0x00000c0001027983 */ /* 0x010ee80000100800 */
[----:B------:R-:W4:Y:S04]  /*24170*/  LDL R4, [R1] ;  /* 0x0000000001047983 */ /* 0x000f280000100800 */
[----:B------:R-:W4:Y:S01]  /*24180*/  LDL R5, [R1+0x4] ;  /* 0x0000040001057983 */ /* 0x000f220000100800 */
[----:B------:R-:W-:Y:S05]  /*24190*/  WARPSYNC.ALL ;  /* 0x0000000000007948 */ /* 0x000fea0003800000 */
[----:B------:R-:W0:Y:S02]  /*241a0*/  S2R R0, SR_TID.X ;  /* 0x0000000000007919 */ /* 0x000e240000002100 */
[----:B0-----:R-:W-:Y:S01]  /*241b0*/  LOP3.LUT R0, R0, 0x1f, RZ, 0xc0, !PT ;  /* 0x0000001f00007812 */ /* 0x001fe200078ec0ff */
[----:B------:R-:W-:Y:S03]  /*241c0*/  BAR.SYNC.DEFER_BLOCKING 0x4, 0x180 ;  /* 0x0106000000007b1d */ /* 0x000fe60000010000 */
[----:B------:R-:W-:-:S13]  /*241d0*/  ISETP.NE.AND P0, PT, R0, RZ, PT ;  /* 0x000000ff0000720c */ /* 0x000fda0003f05270 */
[----:B------:R-:W-:Y:S01]  /*241e0*/  @!P0 MOV R0, 0x400 ;  /* 0x0000040000008802 */ /* 0x000fe20000000f00 */
[----:B--2---:R-:W-:Y:S02]  /*241f0*/  IMAD.MOV.U32 R6, RZ, RZ, R3 ;  /* 0x000000ffff067224 */ /* 0x004fe400078e0003 */
[----:B------:R-:W0:Y:S01]  /*24200*/  @!P0 S2R R3, SR_CgaCtaId ;  /* 0x0000000000038919 */ /* 0x000e220000008800 */
[----:B---3--:R-:W-:Y:S02]  /*24210*/  MOV R7, R2 ;  /* 0x0000000200077202 */ /* 0x008fe40000000f00 */
[----:B0-----:R-:W-:-:S05]  /*24220*/  @!P0 LEA R0, R3, R0, 0x18 ;  /* 0x0000000003008211 */ /* 0x001fca00078ec0ff */
[----:B----4-:R1:W-:Y:S01]  /*24230*/  @!P0 STS.128 [R0+0x388d0], R4 ;  /* 0x0388d00400008388 */ /* 0x0103e20000000c00 */
[----:B------:R-:W-:Y:S06]  /*24240*/  BAR.ARV 0x5, 0x180 ;  /* 0x0146000000007b1d */ /* 0x000fec0000002000 */
.L_x_570:
[----:B-1----:R-:W2:Y:S01]  /*24250*/  LDL R0, [R1+0xc] ;  /* 0x00000c0001007983 */ /* 0x002ea20000100800 */
[----:B------:R-:W-:Y:S02]  /*24260*/  ULDC UR4, c[0x0][0xc14] ;  /* 0x0003050000047ab9 */ /* 0x000fe40000000800 */
[----:B--2---:R-:W-:-:S13]  /*24270*/  ISETP.GE.AND P0, PT, R0, UR4, PT ;  /* 0x0000000400007c0c */ /* 0x004fda000bf06270 */
[----:B------:R-:W-:Y:S05]  /*24280*/  @!P0 BRA `(.L_x_582) ;  /* 0xffffffa800588947 */ /* 0x000fea000383ffff */
[----:B------:R-:W-:Y:S05]  /*24290*/  BSYNC B7 ;  /* 0x0000000000077941 */ /* 0x000fea0003800000 */
.L_x_480:
[----:B0-----:R-:W2:Y:S01]  /*242a0*/  LDL.LU R0, [R1+0x4c] ;  /* 0x00004c0001007983 */ /* 0x001ea20000300800 */
[----:B------:R-:W-:Y:S01]  /*242b0*/  BSSY B0, `(.L_x_583) ;  /* 0x000000b000007945 */ /* 0x000fe20003800000 */
[----:B-1----:R-:W0:Y:S01]  /*242c0*/  S2R R5, SR_CgaCtaId ;  /* 0x0000000000057919 */ /* 0x002e220000008800 */
        /* <DEDUP_REMOVED lines=9> */
.L_x_744:
[----:B------:R-:W-:Y:S05]  /*24360*/  BSYNC B0 ;  /* 0x0000000000007941 */ /* 0x000fea0003800000 */
.L_x_583:
[----:B------:R-:W-:-:S03]  /*24370*/  UMOV UR4, 0xffffffff ;  /* 0xffffffff00047882 */ /* 0x000fc60000000000 */
[----:B------:R-:W-:Y:S05]  /*24380*/  BRA.DIV UR4, `(.L_x_585) ;  /* 0x0000003e04407947 */ /* 0x000fea000b800000 */
[----:B------:R-:W1:Y:S02]  /*24390*/  S2R R2, SR_TID.X ;  /* 0x0000000000027919 */ /* 0x000e640000002100 */
[----:B-1----:R-:W-:-:S04]  /*243a0*/  SHF.R.U32.HI R2, RZ, 0x5, R2 ;  /* 0x00000005ff027819 */ /* 0x002fc80000011602 */
[----:B------:R-:W-:-:S05]  /*243b0*/  LOP3.LUT R2, R2, 0x3, RZ, 0xc0, !PT ;  /* 0x0000000302027812 */ /* 0x000fca00078ec0ff */
[----:B------:R1:W2:Y:S02]  /*243c0*/  SHFL.IDX PT, R14, R2, RZ, 0x1f ;  /* 0x00001fff020e7589 */ /* 0x0002a400000e0000 */
.L_x_747:
[----:B--2---:R-:W-:-:S13]  /*243d0*/  ISETP.NE.AND P0, PT, R14, RZ, PT ;  /* 0x000000ff0e00720c */ /* 0x004fda0003f05270 */
[----:B------:R-:W-:Y:S05]  /*243e0*/  @P0 BRA `(.L_x_289) ;  /* 0x0000000000b00947 */ /* 0x000fea0003800000 */
[----:B------:R-:W-:-:S03]  /*243f0*/  UMOV UR4, 0xffffffff ;  /* 0xffffffff00047882 */ /* 0x000fc60000000000 */
[----:B------:R-:W-:Y:S05]  /*24400*/  BRA.DIV UR4, `(.L_x_586) ;  /* 0x0000003e04547947 */ /* 0x000fea000b800000 */
[----:B------:R-:W-:-:S13]  /*24410*/  ELECT P6, URZ, PT ;  /* 0x00000000003f782f */ /* 0x000fda00038c0000 */
.L_x_750:
[----:B------:R-:W-:Y:S05]  /*24420*/  @!P6 BRA `(.L_x_289) ;  /* 0x0000000000a0e947 */ /* 0x000fea0003800000 */
[----:B------:R-:W-:-:S06]  /*24430*/  ULOP3.LUT UR4, UR40, 0x2, URZ, 0xfc, !UPT ;  /* 0x0000000228047892 */ /* 0x000fcc000f8efc3f */
[----:B-1----:R-:W-:-:S04]  /*24440*/  MOV R2, UR4 ;  /* 0x0000000400027c02 */ /* 0x002fc80008000f00 */
[----:B------:R-:W-:-:S13]  /*24450*/  ISETP.NE.AND P0, PT, R2, 0x3, PT ;  /* 0x000000030200780c */ /* 0x000fda0003f05270 */
[----:B------:R-:W-:Y:S05]  /*24460*/  @!P0 BRA `(.L_x_587) ;  /* 0x0000000000048947 */ /* 0x000fea0003800000 */
[----:B------:R-:W-:Y:S01]  /*24470*/  BPT.TRAP 0x1 ;  /* 0x000000040000795c */ /* 0x000fe20000300000 */
.L_x_587:
[----:B0-----:R-:W2:Y:S04]  /*24480*/  LDL R3, [R1+0x10] ;  /* 0x0000100001037983 */ /* 0x001ea80000100800 */
[----:B------:R-:W3:Y:S01]  /*24490*/  LDL.LU R7, [R1+0x1c] ;  /* 0x00001c0001077983 */ /* 0x000ee20000300800 */
[----:B------:R-:W-:-:S04]  /*244a0*/  VIADD R2, R0, 0x38840 ;  /* 0x0003884000027836 */ /* 0x000fc80000000000 */
[C---:B--2---:R-:W-:Y:S01]  /*244b0*/  IMAD R6, R3.reuse, 0x8, R2 ;  /* 0x0000000803067824 */ /* 0x044fe200078e0202 */
[----:B------:R-:W-:Y:S02]  /*244c0*/  IADD3 R3, R3, 0x1, RZ ;  /* 0x0000000103037810 */ /* 0x000fe40007ffe0ff */
[----:B---3--:R-:W-:Y:S02]  /*244d0*/  SHF.L.U32 R5, R7, 0x1f, RZ ;  /* 0x0000001f07057819 */ /* 0x008fe400000006ff */
[C---:B------:R-:W-:Y:S02]  /*244e0*/  ISETP.NE.AND P2, PT, R3.reuse, 0x2, PT ;  /* 0x000000020300780c */ /* 0x040fe40003f45270 */
[----:B------:R-:W0:Y:S02]  /*244f0*/  SYNCS.PHASECHK.TRANS64.TRYWAIT P1, [R6+URZ], R5 ;  /* 0x00000005060075a7 */ /* 0x000e24000802017f */
[----:B------:R-:W-:Y:S02]  /*24500*/  SEL R4, RZ, 0x1, P2 ;  /* 0x00000001ff047807 */ /* 0x000fe40001000000 */
[----:B------:R-:W-:-:S02]  /*24510*/  SEL R3, R3, RZ, P2 ;  /* 0x000000ff03037207 */ /* 0x000fc40001000000 */
[----:B------:R-:W-:-:S03]  /*24520*/  LOP3.LUT R4, R7, R4, RZ, 0x3c, !PT ;  /* 0x0000000407047212 */ /* 0x000fc600078e3cff */
[----:B------:R-:W-:Y:S01]  /*24530*/  IMAD R7, R3, 0x8, R2 ;  /* 0x0000000803077824 */ /* 0x000fe200078e0202 */
[----:B------:R-:W-:Y:S01]  /*24540*/  SHF.L.U32 R2, R4, 0x1f, RZ ;  /* 0x0000001f04027819 */ /* 0x000fe200000006ff */
[----:B0-----:R-:W-:Y:S06]  /*24550*/  @!P1 BRA `(.L_x_588) ;  /* 0x0000003c00209947 */ /* 0x001fec0003800000 */
.L_x_751:
[----:B------:R-:W1:Y:S02]  /*24560*/  SYNCS.PHASECHK.TRANS64.TRYWAIT P1, [R7+URZ], R2 ;  /* 0x00000002070075a7 */ /* 0x000e64000802017f */
[----:B-1----:R-:W-:Y:S05]  /*24570*/  @!P1 BRA `(.L_x_589) ;  /* 0x0000003c002c9947 */ /* 0x002fea0003800000 */
.L_x_752:
[----:B------:R-:W-:Y:S05]  /*24580*/  @!P0 BRA `(.L_x_590) ;  /* 0x0000000000048947 */ /* 0x000fea0003800000 */
[----:B------:R-:W-:Y:S01]  /*24590*/  BPT.TRAP 0x1 ;  /* 0x000000040000795c */ /* 0x000fe20000300000 */
.L_x_590:
[----:B------:R-:W2:Y:S02]  /*245a0*/  LDL.LU R4, [R1+0x10] ;  /* 0x0000100001047983 */ /* 0x000ea40000300800 */
[----:B--2---:R-:W-:-:S04]  /*245b0*/  IMAD R4, R4, 0x8, R0 ;  /* 0x0000000804047824 */ /* 0x004fc800078e0200 */
[----:B------:R-:W2:Y:S02]  /*245c0*/  SYNCS.PHASECHK.TRANS64.TRYWAIT P1, [R4+URZ+0x38860], R5 ;  /* 0x03886005040075a7 */ /* 0x000ea4000802017f */
[----:B--2---:R-:W-:Y:S05]  /*245d0*/  @!P1 BRA `(.L_x_591) ;  /* 0x0000003c00289947 */ /* 0x004fea0003800000 */
.L_x_753:
[----:B------:R-:W-:Y:S05]  /*245e0*/  @!P0 BRA `(.L_x_592) ;  /* 0x0000000000048947 */ /* 0x000fea0003800000 */
[----:B------:R-:W-:Y:S01]  /*245f0*/  BPT.TRAP 0x1 ;  /* 0x000000040000795c */ /* 0x000fe20000300000 */
.L_x_592:
[----:B------:R-:W-:-:S04]  /*24600*/  LEA R3, R3, R0, 0x3 ;  /* 0x0000000003037211 */ /* 0x000fc800078e18ff */
[----:B------:R-:W3:Y:S02]  /*24610*/  SYNCS.PHASECHK.TRANS64.TRYWAIT P1, [R3+URZ+0x38860], R2 ;  /* 0x03886002030075a7 */ /* 0x000ee4000802017f */
[----:B---3--:R-:W-:Y:S05]  /*24620*/  @!P1 BRA `(.L_x_593) ;  /* 0x0000003c00289947 */ /* 0x008fea0003800000 */
.L_x_754:
[----:B------:R-:W-:Y:S05]  /*24630*/  @!P0 BRA `(.L_x_594) ;  /* 0x0000000000048947 */ /* 0x000fea0003800000 */
[----:B------:R-:W-:Y:S01]  /*24640*/  BPT.TRAP 0x1 ;  /* 0x000000040000795c */ /* 0x000fe20000300000 */
.L_x_594:
[----:B------:R-:W4:Y:S02]  /*24650*/  SYNCS.PHASECHK.TRANS64.TRYWAIT P0, [R4+URZ+0x38880], R5 ;  /* 0x03888005040075a7 */ /* 0x000f24000800017f */
[----:B----4-:R-:W-:Y:S05]  /*24660*/  @!P0 BRA `(.L_x_595) ;  /* 0x0000003c002c8947 */ /* 0x010fea0003800000 */
.L_x_596:
[----:B------:R0:W0:Y:S02]  /*24670*/  SYNCS.PHASECHK.TRANS64.TRYWAIT P0, [R3+URZ+0x38880], R2 ;  /* 0x03888002030075a7 */ /* 0x000024000800017f */
[----:B0-----:R-:W-:Y:S05]  /*24680*/  @!P0 NANOSLEEP.SYNCS 0x989680 ;  /* 0x009896800000895d */ /* 0x001fea0003900000 */
[----:B------:R-:W0:Y:S02]  /*24690*/  @!P0 SYNCS.PHASECHK.TRANS64 P0, [R3+URZ+0x38880], R2 ;  /* 0x03888002030085a7 */ /* 0x000e24000800007f */
[----:B0-----:R-:W-:Y:S05]  /*246a0*/  @!P0 BRA `(.L_x_596) ;  /* 0xfffffffc00f08947 */ /* 0x001fea000383ffff */
.L_x_289:
[----:B------:R-:W-:Y:S05]  /*246b0*/  BSYNC B8 ;  /* 0x0000000000087941 */ /* 0x000fea0003800000 */
.L_x_286:
[----:B------:R-:W-:Y:S05]  /*246c0*/  EXIT ;  /* 0x000000000000794d */ /* 0x000fea0003800000 */
.L_x_311:
[----:B0-----:R0:W1:Y:S02]  /*246d0*/  SYNCS.PHASECHK.TRANS64.TRYWAIT P6, [R109+URZ+0x38890], R124 ;  /* 0x0388907c6d0075a7 */ /* 0x00106400080c017f */
[----:B-1----:R-:W-:Y:S05]  /*246e0*/  @!P6 NANOSLEEP.SYNCS 0x989680 ;  /* 0x009896800000e95d */ /* 0x002fea0003900000 */
[----:B------:R-:W1:Y:S02]  /*246f0*/  @!P6 SYNCS.PHASECHK.TRANS64 P6, [R109+URZ+0x38890], R124 ;  /* 0x0388907c6d00e5a7 */ /* 0x000e6400080c007f */
[----:B-1----:R-:W-:Y:S05]  /*24700*/  @!P6 BRA `(.L_x_311) ;  /* 0xfffffffc00f0e947 */ /* 0x002fea000383ffff */
[----:B------:R-:W-:Y:S05]  /*24710*/  BRA `(.L_x_597) ;  /* 0xfffffde400d87947 */ /* 0x000fea000383ffff */
.L_x_345:
[----:B0-----:R0:W1:Y:S02]  /*24720*/  SYNCS.PHASECHK.TRANS64.TRYWAIT P3, [R109+URZ+0x38890], R124 ;  /* 0x0388907c6d0075a7 */ /* 0x001064000806017f */
[----:B-1----:R-:W-:Y:S05]  /*24730*/  @!P3 NANOSLEEP.SYNCS 0x989680 ;  /* 0x009896800000b95d */ /* 0x002fea0003900000 */
[----:B------:R-:W1:Y:S02]  /*24740*/  @!P3 SYNCS.PHASECHK.TRANS64 P3, [R109+URZ+0x38890], R124 ;  /* 0x0388907c6d00b5a7 */ /* 0x000e64000806007f */
[----:B-1----:R-:W-:Y:S05]  /*24750*/  @!P3 BRA `(.L_x_345) ;  /* 0xfffffffc00f0b947 */ /* 0x002fea000383ffff */
[----:B------:R-:W-:Y:S05]  /*24760*/  BRA `(.L_x_598) ;  /* 0xfffffe2800287947 */ /* 0x000fea000383ffff */
.L_x_362:
[----:B0-----:R0:W1:Y:S02]  /*24770*/  SYNCS.PHASECHK.TRANS64.TRYWAIT P2, [R109+URZ+0x38890], R124 ;  /* 0x0388907c6d0075a7 */ /* 0x001064000804017f */
[----:B-1----:R-:W-:Y:S05]  /*24780*/  @!P2 NANOSLEEP.SYNCS 0x989680 ;  /* 0x009896800000a95d */ /* 0x002fea0003900000 */
[----:B------:R-:W1:Y:S02]  /*24790*/  @!P2 SYNCS.PHASECHK.TRANS64 P2, [R109+URZ+0x38890], R124 ;  /* 0x0388907c6d00a5a7 */ /* 0x000e64000804007f */
[----:B-1----:R-:W-:Y:S05]  /*247a0*/  @!P2 BRA `(.L_x_362) ;  /* 0xfffffffc00f0a947 */ /* 0x002fea000383ffff */
[----:B------:R-:W-:Y:S05]  /*247b0*/  BRA `(.L_x_599) ;  /* 0xfffffe68003c7947 */ /* 0x000fea000383ffff */
.L_x_372:
[----:B--2---:R2:W3:Y:S02]  /*247c0*/  SYNCS.PHASECHK.TRANS64.TRYWAIT P3, [R109+URZ+0x388b0], R124 ;  /* 0x0388b07c6d0075a7 */ /* 0x0044e4000806017f */
[----:B---3--:R-:W-:Y:S05]  /*247d0*/  @!P3 NANOSLEEP.SYNCS 0x989680 ;  /* 0x009896800000b95d */ /* 0x008fea0003900000 */
[----:B------:R-:W3:Y:S02]  /*247e0*/  @!P3 SYNCS.PHASECHK.TRANS64 P3, [R109+URZ+0x388b0], R124 ;  /* 0x0388b07c6d00b5a7 */ /* 0x000ee4000806007f */
[----:B---3--:R-:W-:Y:S05]  /*247f0*/  @!P3 BRA `(.L_x_372) ;  /* 0xfffffffc00f0b947 */ /* 0x008fea000383ffff */
[----:B------:R-:W-:Y:S05]  /*24800*/  BRA `(.L_x_600) ;  /* 0xfffffe6c00987947 */ /* 0x000fea000383ffff */
.L_x_384:
[----:B------:R-:W-:Y:S01]  /*24810*/  BSSY B0, `(.L_x_601) ;  /* 0x0000007000007945 */ /* 0x000fe20003800000 */
[----:B------:R-:W-:Y:S01]  /*24820*/  IMAD.MOV.U32 R12, RZ, RZ, RZ ;  /* 0x000000ffff0c7224 */ /* 0x000fe200078e00ff */
[----:B------:R-:W-:Y:S01]  /*24830*/  MOV R15, 0xffffffff ;  /* 0xffffffff000f7802 */ /* 0x000fe20000000f00 */
[----:B------:R-:W-:-:S07]  /*24840*/  IMAD.MOV.U32 R11, RZ, RZ, 0x1f ;  /* 0x0000001fff0b7424 */ /* 0x000fce00078e00ff */
[----:B0----5:R-:W-:Y:S05]  /*24850*/  WARPSYNC.COLLECTIVE R15, `(.L_x_602) ;  /* 0x000000000f087348 */ /* 0x021fea0003c00000 */
[----:B------:R1:W2:Y:S02]  /*24860*/  SHFL.IDX P6, R14, R13, R12, R11 ;  /* 0x0000000c0d0e7389 */ /* 0x0002a400000c000b */
[----:B012--5:R-:W-:Y:S01]  /*24870*/  ENDCOLLECTIVE ;  /* 0x000000000000791b */ /* 0x027fe20003800000 */
.L_x_602:
[----:B------:R-:W-:Y:S05]  /*24880*/  BSYNC B0 ;  /* 0x0000000000007941 */ /* 0x000fea0003800000 */
.L_x_601:
[----:B------:R2:W-:Y:S01]  /*24890*/  STL [R1+0x8], R14 ;  /* 0x0000080e01007387 */ /* 0x0005e20000100800 */
[----:B------:R-:W-:Y:S05]  /*248a0*/  BRA `(.L_x_603) ;  /* 0xfffffe7800787947 */ /* 0x000fea000383ffff */
.L_x_396:
[----:B------:R-:W-:Y:S01]  /*248b0*/  BSSY B1, `(.L_x_604) ;  /* 0x0000008000017945 */ /* 0x000fe20003800000 */
[----:B------:R-:W-:Y:S01]  /*248c0*/  IMAD.MOV.U32 R13, RZ, RZ, R26 ;  /* 0x000000ffff0d7224 */ /* 0x000fe200078e001a */
[----:B------:R-:W-:Y:S01]  /*248d0*/  MOV R11, 0x181f ;  /* 0x0000181f000b7802 */ /* 0x000fe20000000f00 */
[----:B------:R-:W-:Y:S02]  /*248e0*/  IMAD.MOV.U32 R12, RZ, RZ, RZ ;  /* 0x000000ffff0c7224 */ /* 0x000fe400078e00ff */
[----:B------:R-:W-:-:S07]  /*248f0*/  IMAD.MOV.U32 R15, RZ, RZ, -0x1 ;  /* 0xffffffffff0f7424 */ /* 0x000fce00078e00ff */
[----:B0-----:R-:W-:Y:S05]  /*24900*/  WARPSYNC.COLLECTIVE R15, `(.L_x_605) ;  /* 0x000000000f087348 */ /* 0x001fea0003c00000 */
[----:B------:R1:W2:Y:S02]  /*24910*/  SHFL.IDX P6, R14, R13, R12, R11 ;  /* 0x0000000c0d0e7389 */ /* 0x0002a400000c000b */
[----:B012---:R-:W-:Y:S01]  /*24920*/  ENDCOLLECTIVE ;  /* 0x000000000000791b */ /* 0x007fe20003800000 */
.L_x_605:
[----:B------:R-:W-:Y:S05]  /*24930*/  BSYNC B1 ;  /* 0x0000000000017941 */ /* 0x000fea0003800000 */
.L_x_604:
[----:B------:R-:W-:Y:S05]  /*24940*/  BRA `(.L_x_606) ;  /* 0xfffffe8000e07947 */ /* 0x000fea000383ffff */
.L_x_397:
[----:B------:R-:W-:Y:S01]  /*24950*/  BSSY B1, `(.L_x_607) ;  /* 0x0000008000017945 */ /* 0x000fe20003800000 */
[----:B------:R-:W-:Y:S01]  /*24960*/  IMAD.MOV.U32 R13, RZ, RZ, R24 ;  /* 0x000000ffff0d7224 */ /* 0x000fe200078e0018 */
[----:B------:R-:W-:Y:S01]  /*24970*/  MOV R12, RZ ;  /* 0x000000ff000c7202 */ /* 0x000fe20000000f00 */
[----:B------:R-:W-:Y:S02]  /*24980*/  IMAD.MOV.U32 R11, RZ, RZ, 0x181f ;  /* 0x0000181fff0b7424 */ /* 0x000fe400078e00ff */
[----:B------:R-:W-:-:S07]  /*24990*/  IMAD.MOV.U32 R15, RZ, RZ, -0x1 ;  /* 0xffffffffff0f7424 */ /* 0x000fce00078e00ff */
[----:B0-----:R-:W-:Y:S05]  /*249a0*/  WARPSYNC.COLLECTIVE R15, `(.L_x_608) ;  /* 0x000000000f087348 */ /* 0x001fea0003c00000 */
[----:B------:R1:W2:Y:S02]  /*249b0*/  SHFL.IDX P6, R14, R13, R12, R11 ;  /* 0x0000000c0d0e7389 */ /* 0x0002a400000c000b */
[----:B012---:R-:W-:Y:S01]  /*249c0*/  ENDCOLLECTIVE ;  /* 0x000000000000791b */ /* 0x007fe20003800000 */
.L_x_608:
[----:B------:R-:W-:Y:S05]  /*249d0*/  BSYNC B1 ;  /* 0x0000000000017941 */ /* 0x000fea0003800000 */
.L_x_607:
[----:B------:R-:W-:Y:S05]  /*249e0*/  BRA `(.L_x_609) ;  /* 0xfffffe8000c07947 */ /* 0x000fea000383ffff */
.L_x_398:
[----:B------:R-:W-:Y:S01]  /*249f0*/  BSSY B1, `(.L_x_610) ;  /* 0x0000008000017945 */ /* 0x000fe20003800000 */
[----:B------:R-:W-:Y:S01]  /*24a00*/  MOV R13, R27 ;  /* 0x0000001b000d7202 */ /* 0x000fe20000000f00 */
[----:B------:R-:W-:Y:S01]  /*24a10*/  IMAD.MOV.U32 R12, RZ, RZ, RZ ;  /* 0x000000ffff0c7224 */ /* 0x000fe200078e00ff */
[----:B------:R-:W-:Y:S01]  /*24a20*/  MOV R15, 0xffffffff ;  /* 0xffffffff000f7802 */ /* 0x000fe20000000f00 */
[----:B------:R-:W-:-:S07]  /*24a30*/  IMAD.MOV.U32 R11, RZ, RZ, 0x181f ;  /* 0x0000181fff0b7424 */ /* 0x000fce00078e00ff */
[----:B0-----:R-:W-:Y:S05]  /*24a40*/  WARPSYNC.COLLECTIVE R15, `(.L_x_611) ;  /* 0x000000000f087348 */ /* 0x001fea0003c00000 */
[----:B------:R1:W2:Y:S02]  /*24a50*/  SHFL.IDX P6, R14, R13, R12, R11 ;  /* 0x0000000c0d0e7389 */ /* 0x0002a400000c000b */
[----:B012---:R-:W-:Y:S01]  /*24a60*/  ENDCOLLECTIVE ;  /* 0x000000000000791b */ /* 0x007fe20003800000 */
.L_x_611:
[----:B------:R-:W-:Y:S05]  /*24a70*/  BSYNC B1 ;  /* 0x0000000000017941 */ /* 0x000fea0003800000 */
.L_x_610:
[----:B------:R-:W-:Y:S05]  /*24a80*/  BRA `(.L_x_612) ;  /* 0xfffffe8000a07947 */ /* 0x000fea000383ffff */
.L_x_399:
        /* <DEDUP_REMOVED lines=8> */
.L_x_614:
[----:B------:R-:W-:Y:S05]  /*24b10*/  BSYNC B1 ;  /* 0x0000000000017941 */ /* 0x000fea0003800000 */
.L_x_613:
[----:B------:R-:W-:Y:S05]  /*24b20*/  BRA `(.L_x_615) ;  /* 0xfffffe8000807947 */ /* 0x000fea000383ffff */
.L_x_401:
[----:B-1----:R1:W2:Y:S02]  /*24b30*/  SYNCS.PHASECHK.TRANS64.TRYWAIT P0, [R19+URZ+0x38800], R24 ;  /* 0x03880018130075a7 */ /* 0x0022a4000800017f */
[----:B--2---:R-:W-:Y:S05]  /*24b40*/  @!P0 NANOSLEEP.SYNCS 0x989680 ;  /* 0x009896800000895d */ /* 0x004fea0003900000 */
[----:B------:R-:W2:Y:S02]  /*24b50*/  @!P0 SYNCS.PHASECHK.TRANS64 P0, [R19+URZ+0x38800], R24 ;  /* 0x03880018130085a7 */ /* 0x000ea4000800007f */
[----:B--2---:R-:W-:Y:S05]  /*24b60*/  @!P0 BRA `(.L_x_401) ;  /* 0xfffffffc00f08947 */ /* 0x004fea000383ffff */
[----:B------:R-:W-:Y:S05]  /*24b70*/  BRA `(.L_x_616) ;  /* 0xfffffe8400587947 */ /* 0x000fea000383ffff */
.L_x_417:
[----:B------:R-:W-:Y:S01]  /*24b80*/  BSSY B1, `(.L_x_617) ;  /* 0x0000008000017945 */ /* 0x000fe20003800000 */
[----:B------:R-:W-:Y:S01]  /*24b90*/  IMAD.MOV.U32 R13, RZ, RZ, R26 ;  /* 0x000000ffff0d7224 */ /* 0x000fe200078e001a */
[----:B------:R-:W-:Y:S01]  /*24ba0*/  MOV R12, RZ ;  /* 0x000000ff000c7202 */ /* 0x000fe20000000f00 */
[----:B------:R-:W-:Y:S02]  /*24bb0*/  IMAD.MOV.U32 R11, RZ, RZ, 0x181f ;  /* 0x0000181fff0b7424 */ /* 0x000fe400078e00ff */
[----:B------:R-:W-:-:S07]  /*24bc0*/  IMAD.MOV.U32 R15, RZ, RZ, -0x1 ;  /* 0xffffffffff0f7424 */ /* 0x000fce00078e00ff */
[----:B0----5:R-:W-:Y:S05]  /*24bd0*/  WARPSYNC.COLLECTIVE R15, `(.L_x_618) ;  /* 0x000000000f087348 */ /* 0x021fea0003c00000 */
[----:B------:R1:W2:Y:S02]  /*24be0*/  SHFL.IDX P6, R14, R13, R12, R11 ;  /* 0x0000000c0d0e7389 */ /* 0x0002a400000c000b */
[----:B012--5:R-:W-:Y:S01]  /*24bf0*/  ENDCOLLECTIVE ;  /* 0x000000000000791b */ /* 0x027fe20003800000 */
.L_x_618:
[----:B------:R-:W-:Y:S05]  /*24c00*/  BSYNC B1 ;  /* 0x0000000000017941 */ /* 0x000fea0003800000 */
.L_x_617:
[----:B------:R-:W-:Y:S05]  /*24c10*/  BRA `(.L_x_619) ;  /* 0xfffffeb400647947 */ /* 0x000fea000383ffff */
.L_x_418:
[----:B------:R-:W-:Y:S01]  /*24c20*/  BSSY B1, `(.L_x_620) ;  /* 0x0000008000017945 */ /* 0x000fe20003800000 */
[----:B------:R-:W-:Y:S01]  /*24c30*/  MOV R13, R24 ;  /* 0x00000018000d7202 */ /* 0x000fe20000000f00 */
[----:B------:R-:W-:Y:S01]  /*24c40*/  IMAD.MOV.U32 R12, RZ, RZ, RZ ;  /* 0x000000ffff0c7224 */ /* 0x000fe200078e00ff */
[----:B------:R-:W-:Y:S01]  /*24c50*/  MOV R15, 0xffffffff ;  /* 0xffffffff000f7802 */ /* 0x000fe20000000f00 */
[----:B------:R-:W-:-:S07]  /*24c60*/  IMAD.MOV.U32 R11, RZ, RZ, 0x181f ;  /* 0x0000181fff0b7424 */ /* 0x000fce00078e00ff */
[----:B0----5:R-:W-:Y:S05]  /*24c70*/  WARPSYNC.COLLECTIVE R15, `(.L_x_621) ;  /* 0x000000000f087348 */ /* 0x021fea0003c00000 */
[----:B------:R1:W2:Y:S02]  /*24c80*/  SHFL.IDX P6, R14, R13, R12, R11 ;  /* 0x0000000c0d0e7389 */ /* 0x0002a400000c000b */
[----:B012--5:R-:W-:Y:S01]  /*24c90*/  ENDCOLLECTIVE ;  /* 0x000000000000791b */ /* 0x027fe20003800000 */
.L_x_621:
[----:B------:R-:W-:Y:S05]  /*24ca0*/  BSYNC B1 ;  /* 0x0000000000017941 */ /* 0x000fea0003800000 */
.L_x_620:
[----:B------:R-:W-:Y:S05]  /*24cb0*/  BRA `(.L_x_622) ;  /* 0xfffffeb400447947 */ /* 0x000fea000383ffff */
.L_x_419:
[----:B------:R-:W-:Y:S01]  /*24cc0*/  BSSY B1, `(.L_x_623) ;  /* 0x0000008000017945 */ /* 0x000fe20003800000 */
[----:B------:R-:W-:Y:S01]  /*24cd0*/  IMAD.MOV.U32 R13, RZ, RZ, R27 ;  /* 0x000000ffff0d7224 */ /* 0x000fe200078e001b */
[----:B------:R-:W-:Y:S01]  /*24ce0*/  MOV R11, 0x181f ;  /* 0x0000181f000b7802 */ /* 0x000fe20000000f00 */
[----:B------:R-:W-:Y:S02]  /*24cf0*/  IMAD.MOV.U32 R12, RZ, RZ, RZ ;  /* 0x000000ffff0c7224 */ /* 0x000fe400078e00ff */
[----:B------:R-:W-:-:S07]  /*24d00*/  IMAD.MOV.U32 R15, RZ, RZ, -0x1 ;  /* 0xffffffffff0f7424 */ /* 0x000fce00078e00ff */
[----:B0----5:R-:W-:Y:S05]  /*24d10*/  WARPSYNC.COLLECTIVE R15, `(.L_x_624) ;  /* 0x000000000f087348 */ /* 0x021fea0003c00000 */
[----:B------:R1:W2:Y:S02]  /*24d20*/  SHFL.IDX P6, R14, R13, R12, R11 ;  /* 0x0000000c0d0e7389 */ /* 0x0002a400000c000b */
[----:B012--5:R-:W-:Y:S01]  /*24d30*/  ENDCOLLECTIVE ;  /* 0x000000000000791b */ /* 0x027fe20003800000 */
.L_x_624:
[----:B------:R-:W-:Y:S05]  /*24d40*/  BSYNC B1 ;  /* 0x0000000000017941 */ /* 0x000fea0003800000 */
.L_x_623:
[----:B------:R-:W-:Y:S05]  /*24d50*/  BRA `(.L_x_625) ;  /* 0xfffffeb400247947 */ /* 0x000fea000383ffff */
.L_x_420:
        /* <DEDUP_REMOVED lines=8> */
.L_x_627:
[----:B------:R-:W-:Y:S05]  /*24de0*/  BSYNC B1 ;  /* 0x0000000000017941 */ /* 0x000fea0003800000 */
.L_x_626:
[----:B------:R-:W-:Y:S05]  /*24df0*/  BRA `(.L_x_628) ;  /* 0xfffffeb400047947 */ /* 0x000fea000383ffff */
.L_x_422:
[----:B-1----:R1:W2:Y:S02]  /*24e00*/  SYNCS.PHASECHK.TRANS64.TRYWAIT P4, [R19+URZ+0x38800], R20 ;  /* 0x03880014130075a7 */ /* 0x0022a4000808017f */
[----:B--2---:R-:W-:Y:S05]  /*24e10*/  @!P4 NANOSLEEP.SYNCS 0x989680 ;  /* 0x009896800000c95d */ /* 0x004fea0003900000 */
[----:B------:R-:W2:Y:S02]  /*24e20*/  @!P4 SYNCS.PHASECHK.TRANS64 P4, [R19+URZ+0x38800], R20 ;  /* 0x038800141300c5a7 */ /* 0x000ea4000808007f */
[----:B--2---:R-:W-:Y:S05]  /*24e30*/  @!P4 BRA `(.L_x_422) ;  /* 0xfffffffc00f0c947 */ /* 0x004fea000383ffff */
[----:B------:R-:W-:Y:S05]  /*24e40*/  BRA `(.L_x_629) ;  /* 0xfffffeb800087947 */ /* 0x000fea000383ffff */
.L_x_432:
[----:B-1----:R1:W2:Y:S02]  /*24e50*/  SYNCS.PHASECHK.TRANS64.TRYWAIT P1, [R0+URZ+0x38830], R3 ;  /* 0x03883003000075a7 */ /* 0x0022a4000802017f */
[----:B--2---:R-:W-:Y:S05]  /*24e60*/  @!P1 NANOSLEEP.SYNCS 0x989680 ;  /* 0x009896800000995d */ /* 0x004fea0003900000 */
[----:B------:R-:W2:Y:S02]  /*24e70*/  @!P1 SYNCS.PHASECHK.TRANS64 P1, [R0+URZ+0x38830], R3 ;  /* 0x03883003000095a7 */ /* 0x000ea4000802007f */
[----:B--2---:R-:W-:Y:S05]  /*24e80*/  @!P1 BRA `(.L_x_432) ;  /* 0xfffffffc00f09947 */ /* 0x004fea000383ffff */
[----:B------:R-:W-:Y:S05]  /*24e90*/  BRA `(.L_x_431) ;  /* 0xfffffee800c47947 */ /* 0x000fea000383ffff */
.L_x_438:
[----:B-1----:R1:W2:Y:S02]  /*24ea0*/  SYNCS.PHASECHK.TRANS64.TRYWAIT P2, [R6+URZ+0x38830], R5 ;  /* 0x03883005060075a7 */ /* 0x0022a4000804017f */
[----:B--2---:R-:W-:Y:S05]  /*24eb0*/  @!P2 NANOSLEEP.SYNCS 0x989680 ;  /* 0x009896800000a95d */ /* 0x004fea0003900000 */
[----:B------:R-:W2:Y:S02]  /*24ec0*/  @!P2 SYNCS.PHASECHK.TRANS64 P2, [R6+URZ+0x38830], R5 ;  /* 0x038830050600a5a7 */ /* 0x000ea4000804007f */
[----:B--2---:R-:W-:Y:S05]  /*24ed0*/  @!P2 BRA `(.L_x_438) ;  /* 0xfffffffc00f0a947 */ /* 0x004fea000383ffff */
[----:B------:R-:W-:Y:S05]  /*24ee0*/  BRA `(.L_x_437) ;  /* 0xffffff1c00b47947 */ /* 0x000fea000383ffff */
.L_x_442:
[----:B-1----:R1:W2:Y:S02]  /*24ef0*/  SYNCS.PHASECHK.TRANS64.TRYWAIT P1, [R5+URZ+0x38850], R4 ;  /* 0x03885004050075a7 */ /* 0x0022a4000802017f */
[----:B--2---:R-:W-:Y:S05]  /*24f00*/  @!P1 NANOSLEEP.SYNCS 0x989680 ;  /* 0x009896800000995d */ /* 0x004fea0003900000 */
[----:B------:R-:W2:Y:S02]  /*24f10*/  @!P1 SYNCS.PHASECHK.TRANS64 P1, [R5+URZ+0x38850], R4 ;  /* 0x03885004050095a7 */ /* 0x000ea4000802007f */
[----:B--2---:R-:W-:Y:S05]  /*24f20*/  @!P1 BRA `(.L_x_442) ;  /* 0xfffffffc00f09947 */ /* 0x004fea000383ffff */
[----:B------:R-:W-:Y:S05]  /*24f30*/  BRA `(.L_x_439) ;  /* 0xffffff2000c07947 */ /* 0x000fea000383ffff */
.L_x_448:
[----:B-1----:R1:W2:Y:S02]  /*24f40*/  SYNCS.PHASECHK.TRANS64.TRYWAIT P1, [R11+URZ+0x38850], R2 ;  /* 0x038850020b0075a7 */ /* 0x0022a4000802017f */
[----:B--2---:R-:W-:Y:S05]  /*24f50*/  @!P1 NANOSLEEP.SYNCS 0x989680 ;  /* 0x009896800000995d */ /* 0x004fea0003900000 */
[----:B------:R-:W2:Y:S02]  /*24f60*/  @!P1 SYNCS.PHASECHK.TRANS64 P1, [R11+URZ+0x38850], R2 ;  /* 0x038850020b0095a7 */ /* 0x000ea4000802007f */
[----:B--2---:R-:W-:Y:S05]  /*24f70*/  @!P1 BRA `(.L_x_448) ;  /* 0xfffffffc00f09947 */ /* 0x004fea000383ffff */
[----:B------:R-:W-:Y:S05]  /*24f80*/  BRA `(.L_x_447) ;  /* 0xffffff4800a07947 */ /* 0x000fea000383ffff */
.L_x_452:
        /* <DEDUP_REMOVED lines=11> */
[----:B------:R-:W-:Y:S01]  /*25040*/  SEL R64, R11, R0, P0 ;  /* 0x000000000b407207 */ /* 0x000fe20000000000 */
[----:B------:R-:W-:Y:S01]  /*25050*/  IMAD.MOV.U32 R11, RZ, RZ, 0x1c1f ;  /* 0x00001c1fff0b7424 */ /* 0x000fe200078e00ff */
[----:B------:R-:W-:-:S02]  /*25060*/  SEL R61, R12, R15, P0 ;  /* 0x0000000f0c3d7207 */ /* 0x000fc40000000000 */
[----:B------:R-:W-:Y:S01]  /*25070*/  SEL R72, R15, R12, P0 ;  /* 0x0000000c0f487207 */ /* 0x000fe20000000000 */
[----:B------:R-:W-:Y:S01]  /*25080*/  IMAD.MOV.U32 R15, RZ, RZ, -0x1 ;  /* 0xffffffffff0f7424 */ /* 0x000fe200078e00ff */
[----:B------:R-:W-:Y:S02]  /*25090*/  MOV R12, R2 ;  /* 0x00000002000c7202 */ /* 0x000fe40000000f00 */
[----:B------:R-:W-:Y:S02]  /*250a0*/  SEL R57, R66, R7, P0 ;  /* 0x0000000742397207 */ /* 0x000fe40000000000 */
[----:B------:R-:W-:-:S07]  /*250b0*/  SEL R66, R7, R66, P0 ;  /* 0x0000004207427207 */ /* 0x000fce0000000000 */
[----:B------:R-:W-:Y:S05]  /*250c0*/  WARPSYNC.COLLECTIVE R15, `(.L_x_630) ;  /* 0x000000000f087348 */ /* 0x000fea0003c00000 */
[----:B------:R0:W1:Y:S02]  /*250d0*/  SHFL.IDX P6, R14, R13, R12, R11 ;  /* 0x0000000c0d0e7389 */ /* 0x00006400000c000b */
[----:B01----:R-:W-:Y:S01]  /*250e0*/  ENDCOLLECTIVE ;  /* 0x000000000000791b */ /* 0x003fe20003800000 */
.L_x_630:
[----:B------:R-:W-:Y:S02]  /*250f0*/  LOP3.LUT R7, R2, 0x2, RZ, 0x3c, !PT ;  /* 0x0000000202077812 */ /* 0x000fe400078e3cff */
[----:B------:R-:W-:Y:S02]  /*25100*/  SEL R21, R36, R31, P0 ;  /* 0x0000001f24157207 */ /* 0x000fe40000000000 */
[----:B------:R-:W-:Y:S02]  /*25110*/  SEL R63, R74, R9, P0 ;  /* 0x000000094a3f7207 */ /* 0x000fe40000000000 */
[----:B------:R-:W-:Y:S02]  /*25120*/  SEL R74, R9, R74, P0 ;  /* 0x0000004a094a7207 */ /* 0x000fe40000000000 */
[----:B------:R-:W-:Y:S02]  /*25130*/  SEL R8, R31, R36, P0 ;  /* 0x000000241f087207 */ /* 0x000fe40000000000 */
[----:B------:R-:W-:-:S02]  /*25140*/  SEL R43, R76, R133, P0 ;  /* 0x000000854c2b7207 */ /* 0x000fc40000000000 */
[----:B------:R-:W-:Y:S01]  /*25150*/  SEL R50, R133, R76, P0 ;  /* 0x0000004c85327207 */ /* 0x000fe20000000000 */
[----:B------:R-:W-:Y:S01]  /*25160*/  IMAD.MOV.U32 R13, RZ, RZ, R4 ;  /* 0x000000ffff0d7224 */ /* 0x000fe200078e0004 */
[----:B------:R-:W-:Y:S01]  /*25170*/  SEL R65, R10, R67, P0 ;  /* 0x000000430a417207 */ /* 0x000fe20000000000 */
[----:B------:R-:W-:Y:S01]  /*25180*/  IMAD.MOV.U32 R12, RZ, RZ, R7 ;  /* 0x000000ffff0c7224 */ /* 0x000fe200078e0007 */
[----:B------:R-:W-:Y:S02]  /*25190*/  SEL R76, R67, R10, P0 ;  /* 0x0000000a434c7207 */ /* 0x000fe40000000000 */
[----:B------:R-:W-:Y:S02]  /*251a0*/  SEL R69, R26, R75, P0 ;  /* 0x0000004b1a457207 */ /* 0x000fe40000000000 */
[----:B------:R-:W-:Y:S02]  /*251b0*/  SEL R80, R75, R26, P0 ;  /* 0x0000001a4b507207 */ /* 0x000fe40000000000 */
[----:B------:R-:W-:-:S02]  /*251c0*/  SEL R75, R30, R77, P0 ;  /* 0x0000004d1e4b7207 */ /* 0x000fc40000000000 */
[----:B------:R-:W-:-:S07]  /*251d0*/  MOV R6, R14 ;  /* 0x0000000e00067202 */ /* 0x000fce0000000f00 */
[----:B------:R-:W-:Y:S05]  /*251e0*/  WARPSYNC.COLLECTIVE R15, `(.L_x_631) ;  /* 0x000000000f087348 */ /* 0x000fea0003c00000 */
[----:B------:R0:W1:Y:S02]  /*251f0*/  SHFL.IDX P6, R14, R13, R12, R11 ;  /* 0x0000000c0d0e7389 */ /* 0x00006400000c000b */
[----:B01----:R-:W-:Y:S01]  /*25200*/  ENDCOLLECTIVE ;  /* 0x000000000000791b */ /* 0x003fe20003800000 */
.L_x_631:
[----:B------:R-:W-:Y:S02]  /*25210*/  SEL R100, R77, R30, P0 ;  /* 0x0000001e4d647207 */ /* 0x000fe40000000000 */
        /* <DEDUP_REMOVED lines=17> */
.L_x_632:
        /* <DEDUP_REMOVED lines=18> */
.L_x_633:
        /* <DEDUP_REMOVED lines=18> */
.L_x_634:
[----:B------:R-:W-:Y:S02]  /*25570*/  SEL R6, R9, R6, P0 ;  /* 0x0000000609067207 */ /* 0x000fe40000000000 */
[----:B------:R-:W-:Y:S02]  /*25580*/  SEL R8, R10, R21, P0 ;  /* 0x000000150a087207 */ /* 0x000fe40000000000 */
[----:B------:R-:W-:Y:S01]  /*25590*/  SEL R10, R21, R10, P0 ;  /* 0x0000000a150a7207 */ /* 0x000fe20000000000 */
[----:B------:R-:W-:Y:S02]  /*255a0*/  IMAD.MOV.U32 R13, RZ, RZ, R20 ;  /* 0x000000ffff0d7224 */ /* 0x000fe400078e0014 */
[----:B------:R-:W-:Y:S01]  /*255b0*/  IMAD.MOV.U32 R12, RZ, RZ, R7 ;  /* 0x000000ffff0c7224 */ /* 0x000fe200078e0007 */
[----:B------:R-:W-:-:S07]  /*255c0*/  MOV R26, R14 ;  /* 0x0000000e001a7202 */ /* 0x000fce0000000f00 */
[----:B------:R-:W-:Y:S05]  /*255d0*/  WARPSYNC.COLLECTIVE R15, `(.L_x_635) ;  /* 0x000000000f087348 */ /* 0x000fea0003c00000 */
[----:B------:R0:W1:Y:S02]  /*255e0*/  SHFL.IDX P6, R14, R13, R12, R11 ;  /* 0x0000000c0d0e7389 */ /* 0x00006400000c000b */
[----:B01----:R-:W-:Y:S01]  /*255f0*/  ENDCOLLECTIVE ;  /* 0x000000000000791b */ /* 0x003fe20003800000 */
.L_x_635:
[----:B------:R-:W-:Y:S02]  /*25600*/  IMAD.MOV.U32 R13, RZ, RZ, R27 ;  /* 0x000000ffff0d7224 */ /* 0x000fe400078e001b */
[----:B------:R-:W-:Y:S01]  /*25610*/  IMAD.MOV.U32 R12, RZ, RZ, R2 ;  /* 0x000000ffff0c7224 */ /* 0x000fe200078e0002 */
[----:B------:R-:W-:-:S07]  /*25620*/  MOV R25, R14 ;  /* 0x0000000e00197202 */ /* 0x000fce0000000f00 */
[----:B------:R-:W-:Y:S05]  /*25630*/  WARPSYNC.COLLECTIVE R15, `(.L_x_636) ;  /* 0x000000000f087348 */ /* 0x000fea0003c00000 */
[----:B------:R0:W1:Y:S02]  /*25640*/  SHFL.IDX P6, R14, R13, R12, R11 ;  /* 0x0000000c0d0e7389 */ /* 0x00006400000c000b */
[----:B01----:R-:W-:Y:S01]  /*25650*/  ENDCOLLECTIVE ;  /* 0x000000000000791b */ /* 0x003fe20003800000 */
.L_x_636:
[----:B------:R-:W-:Y:S01]  /*25660*/  IMAD.MOV.U32 R13, RZ, RZ, R24 ;  /* 0x000000ffff0d7224 */ /* 0x000fe200078e0018 */
[----:B------:R-:W-:Y:S01]  /*25670*/  SEL R24, R26, R25, P0 ;  /* 0x000000191a187207 */ /* 0x000fe20000000000 */
[----:B------:R-:W-:Y:S01]  /*25680*/  IMAD.MOV.U32 R12, RZ, RZ, R7 ;  /* 0x000000ffff0c7224 */ /* 0x000fe200078e0007 */
[----:B------:R-:W-:Y:S02]  /*25690*/  SEL R26, R25, R26, P0 ;  /* 0x0000001a191a7207 */ /* 0x000fe40000000000 */
[----:B------:R-:W-:-:S07]  /*256a0*/  MOV R30, R14 ;  /* 0x0000000e001e7202 */ /* 0x000fce0000000f00 */
[----:B------:R-:W-:Y:S05]  /*256b0*/  WARPSYNC.COLLECTIVE R15, `(.L_x_637) ;  /* 0x000000000f087348 */ /* 0x000fea0003c00000 */
[----:B------:R0:W1:Y:S02]  /*256c0*/  SHFL.IDX P6, R14, R13, R12, R11 ;  /* 0x0000000c0d0e7389 */ /* 0x00006400000c000b */
[----:B01----:R-:W-:Y:S01]  /*256d0*/  ENDCOLLECTIVE ;  /* 0x000000000000791b */ /* 0x003fe20003800000 */
.L_x_637:
[----:B------:R-:W-:Y:S02]  /*256e0*/  IMAD.MOV.U32 R13, RZ, RZ, R29 ;  /* 0x000000ffff0d7224 */ /* 0x000fe400078e001d */
[----:B------:R-:W-:Y:S01]  /*256f0*/  IMAD.MOV.U32 R12, RZ, RZ, R2 ;  /* 0x000000ffff0c7224 */ /* 0x000fe200078e0002 */
[----:B------:R-:W-:-:S07]  /*25700*/  MOV R27, R14 ;  /* 0x0000000e001b7202 */ /* 0x000fce0000000f00 */
[----:B------:R-:W-:Y:S05]  /*25710*/  WARPSYNC.COLLECTIVE R15, `(.L_x_638) ;  /* 0x000000000f087348 */ /* 0x000fea0003c00000 */
[----:B------:R0:W1:Y:S02]  /*25720*/  SHFL.IDX P6, R14, R13, R12, R11 ;  /* 0x0000000c0d0e7389 */ /* 0x00006400000c000b */
[----:B01----:R-:W-:Y:S01]  /*25730*/  ENDCOLLECTIVE ;  /* 0x000000000000791b */ /* 0x003fe20003800000 */
.L_x_638:
        /* <DEDUP_REMOVED lines=8> */
.L_x_639:
[----:B------:R-:W-:Y:S02]  /*257c0*/  IMAD.MOV.U32 R13, RZ, RZ, R31 ;  /* 0x000000ffff0d7224 */ /* 0x000fe400078e001f */
[----:B------:R-:W-:Y:S01]  /*257d0*/  IMAD.MOV.U32 R12, RZ, RZ, R2 ;  /* 0x000000ffff0c7224 */ /* 0x000fe200078e0002 */
[----:B------:R-:W-:-:S07]  /*257e0*/  MOV R29, R14 ;  /* 0x0000000e001d7202 */ /* 0x000fce0000000f00 */
[----:B------:R-:W-:Y:S05]  /*257f0*/  WARPSYNC.COLLECTIVE R15, `(.L_x_640) ;  /* 0x000000000f087348 */ /* 0x000fea0003c00000 */
[----:B------:R0:W1:Y:S02]  /*25800*/  SHFL.IDX P6, R14, R13, R12, R11 ;  /* 0x0000000c0d0e7389 */ /* 0x00006400000c000b */
[----:B01----:R-:W-:Y:S01]  /*25810*/  ENDCOLLECTIVE ;  /* 0x000000000000791b */ /* 0x003fe20003800000 */
.L_x_640:
        /* <DEDUP_REMOVED lines=8> */
.L_x_641:
[----:B------:R-:W-:Y:S02]  /*258a0*/  IMAD.MOV.U32 R13, RZ, RZ, R33 ;  /* 0x000000ffff0d7224 */ /* 0x000fe400078e0021 */
[----:B------:R-:W-:Y:S01]  /*258b0*/  IMAD.MOV.U32 R12, RZ, RZ, R2 ;  /* 0x000000ffff0c7224 */ /* 0x000fe200078e0002 */
[----:B------:R-:W-:-:S07]  /*258c0*/  MOV R31, R14 ;  /* 0x0000000e001f7202 */ /* 0x000fce0000000f00 */
[----:B------:R-:W-:Y:S05]  /*258d0*/  WARPSYNC.COLLECTIVE R15, `(.L_x_642) ;  /* 0x000000000f087348 */ /* 0x000fea0003c00000 */
[----:B------:R0:W1:Y:S02]  /*258e0*/  SHFL.IDX P6, R14, R13, R12, R11 ;  /* 0x0000000c0d0e7389 */ /* 0x00006400000c000b */
[----:B01----:R-:W-:Y:S01]  /*258f0*/  ENDCOLLECTIVE ;  /* 0x000000000000791b */ /* 0x003fe20003800000 */
.L_x_642:
        /* <DEDUP_REMOVED lines=8> */
.L_x_643:
[----:B------:R-:W-:Y:S02]  /*25980*/  IMAD.MOV.U32 R13, RZ, RZ, R35 ;  /* 0x000000ffff0d7224 */ /* 0x000fe400078e0023 */
[----:B------:R-:W-:Y:S01]  /*25990*/  IMAD.MOV.U32 R12, RZ, RZ, R2 ;  /* 0x000000ffff0c7224 */ /* 0x000fe200078e0002 */
[----:B------:R-:W-:-:S07]  /*259a0*/  MOV R40, R14 ;  /* 0x0000000e00287202 */ /* 0x000fce0000000f00 */
[----:B------:R-:W-:Y:S05]  /*259b0*/  WARPSYNC.COLLECTIVE R15, `(.L_x_644) ;  /* 0x000000000f087348 */ /* 0x000fea0003c00000 */
[----:B------:R0:W1:Y:S02]  /*259c0*/  SHFL.IDX P6, R14, R13, R12, R11 ;  /* 0x0000000c0d0e7389 */ /* 0x00006400000c000b */
[----:B01----:R-:W-:Y:S01]  /*259d0*/  ENDCOLLECTIVE ;  /* 0x000000000000791b */ /* 0x003fe20003800000 */
.L_x_644:
[----:B------:R-:W-:Y:S02]  /*259e0*/  IMAD.MOV.U32 R13, RZ, RZ, R42 ;  /* 0x000000ffff0d7224 */ /* 0x000fe400078e002a */
[----:B------:R-:W-:Y:S01]  /*259f0*/  IMAD.MOV.U32 R12, RZ, RZ, R7 ;  /* 0x000000ffff0c7224 */ /* 0x000fe200078e0007 */
[----:B------:R-:W-:-:S07]  /*25a00*/  MOV R35, R14 ;  /* 0x0000000e00237202 */ /* 0x000fce0000000f00 */
[----:B------:R-:W-:Y:S05]  /*25a10*/  WARPSYNC.COLLECTIVE R15, `(.L_x_645) ;  /* 0x000000000f087348 */ /* 0x000fea0003c00000 */
[----:B------:R0:W1:Y:S02]  /*25a20*/  SHFL.IDX P6, R14, R13, R12, R11 ;  /* 0x0000000c0d0e7389 */ /* 0x00006400000c000b */
[----:B01----:R-:W-:Y:S01]  /*25a30*/  ENDCOLLECTIVE ;  /* 0x000000000000791b */ /* 0x003fe20003800000 */
.L_x_645:
[----:B------:R-:W-:Y:S02]  /*25a40*/  IMAD.MOV.U32 R13, RZ, RZ, R37 ;  /* 0x000000ffff0d7224 */ /* 0x000fe400078e0025 */
[----:B------:R-:W-:Y:S01]  /*25a50*/  IMAD.MOV.U32 R12, RZ, RZ, R2 ;  /* 0x000000ffff0c7224 */ /* 0x000fe200078e0002 */
[----:B------:R-:W-:-:S07]  /*25a60*/  MOV R42, R14 ;  /* 0x0000000e002a7202 */ /* 0x000fce0000000f00 */
[----:B------:R-:W-:Y:S05]  /*25a70*/  WARPSYNC.COLLECTIVE R15, `(.L_x_646) ;  /* 0x000000000f087348 */ /* 0x000fea0003c00000 */
[----:B------:R0:W1:Y:S02]  /*25a80*/  SHFL.IDX P6, R14, R13, R12, R11 ;  /* 0x0000000c0d0e7389 */ /* 0x00006400000c000b */
[----:B01----:R-:W-:Y:S01]  /*25a90*/  ENDCOLLECTIVE ;  /* 0x000000000000791b */ /* 0x003fe20003800000 */
.L_x_646:
[----:B------:R-:W-:Y:S02]  /*25aa0*/  IMAD.MOV.U32 R13, RZ, RZ, R44 ;  /* 0x000000ffff0d7224 */ /* 0x000fe400078e002c */
[----:B------:R-:W-:Y:S01]  /*25ab0*/  IMAD.MOV.U32 R12, RZ, RZ, R7 ;  /* 0x000000ffff0c7224 */ /* 0x000fe200078e0007 */
[----:B------:R-:W-:-:S07]  /*25ac0*/  MOV R37, R14 ;  /* 0x0000000e00257202 */ /* 0x000fce0000000f00 */
[----:B------:R-:W-:Y:S05]  /*25ad0*/  WARPSYNC.COLLECTIVE R15, `(.L_x_647) ;  /* 0x000000000f087348 */ /* 0x000fea0003c00000 */
[----:B------:R0:W1:Y:S02]  /*25ae0*/  SHFL.IDX P6, R14, R13, R12, R11 ;  /* 0x0000000c0d0e7389 */ /* 0x00006400000c000b */
[----:B01----:R-:W-:Y:S01]  /*25af0*/  ENDCOLLECTIVE ;  /* 0x000000000000791b */ /* 0x003fe20003800000 */
.L_x_647:
[----:B------:R-:W-:Y:S02]  /*25b00*/  IMAD.MOV.U32 R13, RZ, RZ, R39 ;  /* 0x000000ffff0d7224 */ /* 0x000fe400078e0027 */
[----:B------:R-:W-:Y:S01]  /*25b10*/  IMAD.MOV.U32 R12, RZ, RZ, R2 ;  /* 0x000000ffff0c7224 */ /* 0x000fe200078e0002 */
[----:B------:R-:W-:-:S07]  /*25b20*/  MOV R44, R14 ;  /* 0x0000000e002c7202 */ /* 0x000fce0000000f00 */
[----:B------:R-:W-:Y:S05]  /*25b30*/  WARPSYNC.COLLECTIVE R15, `(.L_x_648) ;  /* 0x000000000f087348 */ /* 0x000fea0003c00000 */
[----:B------:R0:W1:Y:S02]  /*25b40*/  SHFL.IDX P6, R14, R13, R12, R11 ;  /* 0x0000000c0d0e7389 */ /* 0x00006400000c000b */
[----:B01----:R-:W-:Y:S01]  /*25b50*/  ENDCOLLECTIVE ;  /* 0x000000000000791b */ /* 0x003fe20003800000 */
.L_x_648:
[----:B------:R-:W-:Y:S02]  /*25b60*/  IMAD.MOV.U32 R13, RZ, RZ, R46 ;  /* 0x000000ffff0d7224 */ /* 0x000fe400078e002e */
[----:B------:R-:W-:Y:S01]  /*25b70*/  IMAD.MOV.U32 R12, RZ, RZ, R7 ;  /* 0x000000ffff0c7224 */ /* 0x000fe200078e0007 */
[----:B------:R-:W-:-:S07]  /*25b80*/  MOV R39, R14 ;  /* 0x0000000e00277202 */ /* 0x000fce0000000f00 */
[----:B------:R-:W-:Y:S05]  /*25b90*/  WARPSYNC.COLLECTIVE R15, `(.L_x_649) ;  /* 0x000000000f087348 */ /* 0x000fea0003c00000 */
[----:B------:R0:W1:Y:S02]  /*25ba0*/  SHFL.IDX P6, R14, R13, R12, R11 ;  /* 0x0000000c0d0e7389 */ /* 0x00006400000c000b */
[----:B01----:R-:W-:Y:S01]  /*25bb0*/  ENDCOLLECTIVE ;  /* 0x000000000000791b */ /* 0x003fe20003800000 */
.L_x_649:
[----:B------:R-:W-:Y:S02]  /*25bc0*/  IMAD.MOV.U32 R13, RZ, RZ, R41 ;  /* 0x000000ffff0d7224 */ /* 0x000fe400078e0029 */
[----:B------:R-:W-:Y:S01]  /*25bd0*/  IMAD.MOV.U32 R12, RZ, RZ, R2 ;  /* 0x000000ffff0c7224 */ /* 0x000fe200078e0002 */
[----:B------:R-:W-:-:S07]  /*25be0*/  MOV R46, R14 ;  /* 0x0000000e002e7202 */ /* 0x000fce0000000f00 */
[----:B------:R-:W-:Y:S05]  /*25bf0*/  WARPSYNC.COLLECTIVE R15, `(.L_x_650) ;  /* 0x000000000f087348 */ /* 0x000fea0003c00000 */
[----:B------:R0:W1:Y:S02]  /*25c00*/  SHFL.IDX P6, R14, R13, R12, R11 ;  /* 0x0000000c0d0e7389 */ /* 0x00006400000c000b */
[----:B01----:R-:W-:Y:S01]  /*25c10*/  ENDCOLLECTIVE ;  /* 0x000000000000791b */ /* 0x003fe20003800000 */
.L_x_650:
[----:B------:R-:W-:Y:S02]  /*25c20*/  IMAD.MOV.U32 R13, RZ, RZ, R48 ;  /* 0x000000ffff0d7224 */ /* 0x000fe400078e0030 */
[----:B------:R-:W-:Y:S01]  /*25c30*/  IMAD.MOV.U32 R12, RZ, RZ, R7 ;  /* 0x000000ffff0c7224 */ /* 0x000fe200078e0007 */
[----:B------:R-:W-:-:S07]  /*25c40*/  MOV R41, R14 ;  /* 0x0000000e00297202 */ /* 0x000fce0000000f00 */
[----:B------:R-:W-:Y:S05]  /*25c50*/  WARPSYNC.COLLECTIVE R15, `(.L_x_651) ;  /* 0x000000000f087348 */ /* 0x000fea0003c00000 */
[----:B------:R0:W1:Y:S02]  /*25c60*/  SHFL.IDX P6, R14, R13, R12, R11 ;  /* 0x0000000c0d0e7389 */ /* 0x00006400000c000b */
[----:B01----:R-:W-:Y:S01]  /*25c70*/  ENDCOLLECTIVE ;  /* 0x000000000000791b */ /* 0x003fe20003800000 */
.L_x_651:
[----:B------:R-:W-:Y:S02]  /*25c80*/  IMAD.MOV.U32 R13, RZ, RZ, R43 ;  /* 0x000000ffff0d7224 */ /* 0x000fe400078e002b */
[----:B------:R-:W-:Y:S01]  /*25c90*/  IMAD.MOV.U32 R12, RZ, RZ, R2 ;  /* 0x000000ffff0c7224 */ /* 0x000fe200078e0002 */
[----:B------:R-:W-:-:S07]  /*25ca0*/  MOV R48, R14 ;  /* 0x0000000e00307202 */ /* 0x000fce0000000f00 */
[----:B------:R-:W-:Y:S05]  /*25cb0*/  WARPSYNC.COLLECTIVE R15, `(.L_x_652) ;  /* 0x000000000f087348 */ /* 0x000fea0003c00000 */
[----:B------:R0:W1:Y:S02]  /*25cc0*/  SHFL.IDX P6, R14, R13, R12, R11 ;  /* 0x0000000c0d0e7389 */ /* 0x00006400000c000b */
[----:B01----:R-:W-:Y:S01]  /*25cd0*/  ENDCOLLECTIVE ;  /* 0x000000000000791b */ /* 0x003fe20003800000 */
.L_x_652:
[----:B------:R-:W-:Y:S02]  /*25ce0*/  IMAD.MOV.U32 R13, RZ, RZ, R50 ;  /* 0x000000ffff0d7224 */ /* 0x000fe400078e0032 */
[----:B------:R-:W-:Y:S01]  /*25cf0*/  IMAD.MOV.U32 R12, RZ, RZ, R7 ;  /* 0x000000ffff0c7224 */ /* 0x000fe200078e0007 */
[----:B------:R-:W-:-:S07]  /*25d00*/  MOV R43, R14 ;  /* 0x0000000e002b7202 */ /* 0x000fce0000000f00 */
[----:B------:R-:W-:Y:S05]  /*25d10*/  WARPSYNC.COLLECTIVE R15, `(.L_x_653) ;  /* 0x000000000f087348 */ /* 0x000fea0003c00000 */
[----:B------:R0:W1:Y:S02]  /*25d20*/  SHFL.IDX P6, R14, R13, R12, R11 ;  /* 0x0000000c0d0e7389 */ /* 0x00006400000c000b */
[----:B01----:R-:W-:Y:S01]  /*25d30*/  ENDCOLLECTIVE ;  /* 0x000000000000791b */ /* 0x003fe20003800000 */
.L_x_653:
[----:B------:R-:W-:Y:S02]  /*25d40*/  IMAD.MOV.U32 R13, RZ, RZ, R45 ;  /* 0x000000ffff0d7224 */ /* 0x000fe400078e002d */
[----:B------:R-:W-:Y:S01]  /*25d50*/  IMAD.MOV.U32 R12, RZ, RZ, R2 ;  /* 0x000000ffff0c7224 */ /* 0x000fe200078e0002 */
[----:B------:R-:W-:-:S07]  /*25d60*/  MOV R50, R14 ;  /* 0x0000000e00327202 */ /* 0x000fce0000000f00 */
[----:B------:R-:W-:Y:S05]  /*25d70*/  WARPSYNC.COLLECTIVE R15, `(.L_x_654) ;  /* 0x000000000f087348 */ /* 0x000fea0003c00000 */
[----:B------:R0:W1:Y:S02]  /*25d80*/  SHFL.IDX P6, R14, R13, R12, R11 ;  /* 0x0000000c0d0e7389 */ /* 0x00006400000c000b */
[----:B01----:R-:W-:Y:S01]  /*25d90*/  ENDCOLLECTIVE ;  /* 0x000000000000791b */ /* 0x003fe20003800000 */
.L_x_654:
[----:B------:R-:W-:Y:S02]  /*25da0*/  IMAD.MOV.U32 R13, RZ, RZ, R52 ;  /* 0x000000ffff0d7224 */ /* 0x000fe400078e0034 */
[----:B------:R-:W-:Y:S01]  /*25db0*/  IMAD.MOV.U32 R12, RZ, RZ, R7 ;  /* 0x000000ffff0c7224 */ /* 0x000fe200078e0007 */
[----:B------:R-:W-:-:S07]  /*25dc0*/  MOV R45, R14 ;  /* 0x0000000e002d7202 */ /* 0x000fce0000000f00 */
[----:B------:R-:W-:Y:S05]  /*25dd0*/  WARPSYNC.COLLECTIVE R15, `(.L_x_655) ;  /* 0x000000000f087348 */ /* 0x000fea0003c00000 */
[----:B------:R0:W1:Y:S02]  /*25de0*/  SHFL.IDX P6, R14, R13, R12, R11 ;  /* 0x0000000c0d0e7389 */ /* 0x00006400000c000b */
[----:B01----:R-:W-:Y:S01]  /*25df0*/  ENDCOLLECTIVE ;  /* 0x000000000000791b */ /* 0x003fe20003800000 */
.L_x_655:
[----:B------:R-:W-:Y:S02]  /*25e00*/  IMAD.MOV.U32 R13, RZ, RZ, R47 ;  /* 0x000000ffff0d7224 */ /* 0x000fe400078e002f */
[----:B------:R-:W-:Y:S01]  /*25e10*/  IMAD.MOV.U32 R12, RZ, RZ, R2 ;  /* 0x000000ffff0c7224 */ /* 0x000fe200078e0002 */
[----:B------:R-:W-:-:S07]  /*25e20*/  MOV R52, R14 ;  /* 0x0000000e00347202 */ /* 0x000fce0000000f00 */
[----:B------:R-:W-:Y:S05]  /*25e30*/  WARPSYNC.COLLECTIVE R15, `(.L_x_656) ;  /* 0x000000000f087348 */ /* 0x000fea0003c00000 */
[----:B------:R0:W1:Y:S02]  /*25e40*/  SHFL.IDX P6, R14, R13, R12, R11 ;  /* 0x0000000c0d0e7389 */ /* 0x00006400000c000b */
[----:B01----:R-:W-:Y:S01]  /*25e50*/  ENDCOLLECTIVE ;  /* 0x000000000000791b */ /* 0x003fe20003800000 */
.L_x_656:
[----:B------:R-:W-:Y:S02]  /*25e60*/  IMAD.MOV.U32 R13, RZ, RZ, R54 ;  /* 0x000000ffff0d7224 */ /* 0x000fe400078e0036 */
[----:B------:R-:W-:Y:S01]  /*25e70*/  IMAD.MOV.U32 R12, RZ, RZ, R7 ;  /* 0x000000ffff0c7224 */ /* 0x000fe200078e0007 */
[----:B------:R-:W-:-:S07]  /*25e80*/  MOV R47, R14 ;  /* 0x0000000e002f7202 */ /* 0x000fce0000000f00 */
[----:B------:R-:W-:Y:S05]  /*25e90*/  WARPSYNC.COLLECTIVE R15, `(.L_x_657) ;  /* 0x000000000f087348 */ /* 0x000fea0003c00000 */
[----:B------:R0:W1:Y:S02]  /*25ea0*/  SHFL.IDX P6, R14, R13, R12, R11 ;  /* 0x0000000c0d0e7389 */ /* 0x00006400000c000b */
[----:B01----:R-:W-:Y:S01]  /*25eb0*/  ENDCOLLECTIVE ;  /* 0x000000000000791b */ /* 0x003fe20003800000 */
.L_x_657:
[----:B------:R-:W-:Y:S02]  /*25ec0*/  IMAD.MOV.U32 R13, RZ, RZ, R49 ;  /* 0x000000ffff0d7224 */ /* 0x000fe400078e0031 */
[----:B------:R-:W-:Y:S01]  /*25ed0*/  IMAD.MOV.U32 R12, RZ, RZ, R2 ;  /* 0x000000ffff0c7224 */ /* 0x000fe200078e0002 */
[----:B------:R-:W-:-:S07]  /*25ee0*/  MOV R54, R14 ;  /* 0x0000000e00367202 */ /* 0x000fce0000000f00 */
[----:B------:R-:W-:Y:S05]  /*25ef0*/  WARPSYNC.COLLECTIVE R15, `(.L_x_658) ;  /* 0x000000000f087348 */ /* 0x000fea0003c00000 */
[----:B------:R0:W1:Y:S02]  /*25f00*/  SHFL.IDX P6, R14, R13, R12, R11 ;  /* 0x0000000c0d0e7389 */ /* 0x00006400000c000b */
[----:B01----:R-:W-:Y:S01]  /*25f10*/  ENDCOLLECTIVE ;  /* 0x000000000000791b */ /* 0x003fe20003800000 */
.L_x_658:
[----:B------:R-:W-:Y:S02]  /*25f20*/  IMAD.MOV.U32 R13, RZ, RZ, R56 ;  /* 0x000000ffff0d7224 */ /* 0x000fe400078e0038 */
[----:B------:R-:W-:Y:S01]  /*25f30*/  IMAD.MOV.U32 R12, RZ, RZ, R7 ;  /* 0x000000ffff0c7224 */ /* 0x000fe200078e0007 */
[----:B------:R-:W-:-:S07]  /*25f40*/  MOV R49, R14 ;  /* 0x0000000e00317202 */ /* 0x000fce0000000f00 */
[----:B------:R-:W-:Y:S05]  /*25f50*/  WARPSYNC.COLLECTIVE R15, `(.L_x_659) ;  /* 0x000000000f087348 */ /* 0x000fea0003c00000 */
[----:B------:R0:W1:Y:S02]  /*25f60*/  SHFL.IDX P6, R14, R13, R12, R11 ;  /* 0x0000000c0d0e7389 */ /* 0x00006400000c000b */
[----:B01----:R-:W-:Y:S01]  /*25f70*/  ENDCOLLECTIVE ;  /* 0x000000000000791b */ /* 0x003fe20003800000 */
.L_x_659:
[----:B------:R-:W-:Y:S02]  /*25f80*/  IMAD.MOV.U32 R13, RZ, RZ, R51 ;  /* 0x000000ffff0d7224 */ /* 0x000fe400078e0033 */
[----:B------:R-:W-:Y:S01]  /*25f90*/  IMAD.MOV.U32 R12, RZ, RZ, R2 ;  /* 0x000000ffff0c7224 */ /* 0x000fe200078e0002 */
[----:B------:R-:W-:-:S07]  /*25fa0*/  MOV R56, R14 ;  /* 0x0000000e00387202 */ /* 0x000fce0000000f00 */
[----:B------:R-:W-:Y:S05]  /*25fb0*/  WARPSYNC.COLLECTIVE R15, `(.L_x_660) ;  /* 0x000000000f087348 */ /* 0x000fea0003c00000 */
[----:B------:R0:W1:Y:S02]  /*25fc0*/  SHFL.IDX P6, R14, R13, R12, R11 ;  /* 0x0000000c0d0e7389 */ /* 0x00006400000c000b */
[----:B01----:R-:W-:Y:S01]  /*25fd0*/  ENDCOLLECTIVE ;  /* 0x000000000000791b */ /* 0x003fe20003800000 */
.L_x_660:
[----:B------:R-:W-:Y:S01]  /*25fe0*/  IMAD.MOV.U32 R13, RZ, RZ, R60 ;  /* 0x000000ffff0d7224 */ /* 0x000fe200078e003c */
[----:B------:R-:W-:Y:S01]  /*25ff0*/  SEL R60, R37, R44, P0 ;  /* 0x0000002c253c7207 */ /* 0x000fe20000000000 */
[----:B------:R-:W-:Y:S01]  /*26000*/  IMAD.MOV.U32 R12, RZ, RZ, R7 ;  /* 0x000000ffff0c7224 */ /* 0x000fe200078e0007 */
[----:B------:R-:W-:-:S07]  /*26010*/  MOV R51, R14 ;  /* 0x0000000e00337202 */ /* 0x000fce0000000f00 */
[----:B------:R-:W-:Y:S05]  /*26020*/  WARPSYNC.COLLECTIVE R15, `(.L_x_661) ;  /* 0x000000000f087348 */ /* 0x000fea0003c00000 */
[----:B------:R0:W1:Y:S02]  /*26030*/  SHFL.IDX P6, R14, R13, R12, R11 ;  /* 0x0000000c0d0e7389 */ /* 0x00006400000c000b */
[----:B01----:R-:W-:Y:S01]  /*26040*/  ENDCOLLECTIVE ;  /* 0x000000000000791b */ /* 0x003fe20003800000 */
.L_x_661:
[----:B------:R-:W-:Y:S02]  /*26050*/  IMAD.MOV.U32 R13, RZ, RZ, R53 ;  /* 0x000000ffff0d7224 */ /* 0x000fe400078e0035 */
[----:B------:R-:W-:Y:S01]  /*26060*/  IMAD.MOV.U32 R12, RZ, RZ, R2 ;  /* 0x000000ffff0c7224 */ /* 0x000fe200078e0002 */
[----:B------:R-:W-:-:S07]  /*26070*/  MOV R20, R14 ;  /* 0x0000000e00147202 */ /* 0x000fce0000000f00 */
[----:B------:R-:W-:Y:S05]  /*26080*/  WARPSYNC.COLLECTIVE R15, `(.L_x_662) ;  /* 0x000000000f087348 */ /* 0x000fea0003c00000 */
[----:B------:R0:W1:Y:S02]  /*26090*/  SHFL.IDX P6, R14, R13, R12, R11 ;  /* 0x0000000c0d0e7389 */ /* 0x00006400000c000b */
[----:B01----:R-:W-:Y:S01]  /*260a0*/  ENDCOLLECTIVE ;  /* 0x000000000000791b */ /* 0x003fe20003800000 */
.L_x_662:
[----:B------:R-:W-:Y:S01]  /*260b0*/  IMAD.MOV.U32 R13, RZ, RZ, R62 ;  /* 0x000000ffff0d7224 */ /* 0x000fe200078e003e */
[----:B------:R-:W-:Y:S01]  /*260c0*/  SEL R62, R44, R37, P0 ;  /* 0x000000252c3e7207 */ /* 0x000fe20000000000 */
[----:B------:R-:W-:Y:S01]  /*260d0*/  IMAD.MOV.U32 R12, RZ, RZ, R7 ;  /* 0x000000ffff0c7224 */ /* 0x000fe200078e0007 */
[----:B------:R-:W-:Y:S02]  /*260e0*/  SEL R44, R39, R46, P0 ;  /* 0x0000002e272c7207 */ /* 0x000fe40000000000 */
[----:B------:R-:W-:Y:S02]  /*260f0*/  SEL R46, R46, R39, P0 ;  /* 0x000000272e2e7207 */ /* 0x000fe40000000000 */
[----:B------:R-:W-:-:S07]  /*26100*/  MOV R53, R14 ;  /* 0x0000000e00357202 */ /* 0x000fce0000000f00 */
[----:B------:R-:W-:Y:S05]  /*26110*/  WARPSYNC.COLLECTIVE R15, `(.L_x_663) ;  /* 0x000000000f087348 */ /* 0x000fea0003c00000 */
[----:B------:R0:W1:Y:S02]  /*26120*/  SHFL.IDX P6, R14, R13, R12, R11 ;  /* 0x0000000c0d0e7389 */ /* 0x00006400000c000b */
[----:B01----:R-:W-:Y:S01]  /*26130*/  ENDCOLLECTIVE ;  /* 0x000000000000791b */ /* 0x003fe20003800000 */
.L_x_663:
[----:B------:R-:W-:Y:S02]  /*26140*/  IMAD.MOV.U32 R13, RZ, RZ, R55 ;  /* 0x000000ffff0d7224 */ /* 0x000fe400078e0037 */
[----:B------:R-:W-:Y:S01]  /*26150*/  IMAD.MOV.U32 R12, RZ, RZ, R2 ;  /* 0x000000ffff0c7224 */ /* 0x000fe200078e0002 */
[----:B------:R-:W-:-:S07]  /*26160*/  MOV R68, R14 ;  /* 0x0000000e00447202 */ /* 0x000fce0000000f00 */
[----:B------:R-:W-:Y:S05]  /*26170*/  WARPSYNC.COLLECTIVE R15, `(.L_x_664) ;  /* 0x000000000f087348 */ /* 0x000fea0003c00000 */
[----:B------:R0:W1:Y:S02]  /*26180*/  SHFL.IDX P6, R14, R13, R12, R11 ;  /* 0x0000000c0d0e7389 */ /* 0x00006400000c000b */
[----:B01----:R-:W-:Y:S01]  /*26190*/  ENDCOLLECTIVE ;  /* 0x000000000000791b */ /* 0x003fe20003800000 */
.L_x_664:
[----:B------:R-:W-:Y:S01]  /*261a0*/  IMAD.MOV.U32 R13, RZ, RZ, R64 ;  /* 0x000000ffff0d7224 */ /* 0x000fe200078e0040 */
[----:B------:R-:W-:Y:S01]  /*261b0*/  SEL R64, R41, R48, P0 ;  /* 0x0000003029407207 */ /* 0x000fe20000000000 */
[----:B------:R-:W-:Y:S01]  /*261c0*/  IMAD.MOV.U32 R12, RZ, RZ, R7 ;  /* 0x000000ffff0c7224 */ /* 0x000fe200078e0007 */
[----:B------:R-:W-:-:S07]  /*261d0*/  MOV R55, R14 ;  /* 0x0000000e00377202 */ /* 0x000fce0000000f00 */
[----:B------:R-:W-:Y:S05]  /*261e0*/  WARPSYNC.COLLECTIVE R15, `(.L_x_665) ;  /* 0x000000000f087348 */ /* 0x000fea0003c00000 */
[----:B------:R0:W1:Y:S02]  /*261f0*/  SHFL.IDX P6, R14, R13, R12, R11 ;  /* 0x0000000c0d0e7389 */ /* 0x00006400000c000b */
[----:B01----:R-:W-:Y:S01]  /*26200*/  ENDCOLLECTIVE ;  /* 0x000000000000791b */ /* 0x003fe20003800000 */
.L_x_665:
[----:B------:R-:W-:Y:S02]  /*26210*/  IMAD.MOV.U32 R13, RZ, RZ, R57 ;  /* 0x000000ffff0d7224 */ /* 0x000fe400078e0039 */
[----:B------:R-:W-:Y:S01]  /*26220*/  IMAD.MOV.U32 R12, RZ, RZ, R2 ;  /* 0x000000ffff0c7224 */ /* 0x000fe200078e0002 */
[----:B------:R-:W-:-:S07]  /*26230*/  MOV R70, R14 ;  /* 0x0000000e00467202 */ /* 0x000fce0000000f00 */
[----:B------:R-:W-:Y:S05]  /*26240*/  WARPSYNC.COLLECTIVE R15, `(.L_x_666) ;  /* 0x000000000f087348 */ /* 0x000fea0003c00000 */
[----:B------:R0:W1:Y:S02]  /*26250*/  SHFL.IDX P6, R14, R13, R12, R11 ;  /* 0x0000000c0d0e7389 */ /* 0x00006400000c000b */
[----:B01----:R-:W-:Y:S01]  /*26260*/  ENDCOLLECTIVE ;  /* 0x000000000000791b */ /* 0x003fe20003800000 */
.L_x_666:
[----:B------:R-:W-:Y:S01]  /*26270*/  SEL R9, R55, R70, P0 ;  /* 0x0000004637097207 */ /* 0x000fe20000000000 */
        /* <DEDUP_REMOVED lines=9> */
.L_x_667:
[----:B------:R-:W-:Y:S02]  /*26310*/  IMAD.MOV.U32 R13, RZ, RZ, R61 ;  /* 0x000000ffff0d7224 */ /* 0x000fe400078e003d */
[----:B------:R-:W-:Y:S01]  /*26320*/  IMAD.MOV.U32 R12, RZ, RZ, R2 ;  /* 0x000000ffff0c7224 */ /* 0x000fe200078e0002 */
[----:B------:R-:W-:-:S07]  /*26330*/  MOV R84, R14 ;  /* 0x0000000e00547202 */ /* 0x000fce0000000f00 */
[----:B------:R-:W-:Y:S05]  /*26340*/  WARPSYNC.COLLECTIVE R15, `(.L_x_668) ;  /* 0x000000000f087348 */ /* 0x000fea0003c00000 */
[----:B------:R0:W1:Y:S02]  /*26350*/  SHFL.IDX P6, R14, R13, R12, R11 ;  /* 0x0000000c0d0e7389 */ /* 0x00006400000c000b */
[----:B01----:R-:W-:Y:S01]  /*26360*/  ENDCOLLECTIVE ;  /* 0x000000000000791b */ /* 0x003fe20003800000 */
.L_x_668:
[----:B------:R-:W-:Y:S02]  /*26370*/  SEL R25, R57, R84, P0 ;  /* 0x0000005439197207 */ /* 0x000fe40000000000 */
[----:B------:R-:W-:Y:S01]  /*26380*/  SEL R27, R84, R57, P0 ;  /* 0x00000039541b7207 */ /* 0x000fe20000000000 */
[----:B------:R-:W-:Y:S01]  /*26390*/  IMAD.MOV.U32 R13, RZ, RZ, R72 ;  /* 0x000000ffff0d7224 */ /* 0x000fe200078e0048 */
[----:B------:R-:W-:Y:S01]  /*263a0*/  SEL R72, R45, R52, P0 ;  /* 0x000000342d487207 */ /* 0x000fe20000000000 */
[----:B------:R-:W-:Y:S01]  /*263b0*/  IMAD.MOV.U32 R12, RZ, RZ, R7 ;  /* 0x000000ffff0c7224 */ /* 0x000fe200078e0007 */
[----:B------:R-:W-:-:S07]  /*263c0*/  MOV R61, R14 ;  /* 0x0000000e003d7202 */ /* 0x000fce0000000f00 */
[----:B------:R-:W-:Y:S05]  /*263d0*/  WARPSYNC.COLLECTIVE R15, `(.L_x_669) ;  /* 0x000000000f087348 */ /* 0x000fea0003c00000 */
[----:B------:R0:W1:Y:S02]  /*263e0*/  SHFL.IDX P6, R14, R13, R12, R11 ;  /* 0x0000000c0d0e7389 */ /* 0x00006400000c000b */
[----:B01----:R-:W-:Y:S01]  /*263f0*/  ENDCOLLECTIVE ;  /* 0x000000000000791b */ /* 0x003fe20003800000 */
.L_x_669:
[----:B------:R-:W-:Y:S02]  /*26400*/  IMAD.MOV.U32 R13, RZ, RZ, R63 ;  /* 0x000000ffff0d7224 */ /* 0x000fe400078e003f */
[----:B------:R-:W-:Y:S01]  /*26410*/  IMAD.MOV.U32 R12, RZ, RZ, R2 ;  /* 0x000000ffff0c7224 */ /* 0x000fe200078e0002 */
[----:B------:R-:W-:-:S07]  /*26420*/  MOV R86, R14 ;  /* 0x0000000e00567202 */ /* 0x000fce0000000f00 */
[----:B------:R-:W-:Y:S05]  /*26430*/  WARPSYNC.COLLECTIVE R15, `(.L_x_670) ;  /* 0x000000000f087348 */ /* 0x000fea0003c00000 */
[----:B------:R0:W1:Y:S02]  /*26440*/  SHFL.IDX P6, R14, R13, R12, R11 ;  /* 0x0000000c0d0e7389 */ /* 0x00006400000c000b */
[----:B01----:R-:W-:Y:S01]  /*26450*/  ENDCOLLECTIVE ;  /* 0x000000000000791b */ /* 0x003fe20003800000 */
.L_x_670:
[----:B------:R-:W-:Y:S02]  /*26460*/  SEL R29, R61, R86, P0 ;  /* 0x000000563d1d7207 */ /* 0x000fe40000000000 */
        /* <DEDUP_REMOVED lines=10> */
.L_x_671:
[----:B------:R-:W-:Y:S02]  /*26510*/  IMAD.MOV.U32 R13, RZ, RZ, R65 ;  /* 0x000000ffff0d7224 */ /* 0x000fe400078e0041 */
[----:B------:R-:W-:Y:S01]  /*26520*/  IMAD.MOV.U32 R12, RZ, RZ, R2 ;  /* 0x000000ffff0c7224 */ /* 0x000fe200078e0002 */
[----:B------:R-:W-:-:S07]  /*26530*/  MOV R88, R14 ;  /* 0x0000000e00587202 */ /* 0x000fce0000000f00 */
[----:B------:R-:W-:Y:S05]  /*26540*/  WARPSYNC.COLLECTIVE R15, `(.L_x_672) ;  /* 0x000000000f087348 */ /* 0x000fea0003c00000 */
[----:B------:R0:W1:Y:S02]  /*26550*/  SHFL.IDX P6, R14, R13, R12, R11 ;  /* 0x0000000c0d0e7389 */ /* 0x00006400000c000b */
[----:B01----:R-:W-:Y:S01]  /*26560*/  ENDCOLLECTIVE ;  /* 0x000000000000791b */ /* 0x003fe20003800000 */
.L_x_672:
[----:B------:R-:W-:Y:S01]  /*26570*/  IMAD.MOV.U32 R13, RZ, RZ, R76 ;  /* 0x000000ffff0d7224 */ /* 0x000fe200078e004c */
[----:B------:R-:W-:Y:S01]  /*26580*/  SEL R76, R49, R56, P0 ;  /* 0x00000038314c7207 */ /* 0x000fe20000000000 */
[----:B------:R-:W-:Y:S01]  /*26590*/  IMAD.MOV.U32 R12, RZ, RZ, R7 ;  /* 0x000000ffff0c7224 */ /* 0x000fe200078e0007 */
[----:B------:R-:W-:-:S07]  /*265a0*/  MOV R65, R14 ;  /* 0x0000000e00417202 */ /* 0x000fce0000000f00 */
[----:B------:R-:W-:Y:S05]  /*265b0*/  WARPSYNC.COLLECTIVE R15, `(.L_x_673) ;  /* 0x000000000f087348 */ /* 0x000fea0003c00000 */
[----:B------:R0:W1:Y:S02]  /*265c0*/  SHFL.IDX P6, R14, R13, R12, R11 ;  /* 0x0000000c0d0e7389 */ /* 0x00006400000c000b */
[----:B01----:R-:W-:Y:S01]  /*265d0*/  ENDCOLLECTIVE ;  /* 0x000000000000791b */ /* 0x003fe20003800000 */
.L_x_673:
[----:B------:R-:W-:Y:S02]  /*265e0*/  IMAD.MOV.U32 R13, RZ, RZ, R67 ;  /* 0x000000ffff0d7224 */ /* 0x000fe400078e0043 */
[----:B------:R-:W-:Y:S01]  /*265f0*/  IMAD.MOV.U32 R12, RZ, RZ, R2 ;  /* 0x000000ffff0c7224 */ /* 0x000fe200078e0002 */
[----:B------:R-:W-:-:S07]  /*26600*/  MOV R90, R14 ;  /* 0x0000000e005a7202 */ /* 0x000fce0000000f00 */
[----:B------:R-:W-:Y:S05]  /*26610*/  WARPSYNC.COLLECTIVE R15, `(.L_x_674) ;  /* 0x000000000f087348 */ /* 0x000fea0003c00000 */
[----:B------:R0:W1:Y:S02]  /*26620*/  SHFL.IDX P6, R14, R13, R12, R11 ;  /* 0x0000000c0d0e7389 */ /* 0x00006400000c000b */
[----:B01----:R-:W-:Y:S01]  /*26630*/  ENDCOLLECTIVE ;  /* 0x000000000000791b */ /* 0x003fe20003800000 */
.L_x_674:
        /* <DEDUP_REMOVED lines=9> */
.L_x_675:
[----:B------:R-:W-:Y:S02]  /*266d0*/  IMAD.MOV.U32 R13, RZ, RZ, R69 ;  /* 0x000000ffff0d7224 */ /* 0x000fe400078e0045 */
[----:B------:R-:W-:Y:S01]  /*266e0*/  IMAD.MOV.U32 R12, RZ, RZ, R2 ;  /* 0x000000ffff0c7224 */ /* 0x000fe200078e0002 */
[----:B------:R-:W-:-:S07]  /*266f0*/  MOV R92, R14 ;  /* 0x0000000e005c7202 */ /* 0x000fce0000000f00 */
[----:B------:R-:W-:Y:S05]  /*26700*/  WARPSYNC.COLLECTIVE R15, `(.L_x_676) ;  /* 0x000000000f087348 */ /* 0x000fea0003c00000 */
[----:B------:R0:W1:Y:S02]  /*26710*/  SHFL.IDX P6, R14, R13, R12, R11 ;  /* 0x0000000c0d0e7389 */ /* 0x00006400000c000b */
[----:B01----:R-:W-:Y:S01]  /*26720*/  ENDCOLLECTIVE ;  /* 0x000000000000791b */ /* 0x003fe20003800000 */
.L_x_676:
[----:B------:R-:W-:Y:S01]  /*26730*/  IMAD.MOV.U32 R13, RZ, RZ, R80 ;  /* 0x000000ffff0d7224 */ /* 0x000fe200078e0050 */
[----:B------:R-:W-:Y:S01]  /*26740*/  SEL R80, R51, R20, P0 ;  /* 0x0000001433507207 */ /* 0x000fe20000000000 */
[----:B------:R-:W-:Y:S01]  /*26750*/  IMAD.MOV.U32 R12, RZ, RZ, R7 ;  /* 0x000000ffff0c7224 */ /* 0x000fe200078e0007 */
[----:B------:R-:W-:-:S07]  /*26760*/  MOV R69, R14 ;  /* 0x0000000e00457202 */ /* 0x000fce0000000f00 */
[----:B------:R-:W-:Y:S05]  /*26770*/  WARPSYNC.COLLECTIVE R15, `(.L_x_677) ;  /* 0x000000000f087348 */ /* 0x000fea0003c00000 */
[----:B------:R0:W1:Y:S02]  /*26780*/  SHFL.IDX P6, R14, R13, R12, R11 ;  /* 0x0000000c0d0e7389 */ /* 0x00006400000c000b */
[----:B01----:R-:W-:Y:S01]  /*26790*/  ENDCOLLECTIVE ;  /* 0x000000000000791b */ /* 0x003fe20003800000 */
.L_x_677:
[----:B------:R-:W-:Y:S02]  /*267a0*/  IMAD.MOV.U32 R13, RZ, RZ, R71 ;  /* 0x000000ffff0d7224 */ /* 0x000fe400078e0047 */
[----:B------:R-:W-:Y:S01]  /*267b0*/  IMAD.MOV.U32 R12, RZ, RZ, R2 ;  /* 0x000000ffff0c7224 */ /* 0x000fe200078e0002 */
[----:B------:R-:W-:-:S07]  /*267c0*/  MOV R94, R14 ;  /* 0x0000000e005e7202 */ /* 0x000fce0000000f00 */
[----:B------:R-:W-:Y:S05]  /*267d0*/  WARPSYNC.COLLECTIVE R15, `(.L_x_678) ;  /* 0x000000000f087348 */ /* 0x000fea0003c00000 */
[----:B------:R0:W1:Y:S02]  /*267e0*/  SHFL.IDX P6, R14, R13, R12, R11 ;  /* 0x0000000c0d0e7389 */ /* 0x00006400000c000b */
[----:B01----:R-:W-:Y:S01]  /*267f0*/  ENDCOLLECTIVE ;  /* 0x000000000000791b */ /* 0x003fe20003800000 */
.L_x_678:
        /* <DEDUP_REMOVED lines=9> */
.L_x_679:
[----:B------:R-:W-:Y:S02]  /*26890*/  IMAD.MOV.U32 R13, RZ, RZ, R73 ;  /* 0x000000ffff0d7224 */ /* 0x000fe400078e0049 */
[----:B------:R-:W-:Y:S01]  /*268a0*/  IMAD.MOV.U32 R12, RZ, RZ, R2 ;  /* 0x000000ffff0c7224 */ /* 0x000fe200078e0002 */
[----:B------:R-:W-:-:S07]  /*268b0*/  MOV R96, R14 ;  /* 0x0000000e00607202 */ /* 0x000fce0000000f00 */
[----:B------:R-:W-:Y:S05]  /*268c0*/  WARPSYNC.COLLECTIVE R15, `(.L_x_680) ;  /* 0x000000000f087348 */ /* 0x000fea0003c00000 */
[----:B------:R0:W1:Y:S02]  /*268d0*/  SHFL.IDX P6, R14, R13, R12, R11 ;  /* 0x0000000c0d0e7389 */ /* 0x00006400000c000b */
[----:B01----:R-:W-:Y:S01]  /*268e0*/  ENDCOLLECTIVE ;  /* 0x000000000000791b */ /* 0x003fe20003800000 */
.L_x_680:
[----:B------:R-:W-:Y:S01]  /*268f0*/  SEL R61, R71, R96, P0 ;  /* 0x00000060473d7207 */ /* 0x000fe20000000000 */
[----:B------:R-:W-:Y:S02]  /*26900*/  IMAD.MOV.U32 R13, RZ, RZ, R98 ;  /* 0x000000ffff0d7224 */ /* 0x000fe400078e0062 */
[----:B------:R-:W-:Y:S01]  /*26910*/  IMAD.MOV.U32 R12, RZ, RZ, R7 ;  /* 0x000000ffff0c7224 */ /* 0x000fe200078e0007 */
[----:B------:R-:W-:-:S07]  /*26920*/  MOV R73, R14 ;  /* 0x0000000e00497202 */ /* 0x000fce0000000f00 */
[----:B------:R-:W-:Y:S05]  /*26930*/  WARPSYNC.COLLECTIVE R15, `(.L_x_681) ;  /* 0x000000000f087348 */ /* 0x000fea0003c00000 */
[----:B------:R0:W1:Y:S02]  /*26940*/  SHFL.IDX P6, R14, R13, R12, R11 ;  /* 0x0000000c0d0e7389 */ /* 0x00006400000c000b */
[----:B01----:R-:W-:Y:S01]  /*26950*/  ENDCOLLECTIVE ;  /* 0x000000000000791b */ /* 0x003fe20003800000 */
.L_x_681:
[----:B------:R-:W-:Y:S02]  /*26960*/  IMAD.MOV.U32 R13, RZ, RZ, R75 ;  /* 0x000000ffff0d7224 */ /* 0x000fe400078e004b */
[----:B------:R-:W-:Y:S01]  /*26970*/  IMAD.MOV.U32 R12, RZ, RZ, R2 ;  /* 0x000000ffff0c7224 */ /* 0x000fe200078e0002 */
[----:B------:R-:W-:-:S07]  /*26980*/  MOV R98, R14 ;  /* 0x0000000e00627202 */ /* 0x000fce0000000f00 */
[----:B------:R-:W-:Y:S05]  /*26990*/  WARPSYNC.COLLECTIVE R15, `(.L_x_682) ;  /* 0x000000000f087348 */ /* 0x000fea0003c00000 */
[----:B------:R0:W1:Y:S02]  /*269a0*/  SHFL.IDX P6, R14, R13, R12, R11 ;  /* 0x0000000c0d0e7389 */ /* 0x00006400000c000b */
[----:B01----:R-:W-:Y:S01]  /*269b0*/  ENDCOLLECTIVE ;  /* 0x000000000000791b */ /* 0x003fe20003800000 */
.L_x_682:
        /* <DEDUP_REMOVED lines=8> */
.L_x_683:
[----:B------:R-:W-:Y:S02]  /*26a40*/  IMAD.MOV.U32 R13, RZ, RZ, R77 ;  /* 0x000000ffff0d7224 */ /* 0x000fe400078e004d */
[----:B------:R-:W-:Y:S01]  /*26a50*/  IMAD.MOV.U32 R12, RZ, RZ, R2 ;  /* 0x000000ffff0c7224 */ /* 0x000fe200078e0002 */
[----:B------:R-:W-:-:S07]  /*26a60*/  MOV R100, R14 ;  /* 0x0000000e00647202 */ /* 0x000fce0000000f00 */
[----:B------:R-:W-:Y:S05]  /*26a70*/  WARPSYNC.COLLECTIVE R15, `(.L_x_684) ;  /* 0x000000000f087348 */ /* 0x000fea0003c00000 */
[----:B------:R0:W1:Y:S02]  /*26a80*/  SHFL.IDX P6, R14, R13, R12, R11 ;  /* 0x0000000c0d0e7389 */ /* 0x00006400000c000b */
[----:B01----:R-:W-:Y:S01]  /*26a90*/  ENDCOLLECTIVE ;  /* 0x000000000000791b */ /* 0x003fe20003800000 */
.L_x_684:
[----:B------:R-:W-:Y:S01]  /*26aa0*/  SEL R65, R75, R100, P0 ;  /* 0x000000644b417207 */ /* 0x000fe20000000000 */
[----:B------:R-:W-:Y:S02]  /*26ab0*/  IMAD.MOV.U32 R13, RZ, RZ, R110 ;  /* 0x000000ffff0d7224 */ /* 0x000fe400078e006e */
[----:B------:R-:W-:Y:S01]  /*26ac0*/  IMAD.MOV.U32 R12, RZ, RZ, R7 ;  /* 0x000000ffff0c7224 */ /* 0x000fe200078e0007 */
[----:B------:R-:W-:-:S07]  /*26ad0*/  MOV R77, R14 ;  /* 0x0000000e004d7202 */ /* 0x000fce0000000f00 */
[----:B------:R-:W-:Y:S05]  /*26ae0*/  WARPSYNC.COLLECTIVE R15, `(.L_x_685) ;  /* 0x000000000f087348 */ /* 0x000fea0003c00000 */
[----:B------:R0:W1:Y:S02]  /*26af0*/  SHFL.IDX P6, R14, R13, R12, R11 ;  /* 0x0000000c0d0e7389 */ /* 0x00006400000c000b */
[----:B01----:R-:W-:Y:S01]  /*26b00*/  ENDCOLLECTIVE ;  /* 0x000000000000791b */ /* 0x003fe20003800000 */
.L_x_685:
[----:B------:R-:W-:Y:S02]  /*26b10*/  IMAD.MOV.U32 R13, RZ, RZ, R79 ;  /* 0x000000ffff0d7224 */ /* 0x000fe400078e004f */
[----:B------:R-:W-:Y:S01]  /*26b20*/  IMAD.MOV.U32 R12, RZ, RZ, R2 ;  /* 0x000000ffff0c7224 */ /* 0x000fe200078e0002 */
[----:B------:R-:W-:-:S07]  /*26b30*/  MOV R110, R14 ;  /* 0x0000000e006e7202 */ /* 0x000fce0000000f00 */
[----:B------:R-:W-:Y:S05]  /*26b40*/  WARPSYNC.COLLECTIVE R15, `(.L_x_686) ;  /* 0x000000000f087348 */ /* 0x000fea0003c00000 */
[----:B------:R0:W1:Y:S02]  /*26b50*/  SHFL.IDX P6, R14, R13, R12, R11 ;  /* 0x0000000c0d0e7389 */ /* 0x00006400000c000b */
[----:B01----:R-:W-:Y:S01]  /*26b60*/  ENDCOLLECTIVE ;  /* 0x000000000000791b */ /* 0x003fe20003800000 */
.L_x_686:
        /* <DEDUP_REMOVED lines=8> */
.L_x_687:
[----:B------:R-:W-:Y:S02]  /*26bf0*/  IMAD.MOV.U32 R13, RZ, RZ, R109 ;  /* 0x000000ffff0d7224 */ /* 0x000fe400078e006d */
[----:B------:R-:W-:Y:S01]  /*26c00*/  IMAD.MOV.U32 R12, RZ, RZ, R2 ;  /* 0x000000ffff0c7224 */ /* 0x000fe200078e0002 */
[----:B------:R-:W-:-:S07]  /*26c10*/  MOV R112, R14 ;  /* 0x0000000e00707202 */ /* 0x000fce0000000f00 */
[----:B------:R-:W-:Y:S05]  /*26c20*/  WARPSYNC.COLLECTIVE R15, `(.L_x_688) ;  /* 0x000000000f087348 */ /* 0x000fea0003c00000 */
[----:B------:R0:W1:Y:S02]  /*26c30*/  SHFL.IDX P6, R14, R13, R12, R11 ;  /* 0x0000000c0d0e7389 */ /* 0x00006400000c000b */
[----:B01----:R-:W-:Y:S01]  /*26c40*/  ENDCOLLECTIVE ;  /* 0x000000000000791b */ /* 0x003fe20003800000 */
.L_x_688:
[----:B------:R-:W-:Y:S01]  /*26c50*/  SEL R73, R79, R112, P0 ;  /* 0x000000704f497207 */ /* 0x000fe20000000000 */
[----:B------:R-:W-:Y:S02]  /*26c60*/  IMAD.MOV.U32 R13, RZ, RZ, R114 ;  /* 0x000000ffff0d7224 */ /* 0x000fe400078e0072 */
[----:B------:R-:W-:Y:S01]  /*26c70*/  IMAD.MOV.U32 R12, RZ, RZ, R7 ;  /* 0x000000ffff0c7224 */ /* 0x000fe200078e0007 */
[----:B------:R-:W-:-:S07]  /*26c80*/  MOV R109, R14 ;  /* 0x0000000e006d7202 */ /* 0x000fce0000000f00 */
[----:B------:R-:W-:Y:S05]  /*26c90*/  WARPSYNC.COLLECTIVE R15, `(.L_x_689) ;  /* 0x000000000f087348 */ /* 0x000fea0003c00000 */
[----:B------:R0:W1:Y:S02]  /*26ca0*/  SHFL.IDX P6, R14, R13, R12, R11 ;  /* 0x0000000c0d0e7389 */ /* 0x00006400000c000b */
[----:B01----:R-:W-:Y:S01]  /*26cb0*/  ENDCOLLECTIVE ;  /* 0x000000000000791b */ /* 0x003fe20003800000 */
.L_x_689:
[----:B------:R-:W-:Y:S02]  /*26cc0*/  IMAD.MOV.U32 R13, RZ, RZ, R111 ;  /* 0x000000ffff0d7224 */ /* 0x000fe400078e006f */
[----:B------:R-:W-:Y:S01]  /*26cd0*/  IMAD.MOV.U32 R12, RZ, RZ, R2 ;  /* 0x000000ffff0c7224 */ /* 0x000fe200078e0002 */
[----:B------:R-:W-:-:S07]  /*26ce0*/  MOV R114, R14 ;  /* 0x0000000e00727202 */ /* 0x000fce0000000f00 */
[----:B------:R-:W-:Y:S05]  /*26cf0*/  WARPSYNC.COLLECTIVE R15, `(.L_x_690) ;  /* 0x000000000f087348 */ /* 0x000fea0003c00000 */
[----:B------:R0:W1:Y:S02]  /*26d00*/  SHFL.IDX P6, R14, R13, R12, R11 ;  /* 0x0000000c0d0e7389 */ /* 0x00006400000c000b */
[----:B01----:R-:W-:Y:S01]  /*26d10*/  ENDCOLLECTIVE ;  /* 0x000000000000791b */ /* 0x003fe20003800000 */
.L_x_690:
[----:B------:R-:W-:Y:S02]  /*26d20*/  IMAD.MOV.U32 R13, RZ, RZ, R116 ;  /* 0x000000ffff0d7224 */ /* 0x000fe400078e0074 */
[----:B------:R-:W-:Y:S01]  /*26d30*/  IMAD.MOV.U32 R12, RZ, RZ, R7 ;  /* 0x000000ffff0c7224 */ /* 0x000fe200078e0007 */
[----:B------:R-:W-:-:S07]  /*26d40*/  MOV R111, R14 ;  /* 0x0000000e006f7202 */ /* 0x000fce0000000f00 */
[----:B------:R-:W-:Y:S05]  /*26d50*/  WARPSYNC.COLLECTIVE R15, `(.L_x_691) ;  /* 0x000000000f087348 */ /* 0x000fea0003c00000 */
[----:B------:R0:W1:Y:S02]  /*26d60*/  SHFL.IDX P6, R14, R13, R12, R11 ;  /* 0x0000000c0d0e7389 */ /* 0x00006400000c000b */
[----:B01----:R-:W-:Y:S01]  /*26d70*/  ENDCOLLECTIVE ;  /* 0x000000000000791b */ /* 0x003fe20003800000 */
.L_x_691:
[----:B------:R-:W-:Y:S01]  /*26d80*/  IMAD.MOV.U32 R13, RZ, RZ, R5 ;  /* 0x000000ffff0d7224 */ /* 0x000fe200078e0005 */
[----:B------:R-:W-:Y:S01]  /*26d90*/  SEL R5, R53, R68, P0 ;  /* 0x0000004435057207 */ /* 0x000fe20000000000 */
[----:B------:R-:W-:Y:S02]  /*26da0*/  IMAD.MOV.U32 R12, RZ, RZ, R2 ;  /* 0x000000ffff0c7224 */ /* 0x000fe400078e0002 */
[----:B------:R-:W-:Y:S01]  /*26db0*/  IMAD.MOV.U32 R2, RZ, RZ, RZ ;  /* 0x000000ffff027224 */ /* 0x000fe200078e00ff */
[----:B------:R-:W-:-:S07]  /*26dc0*/  MOV R116, R14 ;  /* 0x0000000e00747202 */ /* 0x000fce0000000f00 */
[----:B------:R-:W-:Y:S05]  /*26dd0*/  WARPSYNC.COLLECTIVE R15, `(.L_x_692) ;  /* 0x000000000f087348 */ /* 0x000fea0003c00000 */
[----:B------:R0:W1:Y:S02]  /*26de0*/  SHFL.IDX P6, R14, R13, R12, R11 ;  /* 0x0000000c0d0e7389 */ /* 0x00006400000c000b */
[----:B01----:R-:W-:Y:S01]  /*26df0*/  ENDCOLLECTIVE ;  /* 0x000000000000791b */ /* 0x003fe20003800000 */
.L_x_692:
[----:B------:R-:W-:Y:S01]  /*26e00*/  SEL R77, R111, R116, P0 ;  /* 0x000000746f4d7207 */ /* 0x000fe20000000000 */
[----:B------:R-:W-:Y:S02]  /*26e10*/  IMAD.MOV.U32 R13, RZ, RZ, R3 ;  /* 0x000000ffff0d7224 */ /* 0x000fe400078e0003 */
[----:B------:R-:W-:Y:S01]  /*26e20*/  IMAD.MOV.U32 R12, RZ, RZ, R7 ;  /* 0x000000ffff0c7224 */ /* 0x000fe200078e0007 */
[----:B------:R-:W-:Y:S02]  /*26e30*/  SEL R7, R68, R53, P0 ;  /* 0x0000003544077207 */ /* 0x000fe40000000000 */
[----:B------:R-:W-:Y:S02]  /*26e40*/  SEL R53, R109, R114, P0 ;  /* 0x000000726d357207 */ /* 0x000fe40000000000 */
[----:B------:R-:W-:-:S07]  /*26e50*/  MOV R0, R14 ;  /* 0x0000000e00007202 */ /* 0x000fce0000000f00 */
[----:B------:R-:W-:Y:S05]  /*26e60*/  WARPSYNC.COLLECTIVE R15, `(.L_x_693) ;  /* 0x000000000f087348 */ /* 0x000fea0003c00000 */
[----:B------:R0:W1:Y:S02]  /*26e70*/  SHFL.IDX P6, R14, R13, R12, R11 ;  /* 0x0000000c0d0e7389 */ /* 0x00006400000c000b */
[----:B01----:R-:W-:Y:S01]  /*26e80*/  ENDCOLLECTIVE ;  /* 0x000000000000791b */ /* 0x003fe20003800000 */
.L_x_693:
[----:B------:R-:W-:Y:S02]  /*26e90*/  SEL R12, R33, R40, P0 ;  /* 0x00000028210c7207 */ /* 0x000fe40000000000 */
[----:B------:R-:W-:Y:S02]  /*26ea0*/  SEL R13, R67, R92, P0 ;  /* 0x0000005c430d7207 */ /* 0x000fe40000000000 */
[----:B------:R-:W-:Y:S02]  /*26eb0*/  SEL R15, R92, R67, P0 ;  /* 0x000000435c0f7207 */ /* 0x000fe40000000000 */
[----:B------:R-:W-:Y:S02]  /*26ec0*/  SEL R67, R100, R75, P0 ;  /* 0x0000004b64437207 */ /* 0x000fe40000000000 */
[----:B------:R-:W-:Y:S02]  /*26ed0*/  SEL R11, R70, R55, P0 ;  /* 0x00000037460b7207 */ /* 0x000fe40000000000 */
[----:B------:R-:W-:-:S02]  /*26ee0*/  MOV R3, R14 ;  /* 0x0000000e00037202 */ /* 0x000fc40000000f00 */
        /* <DEDUP_REMOVED lines=8> */
[----:B------:R-:W-:Y:S01]  /*26f70*/  SEL R79, R116, R111, P0 ;  /* 0x0000006f744f7207 */ /* 0x000fe20000000000 */
[----:B------:R-:W-:Y:S06]  /*26f80*/  BRA `(.L_x_694) ;  /* 0xffffff5000107947 */ /* 0x000fec000383ffff */
.L_x_484:
[----:B------:R-:W0:Y:S01]  /*26f90*/  S2R R6, SR_TID.X ;  /* 0x0000000000067919 */ /* 0x000e220000002100 */
[----:B------:R-:W-:Y:S01]  /*26fa0*/  BSSY B1, `(.L_x_695) ;  /* 0x000000a000017945 */ /* 0x000fe20003800000 */
[----:B------:R-:W-:Y:S01]  /*26fb0*/  MOV R12, RZ ;  /* 0x000000ff000c7202 */ /* 0x000fe20000000f00 */
[----:B------:R-:W-:Y:S02]  /*26fc0*/  IMAD.MOV.U32 R11, RZ, RZ, 0x1f ;  /* 0x0000001fff0b7424 */ /* 0x000fe400078e00ff */
[----:B------:R-:W-:Y:S01]  /*26fd0*/  IMAD.MOV.U32 R15, RZ, RZ, -0x1 ;  /* 0xffffffffff0f7424 */ /* 0x000fe200078e00ff */
[----:B0-----:R-:W-:-:S04]  /*26fe0*/  SHF.R.U32.HI R6, RZ, 0x5, R6 ;  /* 0x00000005ff067819 */ /* 0x001fc80000011606 */
[----:B------:R-:W-:-:S05]  /*26ff0*/  LOP3.LUT R6, R6, 0x3, RZ, 0xc0, !PT ;  /* 0x0000000306067812 */ /* 0x000fca00078ec0ff */
[----:B------:R-:W-:-:S07]  /*27000*/  IMAD.MOV.U32 R13, RZ, RZ, R6 ;  /* 0x000000ffff0d7224 */ /* 0x000fce00078e0006 */
[----:B------:R-:W-:Y:S05]  /*27010*/  WARPSYNC.COLLECTIVE R15, `(.L_x_696) ;  /* 0x000000000f087348 */ /* 0x000fea0003c00000 */
[----:B------:R0:W1:Y:S02]  /*27020*/  SHFL.IDX P6, R14, R13, R12, R11 ;  /* 0x0000000c0d0e7389 */ /* 0x00006400000c000b */
[----:B01----:R-:W-:Y:S01]  /*27030*/  ENDCOLLECTIVE ;  /* 0x000000000000791b */ /* 0x003fe20003800000 */
.L_x_696:
[----:B------:R-:W-:Y:S05]  /*27040*/  BSYNC B1 ;  /* 0x0000000000017941 */ /* 0x000fea0003800000 */
.L_x_695:
[----:B------:R-:W-:Y:S05]  /*27050*/  BRA `(.L_x_697) ;  /* 0xffffff8000707947 */ /* 0x000fea000383ffff */
.L_x_486:
[----:B------:R-:W-:Y:S01]  /*27060*/  BSSY B1, `(.L_x_698) ;  /* 0x0000006000017945 */ /* 0x000fe20003800000 */
[----:B------:R-:W-:-:S07]  /*27070*/  MOV R15, 0xffffffff ;  /* 0xffffffff000f7802 */ /* 0x000fce0000000f00 */
[----:B0-----:R-:W-:Y:S05]  /*27080*/  WARPSYNC.COLLECTIVE R15, `(.L_x_699) ;  /* 0x000000000f0c7348 */ /* 0x001fea0003c00000 */
[----:B------:R-:W-:Y:S02]  /*27090*/  ELECT P6, UR62, PT ;  /* 0x00000000003e782f */ /* 0x000fe400038c0000 */
[----:B------:R-:W-:Y:S01]  /*270a0*/  MOV R14, UR62 ;  /* 0x0000003e000e7c02 */ /* 0x000fe20008000f00 */
[----:B0-----:R-:W-:Y:S10]  /*270b0*/  ENDCOLLECTIVE ;  /* 0x000000000000791b */ /* 0x001ff40003800000 */
.L_x_699:
[----:B------:R-:W-:Y:S05]  /*270c0*/  BSYNC B1 ;  /* 0x0000000000017941 */ /* 0x000fea0003800000 */
.L_x_698:
[----:B------:R-:W-:Y:S05]  /*270d0*/  BRA `(.L_x_485) ;  /* 0xffffff8000687947 */ /* 0x000fea000383ffff */
.L_x_488:
[----:B0-----:R0:W1:Y:S02]  /*270e0*/  SYNCS.PHASECHK.TRANS64.TRYWAIT P0, [R11+URZ+0x38820], R5 ;  /* 0x038820050b0075a7 */ /* 0x001064000800017f */
[----:B-1----:R-:W-:Y:S05]  /*270f0*/  @!P0 NANOSLEEP.SYNCS 0x989680 ;  /* 0x009896800000895d */ /* 0x002fea0003900000 */
[----:B------:R-:W1:Y:S02]  /*27100*/  @!P0 SYNCS.PHASECHK.TRANS64 P0, [R11+URZ+0x38820], R5 ;  /* 0x038820050b0085a7 */ /* 0x000e64000800007f */
[----:B-1----:R-:W-:Y:S05]  /*27110*/  @!P0 BRA `(.L_x_488) ;  /* 0xfffffffc00f08947 */ /* 0x002fea000383ffff */
[----:B------:R-:W-:Y:S05]  /*27120*/  BRA `(.L_x_700) ;  /* 0xffffff8000847947 */ /* 0x000fea000383ffff */
.L_x_492:
[----:B-1----:R1:W2:Y:S02]  /*27130*/  SYNCS.PHASECHK.TRANS64.TRYWAIT P0, [R8+URZ+0x388a0], R12 ;  /* 0x0388a00c080075a7 */ /* 0x0022a4000800017f */
[----:B--2---:R-:W-:Y:S05]  /*27140*/  @!P0 NANOSLEEP.SYNCS 0x989680 ;  /* 0x009896800000895d */ /* 0x004fea0003900000 */
[----:B------:R-:W2:Y:S02]  /*27150*/  @!P0 SYNCS.PHASECHK.TRANS64 P0, [R8+URZ+0x388a0], R12 ;  /* 0x0388a00c080085a7 */ /* 0x000ea4000800007f */
[----:B--2---:R-:W-:Y:S05]  /*27160*/  @!P0 BRA `(.L_x_492) ;  /* 0xfffffffc00f08947 */ /* 0x004fea000383ffff */
[----:B------:R-:W-:Y:S05]  /*27170*/  BRA `(.L_x_701) ;  /* 0xffffff8000a47947 */ /* 0x000fea000383ffff */
.L_x_498:
[----:B0-----:R0:W2:Y:S02]  /*27180*/  SYNCS.PHASECHK.TRANS64.TRYWAIT P0, [R8+URZ+0x388c0], R12 ;  /* 0x0388c00c080075a7 */ /* 0x0010a4000800017f */
[----:B--2---:R-:W-:Y:S05]  /*27190*/  @!P0 NANOSLEEP.SYNCS 0x989680 ;  /* 0x009896800000895d */ /* 0x004fea0003900000 */
[----:B------:R-:W2:Y:S02]  /*271a0*/  @!P0 SYNCS.PHASECHK.TRANS64 P0, [R8+URZ+0x388c0], R12 ;  /* 0x0388c00c080085a7 */ /* 0x000ea4000800007f */
[----:B--2---:R-:W-:Y:S05]  /*271b0*/  @!P0 BRA `(.L_x_498) ;  /* 0xfffffffc00f08947 */ /* 0x004fea000383ffff */
[----:B------:R-:W-:Y:S05]  /*271c0*/  BRA `(.L_x_702) ;  /* 0xffffff8400647947 */ /* 0x000fea000383ffff */
.L_x_506:
[----:B0-----:R0:W1:Y:S02]  /*271d0*/  SYNCS.PHASECHK.TRANS64.TRYWAIT P1, [R7+URZ+0x388a0], R6 ;  /* 0x0388a006070075a7 */ /* 0x001064000802017f */
[----:B-1----:R-:W-:Y:S05]  /*271e0*/  @!P1 NANOSLEEP.SYNCS 0x989680 ;  /* 0x009896800000995d */ /* 0x002fea0003900000 */
[----:B------:R-:W1:Y:S02]  /*271f0*/  @!P1 SYNCS.PHASECHK.TRANS64 P1, [R7+URZ+0x388a0], R6 ;  /* 0x0388a006070095a7 */ /* 0x000e64000802007f */
[----:B-1----:R-:W-:Y:S05]  /*27200*/  @!P1 BRA `(.L_x_506) ;  /* 0xfffffffc00f09947 */ /* 0x002fea000383ffff */
[----:B------:R-:W-:Y:S05]  /*27210*/  BRA `(.L_x_703) ;  /* 0xffffff8800807947 */ /* 0x000fea000383ffff */
.L_x_512:
[----:B-1----:R1:W2:Y:S02]  /*27220*/  SYNCS.PHASECHK.TRANS64.TRYWAIT P1, [R7+URZ+0x388c0], R6 ;  /* 0x0388c006070075a7 */ /* 0x0022a4000802017f */
[----:B--2---:R-:W-:Y:S05]  /*27230*/  @!P1 NANOSLEEP.SYNCS 0x989680 ;  /* 0x009896800000995d */ /* 0x004fea0003900000 */
[----:B------:R-:W2:Y:S02]  /*27240*/  @!P1 SYNCS.PHASECHK.TRANS64 P1, [R7+URZ+0x388c0], R6 ;  /* 0x0388c006070095a7 */ /* 0x000ea4000802007f */
[----:B--2---:R-:W-:Y:S05]  /*27250*/  @!P1 BRA `(.L_x_512) ;  /* 0xfffffffc00f09947 */ /* 0x004fea000383ffff */
[----:B------:R-:W-:Y:S05]  /*27260*/  BRA `(.L_x_704) ;  /* 0xffffff8c00387947 */ /* 0x000fea000383ffff */
.L_x_527:
[----:B------:R-:W1:Y:S01]  /*27270*/  S2R R5, SR_TID.X ;  /* 0x0000000000057919 */ /* 0x000e620000002100 */
[----:B------:R-:W-:Y:S01]  /*27280*/  BSSY B0, `(.L_x_705) ;  /* 0x000000a000007945 */ /* 0x000fe20003800000 */
[----:B------:R-:W-:Y:S01]  /*27290*/  IMAD.MOV.U32 R12, RZ, RZ, RZ ;  /* 0x000000ffff0c7224 */ /* 0x000fe200078e00ff */
[----:B------:R-:W-:Y:S01]  /*272a0*/  MOV R11, 0x1f ;  /* 0x0000001f000b7802 */ /* 0x000fe20000000f00 */
[----:B------:R-:W-:Y:S01]  /*272b0*/  IMAD.MOV.U32 R15, RZ, RZ, -0x1 ;  /* 0xffffffffff0f7424 */ /* 0x000fe200078e00ff */
[----:B-1----:R-:W-:-:S04]  /*272c0*/  SHF.R.U32.HI R5, RZ, 0x5, R5 ;  /* 0x00000005ff057819 */ /* 0x002fc80000011605 */
[----:B------:R-:W-:-:S05]  /*272d0*/  LOP3.LUT R5, R5, 0x3, RZ, 0xc0, !PT ;  /* 0x0000000305057812 */ /* 0x000fca00078ec0ff */
[----:B------:R-:W-:-:S07]  /*272e0*/  IMAD.MOV.U32 R13, RZ, RZ, R5 ;  /* 0x000000ffff0d7224 */ /* 0x000fce00078e0005 */
[----:B0-----:R-:W-:Y:S05]  /*272f0*/  WARPSYNC.COLLECTIVE R15, `(.L_x_706) ;  /* 0x000000000f087348 */ /* 0x001fea0003c00000 */
[----:B------:R1:W2:Y:S02]  /*27300*/  SHFL.IDX P6, R14, R13, R12, R11 ;  /* 0x0000000c0d0e7389 */ /* 0x0002a400000c000b */
[----:B012---:R-:W-:Y:S01]  /*27310*/  ENDCOLLECTIVE ;  /* 0x000000000000791b */ /* 0x007fe20003800000 */
.L_x_706:
[----:B------:R-:W-:Y:S05]  /*27320*/  BSYNC B0 ;  /* 0x0000000000007941 */ /* 0x000fea0003800000 */
.L_x_705:
[----:B------:R-:W-:Y:S05]  /*27330*/  BRA `(.L_x_707) ;  /* 0xffffff9800cc7947 */ /* 0x000fea000383ffff */
.L_x_529:
[----:B------:R-:W-:Y:S01]  /*27340*/  BSSY B0, `(.L_x_708) ;  /* 0x0000006000007945 */ /* 0x000fe20003800000 */
[----:B------:R-:W-:-:S07]  /*27350*/  IMAD.MOV.U32 R15, RZ, RZ, -0x1 ;  /* 0xffffffffff0f7424 */ /* 0x000fce00078e00ff */
[----:B01----:R-:W-:Y:S05]  /*27360*/  WARPSYNC.COLLECTIVE R15, `(.L_x_709) ;  /* 0x000000000f0c7348 */ /* 0x003fea0003c00000 */
[----:B------:R-:W-:Y:S02]  /*27370*/  ELECT P6, UR62, PT ;  /* 0x00000000003e782f */ /* 0x000fe400038c0000 */
[----:B------:R-:W-:Y:S01]  /*27380*/  MOV R14, UR62 ;  /* 0x0000003e000e7c02 */ /* 0x000fe20008000f00 */
[----:B01----:R-:W-:Y:S10]  /*27390*/  ENDCOLLECTIVE ;  /* 0x000000000000791b */ /* 0x003ff40003800000 */
.L_x_709:
[----:B------:R-:W-:Y:S05]  /*273a0*/  BSYNC B0 ;  /* 0x0000000000007941 */ /* 0x000fea0003800000 */
.L_x_708:
[----:B------:R-:W-:Y:S05]  /*273b0*/  BRA `(.L_x_710) ;  /* 0xffffff9800c47947 */ /* 0x000fea000383ffff */
.L_x_532:
[----:B-1----:R1:W2:Y:S02]  /*273c0*/  SYNCS.PHASECHK.TRANS64.TRYWAIT P2, [R6+URZ+0x38880], R8 ;  /* 0x03888008060075a7 */ /* 0x0022a4000804017f */
[----:B--2---:R-:W-:Y:S05]  /*273d0*/  @!P2 NANOSLEEP.SYNCS 0x989680 ;  /* 0x009896800000a95d */ /* 0x004fea0003900000 */
[----:B------:R-:W2:Y:S02]  /*273e0*/  @!P2 SYNCS.PHASECHK.TRANS64 P2, [R6+URZ+0x38880], R8 ;  /* 0x038880080600a5a7 */ /* 0x000ea4000804007f */
[----:B--2---:R-:W-:Y:S05]  /*273f0*/  @!P2 BRA `(.L_x_532) ;  /* 0xfffffffc00f0a947 */ /* 0x004fea000383ffff */
[----:B------:R-:W-:Y:S05]  /*27400*/  BRA `(.L_x_711) ;  /* 0xffffff9c00407947 */ /* 0x000fea000383ffff */
.L_x_534:
[----:B--2---:R2:W3:Y:S02]  /*27410*/  SYNCS.PHASECHK.TRANS64.TRYWAIT P2, [R6+URZ+0x38840], R8 ;  /* 0x03884008060075a7 */ /* 0x0044e4000804017f */
[----:B---3--:R-:W-:Y:S05]  /*27420*/  @!P2 NANOSLEEP.SYNCS 0x989680 ;  /* 0x009896800000a95d */ /* 0x008fea0003900000 */
[----:B------:R-:W3:Y:S02]  /*27430*/  @!P2 SYNCS.PHASECHK.TRANS64 P2, [R6+URZ+0x38840], R8 ;  /* 0x038840080600a5a7 */ /* 0x000ee4000804007f */
[----:B---3--:R-:W-:Y:S05]  /*27440*/  @!P2 BRA `(.L_x_534) ;  /* 0xfffffffc00f0a947 */ /* 0x008fea000383ffff */
[----:B------:R-:W-:Y:S05]  /*27450*/  BRA `(.L_x_712) ;  /* 0xffffff9c00b87947 */ /* 0x000fea000383ffff */
.L_x_537:
[----:B-1----:R-:W1:Y:S01]  /*27460*/  S2R R5, SR_CgaCtaId ;  /* 0x0000000000057919 */ /* 0x002e620000008800 */
[----:B------:R-:W-:-:S04]  /*27470*/  MOV R4, 0x400 ;  /* 0x0000040000047802 */ /* 0x000fc80000000f00 */
[----:B-1----:R-:W-:-:S04]  /*27480*/  LEA R4, R5, R4, 0x18 ;  /* 0x0000000405047211 */ /* 0x002fc800078ec0ff */
[----:B------:R1:W2:Y:S03]  /*27490*/  SYNCS.PHASECHK.TRANS64.TRYWAIT P0, [R4+URZ+0x38820], R3 ;  /* 0x03882003040075a7 */ /* 0x0002a6000800017f */
[----:B--2---:R-:W-:Y:S05]  /*274a0*/  @!P0 NANOSLEEP.SYNCS 0x989680 ;  /* 0x009896800000895d */ /* 0x004fea0003900000 */
[----:B------:R-:W2:Y:S02]  /*274b0*/  @!P0 SYNCS.PHASECHK.TRANS64 P0, [R4+URZ+0x38820], R3 ;  /* 0x03882003040085a7 */ /* 0x000ea4000800007f */
[----:B--2---:R-:W-:Y:S05]  /*274c0*/  @!P0 BRA `(.L_x_537) ;  /* 0xfffffffc00e48947 */ /* 0x004fea000383ffff */
[----:B------:R-:W-:Y:S05]  /*274d0*/  BRA `(.L_x_713) ;  /* 0xffffffa000b47947 */ /* 0x000fea000383ffff */
.L_x_543:
[----:B--2---:R2:W3:Y:S02]  /*274e0*/  SYNCS.PHASECHK.TRANS64.TRYWAIT P0, [R5+URZ+0x38880], R4 ;  /* 0x03888004050075a7 */ /* 0x0044e4000800017f */
[----:B---3--:R-:W-:Y:S05]  /*274f0*/  @!P0 NANOSLEEP.SYNCS 0x989680 ;  /* 0x009896800000895d */ /* 0x008fea0003900000 */
[----:B------:R-:W3:Y:S02]  /*27500*/  @!P0 SYNCS.PHASECHK.TRANS64 P0, [R5+URZ+0x38880], R4 ;  /* 0x03888004050085a7 */ /* 0x000ee4000800007f */
[----:B---3--:R-:W-:Y:S05]  /*27510*/  @!P0 BRA `(.L_x_543) ;  /* 0xfffffffc00f08947 */ /* 0x008fea000383ffff */
[----:B------:R-:W-:Y:S05]  /*27520*/  BRA `(.L_x_714) ;  /* 0xffffffa400707947 */ /* 0x000fea000383ffff */
.L_x_549:
[----:B-1----:R1:W3:Y:S02]  /*27530*/  SYNCS.PHASECHK.TRANS64.TRYWAIT P0, [R5+URZ+0x38840], R4 ;  /* 0x03884004050075a7 */ /* 0x0022e4000800017f */
[----:B---3--:R-:W-:Y:S05]  /*27540*/  @!P0 NANOSLEEP.SYNCS 0x989680 ;  /* 0x009896800000895d */ /* 0x008fea0003900000 */
[----:B------:R-:W3:Y:S02]  /*27550*/  @!P0 SYNCS.PHASECHK.TRANS64 P0, [R5+URZ+0x38840], R4 ;  /* 0x03884004050085a7 */ /* 0x000ee4000800007f */
[----:B---3--:R-:W-:Y:S05]  /*27560*/  @!P0 BRA `(.L_x_549) ;  /* 0xfffffffc00f08947 */ /* 0x008fea000383ffff */
[----:B------:R-:W-:Y:S05]  /*27570*/  BRA `(.L_x_715) ;  /* 0xffffffa8003c7947 */ /* 0x000fea000383ffff */
.L_x_556:
[----:B--2---:R-:W2:Y:S02]  /*27580*/  LDL R4, [R1+0x8] ;  /* 0x0000080001047983 */ /* 0x004ea40000100800 */
[----:B--2---:R2:W3:Y:S02]  /*27590*/  SYNCS.PHASECHK.TRANS64.TRYWAIT P2, [R4+URZ+0x38870], R3 ;  /* 0x03887003040075a7 */ /* 0x0044e4000804017f */
[----:B---3--:R-:W-:Y:S05]  /*275a0*/  @!P2 NANOSLEEP.SYNCS 0x989680 ;  /* 0x009896800000a95d */ /* 0x008fea0003900000 */
[----:B------:R-:W3:Y:S02]  /*275b0*/  @!P2 SYNCS.PHASECHK.TRANS64 P2, [R4+URZ+0x38870], R3 ;  /* 0x038870030400a5a7 */ /* 0x000ee4000804007f */
[----:B---3--:R-:W-:Y:S05]  /*275c0*/  @!P2 BRA `(.L_x_556) ;  /* 0xfffffffc00eca947 */ /* 0x008fea000383ffff */
[----:B------:R-:W-:Y:S05]  /*275d0*/  BRA `(.L_x_716) ;  /* 0xffffffac00207947 */ /* 0x000fea000383ffff */
.L_x_558:
[----:B--2---:R-:W2:Y:S02]  /*275e0*/  LDL R4, [R1+0x8] ;  /* 0x0000080001047983 */ /* 0x004ea40000100800 */
[----:B--2---:R2:W3:Y:S02]  /*275f0*/  SYNCS.PHASECHK.TRANS64.TRYWAIT P2, [R4+URZ+0x38860], R3 ;  /* 0x03886003040075a7 */ /* 0x0044e4000804017f */
[----:B---3--:R-:W-:Y:S05]  /*27600*/  @!P2 NANOSLEEP.SYNCS 0x989680 ;  /* 0x009896800000a95d */ /* 0x008fea0003900000 */
[----:B------:R-:W3:Y:S02]  /*27610*/  @!P2 SYNCS.PHASECHK.TRANS64 P2, [R4+URZ+0x38860], R3 ;  /* 0x038860030400a5a7 */ /* 0x000ee4000804007f */
[----:B---3--:R-:W-:Y:S05]  /*27620*/  @!P2 BRA `(.L_x_558) ;  /* 0xfffffffc00eca947 */ /* 0x008fea000383ffff */
[----:B------:R-:W-:Y:S05]  /*27630*/  BRA `(.L_x_717) ;  /* 0xffffffac00287947 */ /* 0x000fea000383ffff */
.L_x_565:
[----:B-1----:R1:W2:Y:S02]  /*27640*/  SYNCS.PHASECHK.TRANS64.TRYWAIT P0, [R21+URZ+0x38870], R0 ;  /* 0x03887000150075a7 */ /* 0x0022a4000800017f */
[----:B--2---:R-:W-:Y:S05]  /*27650*/  @!P0 NANOSLEEP.SYNCS 0x989680 ;  /* 0x009896800000895d */ /* 0x004fea0003900000 */
[----:B------:R-:W2:Y:S02]  /*27660*/  @!P0 SYNCS.PHASECHK.TRANS64 P0, [R21+URZ+0x38870], R0 ;  /* 0x03887000150085a7 */ /* 0x000ea4000800007f */
[----:B--2---:R-:W-:Y:S05]  /*27670*/  @!P0 BRA `(.L_x_565) ;  /* 0xfffffffc00f08947 */ /* 0x004fea000383ffff */
[----:B------:R-:W-:Y:S05]  /*27680*/  BRA `(.L_x_718) ;  /* 0xffffffb400dc7947 */ /* 0x000fea000383ffff */
.L_x_567:
[----:B-1----:R1:W2:Y:S02]  /*27690*/  SYNCS.PHASECHK.TRANS64.TRYWAIT P0, [R21+URZ+0x38860], R0 ;  /* 0x03886000150075a7 */ /* 0x0022a4000800017f */
[----:B--2---:R-:W-:Y:S05]  /*276a0*/  @!P0 NANOSLEEP.SYNCS 0x989680 ;  /* 0x009896800000895d */ /* 0x004fea0003900000 */
[----:B------:R-:W2:Y:S02]  /*276b0*/  @!P0 SYNCS.PHASECHK.TRANS64 P0, [R21+URZ+0x38860], R0 ;  /* 0x03886000150085a7 */ /* 0x000ea4000800007f */
[----:B--2---:R-:W-:Y:S05]  /*276c0*/  @!P0 BRA `(.L_x_567) ;  /* 0xfffffffc00f08947 */ /* 0x004fea000383ffff */
[----:B------:R-:W-:Y:S05]  /*276d0*/  BRA `(.L_x_719) ;  /* 0xffffffb400e47947 */ /* 0x000fea000383ffff */
.L_x_571:
[----:B------:R-:W2:Y:S01]  /*276e0*/  LDL R3, [R1] ;  /* 0x0000000001037983 */ /* 0x000ea20000100800 */
[----:B------:R-:W-:Y:S01]  /*276f0*/  BSSY B0, `(.L_x_720) ;  /* 0x0000008000007945 */ /* 0x000fe20003800000 */
[----:B------:R-:W-:Y:S01]  /*27700*/  IMAD.MOV.U32 R12, RZ, RZ, RZ ;  /* 0x000000ffff0c7224 */ /* 0x000fe200078e00ff */
[----:B------:R-:W-:Y:S01]  /*27710*/  MOV R15, 0xffffffff ;  /* 0xffffffff000f7802 */ /* 0x000fe20000000f00 */
[----:B------:R-:W-:Y:S01]  /*27720*/  IMAD.MOV.U32 R11, RZ, RZ, 0x1f ;  /* 0x0000001fff0b7424 */ /* 0x000fe200078e00ff */
[----:B--2---:R-:W-:-:S07]  /*27730*/  MOV R13, R3 ;  /* 0x00000003000d7202 */ /* 0x004fce0000000f00 */
[----:B------:R-:W-:Y:S05]  /*27740*/  WARPSYNC.COLLECTIVE R15, `(.L_x_721) ;  /* 0x000000000f087348 */ /* 0x000fea0003c00000 */
[----:B------:R0:W1:Y:S02]  /*27750*/  SHFL.IDX P6, R14, R13, R12, R11 ;  /* 0x0000000c0d0e7389 */ /* 0x00006400000c000b */
[----:B01----:R-:W-:Y:S01]  /*27760*/  ENDCOLLECTIVE ;  /* 0x000000000000791b */ /* 0x003fe20003800000 */
.L_x_721:
[----:B------:R-:W-:Y:S05]  /*27770*/  BSYNC B0 ;  /* 0x0000000000007941 */ /* 0x000fea0003800000 */
.L_x_720:
[----:B------:R0:W5:Y:S01]  /*27780*/  LDL R2, [R1+0xc] ;  /* 0x00000c0001027983 */ /* 0x0001620000100800 */
[----:B------:R-:W-:Y:S01]  /*27790*/  IMAD.MOV.U32 R13, RZ, RZ, R3 ;  /* 0x000000ffff0d7224 */ /* 0x000fe200078e0003 */
[----:B------:R-:W-:Y:S01]  /*277a0*/  MOV R12, 0x1 ;  /* 0x00000001000c7802 */ /* 0x000fe20000000f00 */
[----:B------:R-:W-:Y:S02]  /*277b0*/  IMAD.MOV.U32 R11, RZ, RZ, 0x1f ;  /* 0x0000001fff0b7424 */ /* 0x000fe400078e00ff */
[----:B------:R-:W-:Y:S02]  /*277c0*/  IMAD.MOV.U32 R15, RZ, RZ, -0x1 ;  /* 0xffffffffff0f7424 */ /* 0x000fe400078e00ff */
[----:B------:R-:W-:-:S07]  /*277d0*/  IMAD.MOV.U32 R0, RZ, RZ, R14 ;  /* 0x000000ffff007224 */ /* 0x000fce00078e000e */
[----:B0----5:R-:W-:Y:S05]  /*277e0*/  WARPSYNC.COLLECTIVE R15, `(.L_x_722) ;  /* 0x000000000f087348 */ /* 0x021fea0003c00000 */
[----:B------:R1:W2:Y:S02]  /*277f0*/  SHFL.IDX P6, R14, R13, R12, R11 ;  /* 0x0000000c0d0e7389 */ /* 0x0002a400000c000b */
[----:B012--5:R-:W-:Y:S01]  /*27800*/  ENDCOLLECTIVE ;  /* 0x000000000000791b */ /* 0x027fe20003800000 */
.L_x_722:
[----:B------:R-:W-:Y:S01]  /*27810*/  ULDC UR4, c[0x0][0xc14] ;  /* 0x0003050000047ab9 */ /* 0x000fe20000000800 */
[----:B------:R-:W-:Y:S01]  /*27820*/  IMAD.IADD R5, R2, 0x1, R7 ;  /* 0x0000000102057824 */ /* 0x000fe200078e0207 */
[----:B------:R-:W-:-:S04]  /*27830*/  MOV R4, R14 ;  /* 0x0000000e00047202 */ /* 0x000fc80000000f00 */
[----:B------:R-:W-:-:S13]  /*27840*/  ISETP.GE.OR P1, PT, R5, UR4, !P0 ;  /* 0x0000000405007c0c */ /* 0x000fda000c726670 */
[----:B------:R-:W0:Y:S02]  /*27850*/  @!P1 LDC.64 R2, c[0x0][0xc58] ;  /* 0x00031600ff029b82 */ /* 0x000e240000000a00 */
[----:B0-----:R-:W-:-:S06]  /*27860*/  @!P1 IMAD.WIDE R2, R5, 0x4, R2 ;  /* 0x0000000405029825 */ /* 0x001fcc00078e0202 */
[----:B------:R0:W2:Y:S01]  /*27870*/  @!P1 LDG.E R2, desc[UR42][R2.64] ;  /* 0x0000002a02029981 */ /* 0x0000a2000c1e1900 */
[----:B------:R-:W-:Y:S01]  /*27880*/  IMAD.MOV.U32 R11, RZ, RZ, RZ ;  /* 0x000000ffff0b7224 */ /* 0x000fe200078e00ff */
[C---:B------:R-:W-:Y:S02]  /*27890*/  ISETP.GE.U32.AND P2, PT, R7.reuse, 0x2, PT ;  /* 0x000000020700780c */ /* 0x040fe40003f46070 */
[C---:B------:R-:W-:Y:S02]  /*278a0*/  ISETP.GE.U32.AND P3, PT, R7.reuse, 0x4, PT ;  /* 0x000000040700780c */ /* 0x040fe40003f66070 */
[C---:B------:R-:W-:Y:S02]  /*278b0*/  ISETP.GE.U32.AND P4, PT, R7.reuse, 0x8, PT ;  /* 0x000000080700780c */ /* 0x040fe40003f86070 */
[----:B------:R-:W-:Y:S01]  /*278c0*/  ISETP.GE.U32.AND P5, PT, R7, 0x10, PT ;  /* 0x000000100700780c */ /* 0x000fe20003fa6070 */
[----:B0-----:R-:W-:Y:S01]  /*278d0*/  IMAD.MOV.U32 R3, RZ, RZ, RZ ;  /* 0x000000ffff037224 */ /* 0x001fe200078e00ff */
[----:B--2---:R-:W-:-:S02]  /*278e0*/  @!P1 MOV R3, R2 ;  /* 0x0000000200039202 */ /* 0x004fc40000000f00 */
[----:B------:R-:W-:-:S03]  /*278f0*/  ISETP.NE.AND P1, PT, R7, RZ, PT ;  /* 0x000000ff0700720c */ /* 0x000fc60003f25270 */
[----:B------:R-:W-:-:S10]  /*27900*/  IMAD.MOV.U32 R13, RZ, RZ, R3 ;  /* 0x000000ffff0d7224 */ /* 0x000fd400078e0003 */
[----:B------:R-:W-:Y:S05]  /*27910*/  WARPSYNC.COLLECTIVE R15, `(.L_x_723) ;  /* 0x000000000f087348 */ /* 0x000fea0003c00000 */
[----:B------:R0:W1:Y:S02]  /*27920*/  SHFL.UP P6, R14, R13, R12, R11 ;  /* 0x0400000c0d0e7389 */ /* 0x00006400000c000b */
[----:B01----:R-:W-:Y:S01]  /*27930*/  ENDCOLLECTIVE ;  /* 0x000000000000791b */ /* 0x003fe20003800000 */
.L_x_723:
[----:B------:R-:W-:Y:S01]  /*27940*/  IMAD.MOV.U32 R12, RZ, RZ, 0x2 ;  /* 0x00000002ff0c7424 */ /* 0x000fe200078e00ff */
[----:B------:R-:W-:-:S04]  /*27950*/  SEL R14, R14, RZ, P1 ;  /* 0x000000ff0e0e7207 */ /* 0x000fc80000800000 */
[----:B------:R-:W-:-:S05]  /*27960*/  IADD3 R2, R3, R14, RZ ;  /* 0x0000000e03027210 */ /* 0x000fca0007ffe0ff */
[----:B------:R-:W-:-:S07]  /*27970*/  IMAD.MOV.U32 R13, RZ, RZ, R2 ;  /* 0x000000ffff0d7224 */ /* 0x000fce00078e0002 */
[----:B------:R-:W-:Y:S05]  /*27980*/  WARPSYNC.COLLECTIVE R15, `(.L_x_724) ;  /* 0x000000000f087348 */ /* 0x000fea0003c00000 */
[----:B------:R0:W1:Y:S02]  /*27990*/  SHFL.UP P6, R14, R13, R12, R11 ;  /* 0x0400000c0d0e7389 */ /* 0x00006400000c000b */
[----:B01----:R-:W-:Y:S01]  /*279a0*/  ENDCOLLECTIVE ;  /* 0x000000000000791b */ /* 0x003fe20003800000 */
.L_x_724:
[----:B------:R-:W-:Y:S01]  /*279b0*/  IMAD.MOV.U32 R12, RZ, RZ, 0x4 ;  /* 0x00000004ff0c7424 */ /* 0x000fe200078e00ff */
[----:B------:R-:W-:-:S04]  /*279c0*/  SEL R5, R14, RZ, P2 ;  /* 0x000000ff0e057207 */ /* 0x000fc80001000000 */
[----:B------:R-:W-:-:S05]  /*279d0*/  IADD3 R2, R2, R5, RZ ;  /* 0x0000000502027210 */ /* 0x000fca0007ffe0ff */
[----:B------:R-:W-:-:S07]  /*279e0*/  IMAD.MOV.U32 R13, RZ, RZ, R2 ;  /* 0x000000ffff0d7224 */ /* 0x000fce00078e0002 */
[----:B------:R-:W-:Y:S05]  /*279f0*/  WARPSYNC.COLLECTIVE R15, `(.L_x_725) ;  /* 0x000000000f087348 */ /* 0x000fea0003c00000 */
[----:B------:R0:W1:Y:S02]  /*27a00*/  SHFL.UP P6, R14, R13, R12, R11 ;  /* 0x0400000c0d0e7389 */ /* 0x00006400000c000b */
[----:B01----:R-:W-:Y:S01]  /*27a10*/  ENDCOLLECTIVE ;  /* 0x000000000000791b */ /* 0x003fe20003800000 */
.L_x_725:
[----:B------:R-:W-:Y:S01]  /*27a20*/  IMAD.MOV.U32 R12, RZ, RZ, 0x8 ;  /* 0x00000008ff0c7424 */ /* 0x000fe200078e00ff */
[----:B------:R-:W-:-:S04]  /*27a30*/  SEL R5, R14, RZ, P3 ;  /* 0x000000ff0e057207 */ /* 0x000fc80001800000 */
[----:B------:R-:W-:-:S05]  /*27a40*/  IADD3 R2, R2, R5, RZ ;  /* 0x0000000502027210 */ /* 0x000fca0007ffe0ff */
[----:B------:R-:W-:-:S07]  /*27a50*/  IMAD.MOV.U32 R13, RZ, RZ, R2 ;  /* 0x000000ffff0d7224 */ /* 0x000fce00078e0002 */
[----:B------:R-:W-:Y:S05]  /*27a60*/  WARPSYNC.COLLECTIVE R15, `(.L_x_726) ;  /* 0x000000000f087348 */ /* 0x000fea0003c00000 */
[----:B------:R0:W1:Y:S02]  /*27a70*/  SHFL.UP P6, R14, R13, R12, R11 ;  /* 0x0400000c0d0e7389 */ /* 0x00006400000c000b */
[----:B01----:R-:W-:Y:S01]  /*27a80*/  ENDCOLLECTIVE ;  /* 0x000000000000791b */ /* 0x003fe20003800000 */
.L_x_726:
[----:B------:R-:W-:Y:S01]  /*27a90*/  IMAD.MOV.U32 R12, RZ, RZ, 0x10 ;  /* 0x00000010ff0c7424 */ /* 0x000fe200078e00ff */
[----:B------:R-:W-:-:S04]  /*27aa0*/  SEL R5, R14, RZ, P4 ;  /* 0x000000ff0e057207 */ /* 0x000fc80002000000 */
[----:B------:R-:W-:-:S05]  /*27ab0*/  IADD3 R2, R2, R5, RZ ;  /* 0x0000000502027210 */ /* 0x000fca0007ffe0ff */
[----:B------:R-:W-:-:S07]  /*27ac0*/  IMAD.MOV.U32 R13, RZ, RZ, R2 ;  /* 0x000000ffff0d7224 */ /* 0x000fce00078e0002 */
[----:B------:R-:W-:Y:S05]  /*27ad0*/  WARPSYNC.COLLECTIVE R15, `(.L_x_727) ;  /* 0x000000000f087348 */ /* 0x000fea0003c00000 */
[----:B------:R0:W1:Y:S02]  /*27ae0*/  SHFL.UP P6, R14, R13, R12, R11 ;  /* 0x0400000c0d0e7389 */ /* 0x00006400000c000b */
[----:B01----:R-:W-:Y:S01]  /*27af0*/  ENDCOLLECTIVE ;  /* 0x000000000000791b */ /* 0x003fe20003800000 */
.L_x_727:
[----:B------:R-:W-:Y:S01]  /*27b00*/  IMAD.MOV.U32 R12, RZ, RZ, 0x1f ;  /* 0x0000001fff0c7424 */ /* 0x000fe200078e00ff */
[----:B------:R-:W-:Y:S02]  /*27b10*/  MOV R11, 0x1f ;  /* 0x0000001f000b7802 */ /* 0x000fe40000000f00 */
[----:B------:R-:W-:-:S04]  /*27b20*/  SEL R5, R14, RZ, P5 ;  /* 0x000000ff0e057207 */ /* 0x000fc80002800000 */
[----:B------:R-:W-:-:S05]  /*27b30*/  IADD3 R2, R2, R5, RZ ;  /* 0x0000000502027210 */ /* 0x000fca0007ffe0ff */
[----:B------:R-:W-:-:S07]  /*27b40*/  IMAD.MOV.U32 R13, RZ, RZ, R2 ;  /* 0x000000ffff0d7224 */ /* 0x000fce00078e0002 */
[----:B------:R-:W-:Y:S05]  /*27b50*/  WARPSYNC.COLLECTIVE R15, `(.L_x_728) ;  /* 0x000000000f087348 */ /* 0x000fea0003c00000 */
[----:B------:R0:W1:Y:S02]  /*27b60*/  SHFL.IDX P6, R14, R13, R12, R11 ;  /* 0x0000000c0d0e7389 */ /* 0x00006400000c000b */
[----:B01----:R-:W-:Y:S01]  /*27b70*/  ENDCOLLECTIVE ;  /* 0x000000000000791b */ /* 0x003fe20003800000 */
.L_x_728:
[----:B------:R-:W-:Y:S05]  /*27b80*/  BRA `(.L_x_729) ;  /* 0xffffffbc00c47947 */ /* 0x000fea000383ffff */
.L_x_576:
[----:B------:R-:W-:Y:S01]  /*27b90*/  BSSY B0, `(.L_x_730) ;  /* 0x0000008000007945 */ /* 0x000fe20003800000 */
[----:B-----5:R-:W-:Y:S01]  /*27ba0*/  IMAD.MOV.U32 R13, RZ, RZ, R3 ;  /* 0x000000ffff0d7224 */ /* 0x020fe200078e0003 */
[----:B------:R-:W-:Y:S01]  /*27bb0*/  MOV R11, RZ ;  /* 0x000000ff000b7202 */ /* 0x000fe20000000f00 */
[----:B------:R-:W-:Y:S02]  /*27bc0*/  IMAD.MOV.U32 R12, RZ, RZ, 0x1 ;  /* 0x00000001ff0c7424 */ /* 0x000fe400078e00ff */
[----:B------:R-:W-:-:S07]  /*27bd0*/  IMAD.MOV.U32 R15, RZ, RZ, -0x1 ;  /* 0xffffffffff0f7424 */ /* 0x000fce00078e00ff */
[----:B0-----:R-:W-:Y:S05]  /*27be0*/  WARPSYNC.COLLECTIVE R15, `(.L_x_731) ;  /* 0x000000000f087348 */ /* 0x001fea0003c00000 */
[----:B------:R1:W2:Y:S02]  /*27bf0*/  SHFL.UP P6, R14, R13, R12, R11 ;  /* 0x0400000c0d0e7389 */ /* 0x0002a400000c000b */
[----:B012---:R-:W-:Y:S01]  /*27c00*/  ENDCOLLECTIVE ;  /* 0x000000000000791b */ /* 0x007fe20003800000 */
.L_x_731:
[----:B------:R-:W-:Y:S05]  /*27c10*/  BSYNC B0 ;  /* 0x0000000000007941 */ /* 0x000fea0003800000 */
.L_x_730:
[----:B------:R-:W-:Y:S01]  /*27c20*/  SEL R2, R14, RZ, P1 ;  /* 0x000000ff0e027207 */ /* 0x000fe20000800000 */
[----:B------:R-:W-:Y:S01]  /*27c30*/  IMAD.MOV.U32 R12, RZ, RZ, 0x2 ;  /* 0x00000002ff0c7424 */ /* 0x000fe200078e00ff */
[----:B------:R-:W-:Y:S01]  /*27c40*/  MOV R15, 0xffffffff ;  /* 0xffffffff000f7802 */ /* 0x000fe20000000f00 */
[----:B------:R-:W-:Y:S02]  /*27c50*/  IMAD.MOV.U32 R11, RZ, RZ, RZ ;  /* 0x000000ffff0b7224 */ /* 0x000fe400078e00ff */
[----:B------:R-:W-:-:S05]  /*27c60*/  IMAD.IADD R2, R3, 0x1, R2 ;  /* 0x0000000103027824 */ /* 0x000fca00078e0202 */
[----:B------:R-:W-:-:S07]  /*27c70*/  MOV R13, R2 ;  /* 0x00000002000d7202 */ /* 0x000fce0000000f00 */
[----:B------:R-:W-:Y:S05]  /*27c80*/  WARPSYNC.COLLECTIVE R15, `(.L_x_732) ;  /* 0x000000000f087348 */ /* 0x000fea0003c00000 */
[----:B------:R0:W1:Y:S02]  /*27c90*/  SHFL.UP P6, R14, R13, R12, R11 ;  /* 0x0400000c0d0e7389 */ /* 0x00006400000c000b */
[----:B01----:R-:W-:Y:S01]  /*27ca0*/  ENDCOLLECTIVE ;  /* 0x000000000000791b */ /* 0x003fe20003800000 */
.L_x_732:
[----:B------:R-:W-:Y:S02]  /*27cb0*/  MOV R12, 0x4 ;  /* 0x00000004000c7802 */ /* 0x000fe40000000f00 */
[----:B------:R-:W-:-:S05]  /*27cc0*/  SEL R5, R14, RZ, P2 ;  /* 0x000000ff0e057207 */ /* 0x000fca0001000000 */
[----:B------:R-:W-:-:S04]  /*27cd0*/  IMAD.IADD R2, R2, 0x1, R5 ;  /* 0x0000000102027824 */ /* 0x000fc800078e0205 */
[----:B------:R-:W-:-:S07]  /*27ce0*/  IMAD.MOV.U32 R13, RZ, RZ, R2 ;  /* 0x000000ffff0d7224 */ /* 0x000fce00078e0002 */
[----:B------:R-:W-:Y:S05]  /*27cf0*/  WARPSYNC.COLLECTIVE R15, `(.L_x_733) ;  /* 0x000000000f087348 */ /* 0x000fea0003c00000 */
[----:B------:R0:W1:Y:S02]  /*27d00*/  SHFL.UP P6, R14, R13, R12, R11 ;  /* 0x0400000c0d0e7389 */ /* 0x00006400000c000b */
[----:B01----:R-:W-:Y:S01]  /*27d10*/  ENDCOLLECTIVE ;  /* 0x000000000000791b */ /* 0x003fe20003800000 */
.L_x_733:
[----:B------:R-:W-:Y:S02]  /*27d20*/  MOV R12, 0x8 ;  /* 0x00000008000c7802 */ /* 0x000fe40000000f00 */
[----:B------:R-:W-:-:S05]  /*27d30*/  SEL R5, R14, RZ, P3 ;  /* 0x000000ff0e057207 */ /* 0x000fca0001800000 */
[----:B------:R-:W-:-:S04]  /*27d40*/  IMAD.IADD R2, R2, 0x1, R5 ;  /* 0x0000000102027824 */ /* 0x000fc800078e0205 */
[----:B------:R-:W-:-:S07]  /*27d50*/  IMAD.MOV.U32 R13, RZ, RZ, R2 ;  /* 0x000000ffff0d7224 */ /* 0x000fce00078e0002 */
[----:B------:R-:W-:Y:S05]  /*27d60*/  WARPSYNC.COLLECTIVE R15, `(.L_x_734) ;  /* 0x000000000f087348 */ /* 0x000fea0003c00000 */
[----:B------:R0:W1:Y:S02]  /*27d70*/  SHFL.UP P6, R14, R13, R12, R11 ;  /* 0x0400000c0d0e7389 */ /* 0x00006400000c000b */
[----:B01----:R-:W-:Y:S01]  /*27d80*/  ENDCOLLECTIVE ;  /* 0x000000000000791b */ /* 0x003fe20003800000 */
.L_x_734:
[----:B------:R-:W-:Y:S02]  /*27d90*/  MOV R12, 0x10 ;  /* 0x00000010000c7802 */ /* 0x000fe40000000f00 */
[----:B------:R-:W-:-:S05]  /*27da0*/  SEL R5, R14, RZ, P4 ;  /* 0x000000ff0e057207 */ /* 0x000fca0002000000 */
[----:B------:R-:W-:-:S04]  /*27db0*/  IMAD.IADD R2, R2, 0x1, R5 ;  /* 0x0000000102027824 */ /* 0x000fc800078e0205 */
[----:B------:R-:W-:-:S07]  /*27dc0*/  IMAD.MOV.U32 R13, RZ, RZ, R2 ;  /* 0x000000ffff0d7224 */ /* 0x000fce00078e0002 */
[----:B------:R-:W-:Y:S05]  /*27dd0*/  WARPSYNC.COLLECTIVE R15, `(.L_x_735) ;  /* 0x000000000f087348 */ /* 0x000fea0003c00000 */
[----:B------:R0:W1:Y:S02]  /*27de0*/  SHFL.UP P6, R14, R13, R12, R11 ;  /* 0x0400000c0d0e7389 */ /* 0x00006400000c000b */
[----:B01----:R-:W-:Y:S01]  /*27df0*/  ENDCOLLECTIVE ;  /* 0x000000000000791b */ /* 0x003fe20003800000 */
.L_x_735:
[----:B------:R-:W-:Y:S01]  /*27e00*/  MOV R12, 0x1f ;  /* 0x0000001f000c7802 */ /* 0x000fe20000000f00 */
[----:B------:R-:W-:Y:S01]  /*27e10*/  IMAD.MOV.U32 R11, RZ, RZ, 0x1f ;  /* 0x0000001fff0b7424 */ /* 0x000fe200078e00ff */
[----:B------:R-:W-:-:S05]  /*27e20*/  SEL R5, R14, RZ, P5 ;  /* 0x000000ff0e057207 */ /* 0x000fca0002800000 */
[----:B------:R-:W-:-:S04]  /*27e30*/  IMAD.IADD R2, R2, 0x1, R5 ;  /* 0x0000000102027824 */ /* 0x000fc800078e0205 */
[----:B------:R-:W-:-:S07]  /*27e40*/  IMAD.MOV.U32 R13, RZ, RZ, R2 ;  /* 0x000000ffff0d7224 */ /* 0x000fce00078e0002 */
[----:B------:R-:W-:Y:S05]  /*27e50*/  WARPSYNC.COLLECTIVE R15, `(.L_x_736) ;  /* 0x000000000f087348 */ /* 0x000fea0003c00000 */
[----:B------:R0:W1:Y:S02]  /*27e60*/  SHFL.IDX P6, R14, R13, R12, R11 ;  /* 0x0000000c0d0e7389 */ /* 0x00006400000c000b */
[----:B01----:R-:W-:Y:S01]  /*27e70*/  ENDCOLLECTIVE ;  /* 0x000000000000791b */ /* 0x003fe20003800000 */
.L_x_736:
[----:B------:R-:W-:Y:S05]  /*27e80*/  BRA `(.L_x_737) ;  /* 0xffffffbc00a87947 */ /* 0x000fea000383ffff */
.L_x_578:
[----:B------:R-:W-:Y:S01]  /*27e90*/  BSSY B0, `(.L_x_738) ;  /* 0x0000006000007945 */ /* 0x000fe20003800000 */
[----:B------:R-:W-:Y:S01]  /*27ea0*/  PLOP3.LUT P6, PT, P6, PT, PT, 0x8, 0x0 ;  /* 0x000000000000781c */ /* 0x000fe200037ce170 */
[----:B------:R-:W-:-:S12]  /*27eb0*/  IMAD.MOV.U32 R15, RZ, RZ, -0x1 ;  /* 0xffffffffff0f7424 */ /* 0x000fd800078e00ff */
[----:B0-----:R-:W-:Y:S05]  /*27ec0*/  WARPSYNC.COLLECTIVE R15, `(.L_x_739) ;  /* 0x000000000f087348 */ /* 0x001fea0003c00000 */
[----:B------:R-:W-:Y:S01]  /*27ed0*/  VOTE.ANY R14, PT, P6 ;  /* 0x00000000000e7806 */ /* 0x000fe200030e0100 */
[----:B0-----:R-:W-:Y:S06]  /*27ee0*/  ENDCOLLECTIVE ;  /* 0x000000000000791b */ /* 0x001fec0003800000 */
.L_x_739:
[----:B------:R-:W-:Y:S05]  /*27ef0*/  BSYNC B0 ;  /* 0x0000000000007941 */ /* 0x000fea0003800000 */
.L_x_738:
[----:B------:R-:W-:Y:S01]  /*27f00*/  MOV R6, R14 ;  /* 0x0000000e00067202 */ /* 0x000fe20000000f00 */
[----:B------:R-:W-:Y:S01]  /*27f10*/  IMAD.MOV.U32 R13, RZ, RZ, R3 ;  /* 0x000000ffff0d7224 */ /* 0x000fe200078e0003 */
[----:B------:R-:W-:Y:S01]  /*27f20*/  MOV R11, 0x1f ;  /* 0x0000001f000b7802 */ /* 0x000fe20000000f00 */
[----:B------:R-:W-:Y:S01]  /*27f30*/  IMAD.MOV.U32 R15, RZ, RZ, -0x1 ;  /* 0xffffffffff0f7424 */ /* 0x000fe200078e00ff */
[----:B------:R-:W0:Y:S02]  /*27f40*/  POPC R4, R6 ;  /* 0x0000000600047309 */ /* 0x000e240000000000 */
[----:B0-----:R-:W-:-:S07]  /*27f50*/  IMAD.MOV.U32 R12, RZ, RZ, R4 ;  /* 0x000000ffff0c7224 */ /* 0x001fce00078e0004 */
[----:B------:R-:W-:Y:S05]  /*27f60*/  WARPSYNC.COLLECTIVE R15, `(.L_x_740) ;  /* 0x000000000f087348 */ /* 0x000fea0003c00000 */
[----:B------:R0:W1:Y:S02]  /*27f70*/  SHFL.IDX P6, R14, R13, R12, R11 ;  /* 0x0000000c0d0e7389 */ /* 0x00006400000c000b */
[----:B01----:R-:W-:Y:S01]  /*27f80*/  ENDCOLLECTIVE ;  /* 0x000000000000791b */ /* 0x003fe20003800000 */
.L_x_740:
[----:B------:R-:W-:Y:S01]  /*27f90*/  IMAD.MOV.U32 R5, RZ, RZ, R14 ;  /* 0x000000ffff057224 */ /* 0x000fe200078e000e */
[----:B------:R-:W-:Y:S06]  /*27fa0*/  BRA `(.L_x_741) ;  /* 0xffffffbc00987947 */ /* 0x000fec000383ffff */
.L_x_580:
[----:B------:R-:W-:Y:S01]  /*27fb0*/  BSSY B0, `(.L_x_742) ;  /* 0x0000007000007945 */ /* 0x000fe20003800000 */
[----:B------:R-:W-:Y:S01]  /*27fc0*/  MOV R13, R2 ;  /* 0x00000002000d7202 */ /* 0x000fe20000000f00 */
[----:B------:R-:W-:Y:S02]  /*27fd0*/  IMAD.MOV.U32 R11, RZ, RZ, 0x1f ;  /* 0x0000001fff0b7424 */ /* 0x000fe400078e00ff */
[----:B------:R-:W-:-:S07]  /*27fe0*/  IMAD.MOV.U32 R15, RZ, RZ, -0x1 ;  /* 0xffffffffff0f7424 */ /* 0x000fce00078e00ff */
[----:B012---:R-:W-:Y:S05]  /*27ff0*/  WARPSYNC.COLLECTIVE R15, `(.L_x_743) ;  /* 0x000000000f087348 */ /* 0x007fea0003c00000 */
[----:B------:R3:W4:Y:S02]  /*28000*/  SHFL.IDX P6, R14, R13, R12, R11 ;  /* 0x0000000c0d0e7389 */ /* 0x00072400000c000b */
[----:B01234-:R-:W-:Y:S01]  /*28010*/  ENDCOLLECTIVE ;  /* 0x000000000000791b */ /* 0x01ffe20003800000 */
.L_x_743:
[----:B------:R-:W-:Y:S05]  /*28020*/  BSYNC B0 ;  /* 0x0000000000007941 */ /* 0x000fea0003800000 */
.L_x_742:
[----:B------:R-:W-:Y:S05]  /*28030*/  BRA `(.L_x_579) ;  /* 0xffffffbc00907947 */ /* 0x000fea000383ffff */
.L_x_584:
[----:B0-----:R0:W1:Y:S02]  /*28040*/  SYNCS.PHASECHK.TRANS64.TRYWAIT P0, [R0+URZ+0x38820], R3 ;  /* 0x03882003000075a7 */ /* 0x001064000800017f */
[----:B-1----:R-:W-:Y:S05]  /*28050*/  @!P0 NANOSLEEP.SYNCS 0x989680 ;  /* 0x009896800000895d */ /* 0x002fea0003900000 */
[----:B------:R-:W1:Y:S02]  /*28060*/  @!P0 SYNCS.PHASECHK.TRANS64 P0, [R0+URZ+0x38820], R3 ;  /* 0x03882003000085a7 */ /* 0x000e64000800007f */
[----:B-1----:R-:W-:Y:S05]  /*28070*/  @!P0 BRA `(.L_x_584) ;  /* 0xfffffffc00f08947 */ /* 0x002fea000383ffff */
[----:B------:R-:W-:Y:S05]  /*28080*/  BRA `(.L_x_744) ;  /* 0xffffffc000b47947 */ /* 0x000fea000383ffff */
.L_x_585:
[----:B------:R-:W1:Y:S01]  /*28090*/  S2R R2, SR_TID.X ;  /* 0x0000000000027919 */ /* 0x000e620000002100 */
[----:B------:R-:W-:Y:S01]  /*280a0*/  BSSY B0, `(.L_x_745) ;  /* 0x000000a000007945 */ /* 0x000fe20003800000 */
[----:B------:R-:W-:Y:S01]  /*280b0*/  IMAD.MOV.U32 R12, RZ, RZ, RZ ;  /* 0x000000ffff0c7224 */ /* 0x000fe200078e00ff */
[----:B------:R-:W-:Y:S01]  /*280c0*/  MOV R15, 0xffffffff ;  /* 0xffffffff000f7802 */ /* 0x000fe20000000f00 */
[----:B------:R-:W-:Y:S01]  /*280d0*/  IMAD.MOV.U32 R11, RZ, RZ, 0x1f ;  /* 0x0000001fff0b7424 */ /* 0x000fe200078e00ff */
[----:B-1----:R-:W-:-:S04]  /*280e0*/  SHF.R.U32.HI R2, RZ, 0x5, R2 ;  /* 0x00000005ff027819 */ /* 0x002fc80000011602 */
[----:B------:R-:W-:-:S04]  /*280f0*/  LOP3.LUT R2, R2, 0x3, RZ, 0xc0, !PT ;  /* 0x0000000302027812 */ /* 0x000fc800078ec0ff */
[----:B------:R-:W-:-:S07]  /*28100*/  MOV R13, R2 ;  /* 0x00000002000d7202 */ /* 0x000fce0000000f00 */
[----:B0-----:R-:W-:Y:S05]  /*28110*/  WARPSYNC.COLLECTIVE R15, `(.L_x_746) ;  /* 0x000000000f087348 */ /* 0x001fea0003c00000 */
[----:B------:R1:W2:Y:S02]  /*28120*/  SHFL.IDX P6, R14, R13, R12, R11 ;  /* 0x0000000c0d0e7389 */ /* 0x0002a400000c000b */
[----:B012---:R-:W-:Y:S01]  /*28130*/  ENDCOLLECTIVE ;  /* 0x000000000000791b */ /* 0x007fe20003800000 */
.L_x_746:
[----:B------:R-:W-:Y:S05]  /*28140*/  BSYNC B0 ;  /* 0x0000000000007941 */ /* 0x000fea0003800000 */
.L_x_745:
[----:B------:R-:W-:Y:S05]  /*28150*/  BRA `(.L_x_747) ;  /* 0xffffffc0009c7947 */ /* 0x000fea000383ffff */
.L_x_586:
[----:B------:R-:W-:Y:S01]  /*28160*/  BSSY B0, `(.L_x_748) ;  /* 0x0000006000007945 */ /* 0x000fe20003800000 */
[----:B------:R-:W-:-:S07]  /*28170*/  IMAD.MOV.U32 R15, RZ, RZ, -0x1 ;  /* 0xffffffffff0f7424 */ /* 0x000fce00078e00ff */
[----:B01----:R-:W-:Y:S05]  /*28180*/  WARPSYNC.COLLECTIVE R15, `(.L_x_749) ;  /* 0x000000000f0c7348 */ /* 0x003fea0003c00000 */
[----:B------:R-:W-:Y:S02]  /*28190*/  ELECT P6, UR62, PT ;  /* 0x00000000003e782f */ /* 0x000fe400038c0000 */
[----:B------:R-:W-:Y:S01]  /*281a0*/  MOV R14, UR62 ;  /* 0x0000003e000e7c02 */ /* 0x000fe20008000f00 */
[----:B01----:R-:W-:Y:S10]  /*281b0*/  ENDCOLLECTIVE ;  /* 0x000000000000791b */ /* 0x003ff40003800000 */
.L_x_749:
[----:B------:R-:W-:Y:S05]  /*281c0*/  BSYNC B0 ;  /* 0x0000000000007941 */ /* 0x000fea0003800000 */
.L_x_748:
[----:B------:R-:W-:Y:S05]  /*281d0*/  BRA `(.L_x_750) ;  /* 0xffffffc000907947 */ /* 0x000fea000383ffff */
.L_x_588:
[----:B0-----:R0:W1:Y:S02]  /*281e0*/  SYNCS.PHASECHK.TRANS64.TRYWAIT P1, [R6+URZ], R5 ;  /* 0x00000005060075a7 */ /* 0x001064000802017f */
[----:B-1----:R-:W-:Y:S05]  /*281f0*/  @!P1 NANOSLEEP.SYNCS 0x989680 ;  /* 0x009896800000995d */ /* 0x002fea0003900000 */
[----:B------:R-:W1:Y:S02]  /*28200*/  @!P1 SYNCS.PHASECHK.TRANS64 P1, [R6+URZ], R5 ;  /* 0x00000005060095a7 */ /* 0x000e64000802007f */
[----:B-1----:R-:W-:Y:S05]  /*28210*/  @!P1 BRA `(.L_x_588) ;  /* 0xfffffffc00f09947 */ /* 0x002fea000383ffff */
[----:B------:R-:W-:Y:S05]  /*28220*/  BRA `(.L_x_751) ;  /* 0xffffffc000cc7947 */ /* 0x000fea000383ffff */
.L_x_589:
[----:B-1----:R1:W2:Y:S02]  /*28230*/  SYNCS.PHASECHK.TRANS64.TRYWAIT P1, [R7+URZ], R2 ;  /* 0x00000002070075a7 */ /* 0x0022a4000802017f */
[----:B--2---:R-:W-:Y:S05]  /*28240*/  @!P1 NANOSLEEP.SYNCS 0x989680 ;  /* 0x009896800000995d */ /* 0x004fea0003900000 */
[----:B------:R-:W2:Y:S02]  /*28250*/  @!P1 SYNCS.PHASECHK.TRANS64 P1, [R7+URZ], R2 ;  /* 0x00000002070095a7 */ /* 0x000ea4000802007f */
[----:B--2---:R-:W-:Y:S05]  /*28260*/  @!P1 BRA `(.L_x_589) ;  /* 0xfffffffc00f09947 */ /* 0x004fea000383ffff */
[----:B------:R-:W-:Y:S05]  /*28270*/  BRA `(.L_x_752) ;  /* 0xffffffc000c07947 */ /* 0x000fea000383ffff */
.L_x_591:
[----:B--2---:R2:W3:Y:S02]  /*28280*/  SYNCS.PHASECHK.TRANS64.TRYWAIT P1, [R4+URZ+0x38860], R5 ;  /* 0x03886005040075a7 */ /* 0x0044e4000802017f */
[----:B---3--:R-:W-:Y:S05]  /*28290*/  @!P1 NANOSLEEP.SYNCS 0x989680 ;  /* 0x009896800000995d */ /* 0x008fea0003900000 */
[----:B------:R-:W3:Y:S02]  /*282a0*/  @!P1 SYNCS.PHASECHK.TRANS64 P1, [R4+URZ+0x38860], R5 ;  /* 0x03886005040095a7 */ /* 0x000ee4000802007f */
[----:B---3--:R-:W-:Y:S05]  /*282b0*/  @!P1 BRA `(.L_x_591) ;  /* 0xfffffffc00f09947 */ /* 0x008fea000383ffff */
[----:B------:R-:W-:Y:S05]  /*282c0*/  BRA `(.L_x_753) ;  /* 0xffffffc000c47947 */ /* 0x000fea000383ffff */
.L_x_593:
[----:B---3--:R3:W4:Y:S02]  /*282d0*/  SYNCS.PHASECHK.TRANS64.TRYWAIT P1, [R3+URZ+0x38860], R2 ;  /* 0x03886002030075a7 */ /* 0x008724000802017f */
[----:B----4-:R-:W-:Y:S05]  /*282e0*/  @!P1 NANOSLEEP.SYNCS 0x989680 ;  /* 0x009896800000995d */ /* 0x010fea0003900000 */
[----:B------:R-:W4:Y:S02]  /*282f0*/  @!P1 SYNCS.PHASECHK.TRANS64 P1, [R3+URZ+0x38860], R2 ;  /* 0x03886002030095a7 */ /* 0x000f24000802007f */
[----:B----4-:R-:W-:Y:S05]  /*28300*/  @!P1 BRA `(.L_x_593) ;  /* 0xfffffffc00f09947 */ /* 0x010fea000383ffff */
[----:B------:R-:W-:Y:S05]  /*28310*/  BRA `(.L_x_754) ;  /* 0xffffffc000c47947 */ /* 0x000fea000383ffff */
.L_x_595:
[----:B----4-:R4:W0:Y:S02]  /*28320*/  SYNCS.PHASECHK.TRANS64.TRYWAIT P0, [R4+URZ+0x38880], R5 ;  /* 0x03888005040075a7 */ /* 0x010824000800017f */
[----:B0-----:R-:W-:Y:S05]  /*28330*/  @!P0 NANOSLEEP.SYNCS 0x989680 ;  /* 0x009896800000895d */ /* 0x001fea0003900000 */
[----:B------:R-:W0:Y:S02]  /*28340*/  @!P0 SYNCS.PHASECHK.TRANS64 P0, [R4+URZ+0x38880], R5 ;  /* 0x03888005040085a7 */ /* 0x000e24000800007f */
[----:B0-----:R-:W-:Y:S05]  /*28350*/  @!P0 BRA `(.L_x_595) ;  /* 0xfffffffc00f08947 */ /* 0x001fea000383ffff */
[----:B------:R-:W-:Y:S05]  /*28360*/  BRA `(.L_x_596) ;  /* 0xffffffc000c07947 */ /* 0x000fea000383ffff */
.L_x_755:
        /* <DEDUP_REMOVED lines=9> */
.L_x_2766:


//--------------------- .text._ZN7cutlass13device_kernelIN5flash11enable_sm90INS1_16FlashAttnFwdSm90INS1_25CollectiveMainloopFwdSm90ILi2EN4cute5tupleIJNS5_1CILi1EEES8_S8_EEENS6_IJNS7_ILi128EEENS7_ILi64EEENS7_ILi256EEEEEELi256ENS_12float_e4m3_tEfNS_4arch4Sm90ELb0ELb1ELb1ELb0ELb0ELb0ELb0ELb1ELb1ELb0ELb0ELb0EEENS1_21CollectiveEpilogueFwdINS6_IJSA_SC_SB_EEES9_NS_10bfloat16_tESG_Li256ELb0ELb0ELb0ELb1EEENS1_30DynamicPersistentTileSchedulerILi256ELi128ELb0ELb0ELb1EEEEEEEEEvNT_6ParamsE --------------------------
	.section	.text._ZN7cutlass13device_kernelIN5flash11enable_sm90INS1_16FlashAttnFwdSm90INS1_25CollectiveMainloopFwdSm90ILi2EN4cute5tupleIJNS5_1CILi1EEES8_S8_EEENS6_IJNS7_ILi128EEENS7_ILi64EEENS7_ILi256EEEEEELi256ENS_12float_e4m3_tEfNS_4arch4Sm90ELb0ELb1ELb1ELb0ELb0ELb0ELb0ELb1ELb1ELb0ELb0ELb0EEENS1_21CollectiveEpilogueFwdINS6_IJSA_SC_SB_EEES9_NS_10bfloat16_tESG_Li256ELb0ELb0ELb0ELb1EEENS1_30DynamicPersistentTileSchedulerILi256ELi128ELb0ELb0ELb1EEEEEEEEEvNT_6ParamsE,"ax",@progbits
	.align	128
.text._ZN7cutlass13device_kernelIN5flash11enable_sm90INS1_16FlashAttnFwdSm90INS1_25CollectiveMainloopFwdSm90ILi2EN4cute5tupleIJNS5_1CILi1EEES8_S8_EEENS6_IJNS7_ILi128EEENS7_ILi64EEENS7_ILi256EEEEEELi256ENS_12float_e4m3_tEfNS_4arch4Sm90ELb0ELb1ELb1ELb0ELb0ELb0ELb0ELb1ELb1ELb0ELb0ELb0EEENS1_21CollectiveEpilogueFwdINS6_IJSA_SC_SB_EEES9_NS_10bfloat16_tESG_Li256ELb0ELb0ELb0ELb1EEENS1_30DynamicPersistentTileSchedulerILi256ELi128ELb0ELb0ELb1EEEEEEEEEvNT_6ParamsE:
        .type           _ZN7cutlass13device_kernelIN5flash11enable_sm90INS1_16FlashAttnFwdSm90INS1_25CollectiveMainloopFwdSm90ILi2EN4cute5tupleIJNS5_1CILi1EEES8_S8_EEENS6_IJNS7_ILi128EEENS7_ILi64EEENS7_ILi256EEEEEELi256ENS_12float_e4m3_tEfNS_4arch4Sm90ELb0ELb1ELb1ELb0ELb0ELb0ELb0ELb1ELb1ELb0ELb0ELb0EEENS1_21CollectiveEpilogueFwdINS6_IJSA_SC_SB_EEES9_NS_10bfloat16_tESG_Li256ELb0ELb0ELb0ELb1EEENS1_30DynamicPersistentTileSchedulerILi256ELi128ELb0ELb0ELb1EEEEEEEEEvNT_6ParamsE,@function
        .size           _ZN7cutlass13device_kernelIN5flash11enable_sm90INS1_16FlashAttnFwdSm90INS1_25CollectiveMainloopFwdSm90ILi2EN4cute5tupleIJNS5_1CILi1EEES8_S8_EEENS6_IJNS7_ILi128EEENS7_ILi64EEENS7_ILi256EEEEEELi256ENS_12float_e4m3_tEfNS_4arch4Sm90ELb0ELb1ELb1ELb0ELb0ELb0ELb0ELb1ELb1ELb0ELb0ELb0EEENS1_21CollectiveEpilogueFwdINS6_IJSA_SC_SB_EEES9_NS_10bfloat16_tESG_Li256ELb0ELb0ELb0ELb1EEENS1_30DynamicPersistentTileSchedulerILi256ELi128ELb0ELb0ELb1EEEEEEEEEvNT_6ParamsE,(.L_x_2767 - _ZN7cutlass13device_kernelIN5flash11enable_sm90INS1_16FlashAttnFwdSm90INS1_25CollectiveMainloopFwdSm90ILi2EN4cute5tupleIJNS5_1CILi1EEES8_S8_EEENS6_IJNS7_ILi128EEENS7_ILi64EEENS7_ILi256EEEEEELi256ENS_12float_e4m3_tEfNS_4arch4Sm90ELb0ELb1ELb1ELb0ELb0ELb0ELb0ELb1ELb1ELb0ELb0ELb0EEENS1_21CollectiveEpilogueFwdINS6_IJSA_SC_SB_EEES9_NS_10bfloat16_tESG_Li256ELb0ELb0ELb0ELb1EEENS1_30DynamicPersistentTileSchedulerILi256ELi128ELb0ELb0ELb1EEEEEEEEEvNT_6ParamsE)
        .other          _ZN7cutlass13device_kernelIN5flash11enable_sm90INS1_16FlashAttnFwdSm90INS1_25CollectiveMainloopFwdSm90ILi2EN4cute5tupleIJNS5_1CILi1EEES8_S8_EEENS6_IJNS7_ILi128EEENS7_ILi64EEENS7_ILi256EEEEEELi256ENS_12float_e4m3_tEfNS_4arch4Sm90ELb0ELb1ELb1ELb0ELb0ELb0ELb0ELb1ELb1ELb0ELb0ELb0EEENS1_21CollectiveEpilogueFwdINS6_IJSA_SC_SB_EEES9_NS_10bfloat16_tESG_Li256ELb0ELb0ELb0ELb1EEENS1_30DynamicPersistentTileSchedulerILi256ELi128ELb0ELb0ELb1EEEEEEEEEvNT_6ParamsE,@"STO_CUDA_ENTRY STV_DEFAULT"
_ZN7cutlass13device_kernelIN5flash11enable_sm90INS1_16FlashAttnFwdSm90INS1_25CollectiveMainloopFwdSm90ILi2EN4cute5tupleIJNS5_1CILi1EEES8_S8_EEENS6_IJNS7_ILi128EEENS7_ILi64EEENS7_ILi256EEEEEELi256ENS_12float_e4m3_tEfNS_4arch4Sm90ELb0ELb1ELb1ELb0ELb0ELb0ELb0ELb1ELb1ELb0ELb0ELb0EEENS1_21CollectiveEpilogueFwdINS6_IJSA_SC_SB_EEES9_NS_10bfloat16_tESG_Li256ELb0ELb0ELb0ELb1EEENS1_30DynamicPersistentTileSchedulerILi256ELi128ELb0ELb0ELb1EEEEEEEEEvNT_6ParamsE:
        /* <DEDUP_REMOVED lines=24> */
.L_x_757:
[----:B------:R-:W-:Y:S05]  /*0180*/  BSYNC B0 ;  /* 0x0000000000007941 */ /* 0x000fea0003800000 */
.L_x_756:
        /* <DEDUP_REMOVED lines=37> */
.L_x_758:
        /* <DEDUP_REMOVED lines=22> */
.L_x_759:
        /* <DEDUP_REMOVED lines=18> */
.L_x_760:
        /* <DEDUP_REMOVED lines=22> */
.L_x_761:
        /* <DEDUP_REMOVED lines=22> */
.L_x_762:
[----:B------:R-:W-:Y:S01]  /*0920*/  PLOP3.LUT P0, PT, PT, PT, UP0, 0x80, 0x0 ;  /* 0x000000000000781c */ /* 0x000fe20003f0f008 */
[----:B------:R-:W-:Y:S01]  /*0930*/  UMOV UR61, 0x1 ;  /* 0x00000001003d7882 */ /* 0x000fe20000000000 */
[----:B------:R-:W-:Y:S01]  /*0940*/  NOP ;  /* 0x0000000000007918 */ /* 0x000fe20000000000 */
[----:B------:R-:W-:Y:S01]  /*0950*/  USEL UR61, UR61, 0x2, !UP0 ;  /* 0x000000023d3d7887 */ /* 0x000fe2000c000000 */
[----:B------:R-:W-:Y:S01]  /*0960*/  ULDC.64 UR54, c[0x0][0x208] ;  /* 0x0000820000367ab9 */ /* 0x000fe20000000a00 */
[----:B-123--:R-:W-:Y:S08]  /*0970*/  BAR.SYNC.DEFER_BLOCKING 0x0 ;  /* 0x0000000000007b1d */ /* 0x00eff00000010000 */
[----:B------:R-:W-:Y:S05]  /*0980*/  @!P0 BRA `(.L_x_763) ;  /* 0x000000dc00b48947 */ /* 0x000fea0003800000 */
.L_x_764:
[----:B------:R-:W-:-:S08]  /*0990*/  NOP ;  /* 0x0000000000007918 */ /* 0x000fd00000000000 */
[----:B------:R-:W1:Y:S02]  /*09a0*/  USETMAXREG.TRY_ALLOC.CTAPOOL UP0, 0xf0 ;  /* 0x000000f0000079c8 */ /* 0x000e640008000600 */
[----:B-1----:R-:W-:-:S13]  /*09b0*/  PLOP3.LUT P0, PT, PT, PT, UP0, 0x80, 0x0 ;  /* 0x000000000000781c */ /* 0x002fda0003f0f008 */
[----:B------:R-:W-:Y:S05]  /*09c0*/  @!P0 BRA `(.L_x_764) ;  /* 0xfffffffc00f08947 */ /* 0x000fea000383ffff */
[----:B------:R-:W1:Y:S01]  /*09d0*/  S2R R2, SR_TID.X ;  /* 0x0000000000027919 */ /* 0x000e620000002100 */
[----:B------:R-:W2:Y:S08]  /*09e0*/  S2UR UR7, SR_CTAID.X ;  /* 0x00000000000779c3 */ /* 0x000eb00000002500 */
[----:B------:R-:W-:Y:S08]  /*09f0*/  BAR.ARV 0x4, 0x180 ;  /* 0x0106000000007b1d */ /* 0x000ff00000002000 */
        /* <DEDUP_REMOVED lines=10> */
[----:B------:R-:W-:Y:S02]  /*0aa0*/  ULOP3.LUT UR60, UR61, 0x1, URZ, 0xfc, !UPT ;  /* 0x000000013d3c7892 */ /* 0x000fe4000f8efc3f */
[----:B------:R-:W-:Y:S01]  /*0ab0*/  SHF.R.S32.HI R3, RZ, 0x1f, R200 ;  /* 0x0000001fff037819 */ /* 0x000fe200000114c8 */
[----:B------:R-:W-:Y:S01]  /*0ac0*/  UMOV UR59, URZ ;  /* 0x0000003f003b7c82 */ /* 0x000fe20008000000 */
[----:B------:R-:W-:Y:S01]  /*0ad0*/  UMOV UR36, URZ ;  /* 0x0000003f00247c82 */ /* 0x000fe20008000000 */
[----:B------:R-:W-:Y:S01]  /*0ae0*/  UMOV UR37, URZ ;  /* 0x0000003f00257c82 */ /* 0x000fe20008000000 */
[CC--:B------:R-:W-:Y:S01]  /*0af0*/  LEA.HI R2, R3.reuse, R200.reuse, RZ, 0x4 ;  /* 0x000000c803027211 */ /* 0x0c0fe200078f20ff */
[----:B------:R-:W2:Y:S01]  /*0b00*/  S2UR UR6, SR_SWINHI ;  /* 0x00000000000679c3 */ /* 0x000ea20000002f00 */
[----:B------:R-:W-:-:S02]  /*0b10*/  LEA.HI R0, R3, R200, RZ, 0x7 ;  /* 0x000000c803007211 */ /* 0x000fc400078f38ff */
[----:B------:R-:W-:Y:S02]  /*0b20*/  SHF.R.S32.HI R5, RZ, 0x4, R2 ;  /* 0x00000004ff057819 */ /* 0x000fe40000011402 */
[----:B------:R-:W-:Y:S02]  /*0b30*/  LOP3.LUT R195, R0, 0xffffff80, RZ, 0xc0, !PT ;  /* 0xffffff8000c37812 */ /* 0x000fe400078ec0ff */
[----:B------:R-:W-:Y:S02]  /*0b40*/  LEA.HI R4, R2, R5, RZ, 0x1 ;  /* 0x0000000502047211 */ /* 0x000fe400078f08ff */
[----:B------:R-:W-:Y:S01]  /*0b50*/  LEA.HI R199, R3, R200, RZ, 0x5 ;  /* 0x000000c803c77211 */ /* 0x000fe200078f28ff */
[----:B------:R-:W-:Y:S01]  /*0b60*/  IMAD.IADD R195, R200, 0x1, -R195 ;  /* 0x00000001c8c37824 */ /* 0x000fe200078e0ac3 */
[----:B------:R-:W-:Y:S02]  /*0b70*/  LOP3.LUT R4, R4, 0x1ffffffe, RZ, 0xc0, !PT ;  /* 0x1ffffffe04047812 */ /* 0x000fe400078ec0ff */
[----:B------:R-:W-:-:S02]  /*0b80*/  SHF.R.S32.HI R199, RZ, 0x5, R199 ;  /* 0x00000005ffc77819 */ /* 0x000fc400000114c7 */
[----:B------:R-:W-:Y:S01]  /*0b90*/  SHF.R.S32.HI R6, RZ, 0x1f, R195 ;  /* 0x0000001fff067819 */ /* 0x000fe200000114c3 */
[----:B------:R-:W-:Y:S01]  /*0ba0*/  IMAD.IADD R4, R5, 0x1, -R4 ;  /* 0x0000000105047824 */ /* 0x000fe200078e0a04 */
[----:B------:R-:W-:Y:S01]  /*0bb0*/  LOP3.LUT R5, R2, 0x3fffff0, RZ, 0xc0, !PT ;  /* 0x03fffff002057812 */ /* 0x000fe200078ec0ff */
[----:B-1----:R-:W-:Y:S01]  /*0bc0*/  ULEA UR38, UR46, UR38, 0x18 ;  /* 0x000000262e267291 */ /* 0x002fe2000f8ec03f */
[-C--:B------:R-:W-:Y:S02]  /*0bd0*/  LEA.HI R7, R6, R195.reuse, RZ, 0x2 ;  /* 0x000000c306077211 */ /* 0x080fe400078f10ff */
[----:B------:R-:W-:Y:S01]  /*0be0*/  SHF.R.S32.HI R197, RZ, 0x7, R0 ;  /* 0x00000007ffc57819 */ /* 0x000fe20000011400 */
[----:B------:R-:W-:Y:S01]  /*0bf0*/  IMAD.IADD R2, R200, 0x1, -R5 ;  /* 0x00000001c8027824 */ /* 0x000fe200078e0a05 */
[--C-:B------:R-:W-:Y:S02]  /*0c00*/  SHF.R.S32.HI R5, RZ, 0x2, R7.reuse ;  /* 0x00000002ff057819 */ /* 0x100fe40000011407 */
[----:B------:R-:W-:Y:S01]  /*0c10*/  SHF.R.S32.HI R8, RZ, 0x1f, R7 ;  /* 0x0000001fff087819 */ /* 0x000fe20000011407 */
[----:B------:R-:W-:Y:S01]  /*0c20*/  IMAD R9, R199, 0x10, R2 ;  /* 0x00000010c7097824 */ /* 0x000fe200078e0202 */
[----:B------:R-:W-:Y:S01]  /*0c30*/  UMOV UR4, UR38 ;  /* 0x0000002600047c82 */ /* 0x000fe20008000000 */
[----:B--2---:R-:W-:Y:S01]  /*0c40*/  UMOV UR5, UR6 ;  /* 0x0000000600057c82 */ /* 0x004fe20008000000 */
[----:B------:R-:W-:Y:S01]  /*0c50*/  LEA.HI R6, R6, R195, RZ, 0x5 ;  /* 0x000000c306067211 */ /* 0x000fe200078f28ff */
[----:B------:R-:W-:Y:S01]  /*0c60*/  IMAD.U32 R18, RZ, RZ, UR4 ;  /* 0x00000004ff127e24 */ /* 0x000fe2000f8e00ff */
[----:B------:R-:W-:Y:S01]  /*0c70*/  LEA.HI R8, R8, R5, RZ, 0x3 ;  /* 0x0000000508087211 */ /* 0x000fe200078f18ff */
[----:B------:R-:W-:Y:S01]  /*0c80*/  IMAD R4, R9, 0x8, R4 ;  /* 0x0000000809047824 */ /* 0x000fe200078e0204 */
[----:B------:R-:W-:Y:S01]  /*0c90*/  LEA.HI R0, R0, R197, RZ, 0x1 ;  /* 0x000000c500007211 */ /* 0x000fe200078f08ff */
[----:B------:R-:W-:Y:S01]  /*0ca0*/  IMAD.U32 R19, RZ, RZ, UR5 ;  /* 0x00000005ff137e24 */ /* 0x000fe2000f8e00ff */
[----:B------:R-:W-:Y:S01]  /*0cb0*/  LOP3.LUT R8, R8, 0xfffffff8, RZ, 0xc0, !PT ;  /* 0xfffffff808087812 */ /* 0x000fe200078ec0ff */
[----:B------:R-:W-:Y:S01]  /*0cc0*/  UMOV UR4, UR7 ;  /* 0x0000000700047c82 */ /* 0x000fe20008000000 */
[----:B------:R-:W-:-:S02]  /*0cd0*/  LEA.HI R3, R3, R200, RZ, 0x3 ;  /* 0x000000c803037211 */ /* 0x000fc400078f18ff */
[----:B------:R-:W-:Y:S01]  /*0ce0*/  SHF.R.S32.HI R6, RZ, 0x5, R6 ;  /* 0x00000005ff067819 */ /* 0x000fe20000011406 */
[----:B------:R-:W-:Y:S01]  /*0cf0*/  IMAD.IADD R9, R5, 0x1, -R8 ;  /* 0x0000000105097824 */ /* 0x000fe200078e0a08 */
[----:B------:R-:W-:Y:S01]  /*0d00*/  LOP3.LUT R0, R0, 0x3fffffe, RZ, 0xc0, !PT ;  /* 0x03fffffe00007812 */ /* 0x000fe200078ec0ff */
[----:B------:R-:W-:Y:S01]  /*0d10*/  IMAD.SHL.U32 R5, R4, 0x8, RZ ;  /* 0x0000000804057824 */ /* 0x000fe200078e00ff */
[----:B------:R-:W-:Y:S01]  /*0d20*/  LOP3.LUT R16, R7, 0x7ffffffc, RZ, 0xc0, !PT ;  /* 0x7ffffffc07107812 */ /* 0x000fe200078ec0ff */
[----:B------:R-:W-:Y:S01]  /*0d30*/  IMAD R9, R6, 0x10, R9 ;  /* 0x0000001006097824 */ /* 0x000fe200078e0209 */
[----:B------:R-:W-:Y:S01]  /*0d40*/  SHF.R.S32.HI R192, RZ, 0x3, R3 ;  /* 0x00000003ffc07819 */ /* 0x000fe20000011403 */
[----:B------:R-:W-:Y:S01]  /*0d50*/  IMAD.WIDE R18, R5, 0x2, R18 ;  /* 0x0000000205127825 */ /* 0x000fe200078e0212 */
[----:B------:R-:W-:-:S03]  /*0d60*/  LOP3.LUT R5, R3, 0x1ffffff8, RZ, 0xc0, !PT ;  /* 0x1ffffff803057812 */ /* 0x000fc600078ec0ff */
[----:B------:R-:W-:Y:S02]  /*0d70*/  IMAD.IADD R0, R197, 0x1, -R0 ;  /* 0x00000001c5007824 */ /* 0x000fe400078e0a00 */
[----:B------:R-:W-:Y:S02]  /*0d80*/  IMAD.IADD R5, R200, 0x1, -R5 ;  /* 0x00000001c8057824 */ /* 0x000fe400078e0a05 */
[----:B------:R-:W-:Y:S02]  /*0d90*/  IMAD R196, R0, 0x40, R9 ;  /* 0x0000004000c47824 */ /* 0x000fe400078e0209 */
[----:B------:R-:W-:Y:S02]  /*0da0*/  IMAD.SHL.U32 R22, R5, 0x8, RZ ;  /* 0x0000000805167824 */ /* 0x000fe400078e00ff */
[----:B------:R-:W-:-:S07]  /*0db0*/  IMAD.IADD R16, R195, 0x1, -R16 ;  /* 0x00000001c3107824 */ /* 0x000fce00078e0a10 */
.L_x_861:
[----:B------:R-:W-:Y:S01]  /*0dc0*/  ULDC UR5, c[0x0][0xdd0] ;  /* 0x0003740000057ab9 */ /* 0x000fe20000000800 */
[----:B-1----:R-:W1:Y:S01]  /*0dd0*/  LDC R0, c[0x0][0xde8] ;  /* 0x00037a00ff007b82 */ /* 0x002e620000000800 */
[----:B------:R-:W-:Y:S01]  /*0de0*/  UISETP.NE.AND UP0, UPT, UR5, 0x1, UPT ;  /* 0x000000010500788c */ /* 0x000fe2000bf05270 */
[----:B------:R-:W-:-:S10]  /*0df0*/  UMOV UR8, UR4 ;  /* 0x0000000400087c82 */ /* 0x000fd40008000000 */
[----:B------:R-:W-:Y:S01]  /*0e00*/  @UP0 ULDC UR6, c[0x0][0xdd4] ;  /* 0x0003750000060ab9 */ /* 0x000fe20000000800 */
[----:B------:R-:W-:Y:S01]  /*0e10*/  @UP0 ULDC UR9, c[0x0][0xdd8] ;  /* 0x0003760000090ab9 */ /* 0x000fe20000000800 */
[----:B------:R-:W-:-:S04]  /*0e20*/  UIMAD.WIDE.U32 UR6, UR4, UR6, URZ ;  /* 0x00000006040672a5 */ /* 0x000fc8000f8e003f */
[----:B------:R-:W-:-:S04]  /*0e30*/  @UP0 USHF.R.U32.HI UR8, URZ, UR9, UR7 ;  /* 0x000000093f080299 */ /* 0x000fc80008011607 */
[----:B------:R-:W-:Y:S02]  /*0e40*/  UIADD3 UR6, -UR8, URZ, URZ ;  /* 0x0000003f08067290 */ /* 0x000fe4000fffe13f */
[----:B-1----:R-:W-:Y:S02]  /*0e50*/  ISETP.LE.AND P0, PT, R0, UR8, PT ;  /* 0x0000000800007c0c */ /* 0x002fe4000bf03270 */
[----:B------:R-:W-:-:S11]  /*0e60*/  UIMAD UR7, UR5, UR6, UR4 ;  /* 0x00000006050772a4 */ /* 0x000fd6000f8e0204 */
[----:B--234-:R-:W-:Y:S05]  /*0e70*/  @!P0 BRA `(.L_x_765) ;  /* 0x0000000000208947 */ /* 0x01cfea0003800000 */
[----:B------:R-:W-:Y:S01]  /*0e80*/  ULDC UR6, c[0x0][0xddc] ;  /* 0x0003770000067ab9 */ /* 0x000fe20000000800 */
[----:B------:R-:W-:Y:S01]  /*0e90*/  UMOV UR52, UR7 ;  /* 0x0000000700347c82 */ /* 0x000fe20008000000 */
[----:B------:R-:W-:-:S11]  /*0ea0*/  UISETP.NE.AND UP0, UPT, UR6, 0x1, UPT ;  /* 0x000000010600788c */ /* 0x000fd6000bf05270 */
[----:B------:R-:W-:Y:S02]  /*0eb0*/  @UP0 ULDC.64 UR10, c[0x0][0xde0] ;  /* 0x00037800000a0ab9 */ /* 0x000fe40000000a00 */
[----:B------:R-:W-:-:S04]  /*0ec0*/  UIMAD.WIDE.U32 UR4, UR7, UR10, URZ ;  /* 0x0000000a070472a5 */ /* 0x000fc8000f8e003f */
[----:B------:R-:W-:-:S04]  /*0ed0*/  @UP0 USHF.R.U32.HI UR52, URZ, UR11, UR5 ;  /* 0x0000000b3f340299 */ /* 0x000fc80008011605 */
[----:B------:R-:W-:Y:S01]  /*0ee0*/  UIMAD UR4, UR52, UR6, URZ ;  /* 0x00000006340472a4 */ /* 0x000fe2000f8e023f */
[----:B------:R-:W-:Y:S11]  /*0ef0*/  BRA `(.L_x_766) ;  /* 0x00000000001c7947 */ /* 0x000ff60003800000 */
.L_x_765:
[----:B------:R-:W-:Y:S01]  /*0f00*/  ULDC UR6, c[0x0][0xdc4] ;  /* 0x0003710000067ab9 */ /* 0x000fe20000000800 */
[----:B------:R-:W-:Y:S01]  /*0f10*/  UMOV UR52, UR7 ;  /* 0x0000000700347c82 */ /* 0x000fe20008000000 */
[----:B------:R-:W-:-:S11]  /*0f20*/  UISETP.NE.AND UP0, UPT, UR6, 0x1, UPT ;  /* 0x000000010600788c */ /* 0x000fd6000bf05270 */
[----:B------:R-:W-:Y:S02]  /*0f30*/  @UP0 ULDC.64 UR10, c[0x0][0xdc8] ;  /* 0x00037200000a0ab9 */ /* 0x000fe40000000a00 */
[----:B------:R-:W-:-:S04]  /*0f40*/  UIMAD.WIDE.U32 UR4, UR7, UR10, URZ ;  /* 0x0000000a070472a5 */ /* 0x000fc8000f8e003f */
[----:B------:R-:W-:-:S04]  /*0f50*/  @UP0 USHF.R.U32.HI UR52, URZ, UR11, UR5 ;  /* 0x0000000b3f340299 */ /* 0x000fc80008011605 */
[----:B------:R-:W-:-:S12]  /*0f60*/  UIMAD UR4, UR52, UR6, URZ ;  /* 0x00000006340472a4 */ /* 0x000fd8000f8e023f */
.L_x_766:
[----:B------:R-:W1:Y:S01]  /*0f70*/  LDC.64 R8, c[0x0][0x9e0] ;  /* 0x00027800ff087b82 */ /* 0x000e620000000a00 */
[----:B------:R-:W-:Y:S01]  /*0f80*/  ULDC UR43, c[0x0][0xdb8] ;  /* 0x00036e00002b7ab9 */ /* 0x000fe20000000800 */
[----:B------:R-:W-:Y:S02]  /*0f90*/  UIADD3 UR4, UR7, -UR4, URZ ;  /* 0x8000000407047290 */ /* 0x000fe4000fffe03f */
[----:B------:R-:W-:Y:S01]  /*0fa0*/  UISETP.NE.AND UP0, UPT, UR43, 0x1, UPT ;  /* 0x000000012b00788c */ /* 0x000fe2000bf05270 */
[----:B------:R-:W-:Y:S01]  /*0fb0*/  ULDC UR5, c[0x0][0xdc4] ;  /* 0x0003710000057ab9 */ /* 0x000fe20000000800 */
[----:B------:R-:W-:Y:S02]  /*0fc0*/  ULDC UR6, c[0x0][0x428] ;  /* 0x00010a0000067ab9 */ /* 0x000fe40000000800 */
[----:B------:R-:W2:Y:S01]  /*0fd0*/  LDC R194, c[0x0][0x288] ;  /* 0x0000a200ffc27b82 */ /* 0x000ea20000000800 */
[----:B------:R-:W-:Y:S01]  /*0fe0*/  UIMAD UR8, UR8, UR5, UR4 ;  /* 0x00000005080872a4 */ /* 0x000fe2000f8e0204 */
[----:B------:R-:W-:Y:S01]  /*0ff0*/  ULDC.64 UR10, c[0x0][0x3f8] ;  /* 0x0000fe00000a7ab9 */ /* 0x000fe20000000a00 */
[----:B------:R-:W-:Y:S01]  /*1000*/  UISETP.NE.AND UP1, UPT, UR6, 0x1, UPT ;  /* 0x000000010600788c */ /* 0x000fe2000bf25270 */
[----:B------:R-:W-:Y:S01]  /*1010*/  ISETP.NE.U32.AND P0, PT, RZ, UR10, PT ;  /* 0x0000000aff007c0c */ /* 0x000fe2000bf05070 */
[----:B------:R-:W-:-:S02]  /*1020*/  ULDC UR42, c[0x0][0xdac] ;  /* 0x00036b00002a7ab9 */ /* 0x000fc40000000800 */
[----:B------:R-:W-:Y:S01]  /*1030*/  @UP0 ULDC UR4, c[0x0][0xdbc] ;  /* 0x00036f0000040ab9 */ /* 0x000fe20000000800 */
[----:B------:R-:W3:Y:S01]  /*1040*/  LDC R17, c[0x0][0x404] ;  /* 0x00010100ff117b82 */ /* 0x000ee20000000800 */
[----:B------:R-:W-:Y:S01]  /*1050*/  UIMAD.WIDE.U32 UR4, UR8, UR4, URZ ;  /* 0x00000004080472a5 */ /* 0x000fe2000f8e003f */
[----:B------:R-:W-:Y:S01]  /*1060*/  ISETP.NE.AND.EX P0, PT, RZ, UR11, PT, P0 ;  /* 0x0000000bff007c0c */ /* 0x000fe2000bf05300 */
[----:B------:R-:W-:Y:S01]  /*1070*/  @UP0 ULDC UR6, c[0x0][0xdc0] ;  /* 0x0003700000060ab9 */ /* 0x000fe20000000800 */
[----:B------:R-:W-:Y:S01]  /*1080*/  UMOV UR44, UR8 ;  /* 0x00000008002c7c82 */ /* 0x000fe20008000000 */
[----:B------:R-:W-:Y:S02]  /*1090*/  @UP0 USHF.R.U32.HI UR44, URZ, UR6, UR5 ;  /* 0x000000063f2c0299 */ /* 0x000fe40008011605 */
[----:B------:R-:W-:Y:S01]  /*10a0*/  ULOP3.LUT UR4, URZ, UR52, URZ, 0x33, !UPT ;  /* 0x000000343f047292 */ /* 0x000fe2000f8e333f */
[----:B------:R-:W4:Y:S01]  /*10b0*/  LDC R6, c[0x0][0x2e0] ;  /* 0x0000b800ff067b82 */ /* 0x000f220000000800 */
[----:B------:R-:W-:Y:S01]  /*10c0*/  UIADD3 UR5, -UR44, URZ, URZ ;  /* 0x0000003f2c057290 */ /* 0x000fe2000fffe13f */
[----:B-1----:R-:W-:Y:S01]  /*10d0*/  ISETP.GE.AND P1, PT, R9, 0x1, PT ;  /* 0x000000010900780c */ /* 0x002fe20003f26270 */
[----:B------:R-:W-:-:S02]  /*10e0*/  UIADD3 UR42, UR4, UR42, URZ ;  /* 0x0000002a042a7290 */ /* 0x000fc4000fffe03f */
[----:B------:R-:W-:Y:S02]  /*10f0*/  UIMAD UR43, UR43, UR5, UR8 ;  /* 0x000000052b2b72a4 */ /* 0x000fe4000f8e0208 */
[----:B------:R-:W-:Y:S01]  /*1100*/  USHF.L.U32 UR42, UR42, 0x7, URZ ;  /* 0x000000072a2a7899 */ /* 0x000fe2000800063f */
[----:B--2---:R-:W-:Y:S01]  /*1110*/  IADD3 R0, -R194, 0x80, RZ ;  /* 0x00000080c2007810 */ /* 0x004fe20007ffe1ff */
[----:B------:R-:W-:Y:S01]  /*1120*/  @UP1 ULDC UR4, c[0x0][0x42c] ;  /* 0x00010b0000041ab9 */ /* 0x000fe20000000800 */
[----:B------:R-:W-:Y:S01]  /*1130*/  @UP1 ULDC UR6, c[0x0][0x430] ;  /* 0x00010c0000061ab9 */ /* 0x000fe20000000800 */
[----:B------:R-:W-:Y:S02]  /*1140*/  UIMAD.WIDE.U32 UR4, UR43, UR4, URZ ;  /* 0x000000042b0472a5 */ /* 0x000fe4000f8e003f */
[----:B------:R-:W-:Y:S02]  /*1150*/  UMOV UR47, UR43 ;  /* 0x0000002b002f7c82 */ /* 0x000fe40008000000 */
[----:B------:R-:W-:Y:S01]  /*1160*/  @UP1 USHF.R.U32.HI UR47, URZ, UR6, UR5 ;  /* 0x000000063f2f1299 */ /* 0x000fe20008011605 */
[----:B---3--:R-:W-:-:S05]  /*1170*/  SEL R17, R17, 0x1, P0 ;  /* 0x0000000111117807 */ /* 0x008fca0000000000 */
[----:B----4-:R-:W-:-:S04]  /*1180*/  IMAD R0, R17, R6, R0 ;  /* 0x0000000611007224 */ /* 0x010fc800078e0200 */
[----:B------:R-:W-:-:S04]  /*1190*/  VIADD R198, R0, UR42 ;  /* 0x0000002a00c67c36 */ /* 0x000fc80008000000 */
[----:B------:R-:W-:Y:S01]  /*11a0*/  IMAD.IADD R0, R198, 0x1, R8 ;  /* 0x00000001c6007824 */ /* 0x000fe200078e0208 */
[----:B------:R-:W-:Y:S06]  /*11b0*/  @!P1 BRA `(.L_x_767) ;  /* 0x0000000000409947 */ /* 0x000fec0003800000 */
[C---:B------:R-:W-:Y:S01]  /*11c0*/  ISETP.GT.AND P0, PT, R198.reuse, RZ, PT ;  /* 0x000000ffc600720c */ /* 0x040fe20003f04270 */
[----:B------:R-:W-:-:S12]  /*11d0*/  VIADD R2, R198, 0xffffffff ;  /* 0xffffffffc6027836 */ /* 0x000fd80000000000 */
[----:B------:R-:W-:Y:S05]  /*11e0*/  @P0 BRA `(.L_x_768) ;  /* 0x00000000001c0947 */ /* 0x000fea0003800000 */
[----:B------:R-:W-:Y:S01]  /*11f0*/  ISETP.NE.AND P0, PT, R9, 0x1, PT ;  /* 0x000000010900780c */ /* 0x000fe20003f05270 */
[----:B------:R-:W-:-:S12]  /*1200*/  IMAD.MOV R3, RZ, RZ, -R198 ;  /* 0x000000ffff037224 */ /* 0x000fd800078e0ac6 */
[----:B------:R-:W1:Y:S02]  /*1210*/  @P0 LDC.64 R4, c[0x0][0x9e8] ;  /* 0x00027a00ff040b82 */ /* 0x000e640000000a00 */
[----:B-1----:R-:W-:-:S05]  /*1220*/  @P0 IMAD.HI.U32 R2, R3, R4, RZ ;  /* 0x0000000403020227 */ /* 0x002fca00078e00ff */
[----:B------:R-:W-:-:S04]  /*1230*/  @P0 SHF.R.U32.HI R3, RZ, R5, R2 ;  /* 0x00000005ff030219 */ /* 0x000fc80000011602 */
[----:B------:R-:W-:Y:S01]  /*1240*/  LOP3.LUT R2, RZ, R3, RZ, 0x33, !PT ;  /* 0x00000003ff027212 */ /* 0x000fe200078e33ff */
[----:B------:R-:W-:Y:S06]  /*1250*/  BRA `(.L_x_769) ;  /* 0x0000000000107947 */ /* 0x000fec0003800000 */
.L_x_768:
[----:B------:R-:W-:-:S13]  /*1260*/  ISETP.NE.AND P0, PT, R9, 0x1, PT ;  /* 0x000000010900780c */ /* 0x000fda0003f05270 */
[----:B------:R-:W1:Y:S02]  /*1270*/  @P0 LDC.64 R4, c[0x0][0x9e8] ;  /* 0x00027a00ff040b82 */ /* 0x000e640000000a00 */
[----:B-1----:R-:W-:-:S05]  /*1280*/  @P0 IMAD.HI.U32 R4, R2, R4, RZ ;  /* 0x0000000402040227 */ /* 0x002fca00078e00ff */
[----:B------:R-:W-:-:S07]  /*1290*/  @P0 SHF.R.U32.HI R2, RZ, R5, R4 ;  /* 0x00000005ff020219 */ /* 0x000fce0000011604 */
.L_x_769:
[----:B------:R-:W-:-:S05]  /*12a0*/  IMAD R3, R2, R9, R9 ;  /* 0x0000000902037224 */ /* 0x000fca00078e0209 */
[----:B------:R-:W-:-:S07]  /*12b0*/  VIMNMX R0, R0, R3, PT ;  /* 0x0000000300007248 */ /* 0x000fce0003fe0100 */
.L_x_767:
[----:B------:R-:W-:Y:S01]  /*12c0*/  VIADD R2, R0, 0x3f ;  /* 0x0000003f00027836 */ /* 0x000fe20000000000 */
[----:B------:R-:W-:Y:S01]  /*12d0*/  ULDC UR4, c[0x0][0x9dc] ;  /* 0x0002770000047ab9 */ /* 0x000fe20000000800 */
[CC--:B------:R-:W-:Y:S02]  /*12e0*/  IMAD R0, R17.reuse, R6.reuse, 0x3f ;  /* 0x0000003f11007424 */ /* 0x0c0fe400078e0206 */
[----:B------:R-:W-:Y:S01]  /*12f0*/  IMAD R194, R17, R6, -R194 ;  /* 0x0000000611c27224 */ /* 0x000fe200078e0ac2 */
[----:B------:R-:W-:Y:S02]  /*1300*/  SHF.R.S32.HI R5, RZ, 0x1f, R2 ;  /* 0x0000001fff057819 */ /* 0x000fe40000011402 */
[----:B------:R-:W-:Y:S01]  /*1310*/  SHF.R.S32.HI R3, RZ, 0x1f, R0 ;  /* 0x0000001fff037819 */ /* 0x000fe20000011400 */
[----:B------:R-:W-:Y:S01]  /*1320*/  VIADD R59, R194, UR42 ;  /* 0x0000002ac23b7c36 */ /* 0x000fe20008000000 */
[----:B------:R-:W-:Y:S02]  /*1330*/  LEA.HI R5, R5, R2, RZ, 0x6 ;  /* 0x0000000205057211 */ /* 0x000fe400078f30ff */
[----:B------:R-:W-:Y:S01]  /*1340*/  LEA.HI R3, R3, R0, RZ, 0x6 ;  /* 0x0000000003037211 */ /* 0x000fe200078f30ff */
[----:B------:R-:W-:Y:S01]  /*1350*/  VIADD R4, R59, -UR4 ;  /* 0x800000043b047c36 */ /* 0x000fe20008000000 */
[----:B------:R-:W-:-:S02]  /*1360*/  SHF.R.S32.HI R58, RZ, 0x6, R5 ;  /* 0x00000006ff3a7819 */ /* 0x000fc40000011405 */
[----:B------:R-:W-:Y:S02]  /*1370*/  SHF.R.S32.HI R3, RZ, 0x6, R3 ;  /* 0x00000006ff037819 */ /* 0x000fe40000011403 */
[----:B------:R-:W-:Y:S02]  /*1380*/  R2UR UR4, R4 ;  /* 0x00000000040472ca */ /* 0x000fe400000e0000 */
[----:B------:R-:W-:Y:S01]  /*1390*/  VIMNMX R58, R3, R58, PT ;  /* 0x0000003a033a7248 */ /* 0x000fe20003fe0100 */
[----:B------:R-:W-:-:S12]  /*13a0*/  @!P1 BRA `(.L_x_770) ;  /* 0x0000000000489947 */ /* 0x000fd80003800000 */
[----:B------:R-:W-:-:S13]  /*13b0*/  ISETP.GT.AND P0, PT, R59, -0x1, PT ;  /* 0xffffffff3b00780c */ /* 0x000fda0003f04270 */
[----:B------:R-:W-:Y:S05]  /*13c0*/  @P0 BRA `(.L_x_771) ;  /* 0x00000000001c0947 */ /* 0x000fea0003800000 */
[----:B------:R-:W-:Y:S02]  /*13d0*/  ISETP.NE.AND P0, PT, R9, 0x1, PT ;  /* 0x000000010900780c */ /* 0x000fe40003f05270 */
[----:B------:R-:W-:-:S11]  /*13e0*/  LOP3.LUT R3, RZ, R59, RZ, 0x33, !PT ;  /* 0x0000003bff037212 */ /* 0x000fd600078e33ff */
[----:B------:R-:W1:Y:S02]  /*13f0*/  @P0 LDC.64 R4, c[0x0][0x9e8] ;  /* 0x00027a00ff040b82 */ /* 0x000e640000000a00 */
[----:B-1----:R-:W-:-:S05]  /*1400*/  @P0 IMAD.HI.U32 R0, R3, R4, RZ ;  /* 0x0000000403000227 */ /* 0x002fca00078e00ff */
[----:B------:R-:W-:-:S04]  /*1410*/  @P0 SHF.R.U32.HI R3, RZ, R5, R0 ;  /* 0x00000005ff030219 */ /* 0x000fc80000011600 */
[----:B------:R-:W-:Y:S01]  /*1420*/  LOP3.LUT R0, RZ, R3, RZ, 0x33, !PT ;  /* 0x00000003ff007212 */ /* 0x000fe200078e33ff */
[----:B------:R-:W-:Y:S06]  /*1430*/  BRA `(.L_x_772) ;  /* 0x0000000000147947 */ /* 0x000fec0003800000 */
.L_x_771:
[----:B------:R-:W-:Y:S01]  /*1440*/  ISETP.NE.AND P0, PT, R9, 0x1, PT ;  /* 0x000000010900780c */ /* 0x000fe20003f05270 */
[----:B------:R-:W-:-:S12]  /*1450*/  IMAD.MOV.U32 R0, RZ, RZ, R59 ;  /* 0x000000ffff007224 */ /* 0x000fd800078e003b */
[----:B------:R-:W1:Y:S02]  /*1460*/  @P0 LDC.64 R2, c[0x0][0x9e8] ;  /* 0x00027a00ff020b82 */ /* 0x000e640000000a00 */
[----:B-1----:R-:W-:-:S05]  /*1470*/  @P0 IMAD.HI.U32 R2, R59, R2, RZ ;  /* 0x000000023b020227 */ /* 0x002fca00078e00ff */
[----:B------:R-:W-:-:S07]  /*1480*/  @P0 SHF.R.U32.HI R0, RZ, R3, R2 ;  /* 0x00000003ff000219 */ /* 0x000fce0000011602 */
.L_x_772:
[----:B------:R-:W-:-:S05]  /*1490*/  IMAD R0, R0, R9, RZ ;  /* 0x0000000900007224 */ /* 0x000fca00078e02ff */
[----:B------:R-:W-:-:S13]  /*14a0*/  R2UR UR5, R0 ;  /* 0x00000000000572ca */ /* 0x000fda00000e0000 */
[----:B------:R-:W-:-:S04]  /*14b0*/  UISETP.LT.AND UP0, UPT, UR4, UR5, UPT ;  /* 0x000000050400728c */ /* 0x000fc8000bf01270 */
[----:B------:R-:W-:-:S12]  /*14c0*/  USEL UR4, UR4, UR5, !UP0 ;  /* 0x0000000504047287 */ /* 0x000fd8000c000000 */
.L_x_770:
[----:B------:R-:W-:Y:S01]  /*14d0*/  USHF.R.S32.HI UR5, URZ, 0x1f, UR4 ;  /* 0x0000001f3f057899 */ /* 0x000fe20008011404 */
[----:B------:R-:W-:Y:S01]  /*14e0*/  PLOP3.LUT P0, PT, PT, PT, PT, 0x80, 0x0 ;  /* 0x000000000000781c */ /* 0x000fe20003f0f070 */
[----:B------:R-:W-:Y:S01]  /*14f0*/  IMAD.MOV.U32 R0, RZ, RZ, RZ ;  /* 0x000000ffff007224 */ /* 0x000fe200078e00ff */
[----:B------:R-:W-:Y:S01]  /*1500*/  CS2R R2, SRZ ;  /* 0x0000000000027805 */ /* 0x000fe2000001ff00 */
[----:B------:R-:W-:Y:S01]  /*1510*/  ULEA.HI UR5, UR5, UR4, URZ, 0x6 ;  /* 0x0000000405057291 */ /* 0x000fe2000f8f303f */
[----:B------:R-:W-:Y:S02]  /*1520*/  CS2R R6, SRZ ;  /* 0x0000000000067805 */ /* 0x000fe4000001ff00 */
[----:B------:R-:W-:Y:S02]  /*1530*/  CS2R R26, SRZ ;  /* 0x00000000001a7805 */ /* 0x000fe4000001ff00 */
[----:B------:R-:W-:Y:S01]  /*1540*/  CS2R R100, SRZ ;  /* 0x0000000000647805 */ /* 0x000fe2000001ff00 */
[----:B------:R-:W-:Y:S01]  /*1550*/  USHF.R.S32.HI UR5, URZ, 0x6, UR5 ;  /* 0x000000063f057899 */ /* 0x000fe20008011405 */
[----:B------:R-:W-:Y:S01]  /*1560*/  CS2R R144, SRZ ;  /* 0x0000000000907805 */ /* 0x000fe2000001ff00 */
[----:B------:R-:W-:Y:S01]  /*1570*/  IMAD.MOV.U32 R150, RZ, RZ, RZ ;  /* 0x000000ffff967224 */ /* 0x000fe200078e00ff */
[----:B------:R-:W-:Y:S01]  /*1580*/  CS2R R142, SRZ ;  /* 0x00000000008e7805 */ /* 0x000fe2000001ff00 */
[----:B------:R-:W-:Y:S01]  /*1590*/  UISETP.LT.AND UP0, UPT, URZ, UR5, UPT ;  /* 0x000000053f00728c */ /* 0x000fe2000bf01270 */
[----:B------:R-:W-:-:S02]  /*15a0*/  CS2R R30, SRZ ;  /* 0x00000000001e7805 */ /* 0x000fc4000001ff00 */
[----:B------:R-:W-:Y:S02]  /*15b0*/  CS2R R92, SRZ ;  /* 0x00000000005c7805 */ /* 0x000fe4000001ff00 */
[----:B------:R-:W-:Y:S01]  /*15c0*/  CS2R R136, SRZ ;  /* 0x0000000000887805 */ /* 0x000fe2000001ff00 */
[----:B------:R-:W-:Y:S01]  /*15d0*/  USEL UR41, URZ, UR5, !UP0 ;  /* 0x000000053f297287 */ /* 0x000fe2000c000000 */
[----:B------:R-:W-:Y:S02]  /*15e0*/  CS2R R134, SRZ ;  /* 0x0000000000867805 */ /* 0x000fe4000001ff00 */
[----:B------:R-:W-:Y:S02]  /*15f0*/  CS2R R34, SRZ ;  /* 0x0000000000227805 */ /* 0x000fe4000001ff00 */
[----:B------:R-:W-:Y:S02]  /*1600*/  CS2R R84, SRZ ;  /* 0x0000000000547805 */ /* 0x000fe4000001ff00 */
[----:B------:R-:W-:-:S02]  /*1610*/  CS2R R128, SRZ ;  /* 0x0000000000807805 */ /* 0x000fc4000001ff00 */
[----:B------:R-:W-:Y:S02]  /*1620*/  CS2R R126, SRZ ;  /* 0x00000000007e7805 */ /* 0x000fe4000001ff00 */
[----:B------:R-:W-:Y:S02]  /*1630*/  ISETP.GT.AND P1, PT, R58, UR41, PT ;  /* 0x000000293a007c0c */ /* 0x000fe4000bf24270 */
        /* <DEDUP_REMOVED lines=50> */
[----:B------:R-:W-:Y:S06]  /*1960*/  @!P1 BRA `(.L_x_773) ;  /* 0x000000a8001c9947 */ /* 0x000fec0003800000 */
[----:B------:R-:W1:Y:S01]  /*1970*/  SHFL.IDX PT, R0, R197, RZ, 0x1f ;  /* 0x00001fffc5007589 */ /* 0x000e6200000e0000 */
[----:B------:R-:W-:-:S04]  /*1980*/  UIADD3 UR5, UR38, 0x18000, URZ ;  /* 0x0001800026057890 */ /* 0x000fc8000fffe03f */
[----:B------:R-:W-:-:S06]  /*1990*/  ULOP3.LUT UP0, URZ, UR5, 0x1bf, URZ, 0xc0, !UPT ;  /* 0x000001bf053f7892 */ /* 0x000fcc000f80c03f */
[----:B------:R-:W-:Y:S02]  /*19a0*/  PLOP3.LUT P0, PT, PT, PT, UP0, 0x80, 0x0 ;  /* 0x000000000000781c */ /* 0x000fe40003f0f008 */
[----:B-1----:R-:W-:-:S13]  /*19b0*/  R2UR UR39, R0 ;  /* 0x00000000002772ca */ /* 0x002fda00000e0000 */
[----:B------:R-:W-:-:S04]  /*19c0*/  ULEA.HI UR4, UR39, UR39, URZ, 0x1 ;  /* 0x0000002727047291 */ /* 0x000fc8000f8f083f */
        /* <DEDUP_REMOVED lines=22> */
.L_x_774:
        /* <DEDUP_REMOVED lines=44> */
[----:B------:R-:W-:Y:S01]  /*1df0*/  ULEA.HI UR4, UR59, UR59, URZ, 0x1 ;  /* 0x0000003b3b047291 */ /* 0x000fe2000f8f083f */
[----:B------:R-:W-:-:S03]  /*1e00*/  IMAD.U32 R8, RZ, RZ, UR60 ;  /* 0x0000003cff087e24 */ /* 0x000fc6000f8e00ff */
[----:B------:R-:W-:Y:S02]  /*1e10*/  ULOP3.LUT UR4, UR4, 0xfffffffe, URZ, 0xc0, !UPT ;  /* 0xfffffffe04047892 */ /* 0x000fe4000f8ec03f */
[----:B------:R-:W-:Y:S02]  /*1e20*/  ISETP.NE.AND P0, PT, R8, 0x3, PT ;  /* 0x000000030800780c */ /* 0x000fe40003f05270 */
[----:B------:R-:W-:-:S06]  /*1e30*/  UIADD3 UR4, UR59, -UR4, URZ ;  /* 0x800000043b047290 */ /* 0x000fcc000fffe03f */
[----:B------:R-:W-:Y:S01]  /*1e40*/  IMAD.U32 R6, RZ, RZ, UR4 ;  /* 0x00000004ff067e24 */ /* 0x000fe2000f8e00ff */
[----:B------:R-:W-:-:S04]  /*1e50*/  ULDC UR4, c[0x0][0x9d8] ;  /* 0x0002760000047ab9 */ /* 0x000fc80000000800 */
[----:B------:R-:W-:-:S04]  /*1e60*/  SHF.L.U32 R6, R6, 0x1f, RZ ;  /* 0x0000001f06067819 */ /* 0x000fc800000006ff */
[----:B------:R-:W1:Y:S01]  /*1e70*/  SYNCS.PHASECHK.TRANS64.TRYWAIT P1, [UR38+0x28400], R6 ;  /* 0x02840006ff0075a7 */ /* 0x000e620008020166 */
[----:B--2---:R-:W-:-:S04]  /*1e80*/  FMUL.FTZ R0, R7, R0 ;  /* 0x0000000007007220 */ /* 0x004fc80000410000 */
[----:B------:R-:W-:Y:S01]  /*1e90*/  FMUL.FTZ R0, R0, UR4 ;  /* 0x0000000400007c20 */ /* 0x000fe20008410000 */
[----:B-1----:R-:W-:Y:S06]  /*1ea0*/  @!P1 BRA `(.L_x_775) ;  /* 0x0000010000cc9947 */ /* 0x002fec0003800000 */
.L_x_939:
[----:B------:R-:W-:Y:S05]  /*1eb0*/  @!P0 BRA `(.L_x_776) ;  /* 0x0000000000048947 */ /* 0x000fea0003800000 */
[----:B------:R-:W-:Y:S01]  /*1ec0*/  BPT.TRAP 0x1 ;  /* 0x000000040000795c */ /* 0x000fe20000300000 */
.L_x_776:
[----:B------:R-:W-:Y:S02]  /*1ed0*/  IMAD.U32 R5, RZ, RZ, UR37 ;  /* 0x00000025ff057e24 */ /* 0x000fe4000f8e00ff */
[----:B------:R-:W-:-:S03]  /*1ee0*/  IMAD.U32 R2, RZ, RZ, UR36 ;  /* 0x00000024ff027e24 */ /* 0x000fc6000f8e00ff */
[----:B------:R-:W-:Y:S02]  /*1ef0*/  LEA R5, R5, UR38, 0x3 ;  /* 0x0000002605057c11 */ /* 0x000fe4000f8e18ff */
[----:B------:R-:W-:-:S04]  /*1f00*/  SHF.L.U32 R2, R2, 0x1f, RZ ;  /* 0x0000001f02027819 */ /* 0x000fc800000006ff */
[----:B------:R2:W3:Y:S01]  /*1f10*/  SYNCS.PHASECHK.TRANS64.TRYWAIT P2, [R5+URZ+0x28430], R2 ;  /* 0x02843002050075a7 */ /* 0x0004e2000804017f */
[----:B------:R-:W-:Y:S05]  /*1f20*/  @!P0 BRA `(.L_x_777) ;  /* 0x0000000000048947 */ /* 0x000fea0003800000 */
[----:B------:R-:W-:Y:S01]  /*1f30*/  BPT.TRAP 0x1 ;  /* 0x000000040000795c */ /* 0x000fe20000300000 */
.L_x_777:
[----:B-1----:R-:W1:Y:S02]  /*1f40*/  S2R R3, SR_TID.X ;  /* 0x0000000000037919 */ /* 0x002e640000002100 */
[----:B-1----:R-:W-:Y:S01]  /*1f50*/  LOP3.LUT P1, RZ, R3, 0x7f, RZ, 0xc0, !PT ;  /* 0x0000007f03ff7812 */ /* 0x002fe2000782c0ff */
[----:B---3--:R-:W-:-:S12]  /*1f60*/  @P2 BRA `(.L_x_778) ;  /* 0x0000000000082947 */ /* 0x008fd80003800000 */
[----:B------:R-:W1:Y:S02]  /*1f70*/  SYNCS.PHASECHK.TRANS64.TRYWAIT P2, [R5+URZ+0x28430], R2 ;  /* 0x02843002050075a7 */ /* 0x000e64000804017f */
[----:B-1----:R-:W-:Y:S05]  /*1f80*/  @!P2 BRA `(.L_x_779) ;  /* 0x0000010000aca947 */ /* 0x002fea0003800000 */
.L_x_778:
[----:B------:R-:W-:Y:S05]  /*1f90*/  WARPSYNC.ALL ;  /* 0x0000000000007948 */ /* 0x000fea0003800000 */
[----:B------:R-:W-:Y:S01]  /*1fa0*/  UIADD3 UR4, UR38, 0x20000, URZ ;  /* 0x0002000026047890 */ /* 0x000fe2000fffe03f */
[----:B------:R-:W-:Y:S01]  /*1fb0*/  WARPGROUP.ARRIVE ;  /* 0x00000000000079c5 */ /* 0x000fe20000000000 */
[----:B------:R-:W-:Y:S01]  /*1fc0*/  ULOP3.LUT UR48, UR40, 0x10000, URZ, 0xfc, !UPT ;  /* 0x0001000028307892 */ /* 0x000fe2000f8efc3f */
[----:B------:R-:W-:Y:S01]  /*1fd0*/  IMAD.MOV.U32 R3, RZ, RZ, -0x40 ;  /* 0xffffffc0ff037424 */ /* 0x000fe200078e00ff */
[----:B------:R-:W-:Y:S01]  /*1fe0*/  USHF.R.U32.HI UR4, URZ, 0x4, UR4 ;  /* 0x000000043f047899 */ /* 0x000fe20008011604 */
[----:B-12---:R-:W-:Y:S01]  /*1ff0*/  @!P1 VIADD R2, R5, 0x28440 ;  /* 0x0002844005029836 */ /* 0x006fe20000000000 */
[----:B------:R-:W-:Y:S01]  /*2000*/  UMOV UR49, 0x40000040 ;  /* 0x4000004000317882 */ /* 0x000fe20000000000 */
[----:B------:R-:W-:Y:S01]  /*2010*/  UMOV UR51, 0x40000040 ;  /* 0x4000004000337882 */ /* 0x000fe20000000000 */
[----:B------:R-:W-:Y:S01]  /*2020*/  ULOP3.LUT UR4, UR4, 0x3fff, URZ, 0xc0, !UPT ;  /* 0x00003fff04047892 */ /* 0x000fe2000f8ec03f */
[C---:B------:R-:W-:Y:S01]  /*2030*/  IMAD R6, R58.reuse, R3, 0x40 ;  /* 0x000000403a067424 */ /* 0x040fe200078e0203 */
[----:B------:R-:W-:Y:S01]  /*2040*/  UIADD3 UR8, UR48, 0x2, URZ ;  /* 0x0000000230087890 */ /* 0x000fe2000fffe03f */
[----:B------:R-:W-:Y:S01]  /*2050*/  @!P1 PRMT R2, RZ, 0x654, R2 ;  /* 0x00000654ff029816 */ /* 0x000fe20000000002 */
[----:B------:R-:W-:Y:S01]  /*2060*/  ULOP3.LUT UR4, UR4, 0x10000, URZ, 0xfc, !UPT ;  /* 0x0001000004047892 */ /* 0x000fe2000f8efc3f */
[----:B------:R-:W-:Y:S01]  /*2070*/  LEA R7, R58, 0xffffffc0, 0x6 ;  /* 0xffffffc03a077811 */ /* 0x000fe200078e30ff */
[----:B------:R-:W-:Y:S01]  /*2080*/  UMOV UR9, 0x40000040 ;  /* 0x4000004000097882 */ /* 0x000fe20000000000 */
[----:B------:R-:W-:Y:S01]  /*2090*/  UMOV UR11, 0x40000040 ;  /* 0x40000040000b7882 */ /* 0x000fe20000000000 */
[----:B------:R-:W-:-:S02]  /*20a0*/  ULEA UR50, UR37, UR4, 0xa ;  /* 0x0000000425327291 */ /* 0x000fc4000f8e503f */
[----:B------:R-:W-:Y:S02]  /*20b0*/  UIADD3 UR12, UR48, 0x4, URZ ;  /* 0x00000004300c7890 */ /* 0x000fe4000fffe03f */
[----:B------:R-:W-:Y:S02]  /*20c0*/  UIADD3 UR10, UR50, 0x2, URZ ;  /* 0x00000002320a7890 */ /* 0x000fe4000fffe03f */
[----:B------:R-:W-:Y:S01]  /*20d0*/  UIADD3 UR14, UR50, 0x4, URZ ;  /* 0x00000004320e7890 */ /* 0x000fe2000fffe03f */
[----:B------:R-:W-:Y:S02]  /*20e0*/  UMOV UR13, 0x40000040 ;  /* 0x40000040000d7882 */ /* 0x000fe40000000000 */
[----:B------:R-:W-:Y:S01]  /*20f0*/  QGMMA.64x64x32.F32.E4M3.E4M3 R24, gdesc[UR48], RZ, !UPT, gsb0 ;  /* 0x00e00000301879f3 */ /* 0x000fe2000c0008ff */
[----:B------:R-:W-:Y:S01]  /*2100*/  UMOV UR15, 0x40000040 ;  /* 0x40000040000f7882 */ /* 0x000fe20000000000 */
[----:B------:R-:W-:Y:S02]  /*2110*/  UIADD3 UR16, UR48, 0x6, URZ ;  /* 0x0000000630107890 */ /* 0x000fe4000fffe03f */
[----:B------:R-:W-:Y:S01]  /*2120*/  UIADD3 UR18, UR50, 0x6, URZ ;  /* 0x0000000632127890 */ /* 0x000fe2000fffe03f */
[----:B------:R-:W-:Y:S01]  /*2130*/  UMOV UR17, 0x40000040 ;  /* 0x4000004000117882 */ /* 0x000fe20000000000 */
[----:B------:R-:W-:Y:S01]  /*2140*/  UMOV UR19, 0x40000040 ;  /* 0x4000004000137882 */ /* 0x000fe20000000000 */
[----:B------:R-:W-:-:S02]  /*2150*/  UIADD3 UR20, UR48, 0x400, URZ ;  /* 0x0000040030147890 */ /* 0x000fc4000fffe03f */
[----:B------:R-:W-:Y:S01]  /*2160*/  UIADD3 UR22, UR50, 0x200, URZ ;  /* 0x0000020032167890 */ /* 0x000fe2000fffe03f */
[----:B------:R-:W-:Y:S01]  /*2170*/  UMOV UR21, 0x40000040 ;  /* 0x4000004000157882 */ /* 0x000fe20000000000 */
[----:B------:R-:W-:Y:S01]  /*2180*/  UMOV UR23, 0x40000040 ;  /* 0x4000004000177882 */ /* 0x000fe20000000000 */
[----:B------:R-:W-:Y:S02]  /*2190*/  UIADD3 UR24, UR48, 0x402, URZ ;  /* 0x0000040230187890 */ /* 0x000fe4000fffe03f */
[----:B------:R-:W-:Y:S01]  /*21a0*/  UIADD3 UR26, UR50, 0x202, URZ ;  /* 0x00000202321a7890 */ /* 0x000fe2000fffe03f */
[----:B------:R-:W-:Y:S01]  /*21b0*/  UMOV UR25, 0x40000040 ;  /* 0x4000004000197882 */ /* 0x000fe20000000000 */
        /* <DEDUP_REMOVED lines=9> */
[----:B------:R-:W-:Y:S01]  /*2250*/  ULDC.64 UR6, c[0x0][0x9e0] ;  /* 0x0002780000067ab9 */ /* 0x000fe20000000a00 */
[----:B------:R-:W-:Y:S01]  /*2260*/  ULDC UR5, c[0x0][0x2e0] ;  /* 0x0000b80000057ab9 */ /* 0x000fe20000000800 */
[----:B------:R-:W-:Y:S01]  /*2270*/  UISETP.GE.AND UP0, UPT, UR7, 0x1, UPT ;  /* 0x000000010700788c */ /* 0x000fe2000bf06270 */
[----:B------:R-:W-:Y:S01]  /*2280*/  IMAD R3, R17, UR5, R6 ;  /* 0x0000000511037c24 */ /* 0x000fe2000f8e0206 */
[----:B------:R-:W-:Y:S02]  /*2290*/  ULDC UR45, c[0x0][0x9dc] ;  /* 0x00027700002d7ab9 */ /* 0x000fe40000000800 */
[----:B------:R-:W-:Y:S01]  /*22a0*/  ULOP3.LUT UR45, URZ, UR45, URZ, 0x33, !UPT ;  /* 0x0000002d3f2d7292 */ /* 0x000fe2000f8e333f */
[----:B------:R-:W-:Y:S01]  /*22b0*/  IMAD R8, R16, -0x2, R3 ;  /* 0xfffffffe10087824 */ /* 0x000fe200078e0203 */
[----:B------:R-:W-:Y:S01]  /*22c0*/  PLOP3.LUT P2, PT, PT, PT, UP0, 0x40, 0x0 ;  /* 0x000000000000781c */ /* 0x000fe20003f4e808 */
[----:B------:R-:W-:-:S02]  /*22d0*/  WARPGROUP.DEPBAR.LE gsb0, 0x0 ;  /* 0x00008000000079c5 */ /* 0x000fc40000010000 */
[----:B------:R-:W-:-:S06]  /*22e0*/  WARPGROUP.ARRIVE ;  /* 0x00000000000079c5 */ /* 0x000fcc0000000000 */
[----:B------:R-:W-:Y:S03]  /*22f0*/  QGMMA.64x64x32.F32.E4M3.E4M3 R24, gdesc[UR8], R24, gsb0 ;  /* 0x00e00000081879f3 */ /* 0x000fe60008000818 */
[----:B------:R-:W-:Y:S02]  /*2300*/  WARPGROUP.DEPBAR.LE gsb0, 0x0 ;  /* 0x00008000000079c5 */ /* 0x000fe40000010000 */
        /* <DEDUP_REMOVED lines=18> */
[C---:B------:R-:W-:Y:S01]  /*2430*/  FMUL.FTZ R34, R0.reuse, R34 ;  /* 0x0000002200227220 */ /* 0x040fe20000410000 */
[C---:B------:R-:W-:Y:S01]  /*2440*/  FMUL.FTZ R24, R0.reuse, R24 ;  /* 0x0000001800187220 */ /* 0x040fe20000410000 */
[C---:B------:R-:W-:Y:S01]  /*2450*/  FMUL.FTZ R25, R0.reuse, R25 ;  /* 0x0000001900197220 */ /* 0x040fe20000410000 */
[C---:B------:R-:W-:Y:S01]  /*2460*/  FMUL.FTZ R26, R0.reuse, R26 ;  /* 0x0000001a001a7220 */ /* 0x040fe20000410000 */
[----:B------:R1:W2:Y:S01]  /*2470*/  MUFU.TANH R12, R34 ;  /* 0x00000022000c7308 */ /* 0x0002a20000002400 */
[C---:B------:R-:W-:Y:S01]  /*2480*/  FMUL.FTZ R28, R0.reuse, R28 ;  /* 0x0000001c001c7220 */ /* 0x040fe20000410000 */
[C---:B------:R-:W-:Y:S01]  /*2490*/  FMUL.FTZ R29, R0.reuse, R29 ;  /* 0x0000001d001d7220 */ /* 0x040fe20000410000 */
[C---:B------:R-:W-:Y:S01]  /*24a0*/  FMUL.FTZ R32, R0.reuse, R32 ;  /* 0x0000002000207220 */ /* 0x040fe20000410000 */
[C---:B------:R-:W-:Y:S01]  /*24b0*/  FMUL.FTZ R33, R0.reuse, R33 ;  /* 0x0000002100217220 */ /* 0x040fe20000410000 */
[C---:B------:R-:W-:Y:S01]  /*24c0*/  FMUL.FTZ R36, R0.reuse, R36 ;  /* 0x0000002400247220 */ /* 0x040fe20000410000 */
[C---:B------:R-:W-:Y:S01]  /*24d0*/  FMUL.FTZ R37, R0.reuse, R37 ;  /* 0x0000002500257220 */ /* 0x040fe20000410000 */
[C---:B------:R-:W-:Y:S01]  /*24e0*/  FMUL.FTZ R40, R0.reuse, R40 ;  /* 0x0000002800287220 */ /* 0x040fe20000410000 */
[C---:B------:R-:W-:Y:S01]  /*24f0*/  FMUL.FTZ R41, R0.reuse, R41 ;  /* 0x0000002900297220 */ /* 0x040fe20000410000 */
[----:B-1----:R-:W1:Y:S01]  /*2500*/  LDC R34, c[0x0][0x288] ;  /* 0x0000a200ff227b82 */ /* 0x002e620000000800 */
        /* <DEDUP_REMOVED lines=18> */
[----:B------:R-:W3:Y:S01]  /*2630*/  MUFU.TANH R24, R24 ;  /* 0x0000001800187308 */ /* 0x000ee20000002400 */
[C---:B------:R-:W-:Y:S01]  /*2640*/  FMUL.FTZ R27, R0.reuse, R27 ;  /* 0x0000001b001b7220 */ /* 0x040fe20000410000 */
[----:B------:R-:W-:Y:S01]  /*2650*/  FMUL.FTZ R30, R0, R30 ;  /* 0x0000001e001e7220 */ /* 0x000fe20000410000 */
[----:B------:R4:W-:Y:S01]  /*2660*/  @!P1 SYNCS.ARRIVE.TRANS64.RED.A1T0 RZ, [R2+URZ], RZ ;  /* 0x000000ff02ff99a7 */ /* 0x0009e2000810043f */
[----:B-1----:R-:W-:-:S04]  /*2670*/  IADD3 R5, R3, 0x1, -R34 ;  /* 0x0000000103057810 */ /* 0x002fc80007ffe822 */
[----:B------:R-:W1:Y:S01]  /*2680*/  MUFU.TANH R25, R25 ;  /* 0x0000001900197308 */ /* 0x000e620000002400 */
[----:B------:R-:W-:Y:S02]  /*2690*/  IMAD R5, R16, -0x2, R5 ;  /* 0xfffffffe10057824 */ /* 0x000fe400078e0205 */
[----:B----4-:R-:W-:-:S05]  /*26a0*/  VIADD R2, R196, UR42 ;  /* 0x0000002ac4027c36 */ /* 0x010fca0008000000 */
[----:B------:R-:W4:Y:S08]  /*26b0*/  MUFU.TANH R26, R26 ;  /* 0x0000001a001a7308 */ /* 0x000f300000002400 */
[----:B------:R-:W1:Y:S08]  /*26c0*/  MUFU.TANH R28, R28 ;  /* 0x0000001c001c7308 */ /* 0x000e700000002400 */
        /* <DEDUP_REMOVED lines=25> */
[----:B------:R5:W1:Y:S08]  /*2860*/  MUFU.TANH R9, R27 ;  /* 0x0000001b00097308 */ /* 0x000a700000002400 */
[----:B------:R2:W1:Y:S01]  /*2870*/  MUFU.TANH R10, R30 ;  /* 0x0000001e000a7308 */ /* 0x0004620000002400 */
[----:B-----5:R-:W-:-:S05]  /*2880*/  VIADD R27, R5, UR6 ;  /* 0x00000006051b7c36 */ /* 0x020fca0008000000 */
[----:B------:R-:W-:Y:S01]  /*2890*/  VIADDMNMX R3, R2, R27, R8, PT ;  /* 0x0000001b02037246 */ /* 0x000fe20003800108 */
[----:B--2---:R-:W-:-:S04]  /*28a0*/  VIADD R30, R5, UR45 ;  /* 0x0000002d051e7c36 */ /* 0x004fc80008000000 */
[----:B------:R-:W-:Y:S01]  /*28b0*/  IMAD.IADD R4, R30, 0x1, R2 ;  /* 0x000000011e047824 */ /* 0x000fe200078e0202 */
[----:B---34-:R-:W-:Y:S06]  /*28c0*/  @P2 BRA `(.L_x_780) ;  /* 0x00000000005c2947 */ /* 0x018fec0003800000 */
[----:B------:R-:W-:Y:S01]  /*28d0*/  IMAD R5, R17, UR5, R2 ;  /* 0x0000000511057c24 */ /* 0x000fe2000f8e0202 */
[----:B------:R-:W-:Y:S03]  /*28e0*/  BSSY B0, `(.L_x_781) ;  /* 0x0000011000007945 */ /* 0x000fe60003800000 */
[----:B------:R-:W-:-:S05]  /*28f0*/  IMAD.IADD R5, R5, 0x1, -R34 ;  /* 0x0000000105057824 */ /* 0x000fca00078e0a22 */
[----:B------:R-:W-:-:S13]  /*2900*/  ISETP.GT.AND P2, PT, R5, -0x1, PT ;  /* 0xffffffff0500780c */ /* 0x000fda0003f44270 */
[----:B------:R-:W-:Y:S05]  /*2910*/  @P2 BRA `(.L_x_782) ;  /* 0x0000000000202947 */ /* 0x000fea0003800000 */
[----:B------:R-:W-:Y:S01]  /*2920*/  UISETP.NE.AND UP1, UPT, UR7, 0x1, UPT ;  /* 0x000000010700788c */ /* 0x000fe2000bf25270 */
[----:B------:R-:W-:-:S05]  /*2930*/  LOP3.LUT R5, RZ, R5, RZ, 0x33, !PT ;  /* 0x00000005ff057212 */ /* 0x000fca00078e33ff */
[----:B------:R-:W-:-:S05]  /*2940*/  PLOP3.LUT P2, PT, PT, PT, UP1, 0x80, 0x0 ;  /* 0x000000000000781c */ /* 0x000fca0003f4f018 */
[----:B------:R-:W-:-:S08]  /*2950*/  @UP1 ULDC.64 UR10, c[0x0][0x9e8] ;  /* 0x00027a00000a1ab9 */ /* 0x000fd00000000a00 */
[----:B------:R-:W-:-:S05]  /*2960*/  @P2 IMAD.HI.U32 R31, R5, UR10, RZ ;  /* 0x0000000a051f2c27 */ /* 0x000fca000f8e00ff */
[----:B------:R-:W-:-:S04]  /*2970*/  @P2 SHF.R.U32.HI R5, RZ, UR11, R31 ;  /* 0x0000000bff052c19 */ /* 0x000fc8000801161f */
[----:B------:R-:W-:Y:S01]  /*2980*/  LOP3.LUT R5, RZ, R5, RZ, 0x33, !PT ;  /* 0x00000005ff057212 */ /* 0x000fe200078e33ff */
[----:B------:R-:W-:Y:S06]  /*2990*/  BRA `(.L_x_783) ;  /* 0x0000000000147947 */ /* 0x000fec0003800000 */
.L_x_782:
[----:B------:R-:W-:-:S06]  /*29a0*/  UISETP.NE.AND UP1, UPT, UR7, 0x1, UPT ;  /* 0x000000010700788c */ /* 0x000fcc000bf25270 */
[----:B------:R-:W-:-:S05]  /*29b0*/  PLOP3.LUT P2, PT, PT, PT, UP1, 0x80, 0x0 ;  /* 0x000000000000781c */ /* 0x000fca0003f4f018 */
[----:B------:R-:W-:-:S08]  /*29c0*/  @UP1 ULDC.64 UR10, c[0x0][0x9e8] ;  /* 0x00027a00000a1ab9 */ /* 0x000fd00000000a00 */
[----:B------:R-:W-:-:S05]  /*29d0*/  @P2 IMAD.HI.U32 R31, R5, UR10, RZ ;  /* 0x0000000a051f2c27 */ /* 0x000fca000f8e00ff */
[----:B------:R-:W-:-:S07]  /*29e0*/  @P2 SHF.R.U32.HI R5, RZ, UR11, R31 ;  /* 0x0000000bff052c19 */ /* 0x000fce000801161f */
.L_x_783:
[----:B------:R-:W-:Y:S05]  /*29f0*/  BSYNC B0 ;  /* 0x0000000000007941 */ /* 0x000fea0003800000 */
.L_x_781:
[----:B------:R-:W-:-:S04]  /*2a00*/  IMAD R5, R5, UR7, -R7 ;  /* 0x0000000705057c24 */ /* 0x000fc8000f8e0a07 */
[----:B------:R-:W-:-:S05]  /*2a10*/  IMAD R5, R16, -0x2, R5 ;  /* 0xfffffffe10057824 */ /* 0x000fca00078e0205 */
[----:B------:R-:W-:Y:S02]  /*2a20*/  VIMNMX R4, R4, R5, !PT ;  /* 0x0000000504047248 */ /* 0x000fe40007fe0100 */
[----:B------:R-:W-:-:S07]  /*2a30*/  VIADDMNMX R3, R5, UR7, R3, PT ;  /* 0x0000000705037c46 */ /* 0x000fce000b800103 */
.L_x_780:
[C---:B------:R-:W-:Y:S02]  /*2a40*/  ISETP.GE.AND P2, PT, R6.reuse, 0x2, PT ;  /* 0x000000020600780c */ /* 0x040fe40003f46270 */
[----:B------:R-:W-:Y:S02]  /*2a50*/  ISETP.GE.AND P6, PT, R6, 0xa, PT ;  /* 0x0000000a0600780c */ /* 0x000fe40003fc6270 */
[----:B------:R-:W-:Y:S02]  /*2a60*/  ISETP.GT.AND P4, PT, R4, 0x1, !P2 ;  /* 0x000000010400780c */ /* 0x000fe40005784270 */
[----:B------:R-:W-:Y:S02]  /*2a70*/  ISETP.GE.AND P3, PT, R6, 0x9, PT ;  /* 0x000000090600780c */ /* 0x000fe40003f66270 */
[----:B------:R-:W-:Y:S02]  /*2a80*/  ISETP.LT.OR P4, PT, R3, 0x2, P4 ;  /* 0x000000020300780c */ /* 0x000fe40002781670 */
[----:B------:R-:W-:-:S02]  /*2a90*/  P2R R38, PR, RZ, 0x40 ;  /* 0x00000040ff267803 */ /* 0x000fc40000000000 */
[----:B-1----:R-:W-:Y:S02]  /*2aa0*/  FSEL R31, R25, -INF , !P4 ;  /* 0xff800000191f7808 */ /* 0x002fe40006000000 */
[C---:B------:R-:W-:Y:S02]  /*2ab0*/  ISETP.GT.AND P4, PT, R4.reuse, 0x9, !P6 ;  /* 0x000000090400780c */ /* 0x040fe40007784270 */
[----:B------:R-:W-:Y:S02]  /*2ac0*/  ISETP.GT.AND P5, PT, R4, 0x8, !P3 ;  /* 0x000000080400780c */ /* 0x000fe40005fa4270 */
[----:B------:R-:W-:Y:S02]  /*2ad0*/  ISETP.LT.OR P4, PT, R3, 0xa, P4 ;  /* 0x0000000a0300780c */ /* 0x000fe40002781670 */
[----:B------:R-:W-:Y:S02]  /*2ae0*/  ISETP.GE.AND P6, PT, R6, 0x11, PT ;  /* 0x000000110600780c */ /* 0x000fe40003fc6270 */
[----:B------:R-:W-:-:S02]  /*2af0*/  FSEL R39, R29, -INF , !P4 ;  /* 0xff8000001d277808 */ /* 0x000fc40006000000 */
[C---:B------:R-:W-:Y:S02]  /*2b00*/  ISETP.LT.OR P5, PT, R3.reuse, 0x9, P5 ;  /* 0x000000090300780c */ /* 0x040fe40002fa1670 */
[----:B------:R-:W-:Y:S02]  /*2b10*/  ISETP.GT.AND P4, PT, R4, 0x10, !P6 ;  /* 0x000000100400780c */ /* 0x000fe40007784270 */
[----:B------:R-:W-:Y:S02]  /*2b20*/  FSEL R35, R28, -INF , !P5 ;  /* 0xff8000001c237808 */ /* 0x000fe40006800000 */
[----:B------:R-:W-:Y:S02]  /*2b30*/  ISETP.LT.OR P4, PT, R3, 0x11, P4 ;  /* 0x000000110300780c */ /* 0x000fe40002781670 */
[----:B------:R-:W-:Y:S02]  /*2b40*/  ISETP.GE.AND P5, PT, R6, 0x12, PT ;  /* 0x000000120600780c */ /* 0x000fe40003fa6270 */
[----:B------:R-:W-:-:S02]  /*2b50*/  FSEL R43, R32, -INF , !P4 ;  /* 0xff800000202b7808 */ /* 0x000fc40006000000 */
[----:B------:R-:W-:Y:S02]  /*2b60*/  ISETP.GT.AND P4, PT, R4, 0x11, !P5 ;  /* 0x000000110400780c */ /* 0x000fe40006f84270 */
[----:B------:R-:W-:Y:S02]  /*2b70*/  P2R R32, PR, RZ, 0x20 ;  /* 0x00000020ff207803 */ /* 0x000fe40000000000 */
[----:B------:R-:W-:Y:S02]  /*2b80*/  ISETP.LT.OR P4, PT, R3, 0x12, P4 ;  /* 0x000000120300780c */ /* 0x000fe40002781670 */
[----:B------:R-:W-:Y:S02]  /*2b90*/  ISETP.GE.AND P5, PT, R6, 0x19, PT ;  /* 0x000000190600780c */ /* 0x000fe40003fa6270 */
[----:B------:R-:W-:Y:S02]  /*2ba0*/  FSEL R57, R33, -INF , !P4 ;  /* 0xff80000021397808 */ /* 0x000fe40006000000 */
[----:B------:R-:W-:-:S02]  /*2bb0*/  ISETP.GT.AND P4, PT, R4, 0x18, !P5 ;  /* 0x000000180400780c */ /* 0x000fc40006f84270 */
[----:B------:R-:W-:Y:S02]  /*2bc0*/  P2R R33, PR, RZ, 0x20 ;  /* 0x00000020ff217803 */ /* 0x000fe40000000000 */
[----:B------:R-:W-:Y:S02]  /*2bd0*/  ISETP.LT.OR P4, PT, R3, 0x19, P4 ;  /* 0x000000190300780c */ /* 0x000fe40002781670 */
[----:B------:R-:W-:Y:S02]  /*2be0*/  ISETP.GE.AND P5, PT, R6, 0x1a, PT ;  /* 0x0000001a0600780c */ /* 0x000fe40003fa6270 */
[----:B------:R-:W-:Y:S02]  /*2bf0*/  FSEL R61, R36, -INF , !P4 ;  /* 0xff800000243d7808 */ /* 0x000fe40006000000 */
[----:B------:R-:W-:Y:S02]  /*2c00*/  ISETP.GT.AND P4, PT, R4, 0x19, !P5 ;  /* 0x000000190400780c */ /* 0x000fe40006f84270 */
[----:B------:R-:W-:-:S02]  /*2c10*/  P2R R36, PR, RZ, 0x20 ;  /* 0x00000020ff247803 */ /* 0x000fc40000000000 */
[----:B------:R-:W-:Y:S02]  /*2c20*/  ISETP.LT.OR P4, PT, R3, 0x1a, P4 ;  /* 0x0000001a0300780c */ /* 0x000fe40002781670 */
[----:B------:R-:W-:Y:S02]  /*2c30*/  ISETP.GE.AND P5, PT, R6, 0x21, PT ;  /* 0x000000210600780c */ /* 0x000fe40003fa6270 */
[----:B------:R-:W-:Y:S02]  /*2c40*/  FSEL R37, R37, -INF , !P4 ;  /* 0xff80000025257808 */ /* 0x000fe40006000000 */
[----:B------:R-:W-:Y:S02]  /*2c50*/  ISETP.GT.AND P4, PT, R4, 0x20, !P5 ;  /* 0x000000200400780c */ /* 0x000fe40006f84270 */
[----:B------:R-:W-:Y:S02]  /*2c60*/  P2R R42, PR, RZ, 0x20 ;  /* 0x00000020ff2a7803 */ /* 0x000fe40000000000 */
[----:B------:R-:W-:-:S02]  /*2c70*/  ISETP.LT.OR P4, PT, R3, 0x21, P4 ;  /* 0x000000210300780c */ /* 0x000fc40002781670 */
[----:B------:R-:W-:Y:S02]  /*2c80*/  ISETP.GE.AND P5, PT, R6, 0x22, PT ;  /* 0x000000220600780c */ /* 0x000fe40003fa6270 */
[----:B------:R-:W-:Y:S02]  /*2c90*/  FSEL R63, R40, -INF , !P4 ;  /* 0xff800000283f7808 */ /* 0x000fe40006000000 */
[----:B------:R-:W-:Y:S02]  /*2ca0*/  ISETP.GT.AND P4, PT, R4, 0x21, !P5 ;  /* 0x000000210400780c */ /* 0x000fe40006f84270 */
[----:B------:R-:W-:Y:S02]  /*2cb0*/  P2R R40, PR, RZ, 0x20 ;  /* 0x00000020ff287803 */ /* 0x000fe40000000000 */
[----:B------:R-:W-:Y:S02]  /*2cc0*/  ISETP.LT.OR P4, PT, R3, 0x22, P4 ;  /* 0x000000220300780c */ /* 0x000fe40002781670 */
[----:B------:R-:W-:-:S02]  /*2cd0*/  ISETP.GE.AND P5, PT, R6, 0x29, PT ;  /* 0x000000290600780c */ /* 0x000fc40003fa6270 */
[----:B------:R-:W-:Y:S02]  /*2ce0*/  FSEL R41, R41, -INF , !P4 ;  /* 0xff80000029297808 */ /* 0x000fe40006000000 */
[----:B------:R-:W-:Y:S02]  /*2cf0*/  ISETP.GT.AND P4, PT, R4, 0x28, !P5 ;  /* 0x000000280400780c */ /* 0x000fe40006f84270 */
[----:B------:R-:W-:Y:S02]  /*2d00*/  P2R R56, PR, RZ, 0x20 ;  /* 0x00000020ff387803 */ /* 0x000fe40000000000 */
        /* <DEDUP_REMOVED lines=11> */
[----:B------:R-:W-:Y:S02]  /*2dc0*/  P2R R28, PR, RZ, 0x40 ;  /* 0x00000040ff1c7803 */ /* 0x000fe40000000000 */
[----:B------:R-:W-:Y:S02]  /*2dd0*/  FSEL R67, R48, -INF , !P4 ;  /* 0xff80000030437808 */ /* 0x000fe40006000000 */
[----:B------:R-:W-:-:S04]  /*2de0*/  ISETP.GE.AND P4, PT, R6, 0x32, PT ;  /* 0x000000320600780c */ /* 0x000fc80003f86270 */
[----:B------:R-:W-:-:S04]  /*2df0*/  ISETP.GT.AND P5, PT, R4, 0x31, !P4 ;  /* 0x000000310400780c */ /* 0x000fc800067a4270 */
[----:B------:R-:W-:-:S04]  /*2e00*/  ISETP.LT.OR P5, PT, R3, 0x32, P5 ;  /* 0x000000320300780c */ /* 0x000fc80002fa1670 */
[----:B------:R-:W-:Y:S02]  /*2e10*/  FSEL R49, R49, -INF , !P5 ;  /* 0xff80000031317808 */ /* 0x000fe40006800000 */
[----:B------:R-:W-:-:S04]  /*2e20*/  ISETP.GE.AND P5, PT, R6, 0x39, PT ;  /* 0x000000390600780c */ /* 0x000fc80003fa6270 */
[----:B------:R-:W-:-:S04]  /*2e30*/  ISETP.GT.AND P6, PT, R4, 0x38, !P5 ;  /* 0x000000380400780c */ /* 0x000fc80006fc4270 */
[----:B------:R-:W-:-:S04]  /*2e40*/  ISETP.LT.OR P6, PT, R3, 0x39, P6 ;  /* 0x000000390300780c */ /* 0x000fc800037c1670 */
[----:B------:R-:W-:Y:S02]  /*2e50*/  FSEL R69, R52, -INF , !P6 ;  /* 0xff80000034457808 */ /* 0x000fe40007000000 */
[----:B------:R-:W-:-:S04]  /*2e60*/  ISETP.GE.AND P6, PT, R6, 0x1, PT ;  /* 0x000000010600780c */ /* 0x000fc80003fc6270 */
[----:B------:R-:W-:Y:S02]  /*2e70*/  P2R R25, PR, RZ, 0x40 ;  /* 0x00000040ff197803 */ /* 0x000fe40000000000 */
[----:B------:R-:W-:-:S04]  /*2e80*/  ISETP.GT.AND P6, PT, R4, RZ, !P6 ;  /* 0x000000ff0400720c */ /* 0x000fc800077c4270 */
[----:B------:R-:W-:-:S04]  /*2e90*/  ISETP.LT.OR P6, PT, R3, 0x1, P6 ;  /* 0x000000010300780c */ /* 0x000fc800037c1670 */
[----:B------:R-:W-:Y:S02]  /*2ea0*/  FSEL R29, R24, -INF , !P6 ;  /* 0xff800000181d7808 */ /* 0x000fe40007000000 */
[----:B------:R-:W-:-:S04]  /*2eb0*/  ISETP.GE.AND P6, PT, R6, 0x3a, PT ;  /* 0x0000003a0600780c */ /* 0x000fc80003fc6270 */
[----:B------:R-:W-:Y:S02]  /*2ec0*/  P2R R48, PR, RZ, 0x40 ;  /* 0x00000040ff307803 */ /* 0x000fe40000000000 */
[----:B------:R-:W-:-:S04]  /*2ed0*/  ISETP.GT.AND P6, PT, R4, 0x39, !P6 ;  /* 0x000000390400780c */ /* 0x000fc800077c4270 */
[----:B------:R-:W-:Y:S01]  /*2ee0*/  ISETP.LT.OR P6, PT, R3, 0x3a, P6 ;  /* 0x0000003a0300780c */ /* 0x000fe200037c1670 */
[----:B------:R-:W-:-:S03]  /*2ef0*/  VIADD R3, R2, 0x8 ;  /* 0x0000000802037836 */ /* 0x000fc60000000000 */
[----:B------:R-:W-:Y:S01]  /*2f00*/  FSEL R53, R53, -INF , !P6 ;  /* 0xff80000035357808 */ /* 0x000fe20007000000 */
[----:B------:R-:W-:Y:S01]  /*2f10*/  IMAD.IADD R5, R30, 0x1, R3 ;  /* 0x000000011e057824 */ /* 0x000fe200078e0203 */
[----:B------:R-:W-:Y:S02]  /*2f20*/  PLOP3.LUT P6, PT, PT, PT, UP0, 0x40, 0x0 ;  /* 0x000000000000781c */ /* 0x000fe40003fce808 */
[----:B------:R-:W-:-:S11]  /*2f30*/  VIADDMNMX R4, R3, R27, R8, PT ;  /* 0x0000001b03047246 */ /* 0x000fd60003800108 */
[----:B------:R-:W-:Y:S05]  /*2f40*/  @P6 BRA `(.L_x_784) ;  /* 0x0000000000646947 */ /* 0x000fea0003800000 */
        /* <DEDUP_REMOVED lines=9> */
[----:B------:R-:W-:Y:S01]  /*2fe0*/  @P6 IMAD.HI.U32 R8, R6, UR10, RZ ;  /* 0x0000000a06086c27 */ /* 0x000fe2000f8e00ff */
[----:B------:R-:W-:-:S13]  /*2ff0*/  PLOP3.LUT P6, PT, PT, PT, UP1, 0x80, 0x0 ;  /* 0x000000000000781c */ /* 0x000fda0003fcf018 */
[----:B------:R-:W-:-:S04]  /*3000*/  @P6 SHF.R.U32.HI R6, RZ, UR11, R8 ;  /* 0x0000000bff066c19 */ /* 0x000fc80008011608 */
[----:B------:R-:W-:Y:S01]  /*3010*/  LOP3.LUT R6, RZ, R6, RZ, 0x33, !PT ;  /* 0x00000006ff067212 */ /* 0x000fe200078e33ff */
[----:B------:R-:W-:Y:S06]  /*3020*/  BRA `(.L_x_787) ;  /* 0x0000000000187947 */ /* 0x000fec0003800000 */
.L_x_786:
[----:B------:R-:W-:-:S06]  /*3030*/  UISETP.NE.AND UP1, UPT, UR7, 0x1, UPT ;  /* 0x000000010700788c */ /* 0x000fcc000bf25270 */
[----:B------:R-:W-:-:S05]  /*3040*/  PLOP3.LUT P6, PT, PT, PT, UP1, 0x80, 0x0 ;  /* 0x000000000000781c */ /* 0x000fca0003fcf018 */
[----:B------:R-:W-:-:S08]  /*3050*/  @UP1 ULDC.64 UR10, c[0x0][0x9e8] ;  /* 0x00027a00000a1ab9 */ /* 0x000fd00000000a00 */
[----:B------:R-:W-:Y:S01]  /*3060*/  @P6 IMAD.HI.U32 R8, R6, UR10, RZ ;  /* 0x0000000a06086c27 */ /* 0x000fe2000f8e00ff */
[----:B------:R-:W-:-:S13]  /*3070*/  PLOP3.LUT P6, PT, PT, PT, UP1, 0x80, 0x0 ;  /* 0x000000000000781c */ /* 0x000fda0003fcf018 */
[----:B------:R-:W-:-:S07]  /*3080*/  @P6 SHF.R.U32.HI R6, RZ, UR11, R8 ;  /* 0x0000000bff066c19 */ /* 0x000fce0008011608 */
.L_x_787:
[----:B------:R-:W-:Y:S05]  /*3090*/  BSYNC B0 ;  /* 0x0000000000007941 */ /* 0x000fea0003800000 */
.L_x_785:
[----:B------:R-:W-:-:S04]  /*30a0*/  IMAD R7, R6, UR7, -R7 ;  /* 0x0000000706077c24 */ /* 0x000fc8000f8e0a07 */
[----:B------:R-:W-:-:S05]  /*30b0*/  IMAD R7, R16, -0x2, R7 ;  /* 0xfffffffe10077824 */ /* 0x000fca00078e0207 */
[----:B------:R-:W-:Y:S02]  /*30c0*/  VIMNMX R5, R5, R7, !PT ;  /* 0x0000000705057248 */ /* 0x000fe40007fe0100 */
[----:B------:R-:W-:-:S07]  /*30d0*/  VIADDMNMX R4, R7, UR7, R4, PT ;  /* 0x0000000707047c46 */ /* 0x000fce000b800104 */
.L_x_784:
[----:B------:R-:W-:Y:S01]  /*30e0*/  ISETP.GT.AND P2, PT, R5, 0x1, !P2 ;  /* 0x000000010500780c */ /* 0x000fe20005744270 */
[----:B------:R-:W-:Y:S01]  /*30f0*/  ULDC UR14, c[0x0][0x988] ;  /* 0x00026200000e7ab9 */ /* 0x000fe20000000800 */
[----:B------:R-:W-:Y:S02]  /*3100*/  FMNMX.FTZ R7, R29, R31, !PT ;  /* 0x0000001f1d077209 */ /* 0x000fe40007810000 */
[----:B------:R-:W-:Y:S02]  /*3110*/  ISETP.LT.OR P2, PT, R4, 0x2, P2 ;  /* 0x000000020400780c */ /* 0x000fe40001741670 */
[----:B------:R-:W-:Y:S02]  /*3120*/  FMNMX.FTZ R7, R35, R7, !PT ;  /* 0x0000000723077209 */ /* 0x000fe40007810000 */
[----:B------:R-:W-:Y:S02]  /*3130*/  FSEL R9, R9, -INF , !P2 ;  /* 0xff80000009097808 */ /* 0x000fe40005000000 */
[----:B------:R-:W-:-:S02]  /*3140*/  ISETP.NE.AND P2, PT, R38, RZ, PT ;  /* 0x000000ff2600720c */ /* 0x000fc40003f45270 */
[----:B------:R-:W-:Y:S02]  /*3150*/  FMNMX.FTZ R7, R39, R7, !PT ;  /* 0x0000000727077209 */ /* 0x000fe40007810000 */
[----:B------:R-:W-:Y:S02]  /*3160*/  ISETP.GT.AND P2, PT, R5, 0x9, !P2 ;  /* 0x000000090500780c */ /* 0x000fe40005744270 */
[----:B------:R-:W-:Y:S02]  /*3170*/  FMNMX.FTZ R7, R43, R7, !PT ;  /* 0x000000072b077209 */ /* 0x000fe40007810000 */
[----:B------:R-:W-:Y:S02]  /*3180*/  ISETP.LT.OR P2, PT, R4, 0xa, P2 ;  /* 0x0000000a0400780c */ /* 0x000fe40001741670 */
[----:B------:R-:W-:Y:S02]  /*3190*/  FMNMX.FTZ R7, R57, R7, !PT ;  /* 0x0000000739077209 */ /* 0x000fe40007810000 */
[----:B------:R-:W-:-:S02]  /*31a0*/  FSEL R11, R11, -INF , !P2 ;  /* 0xff8000000b0b7808 */ /* 0x000fc40005000000 */
[----:B------:R-:W-:Y:S02]  /*31b0*/  ISETP.NE.AND P2, PT, R28, RZ, PT ;  /* 0x000000ff1c00720c */ /* 0x000fe40003f45270 */
[----:B------:R-:W-:Y:S02]  /*31c0*/  FMNMX.FTZ R7, R61, R7, !PT ;  /* 0x000000073d077209 */ /* 0x000fe40007810000 */
[----:B------:R-:W-:Y:S02]  /*31d0*/  ISETP.GT.AND P2, PT, R5, 0x10, !P2 ;  /* 0x000000100500780c */ /* 0x000fe40005744270 */
[----:B------:R-:W-:Y:S02]  /*31e0*/  FMNMX.FTZ R7, R37, R7, !PT ;  /* 0x0000000725077209 */ /* 0x000fe40007810000 */
[----:B------:R-:W-:Y:S02]  /*31f0*/  ISETP.LT.OR P2, PT, R4, 0x11, P2 ;  /* 0x000000110400780c */ /* 0x000fe40001741670 */
[----:B------:R-:W-:-:S02]  /*3200*/  ISETP.GT.AND P3, PT, R5, 0x8, !P3 ;  /* 0x000000080500780c */ /* 0x000fc40005f64270 */
[----:B------:R-:W-:Y:S02]  /*3210*/  FSEL R12, R12, -INF , !P2 ;  /* 0xff8000000c0c7808 */ /* 0x000fe40005000000 */
[----:B------:R-:W-:Y:S02]  /*3220*/  ISETP.NE.AND P2, PT, R32, RZ, PT ;  /* 0x000000ff2000720c */ /* 0x000fe40003f45270 */
[----:B------:R-:W-:Y:S02]  /*3230*/  FMNMX.FTZ R7, R63, R7, !PT ;  /* 0x000000073f077209 */ /* 0x000fe40007810000 */
[----:B------:R-:W-:Y:S02]  /*3240*/  ISETP.GT.AND P2, PT, R5, 0x11, !P2 ;  /* 0x000000110500780c */ /* 0x000fe40005744270 */
[C---:B------:R-:W-:Y:S02]  /*3250*/  ISETP.LT.OR P3, PT, R4.reuse, 0x9, P3 ;  /* 0x000000090400780c */ /* 0x040fe40001f61670 */
[----:B------:R-:W-:-:S02]  /*3260*/  ISETP.LT.OR P2, PT, R4, 0x12, P2 ;  /* 0x000000120400780c */ /* 0x000fc40001741670 */
[----:B------:R-:W-:Y:S02]  /*3270*/  FMNMX.FTZ R7, R41, R7, !PT ;  /* 0x0000000729077209 */ /* 0x000fe40007810000 */
[----:B------:R-:W-:Y:S02]  /*3280*/  FSEL R13, R13, -INF , !P2 ;  /* 0xff8000000d0d7808 */ /* 0x000fe40005000000 */
[----:B------:R-:W-:Y:S02]  /*3290*/  ISETP.NE.AND P2, PT, R33, RZ, PT ;  /* 0x000000ff2100720c */ /* 0x000fe40003f45270 */
[----:B------:R-:W-:Y:S02]  /*32a0*/  FSEL R10, R10, -INF , !P3 ;  /* 0xff8000000a0a7808 */ /* 0x000fe40005800000 */
[----:B------:R-:W-:Y:S02]  /*32b0*/  ISETP.GT.AND P2, PT, R5, 0x18, !P2 ;  /* 0x000000180500780c */ /* 0x000fe40005744270 */
[----:B------:R-:W-:-:S02]  /*32c0*/  ISETP.NE.AND P3, PT, R56, RZ, PT ;  /* 0x000000ff3800720c */ /* 0x000fc40003f65270 */
[----:B------:R-:W-:Y:S02]  /*32d0*/  ISETP.LT.OR P2, PT, R4, 0x19, P2 ;  /* 0x000000190400780c */ /* 0x000fe40001741670 */
[----:B------:R-:W-:Y:S02]  /*32e0*/  FMNMX.FTZ R7, R65, R7, !PT ;  /* 0x0000000741077209 */ /* 0x000fe40007810000 */
[----:B------:R-:W-:Y:S02]  /*32f0*/  FSEL R14, R14, -INF , !P2 ;  /* 0xff8000000e0e7808 */ /* 0x000fe40005000000 */
[----:B------:R-:W-:Y:S02]  /*3300*/  ISETP.NE.AND P2, PT, R36, RZ, PT ;  /* 0x000000ff2400720c */ /* 0x000fe40003f45270 */
[----:B------:R-:W-:Y:S02]  /*3310*/  FMNMX.FTZ R7, R45, R7, !PT ;  /* 0x000000072d077209 */ /* 0x000fe40007810000 */
[----:B------:R-:W-:-:S02]  /*3320*/  ISETP.GT.AND P2, PT, R5, 0x19, !P2 ;  /* 0x000000190500780c */ /* 0x000fc40005744270 */
[----:B------:R-:W-:Y:S02]  /*3330*/  ISETP.NE.AND P6, PT, R25, RZ, PT ;  /* 0x000000ff1900720c */ /* 0x000fe40003fc5270 */
[----:B------:R-:W-:Y:S02]  /*3340*/  ISETP.LT.OR P2, PT, R4, 0x1a, P2 ;  /* 0x0000001a0400780c */ /* 0x000fe40001741670 */
[----:B------:R-:W-:Y:S02]  /*3350*/  FMNMX.FTZ R7, R67, R7, !PT ;  /* 0x0000000743077209 */ /* 0x000fe40007810000 */
[----:B------:R-:W-:Y:S02]  /*3360*/  FSEL R15, R15, -INF , !P2 ;  /* 0xff8000000f0f7808 */ /* 0x000fe40005000000 */
[----:B------:R-:W-:Y:S02]  /*3370*/  ISETP.NE.AND P2, PT, R42, RZ, PT ;  /* 0x000000ff2a00720c */ /* 0x000fe40003f45270 */
[----:B------:R-:W-:-:S02]  /*3380*/  FMNMX.FTZ R7, R49, R7, !PT ;  /* 0x0000000731077209 */ /* 0x000fc40007810000 */
[----:B------:R-:W-:Y:S02]  /*3390*/  ISETP.GT.AND P2, PT, R5, 0x20, !P2 ;  /* 0x000000200500780c */ /* 0x000fe40005744270 */
[----:B------:R-:W-:Y:S02]  /*33a0*/  FMNMX.FTZ R7, R69, R7, !PT ;  /* 0x0000000745077209 */ /* 0x000fe40007810000 */
[----:B------:R-:W-:Y:S02]  /*33b0*/  ISETP.LT.OR P2, PT, R4, 0x21, P2 ;  /* 0x000000210400780c */ /* 0x000fe40001741670 */
[----:B------:R-:W-:Y:S02]  /*33c0*/  ISETP.GT.AND P4, PT, R5, 0x31, !P4 ;  /* 0x000000310500780c */ /* 0x000fe40006784270 */
[----:B------:R-:W-:Y:S02]  /*33d0*/  FSEL R20, R20, -INF , !P2 ;  /* 0xff80000014147808 */ /* 0x000fe40005000000 */
[----:B------:R-:W-:-:S02]  /*33e0*/  ISETP.NE.AND P2, PT, R40, RZ, PT ;  /* 0x000000ff2800720c */ /* 0x000fc40003f45270 */
[C---:B------:R-:W-:Y:S02]  /*33f0*/  ISETP.GT.AND P5, PT, R5.reuse, 0x38, !P5 ;  /* 0x000000380500780c */ /* 0x040fe40006fa4270 */
[----:B------:R-:W-:Y:S02]  /*3400*/  ISETP.GT.AND P2, PT, R5, 0x21, !P2 ;  /* 0x000000210500780c */ /* 0x000fe40005744270 */
[C---:B------:R-:W-:Y:S02]  /*3410*/  ISETP.LT.OR P4, PT, R4.reuse, 0x32, P4 ;  /* 0x000000320400780c */ /* 0x040fe40002781670 */
[C---:B------:R-:W-:Y:S02]  /*3420*/  ISETP.LT.OR P2, PT, R4.reuse, 0x22, P2 ;  /* 0x000000220400780c */ /* 0x040fe40001741670 */
[----:B------:R-:W-:Y:S02]  /*3430*/  ISETP.LT.OR P5, PT, R4, 0x39, P5 ;  /* 0x000000390400780c */ /* 0x000fe40002fa1670 */
[----:B------:R-:W-:-:S02]  /*3440*/  FSEL R21, R21, -INF , !P2 ;  /* 0xff80000015157808 */ /* 0x000fc40005000000 */
[C---:B------:R-:W-:Y:S02]  /*3450*/  ISETP.GT.AND P2, PT, R5.reuse, 0x28, !P3 ;  /* 0x000000280500780c */ /* 0x040fe40005f44270 */
[----:B------:R-:W-:Y:S02]  /*3460*/  ISETP.NE.AND P3, PT, R60, RZ, PT ;  /* 0x000000ff3c00720c */ /* 0x000fe40003f65270 */
[----:B------:R-:W-:Y:S02]  /*3470*/  ISETP.LT.OR P2, PT, R4, 0x29, P2 ;  /* 0x000000290400780c */ /* 0x000fe40001741670 */
[C---:B------:R-:W-:Y:S02]  /*3480*/  ISETP.GT.AND P3, PT, R5.reuse, 0x30, !P3 ;  /* 0x000000300500780c */ /* 0x040fe40005f64270 */
[----:B------:R-:W-:Y:S02]  /*3490*/  FSEL R24, R46, -INF , !P2 ;  /* 0xff8000002e187808 */ /* 0x000fe40005000000 */
[----:B------:R-:W-:-:S02]  /*34a0*/  ISETP.GT.AND P2, PT, R5, RZ, !P6 ;  /* 0x000000ff0500720c */ /* 0x000fc40007744270 */
[----:B------:R-:W-:Y:S02]  /*34b0*/  ISETP.NE.AND P6, PT, R48, RZ, PT ;  /* 0x000000ff3000720c */ /* 0x000fe40003fc5270 */
[C---:B------:R-:W-:Y:S02]  /*34c0*/  ISETP.LT.OR P2, PT, R4.reuse, 0x1, P2 ;  /* 0x000000010400780c */ /* 0x040fe40001741670 */
[----:B------:R-:W-:Y:S02]  /*34d0*/  ISETP.LT.OR P3, PT, R4, 0x31, P3 ;  /* 0x000000310400780c */ /* 0x000fe40001f61670 */
[----:B------:R-:W-:Y:S02]  /*34e0*/  FSEL R6, R26, -INF , !P2 ;  /* 0xff8000001a067808 */ /* 0x000fe40005000000 */
[----:B------:R-:W-:Y:S02]  /*34f0*/  FMNMX.FTZ R26, R53, R7, !PT ;  /* 0x00000007351a7209 */ /* 0x000fe40007810000 */
[----:B------:R-:W-:-:S02]  /*3500*/  ISETP.NE.AND P2, PT, R44, RZ, PT ;  /* 0x000000ff2c00720c */ /* 0x000fc40003f45270 */
[----:B------:R-:W-:Y:S01]  /*3510*/  R2UR UR10, R59 ;  /* 0x000000003b0a72ca */ /* 0x000fe200000e0000 */
[----:B------:R-:W1:Y:S01]  /*3520*/  SHFL.BFLY PT, R7, R26, 0x2, 0x1f ;  /* 0x0c401f001a077f89 */ /* 0x000e6200000e0000 */
[----:B------:R-:W-:-:S04]  /*3530*/  ISETP.GT.AND P2, PT, R5, 0x29, !P2 ;  /* 0x000000290500780c */ /* 0x000fc80005744270 */
[----:B------:R-:W-:-:S07]  /*3540*/  ISETP.LT.OR P2, PT, R4, 0x2a, P2 ;  /* 0x0000002a0400780c */ /* 0x000fce0001741670 */
[----:B------:R-:W-:Y:S01]  /*3550*/  UIADD3 UR6, UR10, UR6, URZ ;  /* 0x000000060a067290 */ /* 0x000fe2000fffe03f */
[----:B-1----:R-:W-:Y:S01]  /*3560*/  FMNMX.FTZ R27, R26, R7, !PT ;  /* 0x000000071a1b7209 */ /* 0x002fe20007810000 */
[----:B------:R-:W-:Y:S01]  /*3570*/  IMAD.U32 R26, RZ, RZ, UR14 ;  /* 0x0000000eff1a7e24 */ /* 0x000fe2000f8e00ff */
[----:B------:R-:W-:-:S03]  /*3580*/  FMNMX.FTZ R7, R6, R9, !PT ;  /* 0x0000000906077209 */ /* 0x000fc60007810000 */
[----:B------:R-:W1:Y:S01]  /*3590*/  SHFL.BFLY PT, R28, R27, 0x1, 0x1f ;  /* 0x0c201f001b1c7f89 */ /* 0x000e6200000e0000 */
[----:B------:R-:W-:-:S04]  /*35a0*/  FMNMX.FTZ R8, R10, R7, !PT ;  /* 0x000000070a087209 */ /* 0x000fc80007810000 */
[----:B------:R-:W-:-:S04]  /*35b0*/  FMNMX.FTZ R7, R11, R8, !PT ;  /* 0x000000080b077209 */ /* 0x000fc80007810000 */
[----:B------:R-:W-:-:S04]  /*35c0*/  FMNMX.FTZ R8, R12, R7, !PT ;  /* 0x000000070c087209 */ /* 0x000fc80007810000 */
[----:B------:R-:W-:-:S04]  /*35d0*/  FMNMX.FTZ R25, R13, R8, !PT ;  /* 0x000000080d197209 */ /* 0x000fc80007810000 */
[----:B------:R-:W-:Y:S02]  /*35e0*/  FMNMX.FTZ R8, R14, R25, !PT ;  /* 0x000000190e087209 */ /* 0x000fe40007810000 */
[----:B------:R-:W-:Y:S02]  /*35f0*/  FSEL R25, R47, -INF , !P2 ;  /* 0xff8000002f197808 */ /* 0x000fe40005000000 */
[----:B-1----:R-:W-:Y:S02]  /*3600*/  FMNMX.FTZ R7, R27, R28, !PT ;  /* 0x0000001c1b077209 */ /* 0x002fe40007810000 */
[----:B------:R-:W-:Y:S02]  /*3610*/  FMNMX.FTZ R27, R15, R8, !PT ;  /* 0x000000080f1b7209 */ /* 0x000fe40007810000 */
[C---:B------:R-:W-:Y:S01]  /*3620*/  FSETP.NEU.FTZ.AND P2, PT, R7.reuse, -INF , PT ;  /* 0xff8000000700780b */ /* 0x040fe20003f5d000 */
[----:B------:R-:W-:-:S01]  /*3630*/  FFMA.FTZ R26, R7, R26, -8 ;  /* 0xc1000000071a7423 */ /* 0x000fc2000001001a */
[----:B------:R-:W-:-:S04]  /*3640*/  FMNMX.FTZ R8, R20, R27, !PT ;  /* 0x0000001b14087209 */ /* 0x000fc80007810000 */
[----:B------:R-:W-:Y:S02]  /*3650*/  FMNMX.FTZ R27, R21, R8, !PT ;  /* 0x00000008151b7209 */ /* 0x000fe40007810000 */
[----:B------:R-:W-:Y:S02]  /*3660*/  FSEL R28, R26, RZ, P2 ;  /* 0x000000ff1a1c7208 */ /* 0x000fe40001000000 */
[----:B------:R-:W-:Y:S02]  /*3670*/  FMNMX.FTZ R8, R24, R27, !PT ;  /* 0x0000001b18087209 */ /* 0x000fe40007810000 */
[----:B------:R-:W-:Y:S01]  /*3680*/  ISETP.GT.AND P2, PT, R5, 0x39, !P6 ;  /* 0x000000390500780c */ /* 0x000fe20007744270 */
[--C-:B------:R-:W-:Y:S01]  /*3690*/  FFMA.FTZ R30, R29, UR14, -R28.reuse ;  /* 0x0000000e1d1e7c23 */ /* 0x100fe2000801081c */
[----:B------:R-:W-:Y:S01]  /*36a0*/  FSEL R5, R50, -INF , !P3 ;  /* 0xff80000032057808 */ /* 0x000fe20005800000 */
[--C-:B------:R-:W-:Y:S01]  /*36b0*/  FFMA.FTZ R33, R39, UR14, -R28.reuse ;  /* 0x0000000e27217c23 */ /* 0x100fe2000801081c */
[----:B------:R-:W-:Y:S01]  /*36c0*/  FMNMX.FTZ R8, R25, R8, !PT ;  /* 0x0000000819087209 */ /* 0x000fe20007810000 */
[--C-:B------:R-:W-:Y:S01]  /*36d0*/  FFMA.FTZ R39, R41, UR14, -R28.reuse ;  /* 0x0000000e29277c23 */ /* 0x100fe2000801081c */
[----:B------:R-:W-:Y:S01]  /*36e0*/  FSEL R26, R51, -INF , !P4 ;  /* 0xff800000331a7808 */ /* 0x000fe20006000000 */
[--C-:B------:R-:W-:Y:S01]  /*36f0*/  FFMA.FTZ R41, R45, UR14, -R28.reuse ;  /* 0x0000000e2d297c23 */ /* 0x100fe2000801081c */
[----:B------:R-:W-:Y:S01]  /*3700*/  FMNMX.FTZ R27, R5, R8, !PT ;  /* 0x00000008051b7209 */ /* 0x000fe20007810000 */
[----:B------:R-:W-:Y:S01]  /*3710*/  IMAD.U32 R45, RZ, RZ, UR14 ;  /* 0x0000000eff2d7e24 */ /* 0x000fe2000f8e00ff */
[----:B------:R-:W-:Y:S01]  /*3720*/  ISETP.LT.OR P2, PT, R4, 0x3a, P2 ;  /* 0x0000003a0400780c */ /* 0x000fe20001741670 */
[--C-:B------:R-:W-:Y:S01]  /*3730*/  FFMA.FTZ R31, R31, UR14, -R28.reuse ;  /* 0x0000000e1f1f7c23 */ /* 0x100fe2000801081c */
[----:B------:R-:W-:Y:S01]  /*3740*/  FSEL R4, R54, -INF , !P5 ;  /* 0xff80000036047808 */ /* 0x000fe20006800000 */
[--C-:B------:R-:W-:Y:S01]  /*3750*/  FFMA.FTZ R32, R35, UR14, -R28.reuse ;  /* 0x0000000e23207c23 */ /* 0x100fe2000801081c */
[----:B------:R-:W-:Y:S01]  /*3760*/  FMNMX.FTZ R29, R26, R27, !PT ;  /* 0x0000001b1a1d7209 */ /* 0x000fe20007810000 */
[----:B------:R-:W-:Y:S01]  /*3770*/  MUFU.EX2 R30, R30 ;  /* 0x0000001e001e7308 */ /* 0x000fe20000000800 */
[----:B------:R-:W-:Y:S01]  /*3780*/  FSEL R27, R55, -INF , !P2 ;  /* 0xff800000371b7808 */ /* 0x000fe20005000000 */
[--C-:B------:R-:W-:Y:S01]  /*3790*/  FFMA.FTZ R34, R43, UR14, -R28.reuse ;  /* 0x0000000e2b227c23 */ /* 0x100fe2000801081c */
[----:B------:R-:W-:Y:S01]  /*37a0*/  FMNMX.FTZ R8, R4, R29, !PT ;  /* 0x0000001d04087209 */ /* 0x000fe20007810000 */
[--C-:B------:R-:W-:Y:S01]  /*37b0*/  FFMA.FTZ R35, R57, UR14, -R28.reuse ;  /* 0x0000000e39237c23 */ /* 0x100fe2000801081c */
[----:B------:R-:W-:-:S01]  /*37c0*/  FFMA.FTZ R36, R61, UR14, -R28 ;  /* 0x0000000e3d247c23 */ /* 0x000fc2000801081c */
[--C-:B------:R-:W-:Y:S01]  /*37d0*/  FFMA.FTZ R37, R37, UR14, -R28.reuse ;  /* 0x0000000e25257c23 */ /* 0x100fe2000801081c */
[----:B------:R-:W-:Y:S01]  /*37e0*/  FMNMX.FTZ R8, R27, R8, !PT ;  /* 0x000000081b087209 */ /* 0x000fe20007810000 */
[----:B------:R-:W1:Y:S01]  /*37f0*/  MUFU.EX2 R31, R31 ;  /* 0x0000001f001f7308 */ /* 0x000e620000000800 */
[----:B------:R-:W-:-:S01]  /*3800*/  FFMA.FTZ R40, R65, UR14, -R28 ;  /* 0x0000000e41287c23 */ /* 0x000fc2000801081c */
[--C-:B------:R-:W-:Y:S01]  /*3810*/  FFMA.FTZ R38, R63, UR14, -R28.reuse ;  /* 0x0000000e3f267c23 */ /* 0x100fe2000801081c */
[----:B------:R-:W-:-:S01]  /*3820*/  FFMA.FTZ R42, R67, UR14, -R28 ;  /* 0x0000000e432a7c23 */ /* 0x000fc2000801081c */
[----:B------:R-:W2:Y:S01]  /*3830*/  SHFL.BFLY PT, R29, R8, 0x2, 0x1f ;  /* 0x0c401f00081d7f89 */ /* 0x000ea200000e0000 */
[----:B------:R-:W-:-:S03]  /*3840*/  FFMA.FTZ R43, R49, UR14, -R28 ;  /* 0x0000000e312b7c23 */ /* 0x000fc6000801081c */
[----:B------:R-:W3:Y:S08]  /*3850*/  MUFU.EX2 R32, R32 ;  /* 0x0000002000207308 */ /* 0x000ef00000000800 */
[----:B------:R-:W4:Y:S08]  /*3860*/  MUFU.EX2 R33, R33 ;  /* 0x0000002100217308 */ /* 0x000f300000000800 */
[----:B------:R-:W5:Y:S01]  /*3870*/  MUFU.EX2 R34, R34 ;  /* 0x0000002200227308 */ /* 0x000f620000000800 */
[----:B--2---:R-:W-:-:S07]  /*3880*/  FMNMX.FTZ R29, R8, R29, !PT ;  /* 0x0000001d081d7209 */ /* 0x004fce0007810000 */
[----:B------:R-:W2:Y:S01]  /*3890*/  MUFU.EX2 R35, R35 ;  /* 0x0000002300237308 */ /* 0x000ea20000000800 */
[----:B------:R-:W1:Y:S07]  /*38a0*/  SHFL.BFLY PT, R8, R29, 0x1, 0x1f ;  /* 0x0c201f001d087f89 */ /* 0x000e6e00000e0000 */
[----:B------:R-:W-:Y:S08]  /*38b0*/  MUFU.EX2 R36, R36 ;  /* 0x0000002400247308 */ /* 0x000ff00000000800 */
[----:B------:R-:W2:Y:S08]  /*38c0*/  MUFU.EX2 R37, R37 ;  /* 0x0000002500257308 */ /* 0x000eb00000000800 */
[----:B------:R-:W-:Y:S01]  /*38d0*/  MUFU.EX2 R40, R40 ;  /* 0x0000002800287308 */ /* 0x000fe20000000800 */
[----:B-1----:R-:W-:Y:S01]  /*38e0*/  FMNMX.FTZ R8, R29, R8, !PT ;  /* 0x000000081d087209 */ /* 0x002fe20007810000 */
[--C-:B------:R-:W-:Y:S01]  /*38f0*/  FFMA.FTZ R29, R69, UR14, -R28.reuse ;  /* 0x0000000e451d7c23 */ /* 0x100fe2000801081c */
[----:B------:R-:W-:-:S02]  /*3900*/  FFMA.FTZ R28, R53, UR14, -R28 ;  /* 0x0000000e351c7c23 */ /* 0x000fc4000801081c */
[C---:B------:R-:W-:Y:S01]  /*3910*/  FSETP.NEU.FTZ.AND P2, PT, R8.reuse, -INF , PT ;  /* 0xff8000000800780b */ /* 0x040fe20003f5d000 */
[----:B------:R-:W-:-:S01]  /*3920*/  FFMA.FTZ R44, R8, R45, -8 ;  /* 0xc1000000082c7423 */ /* 0x000fc2000001002d */
[----:B------:R-:W-:Y:S01]  /*3930*/  FADD.FTZ R45, R30, R31 ;  /* 0x0000001f1e2d7221 */ /* 0x000fe20000010000 */
[----:B------:R-:W-:Y:S03]  /*3940*/  MUFU.EX2 R41, R41 ;  /* 0x0000002900297308 */ /* 0x000fe60000000800 */
[----:B------:R-:W-:Y:S01]  /*3950*/  FSEL R44, R44, RZ, P2 ;  /* 0x000000ff2c2c7208 */ /* 0x000fe20001000000 */
[----:B---3--:R-:W-:Y:S01]  /*3960*/  FADD.FTZ R46, R32, R45 ;  /* 0x0000002d202e7221 */ /* 0x008fe20000010000 */
        /* <DEDUP_REMOVED lines=11> */
[----:B------:R-:W-:Y:S01]  /*3a20*/  FFMA.FTZ R21, R21, UR14, -R44 ;  /* 0x0000000e15157c23 */ /* 0x000fe2000801082c */
[----:B----4-:R-:W-:-:S01]  /*3a30*/  FADD.FTZ R45, R33, R46 ;  /* 0x0000002e212d7221 */ /* 0x010fc20000010000 */
[----:B------:R-:W-:Y:S01]  /*3a40*/  F2FP.SATFINITE.E4M3.F32.PACK_AB_MERGE_C R33, R33, R32, RZ ;  /* 0x000000202121723e */ /* 0x000fe200048070ff */
[----:B------:R-:W-:-:S01]  /*3a50*/  FFMA.FTZ R24, R24, UR14, -R44 ;  /* 0x0000000e18187c23 */ /* 0x000fc2000801082c */
[----:B------:R-:W1:Y:S01]  /*3a60*/  MUFU.EX2 R9, R9 ;  /* 0x0000000900097308 */ /* 0x000e620000000800 */
[----:B-----5:R-:W-:-:S01]  /*3a70*/  FADD.FTZ R32, R34, R45 ;  /* 0x0000002d22207221 */ /* 0x020fc20000010000 */
[----:B------:R-:W-:Y:S01]  /*3a80*/  F2FP.SATFINITE.E4M3.F32.PACK_AB_MERGE_C R188, R31, R30, R33 ;  /* 0x0000001e1fbc723e */ /* 0x000fe20004807021 */
[----:B------:R-:W-:-:S01]  /*3a90*/  FFMA.FTZ R25, R25, UR14, -R44 ;  /* 0x0000000e19197c23 */ /* 0x000fc2000801082c */
[----:B------:R-:W-:Y:S01]  /*3aa0*/  FFMA.FTZ R5, R5, UR14, -R44 ;  /* 0x0000000e05057c23 */ /* 0x000fe2000801082c */
[----:B--2---:R-:W-:-:S01]  /*3ab0*/  FADD.FTZ R31, R35, R32 ;  /* 0x00000020231f7221 */ /* 0x004fc20000010000 */
[----:B------:R-:W-:Y:S01]  /*3ac0*/  F2FP.SATFINITE.E4M3.F32.PACK_AB_MERGE_C R32, R37, R36, RZ ;  /* 0x000000242520723e */ /* 0x000fe200048070ff */
[----:B------:R-:W-:-:S01]  /*3ad0*/  FFMA.FTZ R26, R26, UR14, -R44 ;  /* 0x0000000e1a1a7c23 */ /* 0x000fc2000801082c */
[----:B------:R-:W2:Y:S01]  /*3ae0*/  MUFU.EX2 R10, R10 ;  /* 0x0000000a000a7308 */ /* 0x000ea20000000800 */
[----:B------:R-:W-:-:S01]  /*3af0*/  FADD.FTZ R36, R36, R31 ;  /* 0x0000001f24247221 */ /* 0x000fc20000010000 */
[----:B------:R-:W-:Y:S01]  /*3b00*/  F2FP.SATFINITE.E4M3.F32.PACK_AB_MERGE_C R190, R35, R34, R32 ;  /* 0x0000002223be723e */ /* 0x000fe20004807020 */
[----:B------:R-:W-:-:S01]  /*3b10*/  FFMA.FTZ R4, R4, UR14, -R44 ;  /* 0x0000000e04047c23 */ /* 0x000fc2000801082c */
[----:B------:R-:W-:Y:S01]  /*3b20*/  FFMA.FTZ R27, R27, UR14, -R44 ;  /* 0x0000000e1b1b7c23 */ /* 0x000fe2000801082c */
[----:B------:R-:W-:-:S03]  /*3b30*/  FADD.FTZ R37, R37, R36 ;  /* 0x0000002425257221 */ /* 0x000fc60000010000 */
        /* <DEDUP_REMOVED lines=12> */
[----:B------:R-:W-:-:S06]  /*3c00*/  F2FP.SATFINITE.E4M3.F32.PACK_AB_MERGE_C R33, R41, R40, RZ ;  /* 0x000000282921723e */ /* 0x000fcc00048070ff */
[----:B------:R-:W3:Y:S01]  /*3c10*/  MUFU.EX2 R38, R38 ;  /* 0x0000002600267308 */ /* 0x000ee20000000800 */
[----:B-1----:R-:W-:-:S01]  /*3c20*/  FADD.FTZ R31, R15, R30 ;  /* 0x0000001e0f1f7221 */ /* 0x002fc20000010000 */
[----:B------:R-:W-:-:S04]  /*3c30*/  F2FP.SATFINITE.E4M3.F32.PACK_AB_MERGE_C R14, R15, R14, RZ ;  /* 0x0000000e0f0e723e */ /* 0x000fc800048070ff */
[----:B------:R-:W-:Y:S02]  /*3c40*/  F2FP.SATFINITE.E4M3.F32.PACK_AB_MERGE_C R191, R13, R12, R14 ;  /* 0x0000000c0dbf723e */ /* 0x000fe4000480700e */
[----:B------:R-:W1:Y:S01]  /*3c50*/  MUFU.EX2 R39, R39 ;  /* 0x0000002700277308 */ /* 0x000e620000000800 */
[----:B--2---:R-:W-:-:S07]  /*3c60*/  FADD.FTZ R32, R20, R31 ;  /* 0x0000001f14207221 */ /* 0x004fce0000010000 */
[----:B------:R-:W2:Y:S01]  /*3c70*/  MUFU.EX2 R21, R21 ;  /* 0x0000001500157308 */ /* 0x000ea20000000800 */
[----:B---3--:R-:W-:-:S07]  /*3c80*/  FADD.FTZ R30, R38, R37 ;  /* 0x00000025261e7221 */ /* 0x008fce0000010000 */
[----:B------:R-:W3:Y:S01]  /*3c90*/  MUFU.EX2 R24, R24 ;  /* 0x0000001800187308 */ /* 0x000ee20000000800 */
[C---:B-1----:R-:W-:Y:S01]  /*3ca0*/  F2FP.SATFINITE.E4M3.F32.PACK_AB_MERGE_C R184, R39.reuse, R38, R33 ;  /* 0x0000002627b8723e */ /* 0x042fe20004807021 */
[----:B------:R-:W-:Y:S01]  /*3cb0*/  FADD.FTZ R39, R39, R30 ;  /* 0x0000001e27277221 */ /* 0x000fe20000010000 */
[----:B------:R-:W-:-:S03]  /*3cc0*/  F2FP.SATFINITE.E4M3.F32.PACK_AB_MERGE_C R30, R11, R10, RZ ;  /* 0x0000000a0b1e723e */ /* 0x000fc600048070ff */
[----:B------:R-:W-:Y:S01]  /*3cd0*/  FADD.FTZ R40, R40, R39 ;  /* 0x0000002728287221 */ /* 0x000fe20000010000 */
[----:B------:R-:W-:Y:S01]  /*3ce0*/  F2FP.SATFINITE.E4M3.F32.PACK_AB_MERGE_C R189, R9, R6, R30 ;  /* 0x0000000609bd723e */ /* 0x000fe2000480701e */
[----:B------:R-:W-:Y:S01]  /*3cf0*/  MUFU.EX2 R29, R29 ;  /* 0x0000001d001d7308 */ /* 0x000fe20000000800 */
[----:B--2---:R-:W-:-:S01]  /*3d00*/  FADD.FTZ R31, R21, R32 ;  /* 0x00000020151f7221 */ /* 0x004fc20000010000 */
[----:B------:R-:W-:-:S06]  /*3d10*/  FADD.FTZ R41, R41, R40 ;  /* 0x0000002829297221 */ /* 0x000fcc0000010000 */
[----:B------:R-:W1:Y:S01]  /*3d20*/  MUFU.EX2 R28, R28 ;  /* 0x0000001c001c7308 */ /* 0x000e620000000800 */
[----:B---3--:R-:W-:-:S07]  /*3d30*/  FADD.FTZ R10, R24, R31 ;  /* 0x0000001f180a7221 */ /* 0x008fce0000010000 */
[----:B------:R-:W2:Y:S08]  /*3d40*/  MUFU.EX2 R25, R25 ;  /* 0x0000001900197308 */ /* 0x000eb00000000800 */
[----:B------:R-:W-:Y:S01]  /*3d50*/  MUFU.EX2 R42, R42 ;  /* 0x0000002a002a7308 */ /* 0x000fe20000000800 */
[----:B-1----:R-:W-:-:S07]  /*3d60*/  F2FP.SATFINITE.E4M3.F32.PACK_AB_MERGE_C R11, R28, R29, RZ ;  /* 0x0000001d1c0b723e */ /* 0x002fce00048070ff */
[----:B------:R-:W1:Y:S01]  /*3d70*/  MUFU.EX2 R43, R43 ;  /* 0x0000002b002b7308 */ /* 0x000e620000000800 */
[----:B--2---:R-:W-:-:S01]  /*3d80*/  FADD.FTZ R10, R25, R10 ;  /* 0x0000000a190a7221 */ /* 0x004fc20000010000 */
[----:B------:R-:W-:-:S04]  /*3d90*/  F2FP.SATFINITE.E4M3.F32.PACK_AB_MERGE_C R24, R25, R24, RZ ;  /* 0x000000181918723e */ /* 0x000fc800048070ff */
[----:B------:R-:W-:Y:S02]  /*3da0*/  F2FP.SATFINITE.E4M3.F32.PACK_AB_MERGE_C R185, R21, R20, R24 ;  /* 0x0000001415b9723e */ /* 0x000fe40004807018 */
[----:B------:R-:W2:Y:S08]  /*3db0*/  MUFU.EX2 R5, R5 ;  /* 0x0000000500057308 */ /* 0x000eb00000000800 */
[----:B------:R-:W3:Y:S01]  /*3dc0*/  MUFU.EX2 R26, R26 ;  /* 0x0000001a001a7308 */ /* 0x000ee20000000800 */
[----:B-1----:R-:W-:Y:S01]  /*3dd0*/  F2FP.SATFINITE.E4M3.F32.PACK_AB_MERGE_C R186, R43, R42, R11 ;  /* 0x0000002a2bba723e */ /* 0x002fe2000480700b */
[----:B------:R-:W-:-:S04]  /*3de0*/  FADD.FTZ R42, R42, R41 ;  /* 0x000000292a2a7221 */ /* 0x000fc80000010000 */
[----:B------:R-:W-:Y:S02]  /*3df0*/  FADD.FTZ R42, R43, R42 ;  /* 0x0000002a2b2a7221 */ /* 0x000fe40000010000 */
[----:B------:R-:W1:Y:S01]  /*3e00*/  MUFU.EX2 R4, R4 ;  /* 0x0000000400047308 */ /* 0x000e620000000800 */
[----:B--2---:R-:W-:-:S01]  /*3e10*/  FADD.FTZ R11, R5, R10 ;  /* 0x0000000a050b7221 */ /* 0x004fc20000010000 */
[----:B------:R-:W-:-:S06]  /*3e20*/  FADD.FTZ R29, R29, R42 ;  /* 0x0000002a1d1d7221 */ /* 0x000fcc0000010000 */
[----:B------:R-:W2:Y:S01]  /*3e30*/  MUFU.EX2 R27, R27 ;  /* 0x0000001b001b7308 */ /* 0x000ea20000000800 */
[----:B---3--:R-:W-:-:S04]  /*3e40*/  FADD.FTZ R11, R26, R11 ;  /* 0x0000000b1a0b7221 */ /* 0x008fc80000010000 */
[----:B-1----:R-:W-:Y:S01]  /*3e50*/  FADD.FTZ R6, R4, R11 ;  /* 0x0000000b04067221 */ /* 0x002fe20000010000 */
[----:B--2---:R-:W-:Y:S01]  /*3e60*/  F2FP.SATFINITE.E4M3.F32.PACK_AB_MERGE_C R9, R27, R4, RZ ;  /* 0x000000041b09723e */ /* 0x004fe200048070ff */
[----:B------:R-:W-:-:S03]  /*3e70*/  FADD.FTZ R4, R28, R29 ;  /* 0x0000001d1c047221 */ /* 0x000fc60000010000 */
[----:B------:R-:W-:Y:S01]  /*3e80*/  F2FP.SATFINITE.E4M3.F32.PACK_AB_MERGE_C R187, R26, R5, R9 ;  /* 0x000000051abb723e */ /* 0x000fe20004807009 */
[----:B------:R-:W-:-:S01]  /*3e90*/  FADD.FTZ R5, R27, R6 ;  /* 0x000000061b057221 */ /* 0x000fc20000010000 */
[----:B------:R-:W-:Y:S01]  /*3ea0*/  VIADD R6, R58, 0xfffffffe ;  /* 0xfffffffe3a067836 */ /* 0x000fe20000000000 */
[----:B------:R-:W-:Y:S06]  /*3eb0*/  @P2 BRA `(.L_x_788) ;  /* 0x0000000000482947 */ /* 0x000fec0003800000 */
[C---:B------:R-:W-:Y:S01]  /*3ec0*/  ISETP.GT.AND P2, PT, R59.reuse, RZ, PT ;  /* 0x000000ff3b00720c */ /* 0x040fe20003f44270 */
[----:B------:R-:W-:-:S05]  /*3ed0*/  VIADD R9, R59, 0xffffffff ;  /* 0xffffffff3b097836 */ /* 0x000fca0000000000 */
[----:B------:R-:W-:-:S07]  /*3ee0*/  R2UR UR5, R9 ;  /* 0x00000000090572ca */ /* 0x000fce00000e0000 */
[----:B------:R-:W-:Y:S08]  /*3ef0*/  @P2 BRA `(.L_x_789) ;  /* 0x00000000001c2947 */ /* 0x000ff00003800000 */
[----:B------:R-:W-:Y:S02]  /*3f00*/  UISETP.NE.AND UP1, UPT, UR7, 0x1, UPT ;  /* 0x000000010700788c */ /* 0x000fe4000bf25270 */
[----:B------:R-:W-:-:S09]  /*3f10*/  UIADD3 UR5, -UR10, URZ, URZ ;  /* 0x0000003f0a057290 */ /* 0x000fd2000fffe13f */
[----:B------:R-:W-:Y:S02]  /*3f20*/  @UP1 ULDC.64 UR10, c[0x0][0x9e8] ;  /* 0x00027a00000a1ab9 */ /* 0x000fe40000000a00 */
[----:B------:R-:W-:-:S04]  /*3f30*/  UIMAD.WIDE.U32 UR18, UR5, UR10, URZ ;  /* 0x0000000a051272a5 */ /* 0x000fc8000f8e003f */
[----:B------:R-:W-:-:S04]  /*3f40*/  @UP1 USHF.R.U32.HI UR5, URZ, UR11, UR19 ;  /* 0x0000000b3f051299 */ /* 0x000fc80008011613 */
[----:B------:R-:W-:Y:S01]  /*3f50*/  ULOP3.LUT UR5, URZ, UR5, URZ, 0x33, !UPT ;  /* 0x000000053f057292 */ /* 0x000fe2000f8e333f */
[----:B------:R-:W-:Y:S11]  /*3f60*/  BRA `(.L_x_790) ;  /* 0x0000000000107947 */ /* 0x000ff60003800000 */
.L_x_789:
[----:B------:R-:W-:-:S11]  /*3f70*/  UISETP.NE.AND UP1, UPT, UR7, 0x1, UPT ;  /* 0x000000010700788c */ /* 0x000fd6000bf25270 */
[----:B------:R-:W-:Y:S02]  /*3f80*/  @UP1 ULDC.64 UR10, c[0x0][0x9e8] ;  /* 0x00027a00000a1ab9 */ /* 0x000fe40000000a00 */
[----:B------:R-:W-:-:S04]  /*3f90*/  UIMAD.WIDE.U32 UR18, UR5, UR10, URZ ;  /* 0x0000000a051272a5 */ /* 0x000fc8000f8e003f */
[----:B------:R-:W-:-:S12]  /*3fa0*/  @UP1 USHF.R.U32.HI UR5, URZ, UR11, UR19 ;  /* 0x0000000b3f051299 */ /* 0x000fd80008011613 */
.L_x_790:
[----:B------:R-:W-:-:S04]  /*3fb0*/  UIMAD UR5, UR5, UR7, UR7 ;  /* 0x00000007050572a4 */ /* 0x000fc8000f8e0207 */
[----:B------:R-:W-:-:S04]  /*3fc0*/  UISETP.LT.AND UP1, UPT, UR6, UR5, UPT ;  /* 0x000000050600728c */ /* 0x000fc8000bf21270 */
[----:B------:R-:W-:-:S12]  /*3fd0*/  USEL UR6, UR6, UR5, UP1 ;  /* 0x0000000506067287 */ /* 0x000fd80008800000 */
.L_x_788:
[----:B------:R-:W-:Y:S01]  /*3fe0*/  USHF.R.S32.HI UR5, URZ, 0x1f, UR6 ;  /* 0x0000001f3f057899 */ /* 0x000fe20008011406 */
[----:B------:R-:W-:Y:S02]  /*3ff0*/  CS2R R150, SRZ ;  /* 0x0000000000967805 */ /* 0x000fe4000001ff00 */
[----:B------:R-:W-:Y:S02]  /*4000*/  CS2R R148, SRZ ;  /* 0x0000000000947805 */ /* 0x000fe4000001ff00 */
[----:B------:R-:W-:Y:S01]  /*4010*/  CS2R R146, SRZ ;  /* 0x0000000000927805 */ /* 0x000fe2000001ff00 */
[----:B------:R-:W-:Y:S01]  /*4020*/  ULEA.HI UR5, UR5, UR6, URZ, 0x6 ;  /* 0x0000000605057291 */ /* 0x000fe2000f8f303f */
[----:B------:R-:W-:Y:S02]  /*4030*/  CS2R R144, SRZ ;  /* 0x0000000000907805 */ /* 0x000fe4000001ff00 */
[----:B------:R-:W-:Y:S02]  /*4040*/  CS2R R142, SRZ ;  /* 0x00000000008e7805 */ /* 0x000fe4000001ff00 */
[----:B------:R-:W-:Y:S01]  /*4050*/  CS2R R140, SRZ ;  /* 0x00000000008c7805 */ /* 0x000fe2000001ff00 */
[----:B------:R-:W-:Y:S01]  /*4060*/  USHF.R.S32.HI UR5, URZ, 0x6, UR5 ;  /* 0x000000063f057899 */ /* 0x000fe20008011405 */
[----:B------:R-:W-:-:S02]  /*4070*/  CS2R R138, SRZ ;  /* 0x00000000008a7805 */ /* 0x000fc4000001ff00 */
[----:B------:R-:W-:Y:S02]  /*4080*/  CS2R R136, SRZ ;  /* 0x0000000000887805 */ /* 0x000fe4000001ff00 */
[----:B------:R-:W-:Y:S01]  /*4090*/  CS2R R134, SRZ ;  /* 0x0000000000867805 */ /* 0x000fe2000001ff00 */
[----:B------:R-:W-:Y:S01]  /*40a0*/  UISETP.LT.AND UP1, UPT, UR41, UR5, UPT ;  /* 0x000000052900728c */ /* 0x000fe2000bf21270 */
[----:B------:R-:W-:Y:S02]  /*40b0*/  CS2R R132, SRZ ;  /* 0x0000000000847805 */ /* 0x000fe4000001ff00 */
[----:B------:R-:W-:Y:S02]  /*40c0*/  CS2R R130, SRZ ;  /* 0x0000000000827805 */ /* 0x000fe4000001ff00 */
[----:B------:R-:W-:Y:S01]  /*40d0*/  CS2R R128, SRZ ;  /* 0x0000000000807805 */ /* 0x000fe2000001ff00 */
[----:B------:R-:W-:Y:S01]  /*40e0*/  USEL UR7, UR41, UR5, !UP1 ;  /* 0x0000000529077287 */ /* 0x000fe2000c800000 */
[----:B------:R-:W-:-:S02]  /*40f0*/  CS2R R126, SRZ ;  /* 0x00000000007e7805 */ /* 0x000fc4000001ff00 */
[----:B------:R-:W-:Y:S02]  /*4100*/  CS2R R124, SRZ ;  /* 0x00000000007c7805 */ /* 0x000fe4000001ff00 */
[----:B------:R-:W-:Y:S02]  /*4110*/  CS2R R122, SRZ ;  /* 0x00000000007a7805 */ /* 0x000fe4000001ff00 */
[----:B------:R-:W-:Y:S02]  /*4120*/  CS2R R120, SRZ ;  /* 0x0000000000787805 */ /* 0x000fe4000001ff00 */
[----:B------:R-:W-:Y:S02]  /*4130*/  CS2R R118, SRZ ;  /* 0x0000000000767805 */ /* 0x000fe4000001ff00 */
[----:B------:R-:W-:Y:S02]  /*4140*/  ISETP.GE.AND P2, PT, R6, UR7, PT ;  /* 0x0000000706007c0c */ /* 0x000fe4000bf46270 */
        /* <DEDUP_REMOVED lines=48> */
[----:B------:R-:W-:Y:S01]  /*4450*/  IMAD.IADD R9, R194, 0x1, R2 ;  /* 0x00000001c2097824 */ /* 0x000fe200078e0202 */
[----:B------:R-:W-:Y:S01]  /*4460*/  ULDC UR40, c[0x0][0x9e4] ;  /* 0x0002790000287ab9 */ /* 0x000fe20000000800 */
[----:B------:R-:W-:Y:S01]  /*4470*/  IMAD.MOV.U32 R151, RZ, RZ, RZ ;  /* 0x000000ffff977224 */ /* 0x000fe200078e00ff */
[----:B------:R-:W-:Y:S01]  /*4480*/  ULDC UR58, c[0x0][0x2e0] ;  /* 0x0000b800003a7ab9 */ /* 0x000fe20000000800 */
[----:B------:R-:W-:Y:S01]  /*4490*/  ULDC UR57, c[0x0][0x288] ;  /* 0x0000a20000397ab9 */ /* 0x000fe20000000800 */
[----:B------:R-:W-:Y:S01]  /*44a0*/  ULDC UR53, c[0x0][0x988] ;  /* 0x0002620000357ab9 */ /* 0x000fe20000000800 */
[----:B------:R-:W-:-:S05]  /*44b0*/  ULDC UR56, c[0x0][0x9e0] ;  /* 0x0002780000387ab9 */ /* 0x000fca0000000800 */
.L_x_809:
[----:B------:R-:W-:Y:S01]  /*44c0*/  UIADD3 UR5, UR37, 0x1, URZ ;  /* 0x0000000125057890 */ /* 0x000fe2000fffe03f */
[----:B------:R-:W-:-:S03]  /*44d0*/  ISETP.NE.AND P3, PT, RZ, UR39, PT ;  /* 0x00000027ff007c0c */ /* 0x000fc6000bf65270 */
[----:B------:R-:W-:-:S04]  /*44e0*/  UISETP.NE.AND UP1, UPT, UR5, 0x2, UPT ;  /* 0x000000020500788c */ /* 0x000fc8000bf25270 */
[----:B------:R-:W-:Y:S02]  /*44f0*/  USEL UR6, URZ, 0x1, UP1 ;  /* 0x000000013f067887 */ /* 0x000fe40008800000 */
[----:B------:R-:W-:Y:S02]  /*4500*/  USEL UR5, UR5, URZ, UP1 ;  /* 0x0000003f05057287 */ /* 0x000fe40008800000 */
[----:B------:R-:W-:Y:S02]  /*4510*/  ULOP3.LUT UR6, UR36, UR6, URZ, 0x3c, !UPT ;  /* 0x0000000624067292 */ /* 0x000fe4000f8e3c3f */
[----:B------:R-:W-:Y:S10]  /*4520*/  @P3 BRA `(.L_x_792) ;  /* 0x00000000002c3947 */ /* 0x000ff40003800000 */
[----:B------:R-:W-:Y:S05]  /*4530*/  @!P0 BRA `(.L_x_793) ;  /* 0x0000000000048947 */ /* 0x000fea0003800000 */
[----:B------:R-:W-:Y:S01]  /*4540*/  BPT.TRAP 0x1 ;  /* 0x000000040000795c */ /* 0x000fe20000300000 */
.L_x_793:
[----:B------:R-:W-:Y:S01]  /*4550*/  ULEA UR10, UR5, UR38, 0x3 ;  /* 0x00000026050a7291 */ /* 0x000fe2000f8e183f */
[----:B------:R-:W-:-:S05]  /*4560*/  IMAD.U32 R10, RZ, RZ, UR6 ;  /* 0x00000006ff0a7e24 */ /* 0x000fca000f8e00ff */
[----:B------:R-:W-:-:S04]  /*4570*/  SHF.L.U32 R10, R10, 0x1f, RZ ;  /* 0x0000001f0a0a7819 */ /* 0x000fc800000006ff */
[----:B------:R1:W2:Y:S01]  /*4580*/  SYNCS.PHASECHK.TRANS64.TRYWAIT P2, [UR10+0x28430], R10 ;  /* 0x0284300aff0075a7 */ /* 0x0002a2000804014a */
[----:B------:R-:W-:Y:S05]  /*4590*/  @!P0 BRA `(.L_x_794) ;  /* 0x0000000000048947 */ /* 0x000fea0003800000 */
[----:B------:R-:W-:Y:S01]  /*45a0*/  BPT.TRAP 0x1 ;  /* 0x000000040000795c */ /* 0x000fe20000300000 */
.L_x_794:
[----:B--2---:R-:W-:Y:S05]  /*45b0*/  @P2 BRA `(.L_x_792) ;  /* 0x0000000000082947 */ /* 0x004fea0003800000 */
[----:B------:R-:W2:Y:S02]  /*45c0*/  SYNCS.PHASECHK.TRANS64.TRYWAIT P2, [UR10+0x28430], R10 ;  /* 0x0284300aff0075a7 */ /* 0x000ea4000804014a */
[----:B--2---:R-:W-:Y:S05]  /*45d0*/  @!P2 BRA `(.L_x_795) ;  /* 0x000000dc002ca947 */ /* 0x004fea0003800000 */
.L_x_792:
[----:B--2---:R-:W2:Y:S01]  /*45e0*/  S2R R11, SR_TID.X ;  /* 0x00000000000b7919 */ /* 0x004ea20000002100 */
[----:B------:R-:W-:Y:S01]  /*45f0*/  ULEA UR34, UR5, UR4, 0xa ;  /* 0x0000000405227291 */ /* 0x000fe2000f8e503f */
[----:B------:R-:W-:Y:S01]  /*4600*/  UMOV UR51, 0x40000040 ;  /* 0x4000004000337882 */ /* 0x000fe20000000000 */
[----:B------:R-:W-:Y:S02]  /*4610*/  UMOV UR11, 0x40000040 ;  /* 0x40000040000b7882 */ /* 0x000fe40000000000 */
[----:B------:R-:W-:Y:S02]  /*4620*/  UIADD3 UR10, UR34, 0x2, URZ ;  /* 0x00000002220a7890 */ /* 0x000fe4000fffe03f */
[----:B------:R-:W-:Y:S02]  /*4630*/  UIADD3 UR14, UR34, 0x4, URZ ;  /* 0x00000004220e7890 */ /* 0x000fe4000fffe03f */
[----:B------:R-:W-:Y:S01]  /*4640*/  UMOV UR50, UR34 ;  /* 0x0000002200327c82 */ /* 0x000fe20008000000 */
[----:B------:R-:W-:Y:S01]  /*4650*/  UMOV UR15, 0x40000040 ;  /* 0x40000040000f7882 */ /* 0x000fe20000000000 */
[----:B------:R-:W-:Y:S01]  /*4660*/  UIADD3 UR18, UR34, 0x6, URZ ;  /* 0x0000000622127890 */ /* 0x000fe2000fffe03f */
        /* <DEDUP_REMOVED lines=9> */
[----:B--2---:R-:W-:-:S05]  /*4700*/  SHF.R.U32.HI R11, RZ, 0x7, R11 ;  /* 0x00000007ff0b7819 */ /* 0x004fca000001160b */
[----:B-1----:R-:W-:-:S05]  /*4710*/  VIADD R10, R11, 0x8 ;  /* 0x000000080b0a7836 */ /* 0x002fca0000000000 */
[----:B------:R1:W-:Y:S06]  /*4720*/  BAR.SYNC.DEFER_BLOCKING R10, 0x100 ;  /* 0x0004000a0000751d */ /* 0x0003ec0000010000 */
[----:B------:R-:W-:-:S06]  /*4730*/  WARPGROUP.ARRIVE ;  /* 0x00000000000079c5 */ /* 0x000fcc0000000000 */
[----:B------:R-:W-:Y:S03]  /*4740*/  QGMMA.64x64x32.F32.E4M3.E4M3 R152, gdesc[UR48], RZ, !UPT, gsb0 ;  /* 0x00e00000309879f3 */ /* 0x000fe6000c0008ff */
        /* <DEDUP_REMOVED lines=22> */
[----:B-1----:R-:W-:Y:S05]  /*48b0*/  @P3 BRA `(.L_x_796) ;  /* 0x00000000002c3947 */ /* 0x002fea0003800000 */
[----:B------:R-:W-:Y:S05]  /*48c0*/  @!P0 BRA `(.L_x_797) ;  /* 0x0000000000048947 */ /* 0x000fea0003800000 */
[----:B------:R-:W-:Y:S01]  /*48d0*/  BPT.TRAP 0x1 ;  /* 0x000000040000795c */ /* 0x000fe20000300000 */
.L_x_797:
[----:B------:R-:W-:Y:S01]  /*48e0*/  ULEA UR10, UR37, UR38, 0x3 ;  /* 0x00000026250a7291 */ /* 0x000fe2000f8e183f */
[----:B------:R-:W-:-:S05]  /*48f0*/  IMAD.U32 R10, RZ, RZ, UR36 ;  /* 0x00000024ff0a7e24 */ /* 0x000fca000f8e00ff */
[----:B------:R-:W-:-:S04]  /*4900*/  SHF.L.U32 R10, R10, 0x1f, RZ ;  /* 0x0000001f0a0a7819 */ /* 0x000fc800000006ff */
[----:B------:R1:W2:Y:S01]  /*4910*/  SYNCS.PHASECHK.TRANS64.TRYWAIT P2, [UR10+0x28450], R10 ;  /* 0x0284500aff0075a7 */ /* 0x0002a2000804014a */
[----:B------:R-:W-:Y:S05]  /*4920*/  @!P0 BRA `(.L_x_798) ;  /* 0x0000000000048947 */ /* 0x000fea0003800000 */
[----:B------:R-:W-:Y:S01]  /*4930*/  BPT.TRAP 0x1 ;  /* 0x000000040000795c */ /* 0x000fe20000300000 */
.L_x_798:
[----:B--2---:R-:W-:Y:S05]  /*4940*/  @P2 BRA `(.L_x_796) ;  /* 0x0000000000082947 */ /* 0x004fea0003800000 */
[----:B------:R-:W2:Y:S02]  /*4950*/  SYNCS.PHASECHK.TRANS64.TRYWAIT P2, [UR10+0x28450], R10 ;  /* 0x0284500aff0075a7 */ /* 0x000ea4000804014a */
[----:B--2---:R-:W-:Y:S05]  /*4960*/  @!P2 BRA `(.L_x_799) ;  /* 0x000000d80060a947 */ /* 0x004fea0003800000 */
.L_x_796:
[----:B------:R-:W-:Y:S01]  /*4970*/  UIADD3 UR10, UR38, 0x8000, URZ ;  /* 0x00008000260a7890 */ /* 0x000fe2000fffe03f */
[----:B------:R-:W-:Y:S01]  /*4980*/  WARPGROUP.ARRIVE ;  /* 0x00000000000079c5 */ /* 0x000fe20000000000 */
[----:B------:R-:W-:-:S05]  /*4990*/  UMOV UR11, 0x80000020 ;  /* 0x80000020000b7882 */ /* 0x000fca0000000000 */
[----:B------:R-:W3:Y:S01]  /*49a0*/  S2R R201, SR_TID.X ;  /* 0x0000000000c97919 */ /* 0x000ee20000002100 */
[----:B------:R-:W-:Y:S01]  /*49b0*/  USHF.R.U32.HI UR10, URZ, 0x4, UR10 ;  /* 0x000000043f0a7899 */ /* 0x000fe2000801160a */
[----:B--2---:R-:W-:Y:S02]  /*49c0*/  IMAD.U32 R11, RZ, RZ, UR5 ;  /* 0x00000005ff0b7e24 */ /* 0x004fe4000f8e00ff */
[C---:B------:R-:W-:Y:S01]  /*49d0*/  FMUL.FTZ R12, R0.reuse, R154 ;  /* 0x0000009a000c7220 */ /* 0x040fe20000410000 */
[C---:B------:R-:W-:Y:S01]  /*49e0*/  FMUL.FTZ R154, R0.reuse, R156 ;  /* 0x0000009c009a7220 */ /* 0x040fe20000410000 */
[----:B------:R-:W-:Y:S01]  /*49f0*/  ULOP3.LUT UR10, UR10, 0x3fff, URZ, 0xc0, !UPT ;  /* 0x00003fff0a0a7892 */ /* 0x000fe2000f8ec03f */
[----:B------:R-:W-:Y:S01]  /*4a00*/  FMUL.FTZ R156, R0, R170 ;  /* 0x000000aa009c7220 */ /* 0x000fe20000410000 */
[----:B------:R-:W-:Y:S01]  /*4a10*/  @!P1 LEA R11, R11, UR38, 0x3 ;  /* 0x000000260b0b9c11 */ /* 0x000fe2000f8e18ff */
[----:B------:R-:W-:Y:S01]  /*4a20*/  IMAD.SHL.U32 R170, R6, 0x40, RZ ;  /* 0x0000004006aa7824 */ /* 0x000fe200078e00ff */
[----:B------:R-:W-:Y:S01]  /*4a30*/  ULOP3.LUT UR10, UR10, 0x10000, URZ, 0xfc, !UPT ;  /* 0x000100000a0a7892 */ /* 0x000fe2000f8efc3f */
[C---:B------:R-:W-:Y:S01]  /*4a40*/  FMUL.FTZ R15, R0.reuse, R158 ;  /* 0x0000009e000f7220 */ /* 0x040fe20000410000 */
[C---:B------:R-:W-:Y:S01]  /*4a50*/  FMUL.FTZ R158, R0.reuse, R174 ;  /* 0x000000ae009e7220 */ /* 0x040fe20000410000 */
[C---:B------:R-:W-:Y:S01]  /*4a60*/  FMUL.FTZ R13, R0.reuse, R155 ;  /* 0x0000009b000d7220 */ /* 0x040fe20000410000 */
[----:B------:R-:W-:Y:S01]  /*4a70*/  ULEA UR10, UR37, UR10, 0xa ;  /* 0x0000000a250a7291 */ /* 0x000fe2000f8e503f */
[----:B------:R-:W-:Y:S01]  /*4a80*/  FMUL.FTZ R174, R0, R176 ;  /* 0x000000b000ae7220 */ /* 0x000fe20000410000 */
[----:B------:R-:W-:-:S02]  /*4a90*/  @!P1 VIADD R11, R11, 0x28440 ;  /* 0x000284400b0b9836 */ /* 0x000fc40000000000 */
[----:B------:R-:W-:Y:S01]  /*4aa0*/  FMUL.FTZ R155, R0, R157 ;  /* 0x0000009d009b7220 */ /* 0x000fe20000410000 */
[----:B------:R-:W-:Y:S01]  /*4ab0*/  IADD3 R176, -R170, 0x1, RZ ;  /* 0x00000001aab07810 */ /* 0x000fe20007ffe1ff */
[C---:B------:R-:W-:Y:S01]  /*4ac0*/  FMUL.FTZ R14, R0.reuse, R159 ;  /* 0x0000009f000e7220 */ /* 0x040fe20000410000 */
[C---:B------:R-:W-:Y:S01]  /*4ad0*/  FMUL.FTZ R157, R0.reuse, R171 ;  /* 0x000000ab009d7220 */ /* 0x040fe20000410000 */
[C---:B------:R-:W-:Y:S01]  /*4ae0*/  FMUL.FTZ R20, R0.reuse, R162 ;  /* 0x000000a200147220 */ /* 0x040fe20000410000 */
[C---:B------:R-:W-:Y:S01]  /*4af0*/  FMUL.FTZ R21, R0.reuse, R163 ;  /* 0x000000a300157220 */ /* 0x040fe20000410000 */
[----:B------:R-:W-:Y:S01]  /*4b00*/  QGMMA.64x256x32.F32.E4M3.E4M3 R24, R188, gdesc[UR8], R24, gsb0 ;  /* 0x03e00008bc187df3 */ /* 0x000fe20008000818 */
[----:B------:R-:W-:Y:S01]  /*4b10*/  UIADD3 UR10, UR10, 0x2, URZ ;  /* 0x000000020a0a7890 */ /* 0x000fe2000fffe03f */
[C---:B------:R-:W-:Y:S01]  /*4b20*/  FMUL.FTZ R171, R0.reuse, R172 ;  /* 0x000000ac00ab7220 */ /* 0x040fe20000410000 */
[----:B------:R-:W-:Y:S01]  /*4b30*/  UMOV UR11, 0x80000020 ;  /* 0x80000020000b7882 */ /* 0x000fe20000000000 */
[C---:B------:R-:W-:Y:S01]  /*4b40*/  FMUL.FTZ R159, R0.reuse, R175 ;  /* 0x000000af009f7220 */ /* 0x040fe20000410000 */
[C---:B------:R-:W-:Y:S01]  /*4b50*/  FMUL.FTZ R160, R0.reuse, R160 ;  /* 0x000000a000a07220 */ /* 0x040fe20000410000 */
[C---:B------:R-:W-:Y:S01]  /*4b60*/  FMUL.FTZ R161, R0.reuse, R161 ;  /* 0x000000a100a17220 */ /* 0x040fe20000410000 */
[C---:B------:R-:W-:Y:S01]  /*4b70*/  FMUL.FTZ R164, R0.reuse, R164 ;  /* 0x000000a400a47220 */ /* 0x040fe20000410000 */
[C---:B------:R-:W-:Y:S01]  /*4b80*/  FMUL.FTZ R165, R0.reuse, R165 ;  /* 0x000000a500a57220 */ /* 0x040fe20000410000 */
[C---:B------:R-:W-:Y:S01]  /*4b90*/  FMUL.FTZ R172, R0.reuse, R173 ;  /* 0x000000ad00ac7220 */ /* 0x040fe20000410000 */
[----:B---3--:R-:W-:Y:S01]  /*4ba0*/  SHF.R.U32.HI R201, RZ, 0x7, R201 ;  /* 0x00000007ffc97819 */ /* 0x008fe200000116c9 */
[C---:B------:R-:W-:Y:S01]  /*4bb0*/  FMUL.FTZ R175, R0.reuse, R177 ;  /* 0x000000b100af7220 */ /* 0x040fe20000410000 */
[C---:B------:R-:W-:Y:S01]  /*4bc0*/  FMUL.FTZ R162, R0.reuse, R178 ;  /* 0x000000b200a27220 */ /* 0x040fe20000410000 */
[C---:B------:R-:W-:Y:S01]  /*4bd0*/  FMUL.FTZ R163, R0.reuse, R179 ;  /* 0x000000b300a37220 */ /* 0x040fe20000410000 */
[----:B-1----:R-:W-:Y:S01]  /*4be0*/  IADD3 R10, -R201, 0xb, RZ ;  /* 0x0000000bc90a7810 */ /* 0x002fe20007ffe1ff */
[C---:B------:R-:W-:Y:S01]  /*4bf0*/  FMUL.FTZ R180, R0.reuse, R180 ;  /* 0x000000b400b47220 */ /* 0x040fe20000410000 */
[----:B------:R-:W-:Y:S01]  /*4c00*/  FMUL.FTZ R181, R0, R181 ;  /* 0x000000b500b57220 */ /* 0x000fe20000410000 */
[----:B------:R-:W-:Y:S01]  /*4c10*/  @!P1 PRMT R11, RZ, 0x654, R11 ;  /* 0x00000654ff0b9816 */ /* 0x000fe2000000000b */
[----:B------:R-:W-:Y:S01]  /*4c20*/  IMAD R176, R17, UR58, R176 ;  /* 0x0000003a11b07c24 */ /* 0x000fe2000f8e02b0 */
[----:B------:R-:W-:Y:S01]  /*4c30*/  PLOP3.LUT P2, PT, PT, PT, UP0, 0x40, 0x0 ;  /* 0x000000000000781c */ /* 0x000fe20003f4e808 */
[----:B------:R-:W1:Y:S08]  /*4c40*/  MUFU.TANH R12, R12 ;  /* 0x0000000c000c7308 */ /* 0x000e700000002400 */
[----:B------:R-:W2:Y:S08]  /*4c50*/  MUFU.TANH R13, R13 ;  /* 0x0000000d000d7308 */ /* 0x000eb00000002400 */
[----:B------:R-:W3:Y:S08]  /*4c60*/  MUFU.TANH R154, R154 ;  /* 0x0000009a009a7308 */ /* 0x000ef00000002400 */
        /* <DEDUP_REMOVED lines=20> */
[----:B------:R-:W1:Y:S01]  /*4db0*/  MUFU.TANH R181, R181 ;  /* 0x000000b500b57308 */ /* 0x000e620000002400 */
[----:B------:R-:W-:-:S02]  /*4dc0*/  WARPGROUP.DEPBAR.LE gsb0, 0x0 ;  /* 0x00008000000079c5 */ /* 0x000fc40000010000 */
[----:B------:R-:W-:Y:S01]  /*4dd0*/  WARPGROUP.ARRIVE ;  /* 0x00000000000079c5 */ /* 0x000fe20000000000 */
[C---:B------:R-:W-:Y:S01]  /*4de0*/  FMUL.FTZ R189, R0.reuse, R153 ;  /* 0x0000009900bd7220 */ /* 0x040fe20000410000 */
[C---:B------:R-:W-:Y:S01]  /*4df0*/  FMUL.FTZ R153, R0.reuse, R167 ;  /* 0x000000a700997220 */ /* 0x040fe20000410000 */
[C---:B------:R-:W-:Y:S01]  /*4e00*/  FMUL.FTZ R188, R0.reuse, R152 ;  /* 0x0000009800bc7220 */ /* 0x040fe20000410000 */
[C---:B------:R-:W-:Y:S01]  /*4e10*/  FMUL.FTZ R167, R0.reuse, R168 ;  /* 0x000000a800a77220 */ /* 0x040fe20000410000 */
[C---:B------:R-:W-:Y:S01]  /*4e20*/  FMUL.FTZ R152, R0.reuse, R166 ;  /* 0x000000a600987220 */ /* 0x040fe20000410000 */
[----:B------:R-:W-:Y:S01]  /*4e30*/  QGMMA.64x256x32.F32.E4M3.E4M3 R24, R184, gdesc[UR8], R24, gsb0 ;  /* 0x03e00008b8187df3 */ /* 0x000fe20008000818 */
[C---:B------:R-:W-:Y:S01]  /*4e40*/  FMUL.FTZ R168, R0.reuse, R169 ;  /* 0x000000a900a87220 */ /* 0x040fe20000410000 */
[C---:B------:R-:W-:Y:S01]  /*4e50*/  FMUL.FTZ R166, R0.reuse, R182 ;  /* 0x000000b600a67220 */ /* 0x040fe20000410000 */
[----:B------:R-:W-:Y:S01]  /*4e60*/  FMUL.FTZ R169, R0, R183 ;  /* 0x000000b700a97220 */ /* 0x000fe20000410000 */
        /* <DEDUP_REMOVED lines=9> */
[----:B------:R1:W-:Y:S06]  /*4f00*/  BAR.ARV R10, 0x100 ;  /* 0x0004000a0000751d */ /* 0x0003ec0000002000 */
[----:B------:R5:W-:Y:S02]  /*4f10*/  @!P1 SYNCS.ARRIVE.TRANS64.RED.A1T0 RZ, [R11+URZ], RZ ;  /* 0x000000ff0bff99a7 */ /* 0x000be4000810043f */
[----:B-----5:R-:W-:-:S04]  /*4f20*/  VIADD R11, R176, -UR57 ;  /* 0x80000039b00b7c36 */ /* 0x020fc80008000000 */
[----:B------:R-:W-:-:S04]  /*4f30*/  IMAD R11, R16, -0x2, R11 ;  /* 0xfffffffe100b7824 */ /* 0x000fc800078e020b */
[C---:B------:R-:W-:Y:S02]  /*4f40*/  VIADD R179, R11.reuse, UR56 ;  /* 0x000000380bb37c36 */ /* 0x040fe40008000000 */
[----:B------:R-:W-:Y:S02]  /*4f50*/  VIADD R182, R11, UR45 ;  /* 0x0000002d0bb67c36 */ /* 0x000fe40008000000 */
[C---:B------:R-:W-:Y:S02]  /*4f60*/  IMAD.IADD R177, R2.reuse, 0x1, R179 ;  /* 0x0000000102b17824 */ /* 0x040fe400078e02b3 */
[----:B------:R-:W-:Y:S01]  /*4f70*/  IMAD.IADD R178, R2, 0x1, R182 ;  /* 0x0000000102b27824 */ /* 0x000fe200078e02b6 */
[----:B-1234-:R-:W-:Y:S06]  /*4f80*/  @P2 BRA `(.L_x_800) ;  /* 0x00000000005c2947 */ /* 0x01efec0003800000 */
[----:B------:R-:W-:Y:S01]  /*4f90*/  ISETP.GT.AND P2, PT, R9, -0x1, PT ;  /* 0xffffffff0900780c */ /* 0x000fe20003f44270 */
[----:B------:R-:W-:-:S12]  /*4fa0*/  BSSY B0, `(.L_x_801) ;  /* 0x0000011000007945 */ /* 0x000fd80003800000 */
[----:B------:R-:W-:Y:S05]  /*4fb0*/  @P2 BRA `(.L_x_802) ;  /* 0x0000000000202947 */ /* 0x000fea0003800000 */
[----:B------:R-:W-:Y:S01]  /*4fc0*/  IMAD.U32 R176, RZ, RZ, UR40 ;  /* 0x00000028ffb07e24 */ /* 0x000fe2000f8e00ff */
[----:B------:R-:W-:-:S04]  /*4fd0*/  LOP3.LUT R173, RZ, R9, RZ, 0x33, !PT ;  /* 0x00000009ffad7212 */ /* 0x000fc800078e33ff */
[----:B------:R-:W-:-:S13]  /*4fe0*/  ISETP.NE.AND P2, PT, R176, 0x1, PT ;  /* 0x00000001b000780c */ /* 0x000fda0003f45270 */
[----:B------:R-:W1:Y:S02]  /*4ff0*/  @P2 LDC.64 R10, c[0x0][0x9e8] ;  /* 0x00027a00ff0a2b82 */ /* 0x000e640000000a00 */
[----:B-1----:R-:W-:-:S05]  /*5000*/  @P2 IMAD.HI.U32 R10, R173, R10, RZ ;  /* 0x0000000aad0a2227 */ /* 0x002fca00078e00ff */
[----:B------:R-:W-:-:S04]  /*5010*/  @P2 SHF.R.U32.HI R173, RZ, R11, R10 ;  /* 0x0000000bffad2219 */ /* 0x000fc8000001160a */
[----:B------:R-:W-:Y:S01]  /*5020*/  LOP3.LUT R173, RZ, R173, RZ, 0x33, !PT ;  /* 0x000000adffad7212 */ /* 0x000fe200078e33ff */
[----:B------:R-:W-:Y:S06]  /*5030*/  BRA `(.L_x_803) ;  /* 0x00000000001c7947 */ /* 0x000fec0003800000 */
.L_x_802:
[----:B------:R-:W-:-:S05]  /*5040*/  IMAD.U32 R176, RZ, RZ, UR40 ;  /* 0x00000028ffb07e24 */ /* 0x000fca000f8e00ff */
[----:B------:R-:W-:-:S13]  /*5050*/  ISETP.NE.AND P2, PT, R176, 0x1, PT ;  /* 0x00000001b000780c */ /* 0x000fda0003f45270 */
[----:B------:R-:W1:Y:S01]  /*5060*/  @P2 LDC.64 R10, c[0x0][0x9e8] ;  /* 0x00027a00ff0a2b82 */ /* 0x000e620000000a00 */
[----:B------:R-:W-:-:S04]  /*5070*/  @P2 IMAD.IADD R173, R194, 0x1, R2 ;  /* 0x00000001c2ad2824 */ /* 0x000fc800078e0202 */
[----:B-1----:R-:W-:-:S04]  /*5080*/  @P2 IMAD.HI.U32 R10, R173, R10, RZ ;  /* 0x0000000aad0a2227 */ /* 0x002fc800078e00ff */
[----:B------:R-:W-:Y:S01]  /*5090*/  IMAD.MOV.U32 R173, RZ, RZ, R9 ;  /* 0x000000ffffad7224 */ /* 0x000fe200078e0009 */
[----:B------:R-:W-:-:S07]  /*50a0*/  @P2 SHF.R.U32.HI R173, RZ, R11, R10 ;  /* 0x0000000bffad2219 */ /* 0x000fce000001160a */
.L_x_803:
[----:B------:R-:W-:Y:S05]  /*50b0*/  BSYNC B0 ;  /* 0x0000000000007941 */ /* 0x000fea0003800000 */
.L_x_801:
[----:B------:R-:W-:-:S04]  /*50c0*/  IMAD R11, R173, R176, -R170 ;  /* 0x000000b0ad0b7224 */ /* 0x000fc800078e0aaa */
[----:B------:R-:W-:-:S05]  /*50d0*/  IMAD R11, R16, -0x2, R11 ;  /* 0xfffffffe100b7824 */ /* 0x000fca00078e020b */
[----:B------:R-:W-:Y:S02]  /*50e0*/  VIADDMNMX R177, R11, R176, R177, PT ;  /* 0x000000b00bb17246 */ /* 0x000fe400038001b1 */
[----:B------:R-:W-:-:S07]  /*50f0*/  VIMNMX R178, R178, R11, !PT ;  /* 0x0000000bb2b27248 */ /* 0x000fce0007fe0100 */
.L_x_800:
[----:B------:R-:W-:-:S04]  /*5100*/  ISETP.GT.AND P2, PT, R6, -0x1, PT ;  /* 0xffffffff0600780c */ /* 0x000fc80003f44270 */
[C---:B------:R-:W-:Y:S02]  /*5110*/  ISETP.GT.AND P5, PT, R178.reuse, RZ, P2 ;  /* 0x000000ffb200720c */ /* 0x040fe400017a4270 */
[C---:B------:R-:W-:Y:S02]  /*5120*/  ISETP.GT.AND P6, PT, R178.reuse, 0x8, P2 ;  /* 0x00000008b200780c */ /* 0x040fe400017c4270 */
[----:B------:R-:W-:Y:S02]  /*5130*/  ISETP.LT.OR P5, PT, R177, 0x1, P5 ;  /* 0x00000001b100780c */ /* 0x000fe40002fa1670 */
[----:B------:R-:W-:Y:S02]  /*5140*/  ISETP.GT.AND P4, PT, R178, 0x1, P2 ;  /* 0x00000001b200780c */ /* 0x000fe40001784270 */
[----:B------:R-:W-:Y:S02]  /*5150*/  FSEL R188, R188, -INF , !P5 ;  /* 0xff800000bcbc7808 */ /* 0x000fe40006800000 */
[----:B------:R-:W-:-:S02]  /*5160*/  ISETP.GT.AND P5, PT, R178, 0x10, P2 ;  /* 0x00000010b200780c */ /* 0x000fc400017a4270 */
[----:B------:R-:W-:Y:S02]  /*5170*/  ISETP.GT.AND P3, PT, R178, 0x9, P2 ;  /* 0x00000009b200780c */ /* 0x000fe40001764270 */
[C---:B------:R-:W-:Y:S02]  /*5180*/  ISETP.LT.OR P5, PT, R177.reuse, 0x11, P5 ;  /* 0x00000011b100780c */ /* 0x040fe40002fa1670 */
[C---:B------:R-:W-:Y:S02]  /*5190*/  ISETP.LT.OR P6, PT, R177.reuse, 0x9, P6 ;  /* 0x00000009b100780c */ /* 0x040fe400037c1670 */
[----:B------:R-:W-:Y:S02]  /*51a0*/  FSEL R160, R160, -INF , !P5 ;  /* 0xff800000a0a07808 */ /* 0x000fe40006800000 */
[----:B------:R-:W-:Y:S02]  /*51b0*/  ISETP.GT.AND P5, PT, R178, 0x20, P2 ;  /* 0x00000020b200780c */ /* 0x000fe400017a4270 */
[----:B------:R-:W-:-:S02]  /*51c0*/  ISETP.LT.OR P4, PT, R177, 0x2, P4 ;  /* 0x00000002b100780c */ /* 0x000fc40002781670 */
[C---:B------:R-:W-:Y:S02]  /*51d0*/  ISETP.LT.OR P3, PT, R177.reuse, 0xa, P3 ;  /* 0x0000000ab100780c */ /* 0x040fe40001f61670 */
[----:B------:R-:W-:Y:S02]  /*51e0*/  ISETP.LT.OR P5, PT, R177, 0x21, P5 ;  /* 0x00000021b100780c */ /* 0x000fe40002fa1670 */
[----:B------:R-:W-:Y:S02]  /*51f0*/  FSEL R176, R154, -INF , !P6 ;  /* 0xff8000009ab07808 */ /* 0x000fe40007000000 */
[----:B------:R-:W-:Y:S02]  /*5200*/  FSEL R189, R189, -INF , !P4 ;  /* 0xff800000bdbd7808 */ /* 0x000fe40006000000 */
[----:B------:R-:W-:Y:S02]  /*5210*/  ISETP.GT.AND P6, PT, R178, 0x18, P2 ;  /* 0x00000018b200780c */ /* 0x000fe400017c4270 */
[----:B------:R-:W-:-:S02]  /*5220*/  FSEL R173, R155, -INF , !P3 ;  /* 0xff8000009bad7808 */ /* 0x000fc40005800000 */
[C---:B------:R-:W-:Y:S02]  /*5230*/  ISETP.GT.AND P4, PT, R178.reuse, 0x11, P2 ;  /* 0x00000011b200780c */ /* 0x040fe40001784270 */
[C---:B------:R-:W-:Y:S02]  /*5240*/  ISETP.GT.AND P3, PT, R178.reuse, 0x19, P2 ;  /* 0x00000019b200780c */ /* 0x040fe40001764270 */
[----:B------:R-:W-:Y:S02]  /*5250*/  FSEL R167, R167, -INF , !P5 ;  /* 0xff800000a7a77808 */ /* 0x000fe40006800000 */
[----:B------:R-:W-:Y:S02]  /*5260*/  ISETP.GT.AND P5, PT, R178, 0x30, P2 ;  /* 0x00000030b200780c */ /* 0x000fe400017a4270 */
[C---:B------:R-:W-:Y:S02]  /*5270*/  ISETP.LT.OR P6, PT, R177.reuse, 0x19, P6 ;  /* 0x00000019b100780c */ /* 0x040fe400037c1670 */
        /* <DEDUP_REMOVED lines=8> */
[----:B------:R-:W-:Y:S02]  /*5300*/  ISETP.GT.AND P3, PT, R178, 0x29, P2 ;  /* 0x00000029b200780c */ /* 0x000fe40001764270 */
[----:B------:R-:W-:Y:S02]  /*5310*/  FSEL R174, R174, -INF , !P5 ;  /* 0xff800000aeae7808 */ /* 0x000fe40006800000 */
[----:B------:R-:W-:Y:S02]  /*5320*/  PLOP3.LUT P5, PT, PT, PT, UP0, 0x40, 0x0 ;  /* 0x000000000000781c */ /* 0x000fe40003fae808 */
[C---:B------:R-:W-:Y:S02]  /*5330*/  ISETP.LT.OR P6, PT, R177.reuse, 0x29, P6 ;  /* 0x00000029b100780c */ /* 0x040fe400037c1670 */
[----:B------:R-:W-:-:S02]  /*5340*/  ISETP.LT.OR P4, PT, R177, 0x22, P4 ;  /* 0x00000022b100780c */ /* 0x000fc40002781670 */
[----:B------:R-:W-:Y:S02]  /*5350*/  ISETP.LT.OR P3, PT, R177, 0x2a, P3 ;  /* 0x0000002ab100780c */ /* 0x000fe40001f61670 */
[----:B------:R-:W-:Y:S02]  /*5360*/  FSEL R154, R171, -INF , !P6 ;  /* 0xff800000ab9a7808 */ /* 0x000fe40007000000 */
[----:B------:R-:W-:Y:S02]  /*5370*/  FSEL R168, R168, -INF , !P4 ;  /* 0xff800000a8a87808 */ /* 0x000fe40006000000 */
[----:B------:R-:W-:Y:S02]  /*5380*/  FSEL R171, R172, -INF , !P3 ;  /* 0xff800000acab7808 */ /* 0x000fe40005800000 */
[C---:B------:R-:W-:Y:S02]  /*5390*/  ISETP.GT.AND P4, PT, R178.reuse, 0x31, P2 ;  /* 0x00000031b200780c */ /* 0x040fe40001784270 */
[----:B------:R-:W-:-:S02]  /*53a0*/  ISETP.GT.AND P6, PT, R178, 0x38, P2 ;  /* 0x00000038b200780c */ /* 0x000fc400017c4270 */
[----:B------:R-:W-:Y:S01]  /*53b0*/  ISETP.GT.AND P3, PT, R178, 0x39, P2 ;  /* 0x00000039b200780c */ /* 0x000fe20001764270 */
[----:B------:R-:W-:Y:S01]  /*53c0*/  IMAD.IADD R178, R3, 0x1, R182 ;  /* 0x0000000103b27824 */ /* 0x000fe200078e02b6 */
[C---:B------:R-:W-:Y:S02]  /*53d0*/  ISETP.LT.OR P4, PT, R177.reuse, 0x32, P4 ;  /* 0x00000032b100780c */ /* 0x040fe40002781670 */
[C---:B------:R-:W-:Y:S02]  /*53e0*/  ISETP.LT.OR P6, PT, R177.reuse, 0x39, P6 ;  /* 0x00000039b100780c */ /* 0x040fe400037c1670 */
[----:B------:R-:W-:Y:S01]  /*53f0*/  ISETP.LT.OR P3, PT, R177, 0x3a, P3 ;  /* 0x0000003ab100780c */ /* 0x000fe20001f61670 */
[----:B------:R-:W-:Y:S01]  /*5400*/  IMAD.IADD R177, R3, 0x1, R179 ;  /* 0x0000000103b17824 */ /* 0x000fe200078e02b3 */
[----:B------:R-:W-:Y:S02]  /*5410*/  FSEL R175, R175, -INF , !P4 ;  /* 0xff800000afaf7808 */ /* 0x000fe40006000000 */
[----:B------:R-:W-:-:S02]  /*5420*/  FSEL R172, R180, -INF , !P6 ;  /* 0xff800000b4ac7808 */ /* 0x000fc40007000000 */
[----:B------:R-:W-:Y:S01]  /*5430*/  FSEL R155, R181, -INF , !P3 ;  /* 0xff800000b59b7808 */ /* 0x000fe20005800000 */
[----:B------:R-:W-:Y:S06]  /*5440*/  @P5 BRA `(.L_x_804) ;  /* 0x0000000000585947 */ /* 0x000fec0003800000 */
[----:B------:R-:W-:Y:S01]  /*5450*/  IMAD.IADD R179, R194, 0x1, R3 ;  /* 0x00000001c2b37824 */ /* 0x000fe200078e0203 */
[----:B------:R-:W-:Y:S04]  /*5460*/  BSSY B0, `(.L_x_805) ;  /* 0x0000010000007945 */ /* 0x000fe80003800000 */
[----:B------:R-:W-:-:S13]  /*5470*/  ISETP.GT.AND P3, PT, R179, -0x1, PT ;  /* 0xffffffffb300780c */ /* 0x000fda0003f64270 */
        /* <DEDUP_REMOVED lines=9> */
.L_x_806:
[----:B------:R-:W-:-:S05]  /*5510*/  IMAD.U32 R180, RZ, RZ, UR40 ;  /* 0x00000028ffb47e24 */ /* 0x000fca000f8e00ff */
[----:B------:R-:W-:-:S13]  /*5520*/  ISETP.NE.AND P3, PT, R180, 0x1, PT ;  /* 0x00000001b400780c */ /* 0x000fda0003f65270 */
[----:B------:R-:W1:Y:S02]  /*5530*/  @P3 LDC.64 R10, c[0x0][0x9e8] ;  /* 0x00027a00ff0a3b82 */ /* 0x000e640000000a00 */
[----:B-1----:R-:W-:-:S05]  /*5540*/  @P3 IMAD.HI.U32 R10, R179, R10, RZ ;  /* 0x0000000ab30a3227 */ /* 0x002fca00078e00ff */
[----:B------:R-:W-:-:S07]  /*5550*/  @P3 SHF.R.U32.HI R179, RZ, R11, R10 ;  /* 0x0000000bffb33219 */ /* 0x000fce000001160a */
.L_x_807:
[----:B------:R-:W-:Y:S05]  /*5560*/  BSYNC B0 ;  /* 0x0000000000007941 */ /* 0x000fea0003800000 */
.L_x_805:
[----:B------:R-:W-:-:S04]  /*5570*/  IMAD R179, R179, R180, -R170 ;  /* 0x000000b4b3b37224 */ /* 0x000fc800078e0aaa */
[----:B------:R-:W-:-:S05]  /*5580*/  IMAD R179, R16, -0x2, R179 ;  /* 0xfffffffe10b37824 */ /* 0x000fca00078e02b3 */
[----:B------:R-:W-:Y:S02]  /*5590*/  VIADDMNMX R177, R179, R180, R177, PT ;  /* 0x000000b4b3b17246 */ /* 0x000fe400038001b1 */
[----:B------:R-:W-:-:S07]  /*55a0*/  VIMNMX R178, R178, R179, !PT ;  /* 0x000000b3b2b27248 */ /* 0x000fce0007fe0100 */
.L_x_804:
[----:B------:R-:W-:Y:S01]  /*55b0*/  FMNMX.FTZ R10, R188, R7, !PT ;  /* 0x00000007bc0a7209 */ /* 0x000fe20007810000 */
[----:B------:R-:W-:Y:S01]  /*55c0*/  UMOV UR14, UR53 ;  /* 0x00000035000e7c82 */ /* 0x000fe20008000000 */
[----:B------:R-:W-:Y:S01]  /*55d0*/  ISETP.GT.AND P3, PT, R178, 0x1, P2 ;  /* 0x00000001b200780c */ /* 0x000fe20001764270 */
[----:B------:R-:W-:Y:S01]  /*55e0*/  IMAD.U32 R181, RZ, RZ, UR14 ;  /* 0x0000000effb57e24 */ /* 0x000fe2000f8e00ff */
[----:B------:R-:W-:Y:S02]  /*55f0*/  FMNMX.FTZ R11, R189, R10, !PT ;  /* 0x0000000abd0b7209 */ /* 0x000fe40007810000 */
[----:B------:R-:W-:Y:S02]  /*5600*/  ISETP.LT.OR P3, PT, R177, 0x2, P3 ;  /* 0x00000002b100780c */ /* 0x000fe40001f61670 */
[----:B------:R-:W-:Y:S02]  /*5610*/  FMNMX.FTZ R10, R176, R11, !PT ;  /* 0x0000000bb00a7209 */ /* 0x000fe40007810000 */
[----:B------:R-:W-:-:S02]  /*5620*/  FSEL R13, R13, -INF , !P3 ;  /* 0xff8000000d0d7808 */ /* 0x000fc40005800000 */
[----:B------:R-:W-:Y:S02]  /*5630*/  FMNMX.FTZ R11, R173, R10, !PT ;  /* 0x0000000aad0b7209 */ /* 0x000fe40007810000 */
[----:B------:R-:W-:Y:S02]  /*5640*/  ISETP.GT.AND P3, PT, R178, RZ, P2 ;  /* 0x000000ffb200720c */ /* 0x000fe40001764270 */
[----:B------:R-:W-:Y:S02]  /*5650*/  FMNMX.FTZ R10, R160, R11, !PT ;  /* 0x0000000ba00a7209 */ /* 0x000fe40007810000 */
[----:B------:R-:W-:Y:S02]  /*5660*/  ISETP.LT.OR P3, PT, R177, 0x1, P3 ;  /* 0x00000001b100780c */ /* 0x000fe40001f61670 */
[----:B------:R-:W-:Y:S02]  /*5670*/  FMNMX.FTZ R11, R161, R10, !PT ;  /* 0x0000000aa10b7209 */ /* 0x000fe40007810000 */
[----:B------:R-:W-:-:S02]  /*5680*/  ISETP.GT.AND P5, PT, R178, 0x8, P2 ;  /* 0x00000008b200780c */ /* 0x000fc400017a4270 */
[----:B------:R-:W-:Y:S02]  /*5690*/  FMNMX.FTZ R10, R164, R11, !PT ;  /* 0x0000000ba40a7209 */ /* 0x000fe40007810000 */
[C---:B------:R-:W-:Y:S02]  /*56a0*/  ISETP.GT.AND P6, PT, R178.reuse, 0x9, P2 ;  /* 0x00000009b200780c */ /* 0x040fe400017c4270 */
[----:B------:R-:W-:Y:S02]  /*56b0*/  FMNMX.FTZ R10, R165, R10, !PT ;  /* 0x0000000aa50a7209 */ /* 0x000fe40007810000 */
[----:B------:R-:W-:Y:S02]  /*56c0*/  ISETP.LT.OR P5, PT, R177, 0x9, P5 ;  /* 0x00000009b100780c */ /* 0x000fe40002fa1670 */
[----:B------:R-:W-:Y:S02]  /*56d0*/  FMNMX.FTZ R11, R167, R10, !PT ;  /* 0x0000000aa70b7209 */ /* 0x000fe40007810000 */
[----:B------:R-:W-:-:S02]  /*56e0*/  ISETP.GT.AND P4, PT, R178, 0x10, P2 ;  /* 0x00000010b200780c */ /* 0x000fc40001784270 */
[----:B------:R-:W-:Y:S02]  /*56f0*/  FMNMX.FTZ R11, R168, R11, !PT ;  /* 0x0000000ba80b7209 */ /* 0x000fe40007810000 */
[----:B------:R-:W-:Y:S02]  /*5700*/  ISETP.LT.OR P6, PT, R177, 0xa, P6 ;  /* 0x0000000ab100780c */ /* 0x000fe400037c1670 */
[----:B------:R-:W-:Y:S02]  /*5710*/  FMNMX.FTZ R10, R154, R11, !PT ;  /* 0x0000000b9a0a7209 */ /* 0x000fe40007810000 */
[----:B------:R-:W-:Y:S02]  /*5720*/  FSEL R15, R15, -INF , !P5 ;  /* 0xff8000000f0f7808 */ /* 0x000fe40006800000 */
        /* <DEDUP_REMOVED lines=9> */
[----:B------:R-:W-:Y:S02]  /*57c0*/  FSEL R20, R20, -INF , !P4 ;  /* 0xff80000014147808 */ /* 0x000fe40006000000 */
[C---:B------:R-:W-:Y:S01]  /*57d0*/  ISETP.LT.OR P5, PT, R177.reuse, 0x12, P5 ;  /* 0x00000012b100780c */ /* 0x040fe20002fa1670 */
[----:B------:R-:W1:Y:S01]  /*57e0*/  SHFL.BFLY PT, R10, R11, 0x2, 0x1f ;  /* 0x0c401f000b0a7f89 */ /* 0x000e6200000e0000 */
[----:B------:R-:W-:Y:S02]  /*57f0*/  ISETP.GT.AND P4, PT, R178, 0x19, P2 ;  /* 0x00000019b200780c */ /* 0x000fe40001784270 */
[----:B------:R-:W-:Y:S02]  /*5800*/  ISETP.LT.OR P6, PT, R177, 0x19, P6 ;  /* 0x00000019b100780c */ /* 0x000fe400037c1670 */
[----:B------:R-:W-:-:S02]  /*5810*/  FSEL R21, R21, -INF , !P5 ;  /* 0xff80000015157808 */ /* 0x000fc40006800000 */
[----:B------:R-:W-:Y:S02]  /*5820*/  FSEL R152, R152, -INF , !P6 ;  /* 0xff80000098987808 */ /* 0x000fe40007000000 */
[----:B------:R-:W-:Y:S02]  /*5830*/  ISETP.LT.OR P4, PT, R177, 0x1a, P4 ;  /* 0x0000001ab100780c */ /* 0x000fe40002781670 */
[C---:B------:R-:W-:Y:S02]  /*5840*/  ISETP.GT.AND P5, PT, R178.reuse, 0x21, P2 ;  /* 0x00000021b200780c */ /* 0x040fe400017a4270 */
[----:B------:R-:W-:Y:S02]  /*5850*/  FSEL R153, R153, -INF , !P4 ;  /* 0xff80000099997808 */ /* 0x000fe40006000000 */
[----:B------:R-:W-:Y:S02]  /*5860*/  ISETP.GT.AND P6, PT, R178, 0x28, P2 ;  /* 0x00000028b200780c */ /* 0x000fe400017c4270 */
[----:B------:R-:W-:-:S02]  /*5870*/  ISETP.LT.OR P5, PT, R177, 0x22, P5 ;  /* 0x00000022b100780c */ /* 0x000fc40002fa1670 */
[----:B------:R-:W-:Y:S02]  /*5880*/  ISETP.LT.OR P6, PT, R177, 0x29, P6 ;  /* 0x00000029b100780c */ /* 0x000fe400037c1670 */
[----:B------:R-:W-:Y:S02]  /*5890*/  FSEL R157, R157, -INF , !P5 ;  /* 0xff8000009d9d7808 */ /* 0x000fe40006800000 */
[----:B------:R-:W-:Y:S02]  /*58a0*/  ISETP.GT.AND P5, PT, R178, 0x30, P2 ;  /* 0x00000030b200780c */ /* 0x000fe400017a4270 */
[----:B-1----:R-:W-:Y:S02]  /*58b0*/  FMNMX.FTZ R170, R11, R10, !PT ;  /* 0x0000000a0baa7209 */ /* 0x002fe40007810000 */
[----:B------:R-:W-:Y:S02]  /*58c0*/  FSEL R11, R12, -INF , !P3 ;  /* 0xff8000000c0b7808 */ /* 0x000fe40005800000 */
[----:B------:R-:W-:Y:S01]  /*58d0*/  ISETP.GT.AND P3, PT, R178, 0x20, P2 ;  /* 0x00000020b200780c */ /* 0x000fe20001764270 */
[----:B------:R-:W1:Y:S01]  /*58e0*/  SHFL.BFLY PT, R179, R170, 0x1, 0x1f ;  /* 0x0c201f00aab37f89 */ /* 0x000e6200000e0000 */
[----:B------:R-:W-:-:S02]  /*58f0*/  FMNMX.FTZ R12, R11, R8, !PT ;  /* 0x000000080b0c7209 */ /* 0x000fc40007810000 */
[----:B------:R-:W-:Y:S02]  /*5900*/  ISETP.LT.OR P3, PT, R177, 0x21, P3 ;  /* 0x00000021b100780c */ /* 0x000fe40001f61670 */
[----:B------:R-:W-:Y:S02]  /*5910*/  FMNMX.FTZ R12, R13, R12, !PT ;  /* 0x0000000c0d0c7209 */ /* 0x000fe40007810000 */
[----:B------:R-:W-:Y:S02]  /*5920*/  FSEL R156, R156, -INF , !P3 ;  /* 0xff8000009c9c7808 */ /* 0x000fe40005800000 */
[----:B------:R-:W-:Y:S02]  /*5930*/  ISETP.GT.AND P3, PT, R178, 0x29, P2 ;  /* 0x00000029b200780c */ /* 0x000fe40001764270 */
[----:B------:R-:W-:Y:S02]  /*5940*/  FSEL R158, R158, -INF , !P6 ;  /* 0xff8000009e9e7808 */ /* 0x000fe40007000000 */
[----:B------:R-:W-:-:S02]  /*5950*/  ISETP.LT.OR P3, PT, R177, 0x2a, P3 ;  /* 0x0000002ab100780c */ /* 0x000fc40001f61670 */
[C---:B------:R-:W-:Y:S02]  /*5960*/  ISETP.GT.AND P6, PT, R178.reuse, 0x31, P2 ;  /* 0x00000031b200780c */ /* 0x040fe400017c4270 */
[----:B------:R-:W-:Y:S02]  /*5970*/  FSEL R159, R159, -INF , !P3 ;  /* 0xff8000009f9f7808 */ /* 0x000fe40005800000 */
[C---:B------:R-:W-:Y:S02]  /*5980*/  ISETP.LT.OR P5, PT, R177.reuse, 0x31, P5 ;  /* 0x00000031b100780c */ /* 0x040fe40002fa1670 */
[----:B------:R-:W-:Y:S02]  /*5990*/  ISETP.GT.AND P3, PT, R178, 0x38, P2 ;  /* 0x00000038b200780c */ /* 0x000fe40001764270 */
[----:B------:R-:W-:Y:S02]  /*59a0*/  ISETP.LT.OR P6, PT, R177, 0x32, P6 ;  /* 0x00000032b100780c */ /* 0x000fe400037c1670 */
[----:B-1----:R-:W-:-:S02]  /*59b0*/  FMNMX.FTZ R10, R170, R179, !PT ;  /* 0x000000b3aa0a7209 */ /* 0x002fc40007810000 */
[----:B------:R-:W-:Y:S02]  /*59c0*/  FMNMX.FTZ R179, R15, R12, !PT ;  /* 0x0000000c0fb37209 */ /* 0x000fe40007810000 */
[C---:B------:R-:W-:Y:S01]  /*59d0*/  FSETP.NEU.FTZ.AND P4, PT, R10.reuse, -INF , PT ;  /* 0xff8000000a00780b */ /* 0x040fe20003f9d000 */
[----:B------:R-:W-:-:S01]  /*59e0*/  FFMA.FTZ R180, R10, R181, -8 ;  /* 0xc10000000ab47423 */ /* 0x000fc200000100b5 */
[----:B------:R-:W-:Y:S02]  /*59f0*/  FMNMX.FTZ R179, R14, R179, !PT ;  /* 0x000000b30eb37209 */ /* 0x000fe40007810000 */
[----:B------:R-:W-:Y:S02]  /*5a00*/  FSEL R162, R162, -INF , !P5 ;  /* 0xff800000a2a27808 */ /* 0x000fe40006800000 */
[----:B------:R-:W-:Y:S02]  /*5a10*/  FMNMX.FTZ R12, R20, R179, !PT ;  /* 0x000000b3140c7209 */ /* 0x000fe40007810000 */
[----:B------:R-:W-:-:S02]  /*5a20*/  FSEL R180, R180, RZ, P4 ;  /* 0x000000ffb4b47208 */ /* 0x000fc40002000000 */
[----:B------:R-:W-:Y:S02]  /*5a30*/  FMNMX.FTZ R179, R21, R12, !PT ;  /* 0x0000000c15b37209 */ /* 0x000fe40007810000 */
[----:B------:R-:W-:Y:S01]  /*5a40*/  ISETP.GT.AND P2, PT, R178, 0x39, P2 ;  /* 0x00000039b200780c */ /* 0x000fe20001744270 */
[--C-:B------:R-:W-:Y:S01]  /*5a50*/  FFMA.FTZ R178, R176, UR14, -R180.reuse ;  /* 0x0000000eb0b27c23 */ /* 0x100fe200080108b4 */
[----:B------:R-:W-:Y:S01]  /*5a60*/  FMNMX.FTZ R12, R152, R179, !PT ;  /* 0x000000b3980c7209 */ /* 0x000fe20007810000 */
[--C-:B------:R-:W-:Y:S01]  /*5a70*/  FFMA.FTZ R179, R188, UR14, -R180.reuse ;  /* 0x0000000ebcb37c23 */ /* 0x100fe200080108b4 */
[----:B------:R-:W-:Y:S01]  /*5a80*/  ISETP.LT.OR P3, PT, R177, 0x39, P3 ;  /* 0x00000039b100780c */ /* 0x000fe20001f61670 */
[--C-:B------:R-:W-:Y:S01]  /*5a90*/  FFMA.FTZ R189, R189, UR14, -R180.reuse ;  /* 0x0000000ebdbd7c23 */ /* 0x100fe200080108b4 */
[----:B------:R-:W-:Y:S01]  /*5aa0*/  FMNMX.FTZ R181, R153, R12, !PT ;  /* 0x0000000c99b57209 */ /* 0x000fe20007810000 */
[--C-:B------:R-:W-:Y:S01]  /*5ab0*/  FFMA.FTZ R173, R173, UR14, -R180.reuse ;  /* 0x0000000eadad7c23 */ /* 0x100fe200080108b4 */
[----:B------:R-:W-:Y:S01]  /*5ac0*/  FSEL R163, R163, -INF , !P6 ;  /* 0xff800000a3a37808 */ /* 0x000fe20007000000 */
        /* <DEDUP_REMOVED lines=20> */
[----:B------:R1:W-:Y:S01]  /*5c10*/  MUFU.EX2 R170, R178 ;  /* 0x000000b200aa7308 */ /* 0x0003e20000000800 */
[----:B------:R-:W-:-:S04]  /*5c20*/  FMNMX.FTZ R177, R163, R176, !PT ;  /* 0x000000b0a3b17209 */ /* 0x000fc80007810000 */
[----:B------:R-:W-:-:S03]  /*5c30*/  FMNMX.FTZ R176, R166, R177, !PT ;  /* 0x000000b1a6b07209 */ /* 0x000fc60007810000 */
[----:B------:R-:W-:Y:S01]  /*5c40*/  MUFU.EX2 R179, R179 ;  /* 0x000000b300b37308 */ /* 0x000fe20000000800 */
[----:B------:R-:W-:Y:S02]  /*5c50*/  FMNMX.FTZ R176, R169, R176, !PT ;  /* 0x000000b0a9b07209 */ /* 0x000fe40007810000 */
[----:B-1----:R-:W-:-:S03]  /*5c60*/  FSEL R178, R10, RZ, P4 ;  /* 0x000000ff0ab27208 */ /* 0x002fc60002000000 */
[----:B------:R-:W1:Y:S02]  /*5c70*/  SHFL.BFLY PT, R177, R176, 0x2, 0x1f ;  /* 0x0c401f00b0b17f89 */ /* 0x000e6400000e0000 */
[----:B------:R-:W-:-:S01]  /*5c80*/  FADD.FTZ R178, -R178, R7 ;  /* 0x00000007b2b27221 */ /* 0x000fc20000010100 */
[----:B------:R-:W-:Y:S03]  /*5c90*/  MUFU.EX2 R12, R189 ;  /* 0x000000bd000c7308 */ /* 0x000fe60000000800 */
[----:B------:R-:W-:-:S05]  /*5ca0*/  FMUL.FTZ R178, R178, UR14 ;  /* 0x0000000eb2b27c20 */ /* 0x000fca0008410000 */
[----:B------:R-:W-:Y:S08]  /*5cb0*/  MUFU.EX2 R173, R173 ;  /* 0x000000ad00ad7308 */ /* 0x000ff00000000800 */
[----:B------:R-:W2:Y:S01]  /*5cc0*/  MUFU.EX2 R178, R178 ;  /* 0x000000b200b27308 */ /* 0x000ea20000000800 */
[----:B-1----:R-:W-:-:S07]  /*5cd0*/  FMNMX.FTZ R177, R176, R177, !PT ;  /* 0x000000b1b0b17209 */ /* 0x002fce0007810000 */
[----:B------:R-:W1:Y:S01]  /*5ce0*/  MUFU.EX2 R160, R160 ;  /* 0x000000a000a07308 */ /* 0x000e620000000800 */
[----:B------:R-:W3:Y:S07]  /*5cf0*/  SHFL.BFLY PT, R176, R177, 0x1, 0x1f ;  /* 0x0c201f00b1b07f89 */ /* 0x000eee00000e0000 */
[----:B------:R-:W4:Y:S08]  /*5d00*/  MUFU.EX2 R161, R161 ;  /* 0x000000a100a17308 */ /* 0x000f300000000800 */
[----:B------:R-:W-:Y:S08]  /*5d10*/  MUFU.EX2 R164, R164 ;  /* 0x000000a400a47308 */ /* 0x000ff00000000800 */
[----:B------:R-:W-:Y:S01]  /*5d20*/  MUFU.EX2 R165, R165 ;  /* 0x000000a500a57308 */ /* 0x000fe20000000800 */
[----:B---3--:R-:W-:Y:S01]  /*5d30*/  FMNMX.FTZ R155, R177, R176, !PT ;  /* 0x000000b0b19b7209 */ /* 0x008fe20007810000 */
[----:B------:R-:W-:-:S03]  /*5d40*/  IMAD.U32 R176, RZ, RZ, UR14 ;  /* 0x0000000effb07e24 */ /* 0x000fc6000f8e00ff */
[C---:B------:R-:W-:Y:S01]  /*5d50*/  FSETP.NEU.FTZ.AND P2, PT, R155.reuse, -INF , PT ;  /* 0xff8000009b00780b */ /* 0x040fe20003f5d000 */
[----:B------:R-:W-:-:S02]  /*5d60*/  FFMA.FTZ R176, R155, R176, -8 ;  /* 0xc10000009bb07423 */ /* 0x000fc400000100b0 */
[----:B------:R-:W-:Y:S03]  /*5d70*/  MUFU.EX2 R167, R167 ;  /* 0x000000a700a77308 */ /* 0x000fe60000000800 */
[----:B------:R-:W-:-:S05]  /*5d80*/  FSEL R176, R176, RZ, P2 ;  /* 0x000000ffb0b07208 */ /* 0x000fca0001000000 */
[----:B------:R-:W-:Y:S01]  /*5d90*/  MUFU.EX2 R168, R168 ;  /* 0x000000a800a87308 */ /* 0x000fe20000000800 */
[----:B------:R-:W-:-:S01]  /*5da0*/  FFMA.FTZ R180, R11, UR14, -R176 ;  /* 0x0000000e0bb47c23 */ /* 0x000fc200080108b0 */
[--C-:B------:R-:W-:Y:S01]  /*5db0*/  FFMA.FTZ R11, R13, UR14, -R176.reuse ;  /* 0x0000000e0d0b7c23 */ /* 0x100fe200080108b0 */
[----:B------:R-:W-:-:S01]  /*5dc0*/  FFMA.FTZ R13, R15, UR14, -R176 ;  /* 0x0000000e0f0d7c23 */ /* 0x000fc200080108b0 */
[--C-:B------:R-:W-:Y:S01]  /*5dd0*/  FFMA.FTZ R15, R20, UR14, -R176.reuse ;  /* 0x0000000e140f7c23 */ /* 0x100fe200080108b0 */
[----:B------:R-:W-:-:S01]  /*5de0*/  FFMA.FTZ R20, R21, UR14, -R176 ;  /* 0x0000000e15147c23 */ /* 0x000fc200080108b0 */
[----:B------:R-:W-:Y:S01]  /*5df0*/  FSEL R21, R155, RZ, P2 ;  /* 0x000000ff9b157208 */ /* 0x000fe20001000000 */
[----:B------:R-:W-:-:S01]  /*5e00*/  FFMA.FTZ R14, R14, UR14, -R176 ;  /* 0x0000000e0e0e7c23 */ /* 0x000fc200080108b0 */
[----:B------:R-:W-:Y:S01]  /*5e10*/  MUFU.EX2 R180, R180 ;  /* 0x000000b400b47308 */ /* 0x000fe20000000800 */
[----:B------:R-:W-:-:S01]  /*5e20*/  FFMA.FTZ R177, R153, UR14, -R176 ;  /* 0x0000000e99b17c23 */ /* 0x000fc200080108b0 */
[----:B------:R-:W-:Y:S01]  /*5e30*/  FFMA.FTZ R153, R157, UR14, -R176 ;  /* 0x0000000e9d997c23 */ /* 0x000fe200080108b0 */
[----:B------:R-:W-:-:S01]  /*5e40*/  FADD.FTZ R21, -R21, R8 ;  /* 0x0000000815157221 */ /* 0x000fc20000010100 */
[----:B--2---:R-:W-:Y:S01]  /*5e50*/  FFMA.FTZ R157, R178, R4, R179 ;  /* 0x00000004b29d7223 */ /* 0x004fe200000100b3 */
[----:B------:R-:W-:-:S01]  /*5e60*/  FFMA.FTZ R152, R152, UR14, -R176 ;  /* 0x0000000e98987c23 */ /* 0x000fc200080108b0 */
[----:B------:R-:W-:Y:S01]  /*5e70*/  FFMA.FTZ R8, R156, UR14, -R176 ;  /* 0x0000000e9c087c23 */ /* 0x000fe200080108b0 */
[----:B------:R-:W-:Y:S01]  /*5e80*/  FMUL.FTZ R21, R21, UR14 ;  /* 0x0000000e15157c20 */ /* 0x000fe20008410000 */
[----:B------:R-:W-:Y:S01]  /*5e90*/  MUFU.EX2 R11, R11 ;  /* 0x0000000b000b7308 */ /* 0x000fe20000000800 */
[----:B------:R-:W-:-:S01]  /*5ea0*/  FADD.FTZ R157, R12, R157 ;  /* 0x0000009d0c9d7221 */ /* 0x000fc20000010000 */
        /* <DEDUP_REMOVED lines=8> */
[----:B------:R-:W-:-:S03]  /*5f30*/  FFMA.FTZ R169, R169, UR14, -R176 ;  /* 0x0000000ea9a97c23 */ /* 0x000fc600080108b0 */
[----:B-1----:R-:W-:-:S03]  /*5f40*/  FADD.FTZ R156, R160, R157 ;  /* 0x0000009da09c7221 */ /* 0x002fc60000010000 */
[----:B------:R-:W1:Y:S01]  /*5f50*/  MUFU.EX2 R13, R13 ;  /* 0x0000000d000d7308 */ /* 0x000e620000000800 */
[----:B----4-:R-:W-:-:S07]  /*5f60*/  FADD.FTZ R157, R161, R156 ;  /* 0x0000009ca19d7221 */ /* 0x010fce0000010000 */
[----:B------:R-:W3:Y:S01]  /*5f70*/  MUFU.EX2 R14, R14 ;  /* 0x0000000e000e7308 */ /* 0x000ee20000000800 */
[----:B--2---:R-:W-:-:S04]  /*5f80*/  FFMA.FTZ R4, R21, R5, R180 ;  /* 0x0000000515047223 */ /* 0x004fc800000100b4 */
[----:B------:R-:W-:-:S03]  /*5f90*/  FADD.FTZ R4, R11, R4 ;  /* 0x000000040b047221 */ /* 0x000fc60000010000 */
[----:B------:R-:W2:Y:S01]  /*5fa0*/  MUFU.EX2 R15, R15 ;  /* 0x0000000f000f7308 */ /* 0x000ea20000000800 */
[----:B-1----:R-:W-:-:S07]  /*5fb0*/  FADD.FTZ R5, R13, R4 ;  /* 0x000000040d057221 */ /* 0x002fce0000010000 */
[----:B------:R-:W1:Y:S01]  /*5fc0*/  MUFU.EX2 R20, R20 ;  /* 0x0000001400147308 */ /* 0x000e620000000800 */
[----:B---3--:R-:W-:-:S07]  /*5fd0*/  FADD.FTZ R4, R14, R5 ;  /* 0x000000050e047221 */ /* 0x008fce0000010000 */
[----:B------:R-:W3:Y:S01]  /*5fe0*/  MUFU.EX2 R152, R152 ;  /* 0x0000009800987308 */ /* 0x000ee20000000800 */
[----:B--2---:R-:W-:-:S01]  /*5ff0*/  FADD.FTZ R5, R15, R4 ;  /* 0x000000040f057221 */ /* 0x004fc20000010000 */
[----:B------:R-:W-:-:S04]  /*6000*/  FADD.FTZ R4, R164, R157 ;  /* 0x0000009da4047221 */ /* 0x000fc80000010000 */
[----:B------:R-:W-:Y:S02]  /*6010*/  FADD.FTZ R4, R165, R4 ;  /* 0x00000004a5047221 */ /* 0x000fe40000010000 */
[----:B------:R-:W2:Y:S01]  /*6020*/  MUFU.EX2 R177, R177 ;  /* 0x000000b100b17308 */ /* 0x000ea20000000800 */
[----:B-1----:R-:W-:-:S01]  /*6030*/  FADD.FTZ R5, R20, R5 ;  /* 0x0000000514057221 */ /* 0x002fc20000010000 */
[----:B------:R-:W-:-:S04]  /*6040*/  FADD.FTZ R157, R167, R4 ;  /* 0x00000004a79d7221 */ /* 0x000fc80000010000 */
[----:B------:R-:W-:Y:S02]  /*6050*/  FADD.FTZ R157, R168, R157 ;  /* 0x0000009da89d7221 */ /* 0x000fe40000010000 */
[----:B------:R-:W1:Y:S01]  /*6060*/  MUFU.EX2 R8, R8 ;  /* 0x0000000800087308 */ /* 0x000e620000000800 */
[----:B---3--:R-:W-:-:S07]  /*6070*/  FADD.FTZ R156, R152, R5 ;  /* 0x00000005989c7221 */ /* 0x008fce0000010000 */
[----:B------:R-:W3:Y:S01]  /*6080*/  MUFU.EX2 R153, R153 ;  /* 0x0000009900997308 */ /* 0x000ee20000000800 */
[----:B--2---:R-:W-:-:S07]  /*6090*/  FADD.FTZ R5, R177, R156 ;  /* 0x0000009cb1057221 */ /* 0x004fce0000010000 */
[----:B------:R-:W2:Y:S01]  /*60a0*/  MUFU.EX2 R154, R154 ;  /* 0x0000009a009a7308 */ /* 0x000ea20000000800 */
[----:B-1----:R-:W-:-:S07]  /*60b0*/  FADD.FTZ R4, R8, R5 ;  /* 0x0000000508047221 */ /* 0x002fce0000010000 */
[----:B------:R-:W-:Y:S01]  /*60c0*/  MUFU.EX2 R7, R181 ;  /* 0x000000b500077308 */ /* 0x000fe20000000800 */
[----:B---3--:R-:W-:-:S07]  /*60d0*/  FADD.FTZ R4, R153, R4 ;  /* 0x0000000499047221 */ /* 0x008fce0000010000 */
[----:B------:R-:W1:Y:S01]  /*60e0*/  MUFU.EX2 R181, R158 ;  /* 0x0000009e00b57308 */ /* 0x000e620000000800 */
[----:B--2---:R-:W-:-:S07]  /*60f0*/  FADD.FTZ R156, R154, R157 ;  /* 0x0000009d9a9c7221 */ /* 0x004fce0000010000 */
[----:B------:R-:W2:Y:S08]  /*6100*/  MUFU.EX2 R171, R171 ;  /* 0x000000ab00ab7308 */ /* 0x000eb00000000800 */
        /* <DEDUP_REMOVED lines=15> */
[----:B--2---:R-:W-:-:S01]  /*6200*/  FADD.FTZ R156, R172, R5 ;  /* 0x00000005ac9c7221 */ /* 0x004fc20000010000 */
[----:B---3--:R-:W-:-:S03]  /*6210*/  FADD.FTZ R5, R183, R4 ;  /* 0x00000004b7057221 */ /* 0x008fc60000010000 */
[----:B------:R-:W-:Y:S01]  /*6220*/  FADD.FTZ R4, R7, R156 ;  /* 0x0000009c07047221 */ /* 0x000fe20000010000 */
[----:B-1----:R-:W-:-:S01]  /*6230*/  FADD.FTZ R5, R158, R5 ;  /* 0x000000059e057221 */ /* 0x002fc20000010000 */
[----:B------:R-:W-:Y:S06]  /*6240*/  @!P0 BRA `(.L_x_808) ;  /* 0x0000000000048947 */ /* 0x000fec0003800000 */
[----:B------:R-:W-:Y:S01]  /*6250*/  BPT.TRAP 0x1 ;  /* 0x000000040000795c */ /* 0x000fe20000300000 */
.L_x_808:
[----:B------:R-:W-:Y:S01]  /*6260*/  ULEA UR10, UR37, UR38, 0x3 ;  /* 0x00000026250a7291 */ /* 0x000fe2000f8e183f */
[----:B------:R-:W-:Y:S01]  /*6270*/  ISETP.GT.AND P2, PT, R6, UR7, PT ;  /* 0x0000000706007c0c */ /* 0x000fe2000bf44270 */
[----:B------:R-:W-:Y:S01]  /*6280*/  UMOV UR36, UR6 ;  /* 0x0000000600247c82 */ /* 0x000fe20008000000 */
[----:B------:R-:W-:Y:S01]  /*6290*/  F2FP.SATFINITE.E4M3.F32.PACK_AB_MERGE_C R13, R14, R13, RZ ;  /* 0x0000000d0e0d723e */ /* 0x000fe200048070ff */
[----:B------:R-:W-:Y:S01]  /*62a0*/  UIADD3 UR10, UR10, 0x28460, URZ ;  /* 0x000284600a0a7890 */ /* 0x000fe2000fffe03f */
[----:B------:R-:W-:Y:S01]  /*62b0*/  F2FP.SATFINITE.E4M3.F32.PACK_AB_MERGE_C R14, R159, R181, RZ ;  /* 0x000000b59f0e723e */ /* 0x000fe200048070ff */
[----:B------:R-:W-:Y:S01]  /*62c0*/  UMOV UR37, UR5 ;  /* 0x0000000500257c82 */ /* 0x000fe20008000000 */
[----:B------:R-:W-:Y:S01]  /*62d0*/  F2FP.SATFINITE.E4M3.F32.PACK_AB_MERGE_C R7, R7, R172, RZ ;  /* 0x000000ac0707723e */ /* 0x000fe200048070ff */
[----:B------:R-:W-:Y:S01]  /*62e0*/  UPRMT UR10, UR46, 0x654, UR10 ;  /* 0x000006542e0a7896 */ /* 0x000fe2000800000a */
[----:B------:R-:W-:Y:S01]  /*62f0*/  F2FP.SATFINITE.E4M3.F32.PACK_AB_MERGE_C R170, R173, R170, RZ ;  /* 0x000000aaadaa723e */ /* 0x000fe200048070ff */
[----:B------:R-:W-:Y:S01]  /*6300*/  FMUL.FTZ R24, R24, R178 ;  /* 0x000000b218187220 */ /* 0x000fe20000410000 */
[----:B------:R-:W-:Y:S01]  /*6310*/  F2FP.SATFINITE.E4M3.F32.PACK_AB_MERGE_C R164, R165, R164, RZ ;  /* 0x000000a4a5a4723e */ /* 0x000fe200048070ff */
[----:B------:R-:W-:Y:S01]  /*6320*/  FMUL.FTZ R25, R25, R178 ;  /* 0x000000b219197220 */ /* 0x000fe20000410000 */
[----:B------:R-:W-:Y:S01]  /*6330*/  F2FP.SATFINITE.E4M3.F32.PACK_AB_MERGE_C R152, R177, R152, RZ ;  /* 0x00000098b198723e */ /* 0x000fe200048070ff */
[----:B------:R-:W-:Y:S01]  /*6340*/  FMUL.FTZ R28, R28, R178 ;  /* 0x000000b21c1c7220 */ /* 0x000fe20000410000 */
[----:B------:R-:W-:Y:S01]  /*6350*/  F2FP.SATFINITE.E4M3.F32.PACK_AB_MERGE_C R154, R171, R154, RZ ;  /* 0x0000009aab9a723e */ /* 0x000fe200048070ff */
[----:B------:R-:W-:Y:S01]  /*6360*/  FMUL.FTZ R29, R29, R178 ;  /* 0x000000b21d1d7220 */ /* 0x000fe20000410000 */
[----:B------:R-:W-:Y:S01]  /*6370*/  F2FP.SATFINITE.E4M3.F32.PACK_AB_MERGE_C R156, R158, R183, RZ ;  /* 0x000000b79e9c723e */ /* 0x000fe200048070ff */
[----:B------:R-:W-:Y:S01]  /*6380*/  SYNCS.ARRIVE.TRANS64.RED.A1T0 RZ, [UR10], RZ ;  /* 0x000000ffffff79a7 */ /* 0x000fe2000810040a */
[----:B------:R-:W-:Y:S01]  /*6390*/  F2FP.SATFINITE.E4M3.F32.PACK_AB_MERGE_C R185, R153, R8, R14 ;  /* 0x0000000899b9723e */ /* 0x000fe2000480700e */
[----:B------:R-:W-:Y:S01]  /*63a0*/  FMUL.FTZ R32, R32, R178 ;  /* 0x000000b220207220 */ /* 0x000fe20000410000 */
[----:B------:R-:W-:Y:S01]  /*63b0*/  F2FP.SATFINITE.E4M3.F32.PACK_AB_MERGE_C R186, R175, R174, R7 ;  /* 0x000000aeafba723e */ /* 0x000fe20004807007 */
[-C--:B------:R-:W-:Y:S01]  /*63c0*/  FMUL.FTZ R33, R33, R178.reuse ;  /* 0x000000b221217220 */ /* 0x080fe20000410000 */
[----:B------:R-:W-:Y:S01]  /*63d0*/  F2FP.SATFINITE.E4M3.F32.PACK_AB_MERGE_C R188, R12, R179, R170 ;  /* 0x000000b30cbc723e */ /* 0x000fe200048070aa */
[----:B------:R-:W-:Y:S01]  /*63e0*/  FMUL.FTZ R36, R36, R178 ;  /* 0x000000b224247220 */ /* 0x000fe20000410000 */
[----:B------:R-:W-:Y:S01]  /*63f0*/  F2FP.SATFINITE.E4M3.F32.PACK_AB_MERGE_C R189, R11, R180, R13 ;  /* 0x000000b40bbd723e */ /* 0x000fe2000480700d */
[----:B------:R-:W-:Y:S01]  /*6400*/  FMUL.FTZ R37, R37, R178 ;  /* 0x000000b225257220 */ /* 0x000fe20000410000 */
[----:B------:R-:W-:Y:S01]  /*6410*/  F2FP.SATFINITE.E4M3.F32.PACK_AB_MERGE_C R190, R161, R160, R164 ;  /* 0x000000a0a1be723e */ /* 0x000fe200048070a4 */
[-C--:B------:R-:W-:Y:S01]  /*6420*/  FMUL.FTZ R40, R40, R178.reuse ;  /* 0x000000b228287220 */ /* 0x080fe20000410000 */
[----:B------:R-:W-:Y:S01]  /*6430*/  F2FP.SATFINITE.E4M3.F32.PACK_AB_MERGE_C R191, R20, R15, R152 ;  /* 0x0000000f14bf723e */ /* 0x000fe20004807098 */
[-C--:B------:R-:W-:Y:S01]  /*6440*/  FMUL.FTZ R41, R41, R178.reuse ;  /* 0x000000b229297220 */ /* 0x080fe20000410000 */
[----:B------:R-:W-:Y:S01]  /*6450*/  F2FP.SATFINITE.E4M3.F32.PACK_AB_MERGE_C R184, R168, R167, R154 ;  /* 0x000000a7a8b8723e */ /* 0x000fe2000480709a */
[-C--:B------:R-:W-:Y:S01]  /*6460*/  FMUL.FTZ R44, R44, R178.reuse ;  /* 0x000000b22c2c7220 */ /* 0x080fe20000410000 */
        /* <DEDUP_REMOVED lines=54> */
[----:B------:R-:W-:-:S02]  /*67d0*/  VIADD R6, R6, 0xffffffff ;  /* 0xffffffff06067836 */ /* 0x000fc40000000000 */
        /* <DEDUP_REMOVED lines=64> */
[----:B------:R-:W-:-:S02]  /*6be0*/  IMAD.MOV.U32 R8, RZ, RZ, R155 ;  /* 0x000000ffff087224 */ /* 0x000fc400078e009b */
[----:B------:R-:W-:Y:S01]  /*6bf0*/  IMAD.MOV.U32 R7, RZ, RZ, R10 ;  /* 0x000000ffff077224 */ /* 0x000fe200078e000a */
[----:B------:R-:W-:Y:S06]  /*6c00*/  @P2 BRA `(.L_x_809) ;  /* 0xffffffd8002c2947 */ /* 0x000fec000383ffff */
[----:B------:R-:W-:Y:S01]  /*6c10*/  IMAD.MOV.U32 R8, RZ, RZ, R155 ;  /* 0x000000ffff087224 */ /* 0x000fe200078e009b */
[----:B------:R-:W-:Y:S01]  /*6c20*/  UMOV UR37, UR5 ;  /* 0x0000000500257c82 */ /* 0x000fe20008000000 */
[----:B------:R-:W-:Y:S01]  /*6c30*/  IMAD.MOV.U32 R7, RZ, RZ, R10 ;  /* 0x000000ffff077224 */ /* 0x000fe200078e000a */
[----:B------:R-:W-:-:S06]  /*6c40*/  UMOV UR36, UR6 ;  /* 0x0000000600247c82 */ /* 0x000fcc0008000000 */
.L_x_791:
[----:B------:R-:W1:Y:S01]  /*6c50*/  LDC R11, c[0x0][0x9e4] ;  /* 0x00027900ff0b7b82 */ /* 0x000e620000000800 */
[----:B------:R-:W-:Y:S02]  /*6c60*/  ULDC UR5, c[0x0][0x9dc] ;  /* 0x0002770000057ab9 */ /* 0x000fe40000000800 */
[----:B------:R-:W-:-:S05]  /*6c70*/  VIADD R9, R198, -UR5 ;  /* 0x80000005c6097c36 */ /* 0x000fca0008000000 */
[----:B------:R-:W-:Y:S02]  /*6c80*/  R2UR UR5, R9 ;  /* 0x00000000090572ca */ /* 0x000fe400000e0000 */
[----:B-1----:R-:W-:-:S13]  /*6c90*/  ISETP.GE.AND P6, PT, R11, 0x1, PT ;  /* 0x000000010b00780c */ /* 0x002fda0003fc6270 */
[----:B------:R-:W-:Y:S05]  /*6ca0*/  @!P6 BRA `(.L_x_810) ;  /* 0x000000000044e947 */ /* 0x000fea0003800000 */
        /* <DEDUP_REMOVED lines=9> */
.L_x_811:
[----:B------:R-:W-:-:S13]  /*6d40*/  ISETP.NE.AND P2, PT, R11, 0x1, PT ;  /* 0x000000010b00780c */ /* 0x000fda0003f45270 */
[----:B------:R-:W1:Y:S02]  /*6d50*/  @P2 LDC.64 R12, c[0x0][0x9e8] ;  /* 0x00027a00ff0c2b82 */ /* 0x000e640000000a00 */
[----:B-1----:R-:W-:-:S05]  /*6d60*/  @P2 IMAD.HI.U32 R10, R198, R12, RZ ;  /* 0x0000000cc60a2227 */ /* 0x002fca00078e00ff */
[----:B------:R-:W-:-:S07]  /*6d70*/  @P2 SHF.R.U32.HI R198, RZ, R13, R10 ;  /* 0x0000000dffc62219 */ /* 0x000fce000001160a */
.L_x_812:
[----:B------:R-:W-:-:S05]  /*6d80*/  IMAD R198, R198, R11, RZ ;  /* 0x0000000bc6c67224 */ /* 0x000fca00078e02ff */
[----:B------:R-:W-:-:S13]  /*6d90*/  R2UR UR6, R198 ;  /* 0x00000000c60672ca */ /* 0x000fda00000e0000 */
[----:B------:R-:W-:-:S04]  /*6da0*/  UISETP.LT.AND UP0, UPT, UR5, UR6, UPT ;  /* 0x000000060500728c */ /* 0x000fc8000bf01270 */
[----:B------:R-:W-:-:S12]  /*6db0*/  USEL UR5, UR5, UR6, !UP0 ;  /* 0x0000000605057287 */ /* 0x000fd8000c000000 */
.L_x_810:
[----:B------:R-:W-:-:S04]  /*6dc0*/  UIADD3 UR5, UR5, 0x3f, URZ ;  /* 0x0000003f05057890 */ /* 0x000fc8000fffe03f */
[----:B------:R-:W-:-:S04]  /*6dd0*/  USHF.R.S32.HI UR6, URZ, 0x1f, UR5 ;  /* 0x0000001f3f067899 */ /* 0x000fc80008011405 */
[----:B------:R-:W-:-:S04]  /*6de0*/  ULEA.HI UR6, UR6, UR5, URZ, 0x6 ;  /* 0x0000000506067291 */ /* 0x000fc8000f8f303f */
[----:B------:R-:W-:-:S04]  /*6df0*/  USHF.R.S32.HI UR6, URZ, 0x6, UR6 ;  /* 0x000000063f067899 */ /* 0x000fc80008011406 */
[----:B------:R-:W-:-:S04]  /*6e00*/  UISETP.LT.AND UP0, UPT, UR41, UR6, UPT ;  /* 0x000000062900728c */ /* 0x000fc8000bf01270 */
[----:B------:R-:W-:-:S06]  /*6e10*/  USEL UR7, UR41, UR6, !UP0 ;  /* 0x0000000629077287 */ /* 0x000fcc000c000000 */
[----:B------:R-:W-:-:S13]  /*6e20*/  ISETP.GE.AND P2, PT, R6, UR7, PT ;  /* 0x0000000706007c0c */ /* 0x000fda000bf46270 */
[----:B------:R-:W-:Y:S05]  /*6e30*/  @!P2 BRA `(.L_x_813) ;  /* 0x0000001c006ca947 */ /* 0x000fea0003800000 */
[----:B------:R-:W-:Y:S01]  /*6e40*/  IMAD.MOV.U32 R15, RZ, RZ, R8 ;  /* 0x000000ffff0f7224 */ /* 0x000fe200078e0008 */
[----:B------:R-:W-:Y:S01]  /*6e50*/  UMOV UR5, UR36 ;  /* 0x0000002400057c82 */ /* 0x000fe20008000000 */
[----:B------:R-:W-:Y:S01]  /*6e60*/  IMAD.MOV.U32 R20, RZ, RZ, R7 ;  /* 0x000000ffff147224 */ /* 0x000fe200078e0007 */
[----:B------:R-:W-:-:S06]  /*6e70*/  ULDC UR40, c[0x0][0x988] ;  /* 0x0002620000287ab9 */ /* 0x000fcc0000000800 */
.L_x_823:
[----:B------:R-:W-:Y:S01]  /*6e80*/  ISETP.NE.AND P3, PT, RZ, UR39, PT ;  /* 0x00000027ff007c0c */ /* 0x000fe2000bf65270 */
[----:B------:R-:W-:-:S04]  /*6e90*/  UISETP.NE.AND UP0, UPT, UR37, 0x1, UPT ;  /* 0x000000012500788c */ /* 0x000fc8000bf05270 */
[----:B------:R-:W-:-:S04]  /*6ea0*/  USEL UR36, URZ, 0x1, UP0 ;  /* 0x000000013f247887 */ /* 0x000fc80008000000 */
[----:B------:R-:W-:-:S04]  /*6eb0*/  ULOP3.LUT UR36, UR5, UR36, URZ, 0x3c, !UPT ;  /* 0x0000002405247292 */ /* 0x000fc8000f8e3c3f */
[----:B------:R-:W-:Y:S08]  /*6ec0*/  @P3 BRA `(.L_x_814) ;  /* 0x0000000000383947 */ /* 0x000ff00003800000 */
[----:B------:R-:W-:Y:S05]  /*6ed0*/  @!P0 BRA `(.L_x_815) ;  /* 0x0000000000048947 */ /* 0x000fea0003800000 */
[----:B------:R-:W-:Y:S01]  /*6ee0*/  BPT.TRAP 0x1 ;  /* 0x000000040000795c */ /* 0x000fe20000300000 */
.L_x_815:
        /* <DEDUP_REMOVED lines=9> */
.L_x_816:
[----:B--2---:R-:W-:Y:S05]  /*6f80*/  @P2 BRA `(.L_x_814) ;  /* 0x0000000000082947 */ /* 0x004fea0003800000 */
[----:B------:R-:W2:Y:S02]  /*6f90*/  SYNCS.PHASECHK.TRANS64.TRYWAIT P2, [UR6+0x28430], R7 ;  /* 0x02843007ff0075a7 */ /* 0x000ea40008040146 */
[----:B--2---:R-:W-:Y:S05]  /*6fa0*/  @!P2 BRA `(.L_x_817) ;  /* 0x000000b000e8a947 */ /* 0x004fea0003800000 */
.L_x_814:
[----:B--2---:R-:W2:Y:S01]  /*6fb0*/  S2R R8, SR_TID.X ;  /* 0x0000000000087919 */ /* 0x004ea20000002100 */
[----:B------:R-:W-:Y:S01]  /*6fc0*/  UIADD3 UR6, UR37, 0x1, URZ ;  /* 0x0000000125067890 */ /* 0x000fe2000fffe03f */
[----:B------:R-:W-:Y:S01]  /*6fd0*/  UMOV UR51, 0x40000040 ;  /* 0x4000004000337882 */ /* 0x000fe20000000000 */
[----:B------:R-:W-:Y:S02]  /*6fe0*/  UMOV UR11, 0x40000040 ;  /* 0x40000040000b7882 */ /* 0x000fe40000000000 */
[----:B------:R-:W-:Y:S01]  /*6ff0*/  UISETP.NE.AND UP0, UPT, UR6, 0x2, UPT ;  /* 0x000000020600788c */ /* 0x000fe2000bf05270 */
[----:B------:R-:W-:Y:S01]  /*7000*/  UMOV UR15, 0x40000040 ;  /* 0x40000040000f7882 */ /* 0x000fe20000000000 */
[----:B------:R-:W-:Y:S02]  /*7010*/  UMOV UR19, 0x40000040 ;  /* 0x4000004000137882 */ /* 0x000fe40000000000 */
[----:B------:R-:W-:Y:S01]  /*7020*/  USEL UR6, UR6, URZ, UP0 ;  /* 0x0000003f06067287 */ /* 0x000fe20008000000 */
[----:B------:R-:W-:Y:S01]  /*7030*/  UMOV UR23, 0x40000040 ;  /* 0x4000004000177882 */ /* 0x000fe20000000000 */
[----:B------:R-:W-:-:S02]  /*7040*/  UMOV UR27, 0x40000040 ;  /* 0x40000040001b7882 */ /* 0x000fc40000000000 */
[----:B------:R-:W-:Y:S01]  /*7050*/  ULEA UR34, UR6, UR4, 0xa ;  /* 0x0000000406227291 */ /* 0x000fe2000f8e503f */
[----:B------:R-:W-:Y:S01]  /*7060*/  UMOV UR31, 0x40000040 ;  /* 0x40000040001f7882 */ /* 0x000fe20000000000 */
[----:B------:R-:W-:Y:S02]  /*7070*/  UMOV UR35, 0x40000040 ;  /* 0x4000004000237882 */ /* 0x000fe40000000000 */
[----:B------:R-:W-:Y:S02]  /*7080*/  UIADD3 UR10, UR34, 0x2, URZ ;  /* 0x00000002220a7890 */ /* 0x000fe4000fffe03f */
[----:B------:R-:W-:Y:S02]  /*7090*/  UIADD3 UR14, UR34, 0x4, URZ ;  /* 0x00000004220e7890 */ /* 0x000fe4000fffe03f */
[----:B------:R-:W-:Y:S01]  /*70a0*/  UMOV UR50, UR34 ;  /* 0x0000002200327c82 */ /* 0x000fe20008000000 */
[----:B------:R-:W-:Y:S02]  /*70b0*/  UIADD3 UR18, UR34, 0x6, URZ ;  /* 0x0000000622127890 */ /* 0x000fe4000fffe03f */
[----:B------:R-:W-:-:S02]  /*70c0*/  UIADD3 UR22, UR34, 0x200, URZ ;  /* 0x0000020022167890 */ /* 0x000fc4000fffe03f */
[----:B------:R-:W-:Y:S02]  /*70d0*/  UIADD3 UR26, UR34, 0x202, URZ ;  /* 0x00000202221a7890 */ /* 0x000fe4000fffe03f */
[----:B------:R-:W-:Y:S02]  /*70e0*/  UIADD3 UR30, UR34, 0x204, URZ ;  /* 0x00000204221e7890 */ /* 0x000fe4000fffe03f */
[----:B------:R-:W-:Y:S01]  /*70f0*/  UIADD3 UR34, UR34, 0x206, URZ ;  /* 0x0000020622227890 */ /* 0x000fe2000fffe03f */
        /* <DEDUP_REMOVED lines=30> */
.L_x_819:
[----:B------:R-:W-:Y:S01]  /*72e0*/  ULEA UR10, UR37, UR38, 0x3 ;  /* 0x00000026250a7291 */ /* 0x000fe2000f8e183f */
[----:B------:R-:W-:-:S05]  /*72f0*/  IMAD.U32 R7, RZ, RZ, UR5 ;  /* 0x00000005ff077e24 */ /* 0x000fca000f8e00ff */
[----:B------:R-:W-:-:S04]  /*7300*/  SHF.L.U32 R7, R7, 0x1f, RZ ;  /* 0x0000001f07077819 */ /* 0x000fc800000006ff */
[----:B------:R1:W2:Y:S01]  /*7310*/  SYNCS.PHASECHK.TRANS64.TRYWAIT P2, [UR10+0x28450], R7 ;  /* 0x02845007ff0075a7 */ /* 0x0002a2000804014a */
[----:B------:R-:W-:Y:S05]  /*7320*/  @!P0 BRA `(.L_x_820) ;  /* 0x0000000000048947 */ /* 0x000fea0003800000 */
[----:B------:R-:W-:Y:S01]  /*7330*/  BPT.TRAP 0x1 ;  /* 0x000000040000795c */ /* 0x000fe20000300000 */
.L_x_820:
[----:B--2---:R-:W-:Y:S05]  /*7340*/  @P2 BRA `(.L_x_818) ;  /* 0x0000000000082947 */ /* 0x004fea0003800000 */
[----:B------:R-:W2:Y:S02]  /*7350*/  SYNCS.PHASECHK.TRANS64.TRYWAIT P2, [UR10+0x28450], R7 ;  /* 0x02845007ff0075a7 */ /* 0x000ea4000804014a */
[----:B--2---:R-:W-:Y:S05]  /*7360*/  @!P2 BRA `(.L_x_821) ;  /* 0x000000b00010a947 */ /* 0x004fea0003800000 */
.L_x_818:
[----:B------:R-:W-:Y:S01]  /*7370*/  UIADD3 UR5, UR38, 0x8000, URZ ;  /* 0x0000800026057890 */ /* 0x000fe2000fffe03f */
[----:B------:R-:W-:Y:S01]  /*7380*/  WARPGROUP.ARRIVE ;  /* 0x00000000000079c5 */ /* 0x000fe20000000000 */
[----:B------:R-:W-:Y:S01]  /*7390*/  UMOV UR11, 0x80000020 ;  /* 0x80000020000b7882 */ /* 0x000fe20000000000 */
[C---:B------:R-:W-:Y:S01]  /*73a0*/  FMUL.FTZ R21, R0.reuse, R152 ;  /* 0x0000009800157220 */ /* 0x040fe20000410000 */
[----:B------:R-:W-:Y:S01]  /*73b0*/  USHF.R.U32.HI UR5, URZ, 0x4, UR5 ;  /* 0x000000043f057899 */ /* 0x000fe20008011605 */
[C---:B------:R-:W-:Y:S01]  /*73c0*/  FMUL.FTZ R9, R0.reuse, R154 ;  /* 0x0000009a00097220 */ /* 0x040fe20000410000 */
[C---:B------:R-:W-:Y:S01]  /*73d0*/  FMUL.FTZ R152, R0.reuse, R153 ;  /* 0x0000009900987220 */ /* 0x040fe20000410000 */
        /* <DEDUP_REMOVED lines=10> */
[----:B------:R-:W3:Y:S01]  /*7480*/  MUFU.TANH R9, R9 ;  /* 0x0000000900097308 */ /* 0x000ee20000002400 */
[C---:B------:R-:W-:Y:S01]  /*7490*/  FMUL.FTZ R13, R0.reuse, R162 ;  /* 0x000000a2000d7220 */ /* 0x040fe20000410000 */
[C---:B------:R-:W-:Y:S01]  /*74a0*/  FMUL.FTZ R160, R0.reuse, R161 ;  /* 0x000000a100a07220 */ /* 0x040fe20000410000 */
[C---:B------:R-:W-:Y:S01]  /*74b0*/  FMUL.FTZ R14, R0.reuse, R163 ;  /* 0x000000a3000e7220 */ /* 0x040fe20000410000 */
[C---:B------:R-:W-:Y:S01]  /*74c0*/  FMUL.FTZ R153, R0.reuse, R166 ;  /* 0x000000a600997220 */ /* 0x040fe20000410000 */
[C---:B------:R-:W-:Y:S01]  /*74d0*/  FMUL.FTZ R162, R0.reuse, R164 ;  /* 0x000000a400a27220 */ /* 0x040fe20000410000 */
[C---:B------:R-:W-:Y:S01]  /*74e0*/  FMUL.FTZ R166, R0.reuse, R169 ;  /* 0x000000a900a67220 */ /* 0x040fe20000410000 */
[C---:B------:R-:W-:Y:S01]  /*74f0*/  FMUL.FTZ R169, R0.reuse, R173 ;  /* 0x000000ad00a97220 */ /* 0x040fe20000410000 */
[----:B------:R-:W-:Y:S01]  /*7500*/  QGMMA.64x256x32.F32.E4M3.E4M3 R24, R188, gdesc[UR8], R24, gsb0 ;  /* 0x03e00008bc187df3 */ /* 0x000fe20008000818 */
[----:B------:R-:W4:Y:S01]  /*7510*/  MUFU.TANH R152, R152 ;  /* 0x0000009800987308 */ /* 0x000f220000002400 */
[----:B-12---:R-:W-:Y:S01]  /*7520*/  FMNMX.FTZ R7, R21, R20, !PT ;  /* 0x0000001415077209 */ /* 0x006fe20007810000 */
[C---:B------:R-:W-:Y:S01]  /*7530*/  FMUL.FTZ R164, R0.reuse, R165 ;  /* 0x000000a500a47220 */ /* 0x040fe20000410000 */
[C---:B------:R-:W-:Y:S01]  /*7540*/  FMUL.FTZ R161, R0.reuse, R174 ;  /* 0x000000ae00a17220 */ /* 0x040fe20000410000 */
[C---:B------:R-:W-:Y:S01]  /*7550*/  FMUL.FTZ R154, R0.reuse, R167 ;  /* 0x000000a7009a7220 */ /* 0x040fe20000410000 */
[C---:B------:R-:W-:Y:S01]  /*7560*/  FMUL.FTZ R165, R0.reuse, R168 ;  /* 0x000000a800a57220 */ /* 0x040fe20000410000 */
[C---:B------:R-:W-:Y:S01]  /*7570*/  FMUL.FTZ R157, R0.reuse, R170 ;  /* 0x000000aa009d7220 */ /* 0x040fe20000410000 */
[C---:B------:R-:W-:Y:S01]  /*7580*/  FMUL.FTZ R158, R0.reuse, R171 ;  /* 0x000000ab009e7220 */ /* 0x040fe20000410000 */
[----:B------:R-:W1:Y:S01]  /*7590*/  MUFU.TANH R10, R10 ;  /* 0x0000000a000a7308 */ /* 0x000e620000002400 */
[----:B---3--:R-:W-:Y:S01]  /*75a0*/  FMNMX.FTZ R173, R9, R15, !PT ;  /* 0x0000000f09ad7209 */ /* 0x008fe20007810000 */
[C---:B------:R-:W-:Y:S01]  /*75b0*/  FMUL.FTZ R171, R0.reuse, R176 ;  /* 0x000000b000ab7220 */ /* 0x040fe20000410000 */
[C---:B------:R-:W-:Y:S01]  /*75c0*/  FMUL.FTZ R168, R0.reuse, R172 ;  /* 0x000000ac00a87220 */ /* 0x040fe20000410000 */
[C---:B------:R-:W-:Y:S01]  /*75d0*/  FMUL.FTZ R163, R0.reuse, R175 ;  /* 0x000000af00a37220 */ /* 0x040fe20000410000 */
[C---:B------:R-:W-:Y:S01]  /*75e0*/  FMUL.FTZ R167, R0.reuse, R178 ;  /* 0x000000b200a77220 */ /* 0x040fe20000410000 */
[C---:B------:R-:W-:Y:S01]  /*75f0*/  FMUL.FTZ R172, R0.reuse, R177 ;  /* 0x000000b100ac7220 */ /* 0x040fe20000410000 */
[----:B------:R-:W-:Y:S01]  /*7600*/  FMUL.FTZ R170, R0, R179 ;  /* 0x000000b300aa7220 */ /* 0x000fe20000410000 */
[----:B------:R-:W2:Y:S01]  /*7610*/  MUFU.TANH R155, R155 ;  /* 0x0000009b009b7308 */ /* 0x000ea20000002400 */
[----:B----4-:R-:W-:Y:S01]  /*7620*/  FMNMX.FTZ R8, R152, R7, !PT ;  /* 0x0000000798087209 */ /* 0x010fe20007810000 */
[----:B------:R-:W-:Y:S01]  /*7630*/  UIADD3 UR10, UR10, 0x2, URZ ;  /* 0x000000020a0a7890 */ /* 0x000fe2000fffe03f */
[----:B------:R-:W3:Y:S01]  /*7640*/  S2R R198, SR_TID.X ;  /* 0x0000000000c67919 */ /* 0x000ee20000002100 */
[----:B------:R-:W-:Y:S01]  /*7650*/  UMOV UR11, 0x80000020 ;  /* 0x80000020000b7882 */ /* 0x000fe20000000000 */
[----:B------:R-:W-:-:S03]  /*7660*/  UMOV UR14, UR40 ;  /* 0x00000028000e7c82 */ /* 0x000fc60008000000 */
[----:B------:R-:W4:Y:S01]  /*7670*/  MUFU.TANH R11, R11 ;  /* 0x0000000b000b7308 */ /* 0x000f220000002400 */
[----:B-1----:R-:W-:-:S07]  /*7680*/  FMNMX.FTZ R174, R10, R173, !PT ;  /* 0x000000ad0aae7209 */ /* 0x002fce0007810000 */
[----:B------:R-:W1:Y:S01]  /*7690*/  MUFU.TANH R156, R156 ;  /* 0x0000009c009c7308 */ /* 0x000e620000002400 */
[----:B--2---:R-:W-:-:S07]  /*76a0*/  FMNMX.FTZ R7, R155, R8, !PT ;  /* 0x000000089b077209 */ /* 0x004fce0007810000 */
[----:B------:R-:W2:Y:S01]  /*76b0*/  MUFU.TANH R12, R12 ;  /* 0x0000000c000c7308 */ /* 0x000ea20000002400 */
[----:B----4-:R-:W-:Y:S01]  /*76c0*/  FMNMX.FTZ R173, R11, R174, !PT ;  /* 0x000000ae0bad7209 */ /* 0x010fe20007810000 */
[----:B------:R-:W-:-:S06]  /*76d0*/  FMUL.FTZ R174, R0, R180 ;  /* 0x000000b400ae7220 */ /* 0x000fcc0000410000 */
[----:B------:R-:W4:Y:S01]  /*76e0*/  MUFU.TANH R159, R159 ;  /* 0x0000009f009f7308 */ /* 0x000f220000002400 */
[----:B-1----:R-:W-:Y:S02]  /*76f0*/  FMNMX.FTZ R8, R156, R7, !PT ;  /* 0x000000079c087209 */ /* 0x002fe40007810000 */
[----:B---3--:R-:W-:-:S05]  /*7700*/  SHF.R.U32.HI R198, RZ, 0x7, R198 ;  /* 0x00000007ffc67819 */ /* 0x008fca00000116c6 */
[----:B------:R-:W1:Y:S01]  /*7710*/  MUFU.TANH R13, R13 ;  /* 0x0000000d000d7308 */ /* 0x000e620000002400 */
[----:B--2---:R-:W-:-:S07]  /*7720*/  FMNMX.FTZ R176, R12, R173, !PT ;  /* 0x000000ad0cb07209 */ /* 0x004fce0007810000 */
        /* <DEDUP_REMOVED lines=17> */
[----:B------:R-:W-:Y:S01]  /*7840*/  FMUL.FTZ R173, R0, R182 ;  /* 0x000000b600ad7220 */ /* 0x000fe20000410000 */
[----:B------:R-:W-:-:S05]  /*7850*/  IMAD.U32 R182, RZ, RZ, UR14 ;  /* 0x0000000effb67e24 */ /* 0x000fca000f8e00ff */
        /* <DEDUP_REMOVED lines=28> */
[----:B---3--:R-:W-:Y:S02]  /*7a20*/  FMNMX.FTZ R8, R173, R8, !PT ;  /* 0x00000008ad087209 */ /* 0x008fe40007810000 */
[----:B-1----:R-:W-:Y:S02]  /*7a30*/  FMNMX.FTZ R177, R176, R7, !PT ;  /* 0x00000007b0b17209 */ /* 0x002fe40007810000 */
[----:B--2---:R-:W-:-:S03]  /*7a40*/  FMNMX.FTZ R178, R175, R8, !PT ;  /* 0x00000008afb27209 */ /* 0x004fc60007810000 */
[----:B------:R-:W1:Y:S04]  /*7a50*/  SHFL.BFLY PT, R8, R177, 0x2, 0x1f ;  /* 0x0c401f00b1087f89 */ /* 0x000e6800000e0000 */
[----:B------:R-:W2:Y:S01]  /*7a60*/  SHFL.BFLY PT, R7, R178, 0x2, 0x1f ;  /* 0x0c401f00b2077f89 */ /* 0x000ea200000e0000 */
[----:B------:R-:W-:Y:S02]  /*7a70*/  WARPGROUP.DEPBAR.LE gsb0, 0x0 ;  /* 0x00008000000079c5 */ /* 0x000fe40000010000 */
[----:B------:R-:W-:Y:S01]  /*7a80*/  WARPGROUP.ARRIVE ;  /* 0x00000000000079c5 */ /* 0x000fe20000000000 */
[----:B-1----:R-:W-:-:S05]  /*7a90*/  FMNMX.FTZ R179, R177, R8, !PT ;  /* 0x00000008b1b37209 */ /* 0x002fca0007810000 */
[----:B------:R-:W-:Y:S01]  /*7aa0*/  QGMMA.64x256x32.F32.E4M3.E4M3 R24, R184, gdesc[UR8], R24, gsb0 ;  /* 0x03e00008b8187df3 */ /* 0x000fe20008000818 */
[----:B--2---:R-:W-:Y:S01]  /*7ab0*/  FMNMX.FTZ R180, R178, R7, !PT ;  /* 0x00000007b2b47209 */ /* 0x004fe20007810000 */
[----:B------:R-:W1:Y:S04]  /*7ac0*/  SHFL.BFLY PT, R8, R179, 0x1, 0x1f ;  /* 0x0c201f00b3087f89 */ /* 0x000e6800000e0000 */
[----:B------:R-:W2:Y:S01]  /*7ad0*/  SHFL.BFLY PT, R181, R180, 0x1, 0x1f ;  /* 0x0c201f00b4b57f89 */ /* 0x000ea200000e0000 */
        /* <DEDUP_REMOVED lines=16> */
[----:B------:R-:W-:Y:S01]  /*7be0*/  FFMA.FTZ R171, R172, UR14, -R179 ;  /* 0x0000000eacab7c23 */ /* 0x000fe200080108b3 */
[----:B------:R-:W-:-:S01]  /*7bf0*/  FADD.FTZ R20, -R8, R15 ;  /* 0x0000000f08147221 */ /* 0x000fc20000010100 */
[----:B------:R-:W-:Y:S01]  /*7c00*/  FFMA.FTZ R172, R8, R181, -8 ;  /* 0xc100000008ac7423 */ /* 0x000fe200000100b5 */
[----:B------:R1:W-:Y:S01]  /*7c10*/  MUFU.EX2 R15, R177 ;  /* 0x000000b1000f7308 */ /* 0x0003e20000000800 */
[----:B------:R-:W-:-:S01]  /*7c20*/  FFMA.FTZ R169, R169, UR14, -R179 ;  /* 0x0000000ea9a97c23 */ /* 0x000fc200080108b3 */
[----:B------:R-:W-:Y:S01]  /*7c30*/  FMUL.FTZ R20, R20, UR14 ;  /* 0x0000000e14147c20 */ /* 0x000fe20008410000 */
[----:B------:R-:W-:-:S01]  /*7c40*/  FFMA.FTZ R9, R9, UR14, -R172 ;  /* 0x0000000e09097c23 */ /* 0x000fc200080108ac */
[--C-:B------:R-:W-:Y:S01]  /*7c50*/  FFMA.FTZ R10, R10, UR14, -R172.reuse ;  /* 0x0000000e0a0a7c23 */ /* 0x100fe200080108ac */
[----:B------:R-:W-:-:S01]  /*7c60*/  FFMA.FTZ R11, R11, UR14, -R172 ;  /* 0x0000000e0b0b7c23 */ /* 0x000fc200080108ac */
[--C-:B------:R-:W-:Y:S01]  /*7c70*/  FFMA.FTZ R12, R12, UR14, -R172.reuse ;  /* 0x0000000e0c0c7c23 */ /* 0x100fe200080108ac */
[----:B------:R-:W-:-:S01]  /*7c80*/  FFMA.FTZ R13, R13, UR14, -R172 ;  /* 0x0000000e0d0d7c23 */ /* 0x000fc200080108ac */
[----:B------:R-:W2:Y:S01]  /*7c90*/  MUFU.EX2 R178, R178 ;  /* 0x000000b200b27308 */ /* 0x000ea20000000800 */
[----:B------:R-:W-:-:S01]  /*7ca0*/  FFMA.FTZ R14, R14, UR14, -R172 ;  /* 0x0000000e0e0e7c23 */ /* 0x000fc200080108ac */
[--C-:B-1----:R-:W-:Y:S01]  /*7cb0*/  FFMA.FTZ R177, R164, UR14, -R179.reuse ;  /* 0x0000000ea4b17c23 */ /* 0x102fe200080108b3 */
[----:B------:R-:W-:-:S01]  /*7cc0*/  FFMA.FTZ R164, R168, UR14, -R179 ;  /* 0x0000000ea8a47c23 */ /* 0x000fc200080108b3 */
[----:B------:R-:W-:Y:S01]  /*7cd0*/  FFMA.FTZ R168, R174, UR14, -R179 ;  /* 0x0000000eaea87c23 */ /* 0x000fe200080108b3 */
        /* <DEDUP_REMOVED lines=10> */
[----:B------:R-:W-:-:S01]  /*7d80*/  FFMA.FTZ R173, R173, UR14, -R172 ;  /* 0x0000000eadad7c23 */ /* 0x000fc200080108ac */
[----:B------:R-:W1:Y:S01]  /*7d90*/  MUFU.EX2 R9, R9 ;  /* 0x0000000900097308 */ /* 0x000e620000000800 */
[----:B--2---:R-:W-:-:S01]  /*7da0*/  FFMA.FTZ R4, R15, R4, R178 ;  /* 0x000000040f047223 */ /* 0x004fc200000100b2 */
[----:B------:R-:W-:-:S06]  /*7db0*/  FFMA.FTZ R172, R175, UR14, -R172 ;  /* 0x0000000eafac7c23 */ /* 0x000fcc00080108ac */
[----:B------:R-:W2:Y:S08]  /*7dc0*/  MUFU.EX2 R21, R21 ;  /* 0x0000001500157308 */ /* 0x000eb00000000800 */
[----:B------:R-:W3:Y:S01]  /*7dd0*/  MUFU.EX2 R10, R10 ;  /* 0x0000000a000a7308 */ /* 0x000ee20000000800 */
[----:B-1----:R-:W-:-:S07]  /*7de0*/  FFMA.FTZ R5, R20, R5, R9 ;  /* 0x0000000514057223 */ /* 0x002fce0000010009 */
        /* <DEDUP_REMOVED lines=22> */
[----:B------:R-:W-:-:S06]  /*7f50*/  IMAD.U32 R157, RZ, RZ, UR6 ;  /* 0x00000006ff9d7e24 */ /* 0x000fcc000f8e00ff */
[----:B------:R-:W3:Y:S01]  /*7f60*/  MUFU.EX2 R181, R181 ;  /* 0x000000b500b57308 */ /* 0x000ee20000000800 */
[----:B-1----:R-:W-:-:S07]  /*7f70*/  FADD.FTZ R158, R174, R5 ;  /* 0x00000005ae9e7221 */ /* 0x002fce0000010000 */
[----:B------:R-:W1:Y:S01]  /*7f80*/  MUFU.EX2 R162, R162 ;  /* 0x000000a200a27308 */ /* 0x000e620000000800 */
[----:B--2---:R-:W-:-:S01]  /*7f90*/  FADD.FTZ R5, R177, R4 ;  /* 0x00000004b1057221 */ /* 0x004fc20000010000 */
[----:B------:R-:W-:-:S05]  /*7fa0*/  @!P1 LEA R4, R157, UR38, 0x3 ;  /* 0x000000269d049c11 */ /* 0x000fca000f8e18ff */
[----:B------:R-:W-:Y:S01]  /*7fb0*/  @!P1 VIADD R4, R4, 0x28440 ;  /* 0x0002844004049836 */ /* 0x000fe20000000000 */
[----:B------:R-:W2:Y:S01]  /*7fc0*/  MUFU.EX2 R153, R153 ;  /* 0x0000009900997308 */ /* 0x000ea20000000800 */
[----:B---3--:R-:W-:-:S03]  /*7fd0*/  FADD.FTZ R158, R181, R158 ;  /* 0x0000009eb59e7221 */ /* 0x008fc60000010000 */
[----:B------:R-:W-:-:S04]  /*7fe0*/  @!P1 PRMT R4, RZ, 0x654, R4 ;  /* 0x00000654ff049816 */ /* 0x000fc80000000004 */
[----:B------:R-:W3:Y:S01]  /*7ff0*/  MUFU.EX2 R165, R165 ;  /* 0x000000a500a57308 */ /* 0x000ee20000000800 */
[----:B-1----:R-:W-:-:S07]  /*8000*/  FADD.FTZ R176, R162, R5 ;  /* 0x00000005a2b07221 */ /* 0x002fce0000010000 */
[----:B------:R-:W1:Y:S01]  /*8010*/  MUFU.EX2 R154, R154 ;  /* 0x0000009a009a7308 */ /* 0x000e620000000800 */
[----:B--2---:R-:W-:-:S07]  /*8020*/  FADD.FTZ R5, R153, R158 ;  /* 0x0000009e99057221 */ /* 0x004fce0000010000 */
[----:B------:R-:W2:Y:S01]  /*8030*/  MUFU.EX2 R164, R164 ;  /* 0x000000a400a47308 */ /* 0x000ea20000000800 */
[----:B---3--:R-:W-:-:S07]  /*8040*/  FADD.FTZ R157, R165, R176 ;  /* 0x000000b0a59d7221 */ /* 0x008fce0000010000 */
[----:B------:R3:W4:Y:S01]  /*8050*/  MUFU.EX2 R180, R161 ;  /* 0x000000a100b47308 */ /* 0x0007220000000800 */
[----:B-1----:R-:W-:-:S07]  /*8060*/  FADD.FTZ R5, R154, R5 ;  /* 0x000000059a057221 */ /* 0x002fce0000010000 */
[----:B------:R-:W1:Y:S01]  /*8070*/  MUFU.EX2 R169, R169 ;  /* 0x000000a900a97308 */ /* 0x000e620000000800 */
[----:B--2---:R-:W-:-:S01]  /*8080*/  FADD.FTZ R158, R164, R157 ;  /* 0x0000009da49e7221 */ /* 0x004fc20000010000 */
[----:B---3--:R-:W-:-:S06]  /*8090*/  IADD3 R161, -R198, 0xb, RZ ;  /* 0x0000000bc6a17810 */ /* 0x008fcc0007ffe1ff */
[----:B------:R-:W2:Y:S01]  /*80a0*/  MUFU.EX2 R163, R163 ;  /* 0x000000a300a37308 */ /* 0x000ea20000000800 */
[----:B----4-:R-:W-:-:S07]  /*80b0*/  FADD.FTZ R5, R180, R5 ;  /* 0x00000005b4057221 */ /* 0x010fce0000010000 */
[----:B------:R-:W-:Y:S01]  /*80c0*/  MUFU.EX2 R166, R166 ;  /* 0x000000a600a67308 */ /* 0x000fe20000000800 */
[----:B-1----:R-:W-:-:S07]  /*80d0*/  FADD.FTZ R157, R169, R158 ;  /* 0x0000009ea99d7221 */ /* 0x002fce0000010000 */
[----:B------:R-:W1:Y:S01]  /*80e0*/  MUFU.EX2 R182, R167 ;  /* 0x000000a700b67308 */ /* 0x000e620000000800 */
[----:B--2---:R-:W-:-:S01]  /*80f0*/  FADD.FTZ R5, R163, R5 ;  /* 0x00000005a3057221 */ /* 0x004fc20000010000 */
[----:B------:R-:W-:Y:S02]  /*8100*/  WARPGROUP.DEPBAR.LE gsb0, 0x0 ;  /* 0x00008000000079c5 */ /* 0x000fe40000010000 */
[----:B------:R2:W-:Y:S06]  /*8110*/  BAR.ARV R161, 0x100 ;  /* 0x000400a10000751d */ /* 0x0005ec0000002000 */
[----:B------:R-:W3:Y:S01]  /*8120*/  MUFU.EX2 R171, R171 ;  /* 0x000000ab00ab7308 */ /* 0x000ee20000000800 */
[----:B------:R4:W-:Y:S01]  /*8130*/  @!P1 SYNCS.ARRIVE.TRANS64.RED.A1T0 RZ, [R4+URZ], RZ ;  /* 0x000000ff04ff99a7 */ /* 0x0009e2000810043f */
[----:B-1----:R-:W-:-:S06]  /*8140*/  FADD.FTZ R5, R182, R5 ;  /* 0x00000005b6057221 */ /* 0x002fcc0000010000 */
[----:B------:R-:W1:Y:S01]  /*8150*/  MUFU.EX2 R170, R170 ;  /* 0x000000aa00aa7308 */ /* 0x000e620000000800 */
[----:B----4-:R-:W-:-:S07]  /*8160*/  FADD.FTZ R4, R166, R157 ;  /* 0x0000009da6047221 */ /* 0x010fce0000010000 */
[----:B------:R-:W4:Y:S01]  /*8170*/  MUFU.EX2 R168, R168 ;  /* 0x000000a800a87308 */ /* 0x000f220000000800 */
[----:B---3--:R-:W-:-:S07]  /*8180*/  FADD.FTZ R157, R171, R4 ;  /* 0x00000004ab9d7221 */ /* 0x008fce0000010000 */
[----:B------:R-:W3:Y:S01]  /*8190*/  MUFU.EX2 R184, R173 ;  /* 0x000000ad00b87308 */ /* 0x000ee20000000800 */
[----:B-1----:R-:W-:-:S07]  /*81a0*/  FADD.FTZ R5, R170, R5 ;  /* 0x00000005aa057221 */ /* 0x002fce0000010000 */
[----:B------:R-:W1:Y:S01]  /*81b0*/  MUFU.EX2 R179, R179 ;  /* 0x000000b300b37308 */ /* 0x000e620000000800 */
[----:B----4-:R-:W-:-:S07]  /*81c0*/  FADD.FTZ R4, R168, R157 ;  /* 0x0000009da8047221 */ /* 0x010fce0000010000 */
[----:B------:R-:W4:Y:S01]  /*81d0*/  MUFU.EX2 R172, R172 ;  /* 0x000000ac00ac7308 */ /* 0x000f220000000800 */
[----:B---3--:R-:W-:-:S01]  /*81e0*/  FADD.FTZ R5, R184, R5 ;  /* 0x00000005b8057221 */ /* 0x008fc20000010000 */
[----:B-1----:R-:W-:-:S03]  /*81f0*/  FADD.FTZ R4, R179, R4 ;  /* 0x00000004b3047221 */ /* 0x002fc60000010000 */
[----:B----4-:R-:W-:Y:S01]  /*8200*/  FADD.FTZ R5, R172, R5 ;  /* 0x00000005ac057221 */ /* 0x010fe20000010000 */
[----:B--2---:R-:W-:Y:S06]  /*8210*/  @!P0 BRA `(.L_x_822) ;  /* 0x0000000000048947 */ /* 0x004fec0003800000 */
[----:B------:R-:W-:Y:S01]  /*8220*/  BPT.TRAP 0x1 ;  /* 0x000000040000795c */ /* 0x000fe20000300000 */
.L_x_822:
[----:B------:R-:W-:Y:S01]  /*8230*/  ULEA UR5, UR37, UR38, 0x3 ;  /* 0x0000002625057291 */ /* 0x000fe2000f8e183f */
[----:B------:R-:W-:Y:S01]  /*8240*/  ISETP.GT.AND P2, PT, R6, UR7, PT ;  /* 0x0000000706007c0c */ /* 0x000fe2000bf44270 */
[----:B------:R-:W-:Y:S01]  /*8250*/  FMUL.FTZ R24, R24, R15 ;  /* 0x0000000f18187220 */ /* 0x000fe20000410000 */
[----:B------:R-:W-:Y:S01]  /*8260*/  F2FP.SATFINITE.E4M3.F32.PACK_AB_MERGE_C R152, R155, R152, RZ ;  /* 0x000000989b98723e */ /* 0x000fe200048070ff */
[----:B------:R-:W-:Y:S01]  /*8270*/  UIADD3 UR5, UR5, 0x28460, URZ ;  /* 0x0002846005057890 */ /* 0x000fe2000fffe03f */
[----:B------:R-:W-:Y:S01]  /*8280*/  F2FP.SATFINITE.E4M3.F32.PACK_AB_MERGE_C R11, R12, R11, RZ ;  /* 0x0000000b0c0b723e */ /* 0x000fe200048070ff */
[----:B------:R-:W-:Y:S01]  /*8290*/  UMOV UR37, UR6 ;  /* 0x0000000600257c82 */ /* 0x000fe20008000000 */
[----:B------:R-:W-:Y:S01]  /*82a0*/  F2FP.SATFINITE.E4M3.F32.PACK_AB_MERGE_C R160, R177, R160, RZ ;  /* 0x000000a0b1a0723e */ /* 0x000fe200048070ff */
[----:B------:R-:W-:Y:S01]  /*82b0*/  UPRMT UR5, UR46, 0x654, UR5 ;  /* 0x000006542e057896 */ /* 0x000fe20008000005 */
[----:B------:R-:W-:Y:S01]  /*82c0*/  F2FP.SATFINITE.E4M3.F32.PACK_AB_MERGE_C R174, R181, R174, RZ ;  /* 0x000000aeb5ae723e */ /* 0x000fe200048070ff */
[-C--:B------:R-:W-:Y:S01]  /*82d0*/  FMUL.FTZ R25, R25, R15.reuse ;  /* 0x0000000f19197220 */ /* 0x080fe20000410000 */
[----:B------:R-:W-:Y:S01]  /*82e0*/  F2FP.SATFINITE.E4M3.F32.PACK_AB_MERGE_C R164, R169, R164, RZ ;  /* 0x000000a4a9a4723e */ /* 0x000fe200048070ff */
[-C--:B------:R-:W-:Y:S01]  /*82f0*/  FMUL.FTZ R28, R28, R15.reuse ;  /* 0x0000000f1c1c7220 */ /* 0x080fe20000410000 */
[----:B------:R-:W-:Y:S01]  /*8300*/  F2FP.SATFINITE.E4M3.F32.PACK_AB_MERGE_C R12, R163, R180, RZ ;  /* 0x000000b4a30c723e */ /* 0x000fe200048070ff */
[-C--:B------:R-:W-:Y:S01]  /*8310*/  FMUL.FTZ R29, R29, R15.reuse ;  /* 0x0000000f1d1d7220 */ /* 0x080fe20000410000 */
[----:B------:R-:W-:Y:S01]  /*8320*/  F2FP.SATFINITE.E4M3.F32.PACK_AB_MERGE_C R168, R179, R168, RZ ;  /* 0x000000a8b3a8723e */ /* 0x000fe200048070ff */
[-C--:B------:R-:W-:Y:S01]  /*8330*/  FMUL.FTZ R32, R32, R15.reuse ;  /* 0x0000000f20207220 */ /* 0x080fe20000410000 */
[----:B------:R-:W-:Y:S01]  /*8340*/  F2FP.SATFINITE.E4M3.F32.PACK_AB_MERGE_C R155, R172, R184, RZ ;  /* 0x000000b8ac9b723e */ /* 0x000fe200048070ff */
[----:B------:R-:W-:Y:S01]  /*8350*/  SYNCS.ARRIVE.TRANS64.RED.A1T0 RZ, [UR5], RZ ;  /* 0x000000ffffff79a7 */ /* 0x000fe20008100405 */
[----:B------:R-:W-:Y:S01]  /*8360*/  UMOV UR5, UR36 ;  /* 0x0000002400057c82 */ /* 0x000fe20008000000 */
        /* <DEDUP_REMOVED lines=124> */
[----:B------:R-:W-:Y:S01]  /*8b30*/  VIADD R6, R6, 0xffffffff ;  /* 0xffffffff06067836 */ /* 0x000fe20000000000 */
        /* <DEDUP_REMOVED lines=8> */
[----:B------:R-:W-:Y:S01]  /*8bc0*/  F2FP.SATFINITE.E4M3.F32.PACK_AB_MERGE_C R187, R170, R182, R155 ;  /* 0x000000b6aabb723e */ /* 0x000fe2000480709b */
[----:B------:R-:W-:Y:S06]  /*8bd0*/  @P2 BRA `(.L_x_823) ;  /* 0xffffffe000a82947 */ /* 0x000fec000383ffff */
[----:B------:R-:W-:-:S05]  /*8be0*/  UMOV UR37, UR6 ;  /* 0x0000000600257c82 */ /* 0x000fca0008000000 */
.L_x_813:
[----:B------:R-:W-:-:S13]  /*8bf0*/  ISETP.GE.AND P2, PT, R6, UR41, PT ;  /* 0x0000002906007c0c */ /* 0x000fda000bf46270 */
[----:B------:R-:W-:Y:S05]  /*8c00*/  @!P2 BRA `(.L_x_824) ;  /* 0x000000280004a947 */ /* 0x000fea0003800000 */
[----:B------:R-:W-:Y:S01]  /*8c10*/  IMAD.MOV.U32 R11, RZ, RZ, R8 ;  /* 0x000000ffff0b7224 */ /* 0x000fe200078e0008 */
[----:B------:R-:W-:Y:S01]  /*8c20*/  UMOV UR5, UR36 ;  /* 0x0000002400057c82 */ /* 0x000fe20008000000 */
[----:B------:R-:W-:Y:S01]  /*8c30*/  IMAD.MOV.U32 R10, RZ, RZ, R7 ;  /* 0x000000ffff0a7224 */ /* 0x000fe200078e0007 */
[----:B------:R-:W-:Y:S01]  /*8c40*/  ULDC UR7, c[0x0][0x9e4] ;  /* 0x0002790000077ab9 */ /* 0x000fe20000000800 */
[----:B------:R-:W-:Y:S01]  /*8c50*/  IMAD.IADD R9, R194, 0x1, R2 ;  /* 0x00000001c2097824 */ /* 0x000fe200078e0202 */
[----:B------:R-:W-:Y:S01]  /*8c60*/  ULDC UR57, c[0x0][0x2e0] ;  /* 0x0000b80000397ab9 */ /* 0x000fe20000000800 */
[----:B------:R-:W-:Y:S01]  /*8c70*/  ULDC UR56, c[0x0][0x288] ;  /* 0x0000a20000387ab9 */ /* 0x000fe20000000800 */
[----:B------:R-:W-:Y:S01]  /*8c80*/  ULDC UR40, c[0x0][0x988] ;  /* 0x0002620000287ab9 */ /* 0x000fe20000000800 */
[----:B------:R-:W-:-:S05]  /*8c90*/  ULDC UR53, c[0x0][0x9e0] ;  /* 0x0002780000357ab9 */ /* 0x000fca0000000800 */
.L_x_842:
[----:B------:R-:W-:Y:S01]  /*8ca0*/  ISETP.NE.AND P3, PT, RZ, UR39, PT ;  /* 0x00000027ff007c0c */ /* 0x000fe2000bf65270 */
[----:B------:R-:W-:-:S04]  /*8cb0*/  UISETP.NE.AND UP0, UPT, UR37, 0x1, UPT ;  /* 0x000000012500788c */ /* 0x000fc8000bf05270 */
[----:B------:R-:W-:-:S04]  /*8cc0*/  USEL UR36, URZ, 0x1, UP0 ;  /* 0x000000013f247887 */ /* 0x000fc80008000000 */
[----:B------:R-:W-:-:S04]  /*8cd0*/  ULOP3.LUT UR36, UR5, UR36, URZ, 0x3c, !UPT ;  /* 0x0000002405247292 */ /* 0x000fc8000f8e3c3f */
[----:B------:R-:W-:Y:S08]  /*8ce0*/  @P3 BRA `(.L_x_825) ;  /* 0x0000000000383947 */ /* 0x000ff00003800000 */
[----:B------:R-:W-:Y:S05]  /*8cf0*/  @!P0 BRA `(.L_x_826) ;  /* 0x0000000000048947 */ /* 0x000fea0003800000 */
[----:B------:R-:W-:Y:S01]  /*8d00*/  BPT.TRAP 0x1 ;  /* 0x000000040000795c */ /* 0x000fe20000300000 */
.L_x_826:
        /* <DEDUP_REMOVED lines=9> */
.L_x_827:
[----:B--2---:R-:W-:Y:S05]  /*8da0*/  @P2 BRA `(.L_x_825) ;  /* 0x0000000000082947 */ /* 0x004fea0003800000 */
[----:B------:R-:W2:Y:S02]  /*8db0*/  SYNCS.PHASECHK.TRANS64.TRYWAIT P2, [UR6+0x28430], R7 ;  /* 0x02843007ff0075a7 */ /* 0x000ea40008040146 */
[----:B--2---:R-:W-:Y:S05]  /*8dc0*/  @!P2 BRA `(.L_x_828) ;  /* 0x000000940090a947 */ /* 0x004fea0003800000 */
.L_x_825:
        /* <DEDUP_REMOVED lines=51> */
.L_x_830:
[----:B------:R-:W-:Y:S01]  /*9100*/  ULEA UR10, UR37, UR38, 0x3 ;  /* 0x00000026250a7291 */ /* 0x000fe2000f8e183f */
[----:B------:R-:W-:-:S05]  /*9110*/  IMAD.U32 R7, RZ, RZ, UR5 ;  /* 0x00000005ff077e24 */ /* 0x000fca000f8e00ff */
[----:B------:R-:W-:-:S04]  /*9120*/  SHF.L.U32 R7, R7, 0x1f, RZ ;  /* 0x0000001f07077819 */ /* 0x000fc800000006ff */
[----:B------:R1:W2:Y:S01]  /*9130*/  SYNCS.PHASECHK.TRANS64.TRYWAIT P2, [UR10+0x28450], R7 ;  /* 0x02845007ff0075a7 */ /* 0x0002a2000804014a */
[----:B------:R-:W-:Y:S05]  /*9140*/  @!P0 BRA `(.L_x_831) ;  /* 0x0000000000048947 */ /* 0x000fea0003800000 */
[----:B------:R-:W-:Y:S01]  /*9150*/  BPT.TRAP 0x1 ;  /* 0x000000040000795c */ /* 0x000fe20000300000 */
.L_x_831:
[----:B--2---:R-:W-:Y:S05]  /*9160*/  @P2 BRA `(.L_x_829) ;  /* 0x0000000000082947 */ /* 0x004fea0003800000 */
[----:B------:R-:W2:Y:S02]  /*9170*/  SYNCS.PHASECHK.TRANS64.TRYWAIT P2, [UR10+0x28450], R7 ;  /* 0x02845007ff0075a7 */ /* 0x000ea4000804014a */
[----:B--2---:R-:W-:Y:S05]  /*9180*/  @!P2 BRA `(.L_x_832) ;  /* 0x0000009000b8a947 */ /* 0x004fea0003800000 */
.L_x_829:
[----:B------:R-:W-:Y:S01]  /*9190*/  UIADD3 UR5, UR38, 0x8000, URZ ;  /* 0x0000800026057890 */ /* 0x000fe2000fffe03f */
[----:B------:R-:W-:Y:S01]  /*91a0*/  WARPGROUP.ARRIVE ;  /* 0x00000000000079c5 */ /* 0x000fe20000000000 */
[----:B------:R-:W-:-:S05]  /*91b0*/  UMOV UR11, 0x80000020 ;  /* 0x80000020000b7882 */ /* 0x000fca0000000000 */
[----:B------:R-:W3:Y:S01]  /*91c0*/  S2R R198, SR_TID.X ;  /* 0x0000000000c67919 */ /* 0x000ee20000002100 */
[----:B------:R-:W-:Y:S01]  /*91d0*/  USHF.R.U32.HI UR5, URZ, 0x4, UR5 ;  /* 0x000000043f057899 */ /* 0x000fe20008011605 */
[C---:B------:R-:W-:Y:S01]  /*91e0*/  FMUL.FTZ R21, R0.reuse, R163 ;  /* 0x000000a300157220 */ /* 0x040fe20000410000 */
[----:B------:R-:W-:Y:S01]  /*91f0*/  FMUL.FTZ R163, R0, R179 ;  /* 0x000000b300a37220 */ /* 0x000fe20000410000 */
[----:B------:R-:W-:Y:S01]  /*9200*/  IMAD.SHL.U32 R179, R6, 0x40, RZ ;  /* 0x0000004006b37824 */ /* 0x000fe200078e00ff */
[----:B------:R-:W-:Y:S01]  /*9210*/  ULOP3.LUT UR5, UR5, 0x3fff, URZ, 0xc0, !UPT ;  /* 0x00003fff05057892 */ /* 0x000fe2000f8ec03f */
[C---:B------:R-:W-:Y:S01]  /*9220*/  FMUL.FTZ R12, R0.reuse, R153 ;  /* 0x00000099000c7220 */ /* 0x040fe20000410000 */
[C---:B------:R-:W-:Y:S01]  /*9230*/  FMUL.FTZ R13, R0.reuse, R156 ;  /* 0x0000009c000d7220 */ /* 0x040fe20000410000 */
[C---:B------:R-:W-:Y:S01]  /*9240*/  FMUL.FTZ R153, R0.reuse, R166 ;  /* 0x000000a600997220 */ /* 0x040fe20000410000 */
[----:B------:R-:W-:Y:S01]  /*9250*/  ULOP3.LUT UR5, UR5, 0x10000, URZ, 0xfc, !UPT ;  /* 0x0001000005057892 */ /* 0x000fe2000f8efc3f */
[C---:B------:R-:W-:Y:S01]  /*9260*/  FMUL.FTZ R156, R0.reuse, R170 ;  /* 0x000000aa009c7220 */ /* 0x040fe20000410000 */
[C---:B------:R-:W-:Y:S01]  /*9270*/  FMUL.FTZ R14, R0.reuse, R155 ;  /* 0x0000009b000e7220 */ /* 0x040fe20000410000 */
[----:B------:R-:W-:Y:S01]  /*9280*/  FMUL.FTZ R170, R0, R172 ;  /* 0x000000ac00aa7220 */ /* 0x000fe20000410000 */
[----:B------:R-:W-:Y:S01]  /*9290*/  ULEA UR10, UR37, UR5, 0xa ;  /* 0x00000005250a7291 */ /* 0x000fe2000f8e503f */
[----:B------:R-:W-:-:S02]  /*92a0*/  IMAD.U32 R166, RZ, RZ, UR6 ;  /* 0x00000006ffa67e24 */ /* 0x000fc4000f8e00ff */
[C---:B------:R-:W-:Y:S01]  /*92b0*/  FMUL.FTZ R155, R0.reuse, R157 ;  /* 0x0000009d009b7220 */ /* 0x040fe20000410000 */
[----:B------:R-:W-:Y:S01]  /*92c0*/  IADD3 R172, -R179, 0x1, RZ ;  /* 0x00000001b3ac7810 */ /* 0x000fe20007ffe1ff */
[C---:B-12---:R-:W-:Y:S01]  /*92d0*/  FMUL.FTZ R7, R0.reuse, R152 ;  /* 0x0000009800077220 */ /* 0x046fe20000410000 */
        /* <DEDUP_REMOVED lines=19> */
[----:B------:R-:W-:Y:S01]  /*9410*/  FMUL.FTZ R181, R0, R181 ;  /* 0x000000b500b57220 */ /* 0x000fe20000410000 */
[----:B------:R-:W-:Y:S01]  /*9420*/  @!P1 LEA R166, R166, UR38, 0x3 ;  /* 0x00000026a6a69c11 */ /* 0x000fe2000f8e18ff */
[----:B------:R-:W-:Y:S01]  /*9430*/  IMAD R172, R17, UR57, R172 ;  /* 0x0000003911ac7c24 */ /* 0x000fe2000f8e02ac */
[----:B---3--:R-:W-:Y:S01]  /*9440*/  SHF.R.U32.HI R198, RZ, 0x7, R198 ;  /* 0x00000007ffc67819 */ /* 0x008fe200000116c6 */
[----:B------:R-:W1:Y:S01]  /*9450*/  MUFU.TANH R7, R7 ;  /* 0x0000000700077308 */ /* 0x000e620000002400 */
[----:B------:R-:W-:Y:S01]  /*9460*/  FMUL.FTZ R180, R0, R180 ;  /* 0x000000b400b47220 */ /* 0x000fe20000410000 */
[----:B------:R-:W-:Y:S01]  /*9470*/  @!P1 VIADD R166, R166, 0x28440 ;  /* 0x00028440a6a69836 */ /* 0x000fe20000000000 */
[----:B------:R-:W-:Y:S01]  /*9480*/  IADD3 R174, -R198, 0xb, RZ ;  /* 0x0000000bc6ae7810 */ /* 0x000fe20007ffe1ff */
[----:B------:R-:W-:-:S03]  /*9490*/  VIADD R167, R172, -UR56 ;  /* 0x80000038aca77c36 */ /* 0x000fc60008000000 */
[----:B------:R-:W-:Y:S01]  /*94a0*/  @!P1 PRMT R166, RZ, 0x654, R166 ;  /* 0x00000654ffa69816 */ /* 0x000fe200000000a6 */
[----:B------:R-:W2:Y:S01]  /*94b0*/  MUFU.TANH R12, R12 ;  /* 0x0000000c000c7308 */ /* 0x000ea20000002400 */
[----:B------:R-:W-:-:S07]  /*94c0*/  IMAD R167, R16, -0x2, R167 ;  /* 0xfffffffe10a77824 */ /* 0x000fce00078e02a7 */
        /* <DEDUP_REMOVED lines=26> */
[----:B------:R-:W-:-:S06]  /*9670*/  WARPGROUP.ARRIVE ;  /* 0x00000000000079c5 */ /* 0x000fcc0000000000 */
[----:B------:R-:W-:Y:S03]  /*9680*/  QGMMA.64x256x32.F32.E4M3.E4M3 R24, R184, gdesc[UR8], R24, gsb0 ;  /* 0x03e00008b8187df3 */ /* 0x000fe60008000818 */
[----:B------:R-:W-:Y:S02]  /*9690*/  WARPGROUP.DEPBAR.LE gsb0, 0x0 ;  /* 0x00008000000079c5 */ /* 0x000fe40000010000 */
[C---:B------:R-:W-:Y:S01]  /*96a0*/  FMUL.FTZ R184, R0.reuse, R165 ;  /* 0x000000a500b87220 */ /* 0x040fe20000410000 */
[C---:B------:R-:W-:Y:S01]  /*96b0*/  FMUL.FTZ R185, R0.reuse, R169 ;  /* 0x000000a900b97220 */ /* 0x040fe20000410000 */
[C---:B------:R-:W-:Y:S01]  /*96c0*/  FMUL.FTZ R165, R0.reuse, R182 ;  /* 0x000000b600a57220 */ /* 0x040fe20000410000 */
[----:B------:R-:W-:Y:S01]  /*96d0*/  FMUL.FTZ R169, R0, R183 ;  /* 0x000000b700a97220 */ /* 0x000fe20000410000 */
[----:B------:R1:W-:Y:S06]  /*96e0*/  BAR.ARV R174, 0x100 ;  /* 0x000400ae0000751d */ /* 0x0003ec0000002000 */
[----:B------:R-:W1:Y:S01]  /*96f0*/  MUFU.TANH R184, R184 ;  /* 0x000000b800b87308 */ /* 0x000e620000002400 */
[C---:B------:R-:W-:Y:S01]  /*9700*/  VIADD R182, R167.reuse, UR53 ;  /* 0x00000035a7b67c36 */ /* 0x040fe20008000000 */
[----:B------:R1:W-:Y:S01]  /*9710*/  @!P1 SYNCS.ARRIVE.TRANS64.RED.A1T0 RZ, [R166+URZ], RZ ;  /* 0x000000ffa6ff99a7 */ /* 0x0003e2000810043f */
[----:B------:R-:W-:-:S02]  /*9720*/  VIADD R183, R167, UR45 ;  /* 0x0000002da7b77c36 */ /* 0x000fc40008000000 */
[----:B------:R-:W-:-:S03]  /*9730*/  IMAD.IADD R178, R2, 0x1, R182 ;  /* 0x0000000102b27824 */ /* 0x000fc600078e02b6 */
[----:B------:R-:W1:Y:S08]  /*9740*/  MUFU.TANH R185, R185 ;  /* 0x000000b900b97308 */ /* 0x000e700000002400 */
[----:B------:R-:W1:Y:S08]  /*9750*/  MUFU.TANH R165, R165 ;  /* 0x000000a500a57308 */ /* 0x000e700000002400 */
[----:B------:R-:W1:Y:S08]  /*9760*/  MUFU.TANH R169, R169 ;  /* 0x000000a900a97308 */ /* 0x000e700000002400 */
[----:B------:R5:W1:Y:S02]  /*9770*/  MUFU.TANH R186, R180 ;  /* 0x000000b400ba7308 */ /* 0x000a640000002400 */
[----:B-----5:R-:W-:Y:S01]  /*9780*/  IMAD.IADD R180, R2, 0x1, R183 ;  /* 0x0000000102b47824 */ /* 0x020fe200078e02b7 */
[----:B--234-:R-:W-:Y:S06]  /*9790*/  @!P6 BRA `(.L_x_833) ;  /* 0x00000000005ce947 */ /* 0x01cfec0003800000 */
[----:B------:R-:W-:Y:S01]  /*97a0*/  ISETP.GT.AND P2, PT, R9, -0x1, PT ;  /* 0xffffffff0900780c */ /* 0x000fe20003f44270 */
[----:B------:R-:W-:-:S12]  /*97b0*/  BSSY B0, `(.L_x_834) ;  /* 0x0000011000007945 */ /* 0x000fd80003800000 */
[----:B------:R-:W-:Y:S05]  /*97c0*/  @P2 BRA `(.L_x_835) ;  /* 0x0000000000202947 */ /* 0x000fea0003800000 */
[----:B------:R-:W-:Y:S01]  /*97d0*/  IMAD.U32 R172, RZ, RZ, UR7 ;  /* 0x00000007ffac7e24 */ /* 0x000fe2000f8e00ff */
[----:B------:R-:W-:-:S04]  /*97e0*/  LOP3.LUT R175, RZ, R9, RZ, 0x33, !PT ;  /* 0x00000009ffaf7212 */ /* 0x000fc800078e33ff */
[----:B------:R-:W-:-:S13]  /*97f0*/  ISETP.NE.AND P2, PT, R172, 0x1, PT ;  /* 0x00000001ac00780c */ /* 0x000fda0003f45270 */
[----:B-1----:R-:W1:Y:S02]  /*9800*/  @P2 LDC.64 R166, c[0x0][0x9e8] ;  /* 0x00027a00ffa62b82 */ /* 0x002e640000000a00 */
[----:B-1----:R-:W-:-:S05]  /*9810*/  @P2 IMAD.HI.U32 R166, R175, R166, RZ ;  /* 0x000000a6afa62227 */ /* 0x002fca00078e00ff */
[----:B------:R-:W-:-:S04]  /*9820*/  @P2 SHF.R.U32.HI R175, RZ, R167, R166 ;  /* 0x000000a7ffaf2219 */ /* 0x000fc800000116a6 */
[----:B------:R-:W-:Y:S01]  /*9830*/  LOP3.LUT R166, RZ, R175, RZ, 0x33, !PT ;  /* 0x000000afffa67212 */ /* 0x000fe200078e33ff */
[----:B------:R-:W-:Y:S06]  /*9840*/  BRA `(.L_x_836) ;  /* 0x00000000001c7947 */ /* 0x000fec0003800000 */
.L_x_835:
[----:B------:R-:W-:-:S05]  /*9850*/  IMAD.U32 R172, RZ, RZ, UR7 ;  /* 0x00000007ffac7e24 */ /* 0x000fca000f8e00ff */
[----:B------:R-:W-:-:S13]  /*9860*/  ISETP.NE.AND P2, PT, R172, 0x1, PT ;  /* 0x00000001ac00780c */ /* 0x000fda0003f45270 */
[----:B-1----:R-:W1:Y:S01]  /*9870*/  @P2 LDC.64 R166, c[0x0][0x9e8] ;  /* 0x00027a00ffa62b82 */ /* 0x002e620000000a00 */
[----:B------:R-:W-:-:S04]  /*9880*/  @P2 IMAD.IADD R175, R194, 0x1, R2 ;  /* 0x00000001c2af2824 */ /* 0x000fc800078e0202 */
[----:B-1----:R-:W-:-:S04]  /*9890*/  @P2 IMAD.HI.U32 R174, R175, R166, RZ ;  /* 0x000000a6afae2227 */ /* 0x002fc800078e00ff */
[----:B------:R-:W-:Y:S01]  /*98a0*/  IMAD.MOV.U32 R166, RZ, RZ, R9 ;  /* 0x000000ffffa67224 */ /* 0x000fe200078e0009 */
[----:B------:R-:W-:-:S07]  /*98b0*/  @P2 SHF.R.U32.HI R166, RZ, R167, R174 ;  /* 0x000000a7ffa62219 */ /* 0x000fce00000116ae */
.L_x_836:
[----:B------:R-:W-:Y:S05]  /*98c0*/  BSYNC B0 ;  /* 0x0000000000007941 */ /* 0x000fea0003800000 */
.L_x_834:
[----:B------:R-:W-:-:S04]  /*98d0*/  IMAD R167, R166, R172, -R179 ;  /* 0x000000aca6a77224 */ /* 0x000fc800078e0ab3 */
[----:B------:R-:W-:-:S05]  /*98e0*/  IMAD R167, R16, -0x2, R167 ;  /* 0xfffffffe10a77824 */ /* 0x000fca00078e02a7 */
[----:B------:R-:W-:Y:S02]  /*98f0*/  VIADDMNMX R178, R167, R172, R178, PT ;  /* 0x000000aca7b27246 */ /* 0x000fe400038001b2 */
[----:B------:R-:W-:-:S07]  /*9900*/  VIMNMX R180, R180, R167, !PT ;  /* 0x000000a7b4b47248 */ /* 0x000fce0007fe0100 */
.L_x_833:
[----:B------:R-:W-:-:S04]  /*9910*/  ISETP.GT.AND P2, PT, R6, -0x1, PT ;  /* 0xffffffff0600780c */ /* 0x000fc80003f44270 */
[C---:B------:R-:W-:Y:S02]  /*9920*/  ISETP.GT.AND P3, PT, R180.reuse, RZ, P2 ;  /* 0x000000ffb400720c */ /* 0x040fe40001764270 */
[----:B------:R-:W-:Y:S02]  /*9930*/  ISETP.GT.AND P5, PT, R180, 0x1, P2 ;  /* 0x00000001b400780c */ /* 0x000fe400017a4270 */
[----:B------:R-:W-:Y:S02]  /*9940*/  ISETP.LT.OR P4, PT, R178, 0x1, P3 ;  /* 0x00000001b200780c */ /* 0x000fe40001f81670 */
[C---:B------:R-:W-:Y:S02]  /*9950*/  ISETP.GT.AND P3, PT, R180.reuse, 0x8, P2 ;  /* 0x00000008b400780c */ /* 0x040fe40001764270 */
[----:B-1----:R-:W-:Y:S02]  /*9960*/  FSEL R177, R7, -INF , !P4 ;  /* 0xff80000007b17808 */ /* 0x002fe40006000000 */
[----:B------:R-:W-:-:S02]  /*9970*/  ISETP.GT.AND P4, PT, R180, 0x9, P2 ;  /* 0x00000009b400780c */ /* 0x000fc40001784270 */
[C---:B------:R-:W-:Y:S02]  /*9980*/  ISETP.LT.OR P5, PT, R178.reuse, 0x2, P5 ;  /* 0x00000002b200780c */ /* 0x040fe40002fa1670 */
[C---:B------:R-:W-:Y:S02]  /*9990*/  ISETP.LT.OR P3, PT, R178.reuse, 0x9, P3 ;  /* 0x00000009b200780c */ /* 0x040fe40001f61670 */
[----:B------:R-:W-:Y:S02]  /*99a0*/  ISETP.LT.OR P4, PT, R178, 0xa, P4 ;  /* 0x0000000ab200780c */ /* 0x000fe40002781670 */
[----:B------:R-:W-:Y:S02]  /*99b0*/  FSEL R175, R12, -INF , !P5 ;  /* 0xff8000000caf7808 */ /* 0x000fe40006800000 */
[----:B------:R-:W-:Y:S02]  /*99c0*/  ISETP.GT.AND P5, PT, R180, 0x10, P2 ;  /* 0x00000010b400780c */ /* 0x000fe400017a4270 */
[----:B------:R-:W-:-:S02]  /*99d0*/  FSEL R174, R13, -INF , !P3 ;  /* 0xff8000000dae7808 */ /* 0x000fc40005800000 */
[----:B------:R-:W-:Y:S02]  /*99e0*/  FSEL R172, R155, -INF , !P4 ;  /* 0xff8000009bac7808 */ /* 0x000fe40006000000 */
[C---:B------:R-:W-:Y:S02]  /*99f0*/  ISETP.GT.AND P3, PT, R180.reuse, 0x11, P2 ;  /* 0x00000011b400780c */ /* 0x040fe40001764270 */
[----:B------:R-:W-:Y:S02]  /*9a00*/  ISETP.GT.AND P4, PT, R180, 0x18, P2 ;  /* 0x00000018b400780c */ /* 0x000fe40001784270 */
[C---:B------:R-:W-:Y:S02]  /*9a10*/  ISETP.LT.OR P5, PT, R178.reuse, 0x11, P5 ;  /* 0x00000011b200780c */ /* 0x040fe40002fa1670 */
[C---:B------:R-:W-:Y:S02]  /*9a20*/  ISETP.LT.OR P3, PT, R178.reuse, 0x12, P3 ;  /* 0x00000012b200780c */ /* 0x040fe40001f61670 */
[----:B------:R-:W-:-:S02]  /*9a30*/  ISETP.LT.OR P4, PT, R178, 0x19, P4 ;  /* 0x00000019b200780c */ /* 0x000fc40002781670 */
[----:B------:R-:W-:Y:S02]  /*9a40*/  FSEL R166, R160, -INF , !P5 ;  /* 0xff800000a0a67808 */ /* 0x000fe40006800000 */
[----:B------:R-:W-:Y:S02]  /*9a50*/  ISETP.GT.AND P5, PT, R180, 0x19, P2 ;  /* 0x00000019b400780c */ /* 0x000fe400017a4270 */
[----:B------:R-:W-:Y:S02]  /*9a60*/  FSEL R161, R161, -INF , !P3 ;  /* 0xff800000a1a17808 */ /* 0x000fe40005800000 */
[----:B------:R-:W-:Y:S02]  /*9a70*/  FSEL R164, R164, -INF , !P4 ;  /* 0xff800000a4a47808 */ /* 0x000fe40006000000 */
[C---:B------:R-:W-:Y:S02]  /*9a80*/  ISETP.GT.AND P3, PT, R180.reuse, 0x20, P2 ;  /* 0x00000020b400780c */ /* 0x040fe40001764270 */
        /* <DEDUP_REMOVED lines=14> */
[----:B------:R-:W-:Y:S02]  /*9b70*/  FSEL R155, R171, -INF , !P3 ;  /* 0xff800000ab9b7808 */ /* 0x000fe40005800000 */
[----:B------:R-:W-:Y:S01]  /*9b80*/  FSEL R170, R176, -INF , !P4 ;  /* 0xff800000b0aa7808 */ /* 0x000fe20006000000 */
[----:B------:R-:W-:Y:S01]  /*9b90*/  IMAD.IADD R176, R3, 0x1, R182 ;  /* 0x0000000103b07824 */ /* 0x000fe200078e02b6 */
[C---:B------:R-:W-:Y:S02]  /*9ba0*/  ISETP.GT.AND P5, PT, R180.reuse, 0x31, P2 ;  /* 0x00000031b400780c */ /* 0x040fe400017a4270 */
[C---:B------:R-:W-:Y:S02]  /*9bb0*/  ISETP.GT.AND P3, PT, R180.reuse, 0x38, P2 ;  /* 0x00000038b400780c */ /* 0x040fe40001764270 */
[----:B------:R-:W-:-:S02]  /*9bc0*/  ISETP.GT.AND P4, PT, R180, 0x39, P2 ;  /* 0x00000039b400780c */ /* 0x000fc40001784270 */
[C---:B------:R-:W-:Y:S02]  /*9bd0*/  ISETP.LT.OR P5, PT, R178.reuse, 0x32, P5 ;  /* 0x00000032b200780c */ /* 0x040fe40002fa1670 */
[C---:B------:R-:W-:Y:S02]  /*9be0*/  ISETP.LT.OR P3, PT, R178.reuse, 0x39, P3 ;  /* 0x00000039b200780c */ /* 0x040fe40001f61670 */
[----:B------:R-:W-:Y:S01]  /*9bf0*/  ISETP.LT.OR P4, PT, R178, 0x3a, P4 ;  /* 0x0000003ab200780c */ /* 0x000fe20002781670 */
[----:B------:R-:W-:Y:S01]  /*9c00*/  IMAD.IADD R178, R3, 0x1, R183 ;  /* 0x0000000103b27824 */ /* 0x000fe200078e02b7 */
[----:B------:R-:W-:Y:S02]  /*9c10*/  FSEL R173, R173, -INF , !P5 ;  /* 0xff800000adad7808 */ /* 0x000fe40006800000 */
[----:B------:R-:W-:Y:S02]  /*9c20*/  FSEL R171, R186, -INF , !P3 ;  /* 0xff800000baab7808 */ /* 0x000fe40005800000 */
[----:B------:R-:W-:Y:S01]  /*9c30*/  FSEL R167, R181, -INF , !P4 ;  /* 0xff800000b5a77808 */ /* 0x000fe20006000000 */
[----:B------:R-:W-:Y:S06]  /*9c40*/  @!P6 BRA `(.L_x_837) ;  /* 0x000000000058e947 */ /* 0x000fec0003800000 */
        /* <DEDUP_REMOVED lines=12> */
.L_x_839:
[----:B------:R-:W-:-:S05]  /*9d10*/  IMAD.U32 R181, RZ, RZ, UR7 ;  /* 0x00000007ffb57e24 */ /* 0x000fca000f8e00ff */
[----:B------:R-:W-:-:S13]  /*9d20*/  ISETP.NE.AND P3, PT, R181, 0x1, PT ;  /* 0x00000001b500780c */ /* 0x000fda0003f65270 */
[----:B------:R-:W1:Y:S02]  /*9d30*/  @P3 LDC.64 R12, c[0x0][0x9e8] ;  /* 0x00027a00ff0c3b82 */ /* 0x000e640000000a00 */
[----:B-1----:R-:W-:-:S05]  /*9d40*/  @P3 IMAD.HI.U32 R12, R180, R12, RZ ;  /* 0x0000000cb40c3227 */ /* 0x002fca00078e00ff */
[----:B------:R-:W-:-:S07]  /*9d50*/  @P3 SHF.R.U32.HI R180, RZ, R13, R12 ;  /* 0x0000000dffb43219 */ /* 0x000fce000001160c */
.L_x_840:
[----:B------:R-:W-:Y:S05]  /*9d60*/  BSYNC B0 ;  /* 0x0000000000007941 */ /* 0x000fea0003800000 */
.L_x_838:
[----:B------:R-:W-:-:S04]  /*9d70*/  IMAD R179, R180, R181, -R179 ;  /* 0x000000b5b4b37224 */ /* 0x000fc800078e0ab3 */
[----:B------:R-:W-:-:S05]  /*9d80*/  IMAD R179, R16, -0x2, R179 ;  /* 0xfffffffe10b37824 */ /* 0x000fca00078e02b3 */
[----:B------:R-:W-:Y:S02]  /*9d90*/  VIADDMNMX R176, R179, R181, R176, PT ;  /* 0x000000b5b3b07246 */ /* 0x000fe400038001b0 */
[----:B------:R-:W-:-:S07]  /*9da0*/  VIMNMX R178, R178, R179, !PT ;  /* 0x000000b3b2b27248 */ /* 0x000fce0007fe0100 */
.L_x_837:
[----:B------:R-:W-:Y:S01]  /*9db0*/  FMNMX.FTZ R12, R177, R10, !PT ;  /* 0x0000000ab10c7209 */ /* 0x000fe20007810000 */
[----:B------:R-:W-:Y:S01]  /*9dc0*/  UMOV UR14, UR40 ;  /* 0x00000028000e7c82 */ /* 0x000fe20008000000 */
[----:B------:R-:W-:Y:S02]  /*9dd0*/  ISETP.GT.AND P4, PT, R178, 0x8, P2 ;  /* 0x00000008b200780c */ /* 0x000fe40001784270 */
[----:B------:R-:W-:Y:S02]  /*9de0*/  FMNMX.FTZ R7, R175, R12, !PT ;  /* 0x0000000caf077209 */ /* 0x000fe40007810000 */
[----:B------:R-:W-:Y:S02]  /*9df0*/  ISETP.LT.OR P4, PT, R176, 0x9, P4 ;  /* 0x00000009b000780c */ /* 0x000fe40002781670 */
[----:B------:R-:W-:Y:S02]  /*9e00*/  FMNMX.FTZ R7, R174, R7, !PT ;  /* 0x00000007ae077209 */ /* 0x000fe40007810000 */
[----:B------:R-:W-:-:S02]  /*9e10*/  FSEL R15, R15, -INF , !P4 ;  /* 0xff8000000f0f7808 */ /* 0x000fc40006000000 */
[----:B------:R-:W-:Y:S02]  /*9e20*/  FMNMX.FTZ R7, R172, R7, !PT ;  /* 0x00000007ac077209 */ /* 0x000fe40007810000 */
[----:B------:R-:W-:Y:S02]  /*9e30*/  ISETP.GT.AND P4, PT, R178, RZ, P2 ;  /* 0x000000ffb200720c */ /* 0x000fe40001784270 */
[----:B------:R-:W-:Y:S02]  /*9e40*/  FMNMX.FTZ R12, R166, R7, !PT ;  /* 0x00000007a60c7209 */ /* 0x000fe40007810000 */
[C---:B------:R-:W-:Y:S02]  /*9e50*/  ISETP.GT.AND P5, PT, R178.reuse, 0x9, P2 ;  /* 0x00000009b200780c */ /* 0x040fe400017a4270 */
[----:B------:R-:W-:Y:S02]  /*9e60*/  FMNMX.FTZ R7, R161, R12, !PT ;  /* 0x0000000ca1077209 */ /* 0x000fe40007810000 */
[----:B------:R-:W-:-:S02]  /*9e70*/  ISETP.GT.AND P3, PT, R178, 0x1, P2 ;  /* 0x00000001b200780c */ /* 0x000fc40001764270 */
[----:B------:R-:W-:Y:S02]  /*9e80*/  FMNMX.FTZ R7, R164, R7, !PT ;  /* 0x00000007a4077209 */ /* 0x000fe40007810000 */
[----:B------:R-:W-:Y:S02]  /*9e90*/  ISETP.LT.OR P4, PT, R176, 0x1, P4 ;  /* 0x00000001b000780c */ /* 0x000fe40002781670 */
[----:B------:R-:W-:Y:S02]  /*9ea0*/  FMNMX.FTZ R7, R184, R7, !PT ;  /* 0x00000007b8077209 */ /* 0x000fe40007810000 */
[----:B------:R-:W-:Y:S02]  /*9eb0*/  ISETP.LT.OR P5, PT, R176, 0xa, P5 ;  /* 0x0000000ab000780c */ /* 0x000fe40002fa1670 */
[----:B------:R-:W-:Y:S02]  /*9ec0*/  FMNMX.FTZ R12, R168, R7, !PT ;  /* 0x00000007a80c7209 */ /* 0x000fe40007810000 */
[----:B------:R-:W-:-:S02]  /*9ed0*/  ISETP.LT.OR P3, PT, R176, 0x2, P3 ;  /* 0x00000002b000780c */ /* 0x000fc40001f61670 */
[----:B------:R-:W-:Y:S02]  /*9ee0*/  FMNMX.FTZ R7, R185, R12, !PT ;  /* 0x0000000cb9077209 */ /* 0x000fe40007810000 */
[----:B------:R-:W-:Y:S02]  /*9ef0*/  FSEL R20, R20, -INF , !P5 ;  /* 0xff80000014147808 */ /* 0x000fe40006800000 */
[----:B------:R-:W-:Y:S02]  /*9f00*/  FMNMX.FTZ R12, R160, R7, !PT ;  /* 0x00000007a00c7209 */ /* 0x000fe40007810000 */
[----:B------:R-:W-:Y:S02]  /*9f10*/  FSEL R14, R14, -INF , !P3 ;  /* 0xff8000000e0e7808 */ /* 0x000fe40005800000 */
[----:B------:R-:W-:Y:S02]  /*9f20*/  FMNMX.FTZ R7, R155, R12, !PT ;  /* 0x0000000c9b077209 */ /* 0x000fe40007810000 */
[----:B------:R-:W-:-:S02]  /*9f30*/  ISETP.GT.AND P5, PT, R178, 0x11, P2 ;  /* 0x00000011b200780c */ /* 0x000fc400017a4270 */
[----:B------:R-:W-:Y:S02]  /*9f40*/  FMNMX.FTZ R12, R170, R7, !PT ;  /* 0x00000007aa0c7209 */ /* 0x000fe40007810000 */
[----:B------:R-:W-:Y:S02]  /*9f50*/  ISETP.GT.AND P3, PT, R178, 0x10, P2 ;  /* 0x00000010b200780c */ /* 0x000fe40001764270 */
[----:B------:R-:W-:Y:S02]  /*9f60*/  FMNMX.FTZ R12, R173, R12, !PT ;  /* 0x0000000cad0c7209 */ /* 0x000fe40007810000 */
[C---:B------:R-:W-:Y:S02]  /*9f70*/  ISETP.LT.OR P5, PT, R176.reuse, 0x12, P5 ;  /* 0x00000012b000780c */ /* 0x040fe40002fa1670 */
[----:B------:R-:W-:Y:S02]  /*9f80*/  FMNMX.FTZ R12, R171, R12, !PT ;  /* 0x0000000cab0c7209 */ /* 0x000fe40007810000 */
[----:B------:R-:W-:-:S02]  /*9f90*/  ISETP.LT.OR P3, PT, R176, 0x11, P3 ;  /* 0x00000011b000780c */ /* 0x000fc40001f61670 */
[----:B------:R-:W-:Y:S02]  /*9fa0*/  FMNMX.FTZ R12, R167, R12, !PT ;  /* 0x0000000ca70c7209 */ /* 0x000fe40007810000 */
[----:B------:R-:W-:Y:S02]  /*9fb0*/  FSEL R21, R21, -INF , !P5 ;  /* 0xff80000015157808 */ /* 0x000fe40006800000 */
[----:B------:R-:W-:Y:S01]  /*9fc0*/  ISETP.GT.AND P5, PT, R178, 0x20, P2 ;  /* 0x00000020b200780c */ /* 0x000fe200017a4270 */
[----:B------:R-:W1:Y:S01]  /*9fd0*/  SHFL.BFLY PT, R7, R12, 0x2, 0x1f ;  /* 0x0c401f000c077f89 */ /* 0x000e6200000e0000 */
[----:B------:R-:W-:Y:S02]  /*9fe0*/  FSEL R152, R152, -INF , !P3 ;  /* 0xff80000098987808 */ /* 0x000fe40005800000 */
[----:B------:R-:W-:Y:S02]  /*9ff0*/  ISETP.GT.AND P3, PT, R178, 0x18, P2 ;  /* 0x00000018b200780c */ /* 0x000fe40001764270 */
[----:B------:R-:W-:-:S02]  /*a000*/  ISETP.LT.OR P5, PT, R176, 0x21, P5 ;  /* 0x00000021b000780c */ /* 0x000fc40002fa1670 */
[----:B------:R-:W-:Y:S02]  /*a010*/  ISETP.LT.OR P3, PT, R176, 0x19, P3 ;  /* 0x00000019b000780c */ /* 0x000fe40001f61670 */
[----:B------:R-:W-:Y:S02]  /*a020*/  FSEL R156, R156, -INF , !P5 ;  /* 0xff8000009c9c7808 */ /* 0x000fe40006800000 */
[----:B------:R-:W-:Y:S02]  /*a030*/  FSEL R153, R153, -INF , !P3 ;  /* 0xff80000099997808 */ /* 0x000fe40005800000 */
[----:B------:R-:W-:-:S04]  /*a040*/  ISETP.GT.AND P3, PT, R178, 0x21, P2 ;  /* 0x00000021b200780c */ /* 0x000fc80001764270 */
[----:B------:R-:W-:-:S04]  /*a050*/  ISETP.LT.OR P3, PT, R176, 0x22, P3 ;  /* 0x00000022b000780c */ /* 0x000fc80001f61670 */
[----:B------:R-:W-:Y:S02]  /*a060*/  FSEL R157, R157, -INF , !P3 ;  /* 0xff8000009d9d7808 */ /* 0x000fe40005800000 */
[----:B------:R-:W-:Y:S02]  /*a070*/  ISETP.GT.AND P3, PT, R178, 0x29, P2 ;  /* 0x00000029b200780c */ /* 0x000fe40001764270 */
[----:B-1----:R-:W-:Y:S02]  /*a080*/  FMNMX.FTZ R13, R12, R7, !PT ;  /* 0x000000070c0d7209 */ /* 0x002fe40007810000 */
[----:B------:R-:W-:Y:S02]  /*a090*/  FSEL R12, R8, -INF , !P4 ;  /* 0xff800000080c7808 */ /* 0x000fe40006000000 */
[----:B------:R-:W-:Y:S01]  /*a0a0*/  ISETP.GT.AND P4, PT, R178, 0x19, P2 ;  /* 0x00000019b200780c */ /* 0x000fe20001784270 */
[----:B------:R-:W1:Y:S01]  /*a0b0*/  SHFL.BFLY PT, R180, R13, 0x1, 0x1f ;  /* 0x0c201f000db47f89 */ /* 0x000e6200000e0000 */
[----:B------:R-:W-:-:S02]  /*a0c0*/  ISETP.LT.OR P3, PT, R176, 0x2a, P3 ;  /* 0x0000002ab000780c */ /* 0x000fc40001f61670 */
[----:B------:R-:W-:Y:S02]  /*a0d0*/  ISETP.LT.OR P4, PT, R176, 0x1a, P4 ;  /* 0x0000001ab000780c */ /* 0x000fe40002781670 */
[----:B------:R-:W-:Y:S02]  /*a0e0*/  FSEL R159, R159, -INF , !P3 ;  /* 0xff8000009f9f7808 */ /* 0x000fe40005800000 */
[----:B------:R-:W-:Y:S02]  /*a0f0*/  FSEL R154, R154, -INF , !P4 ;  /* 0xff8000009a9a7808 */ /* 0x000fe40006000000 */
[C---:B------:R-:W-:Y:S02]  /*a100*/  ISETP.GT.AND P4, PT, R178.reuse, 0x28, P2 ;  /* 0x00000028b200780c */ /* 0x040fe40001784270 */
[----:B------:R-:W-:Y:S02]  /*a110*/  ISETP.GT.AND P3, PT, R178, 0x31, P2 ;  /* 0x00000031b200780c */ /* 0x000fe40001764270 */
[----:B------:R-:W-:-:S02]  /*a120*/  ISETP.LT.OR P4, PT, R176, 0x29, P4 ;  /* 0x00000029b000780c */ /* 0x000fc40002781670 */
[----:B------:R-:W-:Y:S02]  /*a130*/  ISETP.LT.OR P3, PT, R176, 0x32, P3 ;  /* 0x00000032b000780c */ /* 0x000fe40001f61670 */
[----:B------:R-:W-:Y:S02]  /*a140*/  FSEL R158, R158, -INF , !P4 ;  /* 0xff8000009e9e7808 */ /* 0x000fe40006000000 */
[----:B------:R-:W-:Y:S02]  /*a150*/  ISETP.GT.AND P4, PT, R178, 0x30, P2 ;  /* 0x00000030b200780c */ /* 0x000fe40001784270 */
[----:B------:R-:W-:Y:S02]  /*a160*/  FSEL R163, R163, -INF , !P3 ;  /* 0xff800000a3a37808 */ /* 0x000fe40005800000 */
[----:B------:R-:W-:Y:S02]  /*a170*/  ISETP.LT.OR P4, PT, R176, 0x31, P4 ;  /* 0x00000031b000780c */ /* 0x000fe40002781670 */
[----:B-1----:R-:W-:Y:S01]  /*a180*/  FMNMX.FTZ R7, R13, R180, !PT ;  /* 0x000000b40d077209 */ /* 0x002fe20007810000 */
[----:B------:R-:W-:Y:S01]  /*a190*/  IMAD.U32 R180, RZ, RZ, UR14 ;  /* 0x0000000effb47e24 */ /* 0x000fe2000f8e00ff */
[----:B------:R-:W-:-:S02]  /*a1a0*/  FMNMX.FTZ R13, R12, R11, !PT ;  /* 0x0000000b0c0d7209 */ /* 0x000fc40007810000 */
[----:B------:R-:W-:Y:S02]  /*a1b0*/  FSETP.NEU.FTZ.AND P5, PT, R7, -INF , PT ;  /* 0xff8000000700780b */ /* 0x000fe40003fbd000 */
[----:B------:R-:W-:Y:S02]  /*a1c0*/  FMNMX.FTZ R8, R14, R13, !PT ;  /* 0x0000000d0e087209 */ /* 0x000fe40007810000 */
[----:B------:R-:W-:Y:S02]  /*a1d0*/  FSEL R162, R162, -INF , !P4 ;  /* 0xff800000a2a27808 */ /* 0x000fe40006000000 */
[----:B------:R-:W-:Y:S02]  /*a1e0*/  FMNMX.FTZ R13, R15, R8, !PT ;  /* 0x000000080f0d7209 */ /* 0x000fe40007810000 */
[----:B------:R-:W-:Y:S02]  /*a1f0*/  ISETP.GT.AND P4, PT, R178, 0x38, P2 ;  /* 0x00000038b200780c */ /* 0x000fe40001784270 */
[----:B------:R-:W-:-:S02]  /*a200*/  FMNMX.FTZ R13, R20, R13, !PT ;  /* 0x0000000d140d7209 */ /* 0x000fc40007810000 */
[----:B------:R-:W-:Y:S02]  /*a210*/  ISETP.GT.AND P2, PT, R178, 0x39, P2 ;  /* 0x00000039b200780c */ /* 0x000fe40001744270 */
[----:B------:R-:W-:Y:S01]  /*a220*/  FMNMX.FTZ R8, R152, R13, !PT ;  /* 0x0000000d98087209 */ /* 0x000fe20007810000 */
[----:B------:R-:W-:-:S01]  /*a230*/  FFMA.FTZ R13, R7, R180, -8 ;  /* 0xc1000000070d7423 */ /* 0x000fc200000100b4 */
[----:B------:R-:W-:Y:S02]  /*a240*/  ISETP.LT.OR P4, PT, R176, 0x39, P4 ;  /* 0x00000039b000780c */ /* 0x000fe40002781670 */
[----:B------:R-:W-:Y:S02]  /*a250*/  FMNMX.FTZ R180, R21, R8, !PT ;  /* 0x0000000815b47209 */ /* 0x000fe40007810000 */
[----:B------:R-:W-:Y:S02]  /*a260*/  FSEL R8, R13, RZ, P5 ;  /* 0x000000ff0d087208 */ /* 0x000fe40002800000 */
[----:B------:R-:W-:-:S02]  /*a270*/  FMNMX.FTZ R13, R153, R180, !PT ;  /* 0x000000b4990d7209 */ /* 0x000fc40007810000 */
[----:B------:R-:W-:Y:S01]  /*a280*/  ISETP.LT.OR P2, PT, R176, 0x3a, P2 ;  /* 0x0000003ab000780c */ /* 0x000fe20001741670 */
[----:B------:R-:W-:-:S01]  /*a290*/  FFMA.FTZ R179, R177, UR14, -R8 ;  /* 0x0000000eb1b37c23 */ /* 0x000fc20008010808 */
[----:B------:R-:W-:Y:S01]  /*a2a0*/  FMNMX.FTZ R177, R154, R13, !PT ;  /* 0x0000000d9ab17209 */ /* 0x000fe20007810000 */
[----:B------:R-:W-:-:S01]  /*a2b0*/  FFMA.FTZ R174, R174, UR14, -R8 ;  /* 0x0000000eaeae7c23 */ /* 0x000fc20008010808 */
[----:B------:R-:W-:Y:S01]  /*a2c0*/  FSEL R165, R165, -INF , !P4 ;  /* 0xff800000a5a57808 */ /* 0x000fe20006000000 */
[----:B------:R1:W-:Y:S01]  /*a2d0*/  MUFU.EX2 R13, R179 ;  /* 0x000000b3000d7308 */ /* 0x0003e20000000800 */
[----:B------:R-:W-:Y:S01]  /*a2e0*/  FMNMX.FTZ R180, R156, R177, !PT ;  /* 0x000000b19cb47209 */ /* 0x000fe20007810000 */
[--C-:B------:R-:W-:Y:S01]  /*a2f0*/  FFMA.FTZ R177, R175, UR14, -R8.reuse ;  /* 0x0000000eafb17c23 */ /* 0x100fe20008010808 */
[----:B------:R-:W-:Y:S01]  /*a300*/  FSEL R169, R169, -INF , !P2 ;  /* 0xff800000a9a97808 */ /* 0x000fe20005000000 */
[--C-:B------:R-:W-:Y:S01]  /*a310*/  FFMA.FTZ R166, R166, UR14, -R8.reuse ;  /* 0x0000000ea6a67c23 */ /* 0x100fe20008010808 */
[----:B------:R-:W-:Y:S01]  /*a320*/  FMNMX.FTZ R175, R157, R180, !PT ;  /* 0x000000b49daf7209 */ /* 0x000fe20007810000 */
[--C-:B------:R-:W-:Y:S01]  /*a330*/  FFMA.FTZ R161, R161, UR14, -R8.reuse ;  /* 0x0000000ea1a17c23 */ /* 0x100fe20008010808 */
[----:B------:R-:W-:-:S01]  /*a340*/  FFMA.FTZ R164, R164, UR14, -R8 ;  /* 0x0000000ea4a47c23 */ /* 0x000fc20008010808 */
[----:B------:R2:W-:Y:S01]  /*a350*/  MUFU.EX2 R180, R177 ;  /* 0x000000b100b47308 */ /* 0x0005e20000000800 */
[----:B------:R-:W-:Y:S01]  /*a360*/  FMNMX.FTZ R182, R158, R175, !PT ;  /* 0x000000af9eb67209 */ /* 0x000fe20007810000 */
[--C-:B------:R-:W-:Y:S01]  /*a370*/  FFMA.FTZ R168, R168, UR14, -R8.reuse ;  /* 0x0000000ea8a87c23 */ /* 0x100fe20008010808 */
[----:B-1----:R-:W-:-:S01]  /*a380*/  FFMA.FTZ R179, R185, UR14, -R8 ;  /* 0x0000000eb9b37c23 */ /* 0x002fc20008010808 */
[--C-:B------:R-:W-:Y:S01]  /*a390*/  FFMA.FTZ R160, R160, UR14, -R8.reuse ;  /* 0x0000000ea0a07c23 */ /* 0x100fe20008010808 */
[----:B------:R-:W-:Y:S01]  /*a3a0*/  FMNMX.FTZ R175, R159, R182, !PT ;  /* 0x000000b69faf7209 */ /* 0x000fe20007810000 */
[--C-:B------:R-:W-:Y:S01]  /*a3b0*/  FFMA.FTZ R155, R155, UR14, -R8.reuse ;  /* 0x0000000e9b9b7c23 */ /* 0x100fe20008010808 */
[----:B------:R-:W-:-:S01]  /*a3c0*/  FFMA.FTZ R170, R170, UR14, -R8 ;  /* 0x0000000eaaaa7c23 */ /* 0x000fc20008010808 */
[--C-:B------:R-:W-:Y:S01]  /*a3d0*/  FFMA.FTZ R173, R173, UR14, -R8.reuse ;  /* 0x0000000eadad7c23 */ /* 0x100fe20008010808 */
[----:B------:R-:W-:Y:S01]  /*a3e0*/  FMNMX.FTZ R178, R162, R175, !PT ;  /* 0x000000afa2b27209 */ /* 0x000fe20007810000 */
[--C-:B------:R-:W-:Y:S01]  /*a3f0*/  FFMA.FTZ R175, R172, UR14, -R8.reuse ;  /* 0x0000000eacaf7c23 */ /* 0x100fe20008010808 */
[----:B--2---:R-:W-:-:S01]  /*a400*/  FFMA.FTZ R177, R184, UR14, -R8 ;  /* 0x0000000eb8b17c23 */ /* 0x004fc20008010808 */
[----:B------:R-:W-:Y:S01]  /*a410*/  FFMA.FTZ R171, R171, UR14, -R8 ;  /* 0x0000000eabab7c23 */ /* 0x000fe20008010808 */
[----:B------:R-:W-:Y:S01]  /*a420*/  FMNMX.FTZ R178, R163, R178, !PT ;  /* 0x000000b2a3b27209 */ /* 0x000fe20007810000 */
[----:B------:R-:W-:Y:S03]  /*a430*/  MUFU.EX2 R174, R174 ;  /* 0x000000ae00ae7308 */ /* 0x000fe60000000800 */
[----:B------:R-:W-:-:S04]  /*a440*/  FMNMX.FTZ R178, R165, R178, !PT ;  /* 0x000000b2a5b27209 */ /* 0x000fc80007810000 */
[----:B------:R-:W-:Y:S01]  /*a450*/  FMNMX.FTZ R178, R169, R178, !PT ;  /* 0x000000b2a9b27209 */ /* 0x000fe20007810000 */
[----:B------:R-:W-:Y:S04]  /*a460*/  MUFU.EX2 R175, R175 ;  /* 0x000000af00af7308 */ /* 0x000fe80000000800 */
[----:B------:R-:W1:Y:S04]  /*a470*/  SHFL.BFLY PT, R181, R178, 0x2, 0x1f ;  /* 0x0c401f00b2b57f89 */ /* 0x000e6800000e0000 */
[----:B------:R-:W-:Y:S08]  /*a480*/  MUFU.EX2 R166, R166 ;  /* 0x000000a600a67308 */ /* 0x000ff00000000800 */
[----:B------:R-:W-:Y:S08]  /*a490*/  MUFU.EX2 R161, R161 ;  /* 0x000000a100a17308 */ /* 0x000ff00000000800 */
[----:B------:R-:W-:Y:S01]  /*a4a0*/  MUFU.EX2 R164, R164 ;  /* 0x000000a400a47308 */ /* 0x000fe20000000800 */
[----:B-1----:R-:W-:Y:S01]  /*a4b0*/  FMNMX.FTZ R181, R178, R181, !PT ;  /* 0x000000b5b2b57209 */ /* 0x002fe20007810000 */
[----:B------:R-:W-:Y:S01]  /*a4c0*/  FFMA.FTZ R178, R167, UR14, -R8 ;  /* 0x0000000ea7b27c23 */ /* 0x000fe20008010808 */
[----:B------:R-:W-:-:S05]  /*a4d0*/  FSEL R167, R7, RZ, P5 ;  /* 0x000000ff07a77208 */ /* 0x000fca0002800000 */
[----:B------:R-:W-:Y:S01]  /*a4e0*/  MUFU.EX2 R177, R177 ;  /* 0x000000b100b17308 */ /* 0x000fe20000000800 */
[----:B------:R-:W1:Y:S01]  /*a4f0*/  SHFL.BFLY PT, R172, R181, 0x1, 0x1f ;  /* 0x0c201f00b5ac7f89 */ /* 0x000e6200000e0000 */
[----:B------:R-:W-:-:S06]  /*a500*/  FADD.FTZ R167, -R167, R10 ;  /* 0x0000000aa7a77221 */ /* 0x000fcc0000010100 */
[----:B------:R2:W-:Y:S08]  /*a510*/  MUFU.EX2 R10, R178 ;  /* 0x000000b2000a7308 */ /* 0x0005f00000000800 */
[----:B------:R-:W-:Y:S08]  /*a520*/  MUFU.EX2 R168, R168 ;  /* 0x000000a800a87308 */ /* 0x000ff00000000800 */
[----:B------:R-:W-:Y:S01]  /*a530*/  MUFU.EX2 R179, R179 ;  /* 0x000000b300b37308 */ /* 0x000fe20000000800 */
[----:B-1----:R-:W-:Y:S01]  /*a540*/  FMNMX.FTZ R8, R181, R172, !PT ;  /* 0x000000acb5087209 */ /* 0x002fe20007810000 */
[----:B------:R-:W-:-:S02]  /*a550*/  IMAD.U32 R181, RZ, RZ, UR14 ;  /* 0x0000000effb57e24 */ /* 0x000fc4000f8e00ff */
[----:B------:R-:W-:Y:S01]  /*a560*/  FMUL.FTZ R172, R167, UR14 ;  /* 0x0000000ea7ac7c20 */ /* 0x000fe20008410000 */
[C---:B------:R-:W-:Y:S01]  /*a570*/  FSETP.NEU.FTZ.AND P2, PT, R8.reuse, -INF , PT ;  /* 0xff8000000800780b */ /* 0x040fe20003f5d000 */
[----:B------:R-:W-:-:S02]  /*a580*/  FFMA.FTZ R176, R8, R181, -8 ;  /* 0xc100000008b07423 */ /* 0x000fc400000100b5 */
[----:B------:R-:W-:Y:S03]  /*a590*/  MUFU.EX2 R160, R160 ;  /* 0x000000a000a07308 */ /* 0x000fe60000000800 */
[----:B------:R-:W-:-:S05]  /*a5a0*/  FSEL R176, R176, RZ, P2 ;  /* 0x000000ffb0b07208 */ /* 0x000fca0001000000 */
[--C-:B------:R-:W-:Y:S01]  /*a5b0*/  FFMA.FTZ R167, R14, UR14, -R176.reuse ;  /* 0x0000000e0ea77c23 */ /* 0x100fe200080108b0 */
[----:B------:R-:W-:-:S01]  /*a5c0*/  FFMA.FTZ R14, R15, UR14, -R176 ;  /* 0x0000000e0f0e7c23 */ /* 0x000fc200080108b0 */
[--C-:B------:R-:W-:Y:S01]  /*a5d0*/  FFMA.FTZ R15, R20, UR14, -R176.reuse ;  /* 0x0000000e140f7c23 */ /* 0x100fe200080108b0 */
[----:B------:R-:W-:-:S01]  /*a5e0*/  FFMA.FTZ R20, R152, UR14, -R176 ;  /* 0x0000000e98147c23 */ /* 0x000fc200080108b0 */
[----:B------:R-:W-:Y:S01]  /*a5f0*/  FSEL R152, R8, RZ, P2 ;  /* 0x000000ff08987208 */ /* 0x000fe20001000000 */
[----:B------:R-:W-:-:S01]  /*a600*/  FFMA.FTZ R12, R12, UR14, -R176 ;  /* 0x0000000e0c0c7c23 */ /* 0x000fc200080108b0 */
[----:B------:R-:W1:Y:S01]  /*a610*/  MUFU.EX2 R172, R172 ;  /* 0x000000ac00ac7308 */ /* 0x000e620000000800 */
[----:B------:R-:W-:-:S01]  /*a620*/  FFMA.FTZ R21, R21, UR14, -R176 ;  /* 0x0000000e15157c23 */ /* 0x000fc200080108b0 */
[----:B--2---:R-:W-:Y:S01]  /*a630*/  FFMA.FTZ R178, R153, UR14, -R176 ;  /* 0x0000000e99b27c23 */ /* 0x004fe200080108b0 */
[----:B------:R-:W-:-:S01]  /*a640*/  FADD.FTZ R152, -R152, R11 ;  /* 0x0000000b98987221 */ /* 0x000fc20000010100 */
[--C-:B------:R-:W-:Y:S01]  /*a650*/  FFMA.FTZ R153, R157, UR14, -R176.reuse ;  /* 0x0000000e9d997c23 */ /* 0x100fe200080108b0 */
[----:B------:R-:W-:-:S01]  /*a660*/  FFMA.FTZ R154, R154, UR14, -R176 ;  /* 0x0000000e9a9a7c23 */ /* 0x000fc200080108b0 */
[--C-:B------:R-:W-:Y:S01]  /*a670*/  FFMA.FTZ R158, R158, UR14, -R176.reuse ;  /* 0x0000000e9e9e7c23 */ /* 0x100fe200080108b0 */
[----:B------:R-:W-:Y:S01]  /*a680*/  FMUL.FTZ R11, R152, UR14 ;  /* 0x0000000e980b7c20 */ /* 0x000fe20008410000 */
[----:B------:R-:W-:Y:S01]  /*a690*/  MUFU.EX2 R12, R12 ;  /* 0x0000000c000c7308 */ /* 0x000fe20000000800 */
[----:B------:R-:W-:-:S01]  /*a6a0*/  FFMA.FTZ R152, R156, UR14, -R176 ;  /* 0x0000000e9c987c23 */ /* 0x000fc200080108b0 */
[--C-:B------:R-:W-:Y:S01]  /*a6b0*/  FFMA.FTZ R159, R159, UR14, -R176.reuse ;  /* 0x0000000e9f9f7c23 */ /* 0x100fe200080108b0 */
[----:B------:R-:W-:-:S01]  /*a6c0*/  FFMA.FTZ R162, R162, UR14, -R176 ;  /* 0x0000000ea2a27c23 */ /* 0x000fc200080108b0 */
[--C-:B------:R-:W-:Y:S01]  /*a6d0*/  FFMA.FTZ R163, R163, UR14, -R176.reuse ;  /* 0x0000000ea3a37c23 */ /* 0x100fe200080108b0 */
[----:B------:R-:W-:-:S01]  /*a6e0*/  FFMA.FTZ R165, R165, UR14, -R176 ;  /* 0x0000000ea5a57c23 */ /* 0x000fc200080108b0 */
[----:B------:R-:W-:-:S02]  /*a6f0*/  FFMA.FTZ R169, R169, UR14, -R176 ;  /* 0x0000000ea9a97c23 */ /* 0x000fc400080108b0 */
[----:B------:R-:W2:Y:S01]  /*a700*/  MUFU.EX2 R11, R11 ;  /* 0x0000000b000b7308 */ /* 0x000ea20000000800 */
[----:B-1----:R-:W-:-:S04]  /*a710*/  FFMA.FTZ R157, R172, R4, R13 ;  /* 0x00000004ac9d7223 */ /* 0x002fc8000001000d */
[----:B------:R-:W-:-:S03]  /*a720*/  FADD.FTZ R157, R180, R157 ;  /* 0x0000009db49d7221 */ /* 0x000fc60000010000 */
[----:B------:R-:W1:Y:S08]  /*a730*/  MUFU.EX2 R167, R167 ;  /* 0x000000a700a77308 */ /* 0x000e700000000800 */
[----:B------:R-:W3:Y:S01]  /*a740*/  MUFU.EX2 R14, R14 ;  /* 0x0000000e000e7308 */ /* 0x000ee20000000800 */
[----:B--2---:R-:W-:-:S07]  /*a750*/  FFMA.FTZ R4, R11, R5, R12 ;  /* 0x000000050b047223 */ /* 0x004fce000001000c */
[----:B------:R-:W2:Y:S01]  /*a760*/  MUFU.EX2 R15, R15 ;  /* 0x0000000f000f7308 */ /* 0x000ea20000000800 */
[----:B-1----:R-:W-:-:S01]  /*a770*/  FADD.FTZ R5, R167, R4 ;  /* 0x00000004a7057221 */ /* 0x002fc20000010000 */
[----:B------:R-:W-:-:S06]  /*a780*/  FADD.FTZ R4, R174, R157 ;  /* 0x0000009dae047221 */ /* 0x000fcc0000010000 */
[----:B------:R-:W1:Y:S08]  /*a790*/  MUFU.EX2 R20, R20 ;  /* 0x0000001400147308 */ /* 0x000e700000000800 */
[----:B------:R-:W4:Y:S08]  /*a7a0*/  MUFU.EX2 R21, R21 ;  /* 0x0000001500157308 */ /* 0x000f300000000800 */
[----:B------:R-:W5:Y:S08]  /*a7b0*/  MUFU.EX2 R178, R178 ;  /* 0x000000b200b27308 */ /* 0x000f700000000800 */
[----:B------:R3:W5:Y:S08]  /*a7c0*/  MUFU.EX2 R181, R154 ;  /* 0x0000009a00b57308 */ /* 0x0007700000000800 */
[----:B------:R-:W5:Y:S01]  /*a7d0*/  MUFU.EX2 R152, R152 ;  /* 0x0000009800987308 */ /* 0x000f620000000800 */
[----:B---3--:R-:W-:-:S01]  /*a7e0*/  FADD.FTZ R154, R14, R5 ;  /* 0x000000050e9a7221 */ /* 0x008fc20000010000 */
[----:B------:R-:W-:-:S03]  /*a7f0*/  FADD.FTZ R5, R175, R4 ;  /* 0x00000004af057221 */ /* 0x000fc60000010000 */
[----:B--2---:R-:W-:Y:S01]  /*a800*/  FADD.FTZ R157, R15, R154 ;  /* 0x0000009a0f9d7221 */ /* 0x004fe20000010000 */
[----:B------:R-:W-:-:S02]  /*a810*/  FADD.FTZ R4, R166, R5 ;  /* 0x00000005a6047221 */ /* 0x000fc40000010000 */
[----:B------:R-:W2:Y:S01]  /*a820*/  MUFU.EX2 R153, R153 ;  /* 0x0000009900997308 */ /* 0x000ea20000000800 */
[----:B-1----:R-:W-:-:S01]  /*a830*/  FADD.FTZ R154, R20, R157 ;  /* 0x0000009d149a7221 */ /* 0x002fc20000010000 */
[----:B------:R-:W-:-:S03]  /*a840*/  FADD.FTZ R5, R161, R4 ;  /* 0x00000004a1057221 */ /* 0x000fc60000010000 */
[----:B----4-:R-:W-:Y:S01]  /*a850*/  FADD.FTZ R157, R21, R154 ;  /* 0x0000009a159d7221 */ /* 0x010fe20000010000 */
[----:B------:R-:W-:-:S02]  /*a860*/  FADD.FTZ R4, R164, R5 ;  /* 0x00000005a4047221 */ /* 0x000fc40000010000 */
[----:B------:R-:W1:Y:S01]  /*a870*/  MUFU.EX2 R183, R158 ;  /* 0x0000009e00b77308 */ /* 0x000e620000000800 */
[----:B-----5:R-:W-:-:S01]  /*a880*/  FADD.FTZ R157, R178, R157 ;  /* 0x0000009db29d7221 */ /* 0x020fc20000010000 */
[----:B------:R-:W-:-:S03]  /*a890*/  FADD.FTZ R5, R177, R4 ;  /* 0x00000004b1057221 */ /* 0x000fc60000010000 */
[----:B------:R-:W-:Y:S01]  /*a8a0*/  FADD.FTZ R157, R181, R157 ;  /* 0x0000009db59d7221 */ /* 0x000fe20000010000 */
[----:B------:R-:W-:-:S02]  /*a8b0*/  FADD.FTZ R4, R168, R5 ;  /* 0x00000005a8047221 */ /* 0x000fc40000010000 */
[----:B------:R-:W3:Y:S01]  /*a8c0*/  MUFU.EX2 R155, R155 ;  /* 0x0000009b009b7308 */ /* 0x000ee20000000800 */
[----:B------:R-:W-:-:S01]  /*a8d0*/  FADD.FTZ R154, R152, R157 ;  /* 0x0000009d989a7221 */ /* 0x000fc20000010000 */
[----:B------:R-:W-:-:S03]  /*a8e0*/  FADD.FTZ R5, R179, R4 ;  /* 0x00000004b3057221 */ /* 0x000fc60000010000 */
[----:B--2---:R-:W-:Y:S01]  /*a8f0*/  FADD.FTZ R154, R153, R154 ;  /* 0x0000009a999a7221 */ /* 0x004fe20000010000 */
[----:B------:R-:W-:-:S02]  /*a900*/  FADD.FTZ R4, R160, R5 ;  /* 0x00000005a0047221 */ /* 0x000fc40000010000 */
[----:B------:R-:W2:Y:S01]  /*a910*/  MUFU.EX2 R159, R159 ;  /* 0x0000009f009f7308 */ /* 0x000ea20000000800 */
[----:B-1----:R-:W-:-:S07]  /*a920*/  FADD.FTZ R154, R183, R154 ;  /* 0x0000009ab79a7221 */ /* 0x002fce0000010000 */
[----:B------:R-:W1:Y:S01]  /*a930*/  MUFU.EX2 R170, R170 ;  /* 0x000000aa00aa7308 */ /* 0x000e620000000800 */
[----:B---3--:R-:W-:-:S07]  /*a940*/  FADD.FTZ R5, R155, R4 ;  /* 0x000000049b057221 */ /* 0x008fce0000010000 */
[----:B------:R-:W3:Y:S01]  /*a950*/  MUFU.EX2 R187, R162 ;  /* 0x000000a200bb7308 */ /* 0x000ee20000000800 */
[----:B--2---:R-:W-:-:S07]  /*a960*/  FADD.FTZ R154, R159, R154 ;  /* 0x0000009a9f9a7221 */ /* 0x004fce0000010000 */
        /* <DEDUP_REMOVED lines=9> */
[----:B---3--:R-:W-:-:S04]  /*aa00*/  FADD.FTZ R5, R171, R4 ;  /* 0x00000004ab057221 */ /* 0x008fc80000010000 */
[----:B------:R-:W-:Y:S01]  /*aa10*/  FADD.FTZ R4, R10, R5 ;  /* 0x000000050a047221 */ /* 0x000fe20000010000 */
[----:B--2---:R-:W-:-:S04]  /*aa20*/  FADD.FTZ R154, R165, R154 ;  /* 0x0000009aa59a7221 */ /* 0x004fc80000010000 */
[----:B-1----:R-:W-:Y:S01]  /*aa30*/  FADD.FTZ R5, R169, R154 ;  /* 0x0000009aa9057221 */ /* 0x002fe20000010000 */
[----:B------:R-:W-:Y:S06]  /*aa40*/  @!P0 BRA `(.L_x_841) ;  /* 0x0000000000048947 */ /* 0x000fec0003800000 */
[----:B------:R-:W-:Y:S01]  /*aa50*/  BPT.TRAP 0x1 ;  /* 0x000000040000795c */ /* 0x000fe20000300000 */
.L_x_841:
        /* <DEDUP_REMOVED lines=14> */
[----:B------:R-:W-:Y:S01]  /*ab40*/  FMUL.FTZ R31, R31, R11 ;  /* 0x0000000b1f1f7220 */ /* 0x000fe20000410000 */
[----:B------:R-:W-:Y:S01]  /*ab50*/  F2FP.SATFINITE.E4M3.F32.PACK_AB_MERGE_C R15, R159, R183, RZ ;  /* 0x000000b79f0f723e */ /* 0x000fe200048070ff */
[----:B------:R-:W-:Y:S01]  /*ab60*/  FMUL.FTZ R34, R34, R11 ;  /* 0x0000000b22227220 */ /* 0x000fe20000410000 */
[----:B------:R-:W-:Y:S01]  /*ab70*/  F2FP.SATFINITE.E4M3.F32.PACK_AB_MERGE_C R154, R169, R165, RZ ;  /* 0x000000a5a99a723e */ /* 0x000fe200048070ff */
[----:B------:R-:W-:Y:S01]  /*ab80*/  SYNCS.ARRIVE.TRANS64.RED.A1T0 RZ, [UR5], RZ ;  /* 0x000000ffffff79a7 */ /* 0x000fe20008100405 */
[----:B------:R-:W-:Y:S01]  /*ab90*/  UMOV UR5, UR36 ;  /* 0x0000002400057c82 */ /* 0x000fe20008000000 */
        /* <DEDUP_REMOVED lines=132> */
[----:B------:R-:W-:Y:S02]  /*b3e0*/  IMAD.MOV.U32 R11, RZ, RZ, R8 ;  /* 0x000000ffff0b7224 */ /* 0x000fe400078e0008 */
[----:B------:R-:W-:Y:S01]  /*b3f0*/  IMAD.MOV.U32 R10, RZ, RZ, R7 ;  /* 0x000000ffff0a7224 */ /* 0x000fe200078e0007 */
[----:B------:R-:W-:Y:S06]  /*b400*/  @P2 BRA `(.L_x_842) ;  /* 0xffffffd800242947 */ /* 0x000fec000383ffff */
[----:B------:R-:W-:-:S05]  /*b410*/  UMOV UR37, UR6 ;  /* 0x0000000600257c82 */ /* 0x000fca0008000000 */
.L_x_824:
[----:B------:R-:W-:Y:S06]  /*b420*/  BAR.ARV 0x8, 0x120 ;  /* 0x0204800000007b1d */ /* 0x000fec0000002000 */
[----:B------:R-:W-:Y:S05]  /*b430*/  @!P0 BRA `(.L_x_843) ;  /* 0x0000000000048947 */ /* 0x000fea0003800000 */
[----:B------:R-:W-:Y:S01]  /*b440*/  BPT.TRAP 0x1 ;  /* 0x000000040000795c */ /* 0x000fe20000300000 */
.L_x_843:
[----:B------:R-:W-:Y:S01]  /*b450*/  ULEA UR9, UR37, UR38, 0x3 ;  /* 0x0000002625097291 */ /* 0x000fe2000f8e183f */
[----:B------:R-:W-:-:S05]  /*b460*/  IMAD.U32 R0, RZ, RZ, UR36 ;  /* 0x00000024ff007e24 */ /* 0x000fca000f8e00ff */
[----:B------:R-:W-:-:S04]  /*b470*/  SHF.L.U32 R0, R0, 0x1f, RZ ;  /* 0x0000001f00007819 */ /* 0x000fc800000006ff */
[----:B------:R1:W2:Y:S01]  /*b480*/  SYNCS.PHASECHK.TRANS64.TRYWAIT P1, [UR9+0x28450], R0 ;  /* 0x02845000ff0075a7 */ /* 0x0002a20008020149 */
[----:B------:R-:W-:Y:S05]  /*b490*/  @!P0 BRA `(.L_x_844) ;  /* 0x0000000000048947 */ /* 0x000fea0003800000 */
[----:B------:R-:W-:Y:S01]  /*b4a0*/  BPT.TRAP 0x1 ;  /* 0x000000040000795c */ /* 0x000fe20000300000 */
.L_x_844:
[----:B--2---:R-:W-:Y:S05]  /*b4b0*/  @P1 BRA `(.L_x_845) ;  /* 0x0000000000081947 */ /* 0x004fea0003800000 */
[----:B------:R-:W2:Y:S02]  /*b4c0*/  SYNCS.PHASECHK.TRANS64.TRYWAIT P1, [UR9+0x28450], R0 ;  /* 0x02845000ff0075a7 */ /* 0x000ea40008020149 */
[----:B--2---:R-:W-:Y:S05]  /*b4d0*/  @!P1 BRA `(.L_x_846) ;  /* 0x0000006c00fc9947 */ /* 0x004fea0003800000 */
.L_x_845:
[----:B------:R-:W-:Y:S01]  /*b4e0*/  ULDC.64 UR4, c[0x0][0x9a0] ;  /* 0x0002680000047ab9 */ /* 0x000fe20000000a00 */
[----:B------:R-:W-:Y:S01]  /*b4f0*/  UIADD3 UR38, UR38, 0x8000, URZ ;  /* 0x0000800026267890 */ /* 0x000fe2000fffe03f */
[----:B------:R-:W-:Y:S01]  /*b500*/  WARPGROUP.ARRIVE ;  /* 0x00000000000079c5 */ /* 0x000fe20000000000 */
[----:B------:R-:W-:Y:S01]  /*b510*/  UISETP.NE.U32.AND UP0, UPT, UR4, URZ, UPT ;  /* 0x0000003f0400728c */ /* 0x000fe2000bf05070 */
[----:B------:R-:W-:Y:S01]  /*b520*/  IMAD.MOV.U32 R6, RZ, RZ, 0x3f800000 ;  /* 0x3f800000ff067424 */ /* 0x000fe200078e00ff */
[----:B------:R-:W-:Y:S02]  /*b530*/  USHF.R.U32.HI UR38, URZ, 0x4, UR38 ;  /* 0x000000043f267899 */ /* 0x000fe40008011626 */
[----:B------:R-:W-:Y:S02]  /*b540*/  UISETP.NE.AND.EX UP0, UPT, UR5, URZ, UPT, UP0 ;  /* 0x0000003f0500728c */ /* 0x000fe4000bf05300 */
[----:B------:R-:W-:-:S04]  /*b550*/  ULOP3.LUT UR38, UR38, 0x3fff, URZ, 0xc0, !UPT ;  /* 0x00003fff26267892 */ /* 0x000fc8000f8ec03f */
[----:B------:R-:W-:-:S05]  /*b560*/  PLOP3.LUT P1, PT, PT, PT, UP0, 0x80, 0x0 ;  /* 0x000000000000781c */ /* 0x000fca0003f2f008 */
[----:B------:R-:W-:Y:S01]  /*b570*/  @UP0 USHF.R.S32.HI UR8, URZ, 0x1f, UR44 ;  /* 0x0000001f3f080899 */ /* 0x000fe2000801142c */
[----:B------:R-:W-:Y:S01]  /*b580*/  @UP0 ULDC.64 UR10, c[0x0][0x9c8] ;  /* 0x00027200000a0ab9 */ /* 0x000fe20000000a00 */
[----:B------:R-:W-:Y:S02]  /*b590*/  @UP0 ULDC.64 UR12, c[0x0][0x9d0] ;  /* 0x00027400000c0ab9 */ /* 0x000fe40000000a00 */
[----:B------:R-:W-:Y:S02]  /*b5a0*/  @UP0 UIMAD UR8, UR8, UR10, URZ ;  /* 0x0000000a080802a4 */ /* 0x000fe4000f8e023f */
[----:B------:R-:W-:Y:S02]  /*b5b0*/  @UP0 UIMAD.WIDE.U32 UR6, UR44, UR10, URZ ;  /* 0x0000000a2c0602a5 */ /* 0x000fe4000f8e003f */
[----:B------:R-:W-:Y:S02]  /*b5c0*/  ULOP3.LUT UR10, UR38, 0x10000, URZ, 0xfc, !UPT ;  /* 0x00010000260a7892 */ /* 0x000fe4000f8efc3f */
[----:B------:R-:W-:-:S02]  /*b5d0*/  @UP0 UIMAD UR8, UR44, UR11, UR8 ;  /* 0x0000000b2c0802a4 */ /* 0x000fc4000f8e0208 */
[----:B------:R-:W-:Y:S02]  /*b5e0*/  @UP0 USHF.R.S32.HI UR11, URZ, 0x1f, UR47 ;  /* 0x0000001f3f0b0899 */ /* 0x000fe4000801142f */
[----:B------:R-:W-:Y:S02]  /*b5f0*/  ULEA UR10, UR37, UR10, 0xa ;  /* 0x0000000a250a7291 */ /* 0x000fe4000f8e503f */
[----:B------:R-:W-:Y:S02]  /*b600*/  @UP0 UIADD3 UR7, UR7, UR8, URZ ;  /* 0x0000000807070290 */ /* 0x000fe4000fffe03f */
[----:B------:R-:W-:Y:S02]  /*b610*/  @UP0 UIMAD UR8, UR11, UR12, URZ ;  /* 0x0000000c0b0802a4 */ /* 0x000fe4000f8e023f */
[----:B------:R-:W-:Y:S01]  /*b620*/  @UP0 UIMAD.WIDE.U32 UR6, UR47, UR12, UR6 ;  /* 0x0000000c2f0602a5 */ /* 0x000fe2000f8e0006 */
[----:B------:R-:W-:Y:S01]  /*b630*/  UMOV UR11, 0x80000020 ;  /* 0x80000020000b7882 */ /* 0x000fe20000000000 */
[----:B------:R-:W-:-:S09]  /*b640*/  @UP0 UIMAD UR8, UR47, UR13, UR8 ;  /* 0x0000000d2f0802a4 */ /* 0x000fd2000f8e0208 */
[----:B------:R-:W-:Y:S01]  /*b650*/  QGMMA.64x256x32.F32.E4M3.E4M3 R24, R188, gdesc[UR8], R24, gsb0 ;  /* 0x03e00008bc187df3 */ /* 0x000fe20008000818 */
[----:B------:R-:W-:Y:S02]  /*b660*/  @UP0 ULEA UR4, UP1, UR6, UR4, 0x2 ;  /* 0x0000000406040291 */ /* 0x000fe4000f82103f */
[----:B------:R-:W-:-:S04]  /*b670*/  @UP0 UIADD3 UR7, UR7, UR8, URZ ;  /* 0x0000000807070290 */ /* 0x000fc8000fffe03f */
[----:B------:R-:W-:Y:S01]  /*b680*/  @UP0 ULEA.HI.X UR5, UR6, UR5, UR7, 0x2, UP1 ;  /* 0x0000000506050291 */ /* 0x000fe200088f1407 */
[----:B------:R-:W-:-:S05]  /*b690*/  IMAD.U32 R2, RZ, RZ, UR4 ;  /* 0x00000004ff027e24 */ /* 0x000fca000f8e00ff */
[----:B--2---:R-:W-:-:S05]  /*b6a0*/  IMAD.U32 R3, RZ, RZ, UR5 ;  /* 0x00000005ff037e24 */ /* 0x004fca000f8e00ff */
[----:B------:R2:W3:Y:S01]  /*b6b0*/  @P1 LDG.E R6, desc[UR54][R2.64] ;  /* 0x0000003602061981 */ /* 0x0004e2000c1e1900 */
[----:B------:R-:W-:Y:S01]  /*b6c0*/  UIADD3 UR10, UR10, 0x2, URZ ;  /* 0x000000020a0a7890 */ /* 0x000fe2000fffe03f */
[----:B------:R-:W-:Y:S02]  /*b6d0*/  UMOV UR11, 0x80000020 ;  /* 0x80000020000b7882 */ /* 0x000fe40000000000 */
[----:B------:R-:W4:Y:S04]  /*b6e0*/  SHFL.BFLY PT, R9, R4, 0x2, 0x1f ;  /* 0x0c401f0004097f89 */ /* 0x000f2800000e0000 */
[----:B------:R-:W5:Y:S01]  /*b6f0*/  SHFL.BFLY PT, R10, R5, 0x2, 0x1f ;  /* 0x0c401f00050a7f89 */ /* 0x000f6200000e0000 */
[----:B----4-:R-:W-:-:S01]  /*b700*/  FADD.FTZ R9, R9, R4 ;  /* 0x0000000409097221 */ /* 0x010fc20000010000 */
[----:B-----5:R-:W-:-:S04]  /*b710*/  FADD.FTZ R10, R10, R5 ;  /* 0x000000050a0a7221 */ /* 0x020fc80000010000 */
[----:B-1----:R-:W1:Y:S04]  /*b720*/  SHFL.BFLY PT, R0, R9, 0x1, 0x1f ;  /* 0x0c201f0009007f89 */ /* 0x002e6800000e0000 */
[----:B------:R-:W4:Y:S01]  /*b730*/  SHFL.BFLY PT, R11, R10, 0x1, 0x1f ;  /* 0x0c201f000a0b7f89 */ /* 0x000f2200000e0000 */
[----:B--2---:R-:W-:Y:S02]  /*b740*/  IMAD.MOV.U32 R3, RZ, RZ, RZ ;  /* 0x000000ffff037224 */ /* 0x004fe400078e00ff */
[----:B-1----:R-:W-:Y:S01]  /*b750*/  FADD.FTZ R12, R9, R0 ;  /* 0x00000000090c7221 */ /* 0x002fe20000010000 */
[----:B----4-:R-:W-:-:S04]  /*b760*/  FADD.FTZ R13, R10, R11 ;  /* 0x0000000b0a0d7221 */ /* 0x010fc80000010000 */
        /* <DEDUP_REMOVED lines=8> */
[----:B------:R-:W1:Y:S08]  /*b7f0*/  @P2 MUFU.LG2 R5, R14 ;  /* 0x0000000e00052308 */ /* 0x000e700000000c00 */
[----:B------:R-:W2:Y:S01]  /*b800*/  @P3 MUFU.LG2 R10, R15 ;  /* 0x0000000f000a3308 */ /* 0x000ea20000000c00 */
[----:B------:R-:W-:Y:S02]  /*b810*/  WARPGROUP.DEPBAR.LE gsb0, 0x0 ;  /* 0x00008000000079c5 */ /* 0x000fe40000010000 */
[----:B------:R-:W-:-:S06]  /*b820*/  WARPGROUP.ARRIVE ;  /* 0x00000000000079c5 */ /* 0x000fcc0000000000 */
[----:B------:R-:W-:Y:S01]  /*b830*/  QGMMA.64x256x32.F32.E4M3.E4M3 R24, R184, gdesc[UR8], R24, gsb0 ;  /* 0x03e00008b8187df3 */ /* 0x000fe20008000818 */
[----:B------:R-:W4:Y:S01]  /*b840*/  @P1 MUFU.RCP R9, R13 ;  /* 0x0000000d00091308 */ /* 0x000f220000001000 */
[----:B------:R-:W-:Y:S02]  /*b850*/  IMAD.U32 R4, RZ, RZ, UR14 ;  /* 0x0000000eff047e24 */ /* 0x000fe4000f8e00ff */
[----:B------:R-:W-:Y:S02]  /*b860*/  IMAD.U32 R11, RZ, RZ, UR14 ;  /* 0x0000000eff0b7e24 */ /* 0x000fe4000f8e00ff */
[----:B-1----:R-:W-:Y:S01]  /*b870*/  @P2 FMUL.FTZ R5, R5, 0.69314718246459960938 ;  /* 0x3f31721805052820 */ /* 0x002fe20000410000 */
[----:B------:R-:W-:Y:S01]  /*b880*/  @P2 FMUL.FTZ R4, R4, 0.69314718246459960938 ;  /* 0x3f31721804042820 */ /* 0x000fe20000410000 */
[----:B------:R-:W-:Y:S01]  /*b890*/  @P3 FMUL.FTZ R12, R11, 0.69314718246459960938 ;  /* 0x3f3172180b0c3820 */ /* 0x000fe20000410000 */
[----:B--2---:R-:W-:Y:S01]  /*b8a0*/  @P3 FMUL.FTZ R11, R10, 0.69314718246459960938 ;  /* 0x3f3172180a0b3820 */ /* 0x004fe20000410000 */
[----:B------:R-:W-:-:S02]  /*b8b0*/  IMAD.MOV.U32 R2, RZ, RZ, -0x800000 ;  /* 0xff800000ff027424 */ /* 0x000fc400078e00ff */
[----:B------:R-:W-:Y:S01]  /*b8c0*/  @P2 FFMA.FTZ R2, R4, R7, R5 ;  /* 0x0000000704022223 */ /* 0x000fe20000010005 */
[----:B------:R-:W-:Y:S02]  /*b8d0*/  IMAD.MOV.U32 R0, RZ, RZ, -0x800000 ;  /* 0xff800000ff007424 */ /* 0x000fe400078e00ff */
[----:B------:R-:W-:Y:S01]  /*b8e0*/  @P3 FFMA.FTZ R0, R12, R8, R11 ;  /* 0x000000080c003223 */ /* 0x000fe2000001000b */
[-C--:B---3--:R-:W-:Y:S01]  /*b8f0*/  FMUL.FTZ R14, R3, R6.reuse ;  /* 0x00000006030e7220 */ /* 0x088fe20000410000 */
[----:B----4-:R-:W-:Y:S01]  /*b900*/  FMUL.FTZ R7, R9, R6 ;  /* 0x0000000609077220 */ /* 0x010fe20000410000 */
[----:B------:R-:W-:Y:S02]  /*b910*/  WARPGROUP.DEPBAR.LE gsb0, 0x0 ;  /* 0x00008000000079c5 */ /* 0x000fe40000010000 */
[----:B------:R-:W-:Y:S05]  /*b920*/  @!P0 BRA `(.L_x_847) ;  /* 0x0000000000048947 */ /* 0x000fea0003800000 */
[----:B------:R-:W-:Y:S01]  /*b930*/  BPT.TRAP 0x1 ;  /* 0x000000040000795c */ /* 0x000fe20000300000 */
.L_x_847:
[----:B------:R-:W-:Y:S01]  /*b940*/  UIADD3 UR4, UR9, 0x28460, URZ ;  /* 0x0002846009047890 */ /* 0x000fe2000fffe03f */
[-C--:B------:R-:W-:Y:S01]  /*b950*/  FMUL.FTZ R3, R28, R14.reuse ;  /* 0x0000000e1c037220 */ /* 0x080fe20000410000 */
[----:B------:R-:W-:Y:S01]  /*b960*/  UIADD3 UR37, UR37, 0x1, URZ ;  /* 0x0000000125257890 */ /* 0x000fe2000fffe03f */
[-C--:B------:R-:W-:Y:S01]  /*b970*/  FMUL.FTZ R5, R36, R14.reuse ;  /* 0x0000000e24057220 */ /* 0x080fe20000410000 */
[----:B------:R-:W-:Y:S01]  /*b980*/  UPRMT UR4, UR46, 0x654, UR4 ;  /* 0x000006542e047896 */ /* 0x000fe20008000004 */
        /* <DEDUP_REMOVED lines=51> */
[----:B------:R-:W-:Y:S01]  /*bcc0*/  SYNCS.ARRIVE.TRANS64.RED.A1T0 RZ, [UR4], RZ ;  /* 0x000000ffffff79a7 */ /* 0x000fe20008100404 */
        /* <DEDUP_REMOVED lines=76> */
[----:B------:R-:W-:Y:S01]  /*c190*/  PLOP3.LUT P0, PT, PT, PT, PT, 0x8, 0x0 ;  /* 0x000000000000781c */ /* 0x000fe20003f0e170 */
[----:B------:R-:W-:Y:S01]  /*c1a0*/  FMUL.FTZ R7, R151, R7 ;  /* 0x0000000797077220 */ /* 0x000fe20000410000 */
[----:B------:R-:W-:-:S02]  /*c1b0*/  UIADD3 UR59, UR59, 0x1, URZ ;  /* 0x000000013b3b7890 */ /* 0x000fc4000fffe03f */
[----:B------:R-:W-:Y:S02]  /*c1c0*/  USEL UR37, UR37, URZ, UP0 ;  /* 0x0000003f25257287 */ /* 0x000fe40008000000 */
[----:B------:R-:W-:-:S12]  /*c1d0*/  ULOP3.LUT UR36, UR36, UR4, URZ, 0x3c, !UPT ;  /* 0x0000000424247292 */ /* 0x000fd8000f8e3c3f */
.L_x_773:
[----:B------:R-:W1:Y:S08]  /*c1e0*/  S2UR UR46, SR_CgaCtaId ;  /* 0x00000000002e79c3 */ /* 0x000e700000008800 */
[----:B------:R-:W-:Y:S06]  /*c1f0*/  BAR.SYNC.DEFER_BLOCKING 0x5, 0x180 ;  /* 0x0146000000007b1d */ /* 0x000fec0000010000 */
[----:B------:R-:W-:-:S02]  /*c200*/  UMOV UR38, 0x400 ;  /* 0x0000040000267882 */ /* 0x000fc40000000000 */
[----:B-1----:R-:W-:-:S09]  /*c210*/  ULEA UR38, UR46, UR38, 0x18 ;  /* 0x000000262e267291 */ /* 0x002fd2000f8ec03f */
[----:B------:R-:W1:Y:S02]  /*c220*/  LDS R14, [UR38+0x284d0] ;  /* 0x0284d026ff0e7984 */ /* 0x000e640008000800 */
[----:B-1----:R-:W-:Y:S01]  /*c230*/  R2UR UR4, R14 ;  /* 0x000000000e0472ca */ /* 0x002fe200000e0000 */
[----:B------:R-:W-:Y:S06]  /*c240*/  BAR.ARV 0x4, 0x180 ;  /* 0x0106000000007b1d */ /* 0x000fec0000002000 */
[----:B------:R-:W-:Y:S08]  /*c250*/  @P0 BRA `(.L_x_848) ;  /* 0x0000001800f40947 */ /* 0x000ff00003800000 */
[----:B------:R-:W1:Y:S01]  /*c260*/  S2R R58, SR_TID.X ;  /* 0x00000000003a7919 */ /* 0x000e620000002100 */
[----:B------:R-:W-:Y:S01]  /*c270*/  ULDC.64 UR6, c[0x4][0x38] ;  /* 0x01000e0000067ab9 */ /* 0x000fe20000000a00 */
[----:B------:R-:W-:Y:S01]  /*c280*/  F2FP.BF16.F32.PACK_AB R17, R12, R57 ;  /* 0x000000390c11723e */ /* 0x000fe200000010ff */
[----:B------:R-:W-:Y:S01]  /*c290*/  ULDC UR10, c[0x0][0xa88] ;  /* 0x0002a200000a7ab9 */ /* 0x000fe20000000800 */
[----:B-1----:R-:W-:-:S05]  /*c2a0*/  IMAD.SHL.U32 R14, R58, 0x4, RZ ;  /* 0x000000043a0e7824 */ /* 0x002fca00078e00ff */
[----:B------:R-:W-:-:S04]  /*c2b0*/  LOP3.LUT R14, R14, 0xc, RZ, 0xc0, !PT ;  /* 0x0000000c0e0e7812 */ /* 0x000fc800078ec0ff */
[----:B------:R-:W-:-:S05]  /*c2c0*/  IADD3 R14, P0, R14, UR6, RZ ;  /* 0x000000060e0e7c10 */ /* 0x000fca000ff1e0ff */
[----:B------:R-:W-:Y:S01]  /*c2d0*/  IMAD.X R15, RZ, RZ, UR7, P0 ;  /* 0x00000007ff0f7e24 */ /* 0x000fe200080e06ff */
[----:B------:R-:W-:Y:S02]  /*c2e0*/  F2FP.BF16.F32.PACK_AB R5, R5, R32 ;  /* 0x000000200505723e */ /* 0x000fe400000010ff */
[----:B------:R-:W-:Y:S02]  /*c2f0*/  F2FP.BF16.F32.PACK_AB R6, R6, R33 ;  /* 0x000000210606723e */ /* 0x000fe400000010ff */
[----:B------:R-:W-:Y:S01]  /*c300*/  F2FP.BF16.F32.PACK_AB R25, R4, R25 ;  /* 0x000000190419723e */ /* 0x000fe200000010ff */
[----:B------:R1:W2:Y:S01]  /*c310*/  LDG.E.CONSTANT R14, desc[UR54][R14.64] ;  /* 0x000000360e0e7981 */ /* 0x0002a2000c1e9900 */
[----:B------:R-:W-:Y:S01]  /*c320*/  LOP3.LUT P0, R12, R58, 0x3, RZ, 0xc0, !PT ;  /* 0x000000033a0c7812 */ /* 0x000fe2000780c0ff */
[----:B------:R-:W-:Y:S01]  /*c330*/  USHF.R.S32.HI UR5, URZ, 0x1f, UR43 ;  /* 0x0000001f3f057899 */ /* 0x000fe2000801142b */
[----:B------:R-:W-:Y:S01]  /*c340*/  F2FP.BF16.F32.PACK_AB R21, R21, R64 ;  /* 0x000000401515723e */ /* 0x000fe200000010ff */
[----:B------:R-:W-:Y:S01]  /*c350*/  ULDC.64 UR6, c[0x0][0xb70] ;  /* 0x0002dc0000067ab9 */ /* 0x000fe20000000a00 */
[----:B------:R-:W-:Y:S01]  /*c360*/  ISETP.EQ.OR P0, PT, R12, 0x3, !P0 ;  /* 0x000000030c00780c */ /* 0x000fe20004702670 */
[----:B------:R-:W-:Y:S01]  /*c370*/  UIMAD UR5, UR5, UR6, URZ ;  /* 0x00000006050572a4 */ /* 0x000fe2000f8e023f */
[----:B------:R-:W-:Y:S01]  /*c380*/  F2FP.BF16.F32.PACK_AB R4, R20, R65 ;  /* 0x000000411404723e */ /* 0x000fe200000010ff */
[----:B------:R-:W-:Y:S01]  /*c390*/  UIMAD.WIDE.U32 UR8, UR43, UR6, URZ ;  /* 0x000000062b0872a5 */ /* 0x000fe2000f8e003f */
[----:B------:R-:W-:Y:S01]  /*c3a0*/  SEL R59, R5, R6, P0 ;  /* 0x00000006053b7207 */ /* 0x000fe20000000000 */
[----:B------:R-:W-:Y:S01]  /*c3b0*/  UIMAD UR5, UR43, UR7, UR5 ;  /* 0x000000072b0572a4 */ /* 0x000fe2000f8e0205 */
[----:B------:R-:W-:-:S02]  /*c3c0*/  SEL R12, R6, R5, P0 ;  /* 0x00000005060c7207 */ /* 0x000fc40000000000 */
[----:B------:R-:W-:Y:S01]  /*c3d0*/  F2FP.BF16.F32.PACK_AB R150, R150, R27 ;  /* 0x0000001b9696723e */ /* 0x000fe200000010ff */
[----:B------:R-:W-:Y:S01]  /*c3e0*/  UIADD3 UR5, UR9, UR5, URZ ;  /* 0x0000000509057290 */ /* 0x000fe2000fffe03f */
[----:B------:R-:W-:Y:S01]  /*c3f0*/  F2FP.BF16.F32.PACK_AB R7, R7, R26 ;  /* 0x0000001a0707723e */ /* 0x000fe200000010ff */
[----:B------:R-:W-:Y:S01]  /*c400*/  ULDC.64 UR6, c[0x0][0xb40] ;  /* 0x0002d00000067ab9 */ /* 0x000fe20000000a00 */
[----:B------:R-:W-:Y:S02]  /*c410*/  IADD3 R5, P5, R18, 0x20, RZ ;  /* 0x0000002012057810 */ /* 0x000fe40007fbe0ff */
[----:B------:R-:W-:Y:S02]  /*c420*/  SEL R75, R21, R4, P0 ;  /* 0x00000004154b7207 */ /* 0x000fe40000000000 */
[----:B------:R-:W-:Y:S02]  /*c430*/  F2FP.BF16.F32.PACK_AB R10, R10, R49 ;  /* 0x000000310a0a723e */ /* 0x000fe400000010ff */
[----:B------:R-:W-:-:S02]  /*c440*/  SEL R21, R4, R21, P0 ;  /* 0x0000001504157207 */ /* 0x000fc40000000000 */
[----:B------:R-:W-:Y:S02]  /*c450*/  SEL R139, R150, R7, P0 ;  /* 0x00000007968b7207 */ /* 0x000fe40000000000 */
[----:B------:R-:W-:Y:S02]  /*c460*/  SEL R49, R7, R150, P0 ;  /* 0x0000009607317207 */ /* 0x000fe40000000000 */
[----:B------:R-:W-:Y:S02]  /*c470*/  LOP3.LUT R4, R5, 0x380, RZ, 0xc0, !PT ;  /* 0x0000038005047812 */ /* 0x000fe400078ec0ff */
[----:B------:R-:W-:Y:S02]  /*c480*/  IADD3 R7, P6, R18, 0x40, RZ ;  /* 0x0000004012077810 */ /* 0x000fe40007fde0ff */
[----:B------:R-:W-:Y:S02]  /*c490*/  F2FP.BF16.F32.PACK_AB R9, R9, R40 ;  /* 0x000000280909723e */ /* 0x000fe400000010ff */
[----:B------:R-:W-:-:S02]  /*c4a0*/  F2FP.BF16.F32.PACK_AB R8, R8, R41 ;  /* 0x000000290808723e */ /* 0x000fc400000010ff */
[----:B------:R-:W-:Y:S02]  /*c4b0*/  SHF.R.U64 R4, R4, 0x3, RZ ;  /* 0x0000000304047819 */ /* 0x000fe400000012ff */
[----:B------:R-:W-:Y:S02]  /*c4c0*/  F2FP.BF16.F32.PACK_AB R51, R102, R51 ;  /* 0x000000336633723e */ /* 0x000fe400000010ff */
[----:B------:R-:W-:Y:S02]  /*c4d0*/  F2FP.BF16.F32.PACK_AB R50, R103, R50 ;  /* 0x000000326732723e */ /* 0x000fe400000010ff */
[----:B------:R-:W-:Y:S02]  /*c4e0*/  LOP3.LUT R6, R7, 0x380, RZ, 0xc0, !PT ;  /* 0x0000038007067812 */ /* 0x000fe400078ec0ff */
[----:B------:R-:W-:Y:S02]  /*c4f0*/  F2FP.BF16.F32.PACK_AB R56, R13, R56 ;  /* 0x000000380d38723e */ /* 0x000fe400000010ff */
[----:B------:R-:W-:-:S02]  /*c500*/  F2FP.BF16.F32.PACK_AB R104, R61, R104 ;  /* 0x000000683d68723e */ /* 0x000fc400000010ff */
[----:B------:R-:W-:Y:S02]  /*c510*/  SEL R61, R9, R8, P0 ;  /* 0x00000008093d7207 */ /* 0x000fe40000000000 */
[----:B------:R-:W-:Y:S02]  /*c520*/  SEL R13, R8, R9, P0 ;  /* 0x00000009080d7207 */ /* 0x000fe40000000000 */
[----:B------:R-:W-:Y:S02]  /*c530*/  F2FP.BF16.F32.PACK_AB R119, R119, R42 ;  /* 0x0000002a7777723e */ /* 0x000fe400000010ff */
[----:B------:R-:W-:Y:S02]  /*c540*/  IADD3 R9, P3, R18, 0x60, RZ ;  /* 0x0000006012097810 */ /* 0x000fe40007f7e0ff */
[----:B------:R-:W-:Y:S01]  /*c550*/  LOP3.LUT R4, R4, R5, RZ, 0x3c, !PT ;  /* 0x0000000504047212 */ /* 0x000fe200078e3cff */
[----:B------:R-:W-:Y:S01]  /*c560*/  IMAD.X R5, RZ, RZ, R19, P5 ;  /* 0x000000ffff057224 */ /* 0x000fe200028e0613 */
[----:B------:R-:W-:-:S02]  /*c570*/  SEL R131, R51, R50, P0 ;  /* 0x0000003233837207 */ /* 0x000fc40000000000 */
[----:B------:R-:W-:Y:S02]  /*c580*/  SEL R42, R50, R51, P0 ;  /* 0x00000033322a7207 */ /* 0x000fe40000000000 */
[----:B------:R-:W-:Y:S02]  /*c590*/  SHF.R.U64 R6, R6, 0x3, RZ ;  /* 0x0000000306067819 */ /* 0x000fe400000012ff */
[----:B------:R-:W-:Y:S02]  /*c5a0*/  F2FP.BF16.F32.PACK_AB R53, R53, R96 ;  /* 0x000000603535723e */ /* 0x000fe400000010ff */
[----:B------:R-:W-:Y:S02]  /*c5b0*/  F2FP.BF16.F32.PACK_AB R52, R52, R97 ;  /* 0x000000613434723e */ /* 0x000fe400000010ff */
[----:B------:R-:W-:Y:S02]  /*c5c0*/  IADD3 R51, P5, R18, 0x4020, RZ ;  /* 0x0000402012337810 */ /* 0x000fe40007fbe0ff */
[----:B------:R-:W-:-:S02]  /*c5d0*/  LOP3.LUT R8, R9, 0x380, RZ, 0xc0, !PT ;  /* 0x0000038009087812 */ /* 0x000fc400078ec0ff */
[----:B------:R-:W-:Y:S02]  /*c5e0*/  F2FP.BF16.F32.PACK_AB R24, R3, R24 ;  /* 0x000000180318723e */ /* 0x000fe400000010ff */
[----:B------:R-:W-:Y:S02]  /*c5f0*/  F2FP.BF16.F32.PACK_AB R44, R44, R89 ;  /* 0x000000592c2c723e */ /* 0x000fe400000010ff */
[----:B------:R-:W-:Y:S01]  /*c600*/  LOP3.LUT R6, R6, R7, RZ, 0x3c, !PT ;  /* 0x0000000706067212 */ /* 0x000fe200078e3cff */
[----:B------:R-:W-:Y:S01]  /*c610*/  IMAD.X R7, RZ, RZ, R19, P6 ;  /* 0x000000ffff077224 */ /* 0x000fe200030e0613 */
[----:B------:R-:W-:Y:S02]  /*c620*/  LOP3.LUT R99, R18, 0x380, RZ, 0xc0, !PT ;  /* 0x0000038012637812 */ /* 0x000fe400078ec0ff */
[----:B------:R-:W-:Y:S02]  /*c630*/  F2FP.BF16.F32.PACK_AB R37, R37, R80 ;  /* 0x000000502525723e */ /* 0x000fe400000010ff */
[----:B------:R-:W-:-:S02]  /*c640*/  F2FP.BF16.F32.PACK_AB R36, R36, R81 ;  /* 0x000000512424723e */ /* 0x000fc400000010ff */
[----:B------:R-:W-:Y:S02]  /*c650*/  SEL R89, R53, R52, P0 ;  /* 0x0000003435597207 */ /* 0x000fe40000000000 */
[----:B------:R-:W-:Y:S02]  /*c660*/  SEL R27, R52, R53, P0 ;  /* 0x00000035341b7207 */ /* 0x000fe40000000000 */
[----:B------:R-:W-:Y:S02]  /*c670*/  LOP3.LUT R50, R51, 0x380, RZ, 0xc0, !PT ;  /* 0x0000038033327812 */ /* 0x000fe400078ec0ff */
[----:B------:R-:W-:Y:S02]  /*c680*/  F2FP.BF16.F32.PACK_AB R124, R124, R125 ;  /* 0x0000007d7c7c723e */ /* 0x000fe400000010ff */
[----:B------:R-:W-:Y:S02]  /*c690*/  F2FP.BF16.F32.PACK_AB R117, R116, R117 ;  /* 0x000000757475723e */ /* 0x000fe400000010ff */
[----:B------:R-:W-:-:S02]  /*c6a0*/  IADD3 R53, P6, R18, 0x4040, RZ ;  /* 0x0000404012357810 */ /* 0x000fc40007fde0ff */
[----:B------:R-:W-:Y:S02]  /*c6b0*/  F2FP.BF16.F32.PACK_AB R70, R70, R109 ;  /* 0x0000006d4646723e */ /* 0x000fe400000010ff */
[----:B------:R-:W-:Y:S02]  /*c6c0*/  F2FP.BF16.F32.PACK_AB R41, R71, R108 ;  /* 0x0000006c4729723e */ /* 0x000fe400000010ff */
[----:B------:R-:W-:Y:S02]  /*c6d0*/  F2FP.BF16.F32.PACK_AB R118, R118, R43 ;  /* 0x0000002b7676723e */ /* 0x000fe400000010ff */
[----:B------:R-:W-:Y:S02]  /*c6e0*/  F2FP.BF16.F32.PACK_AB R128, R85, R128 ;  /* 0x000000805580723e */ /* 0x000fe400000010ff */
[----:B------:R-:W-:Y:S02]  /*c6f0*/  F2FP.BF16.F32.PACK_AB R129, R84, R129 ;  /* 0x000000815481723e */ /* 0x000fe400000010ff */
[----:B------:R-:W-:-:S02]  /*c700*/  SHF.R.U64 R8, R8, 0x3, RZ ;  /* 0x0000000308087819 */ /* 0x000fc400000012ff */
[----:B------:R-:W-:Y:S02]  /*c710*/  F2FP.BF16.F32.PACK_AB R66, R79, R66 ;  /* 0x000000424f42723e */ /* 0x000fe400000010ff */
[----:B------:R-:W-:Y:S02]  /*c720*/  F2FP.BF16.F32.PACK_AB R55, R94, R55 ;  /* 0x000000375e37723e */ /* 0x000fe400000010ff */
[----:B------:R-:W-:Y:S02]  /*c730*/  F2FP.BF16.F32.PACK_AB R54, R95, R54 ;  /* 0x000000365f36723e */ /* 0x000fe400000010ff */
[----:B------:R-:W-:Y:S02]  /*c740*/  SEL R57, R24, R25, P0 ;  /* 0x0000001918397207 */ /* 0x000fe40000000000 */
[----:B------:R-:W-:Y:S02]  /*c750*/  SEL R43, R25, R24, P0 ;  /* 0x00000018192b7207 */ /* 0x000fe40000000000 */
[----:B------:R-:W-:-:S02]  /*c760*/  SHF.R.U64 R99, R99, 0x3, RZ ;  /* 0x0000000363637819 */ /* 0x000fc400000012ff */
[----:B------:R-:W-:Y:S02]  /*c770*/  F2FP.BF16.F32.PACK_AB R76, R76, R121 ;  /* 0x000000794c4c723e */ /* 0x000fe400000010ff */
[----:B------:R-:W-:Y:S02]  /*c780*/  SEL R79, R37, R36, P0 ;  /* 0x00000024254f7207 */ /* 0x000fe40000000000 */
[----:B------:R-:W-:Y:S02]  /*c790*/  SEL R25, R36, R37, P0 ;  /* 0x0000002524197207 */ /* 0x000fe40000000000 */
[----:B------:R-:W-:Y:S02]  /*c7a0*/  SHF.R.U64 R50, R50, 0x3, RZ ;  /* 0x0000000332327819 */ /* 0x000fe400000012ff */
[----:B------:R-:W-:Y:S02]  /*c7b0*/  F2FP.BF16.F32.PACK_AB R142, R142, R31 ;  /* 0x0000001f8e8e723e */ /* 0x000fe400000010ff */
[----:B------:R-:W-:-:S02]  /*c7c0*/  SEL R121, R124, R117, P0 ;  /* 0x000000757c797207 */ /* 0x000fc40000000000 */
[----:B------:R-:W-:Y:S02]  /*c7d0*/  SEL R36, R117, R124, P0 ;  /* 0x0000007c75247207 */ /* 0x000fe40000000000 */
[----:B------:R-:W-:Y:S02]  /*c7e0*/  LOP3.LUT R52, R53, 0x380, RZ, 0xc0, !PT ;  /* 0x0000038035347812 */ /* 0x000fe400078ec0ff */
[----:B------:R-:W-:Y:S02]  /*c7f0*/  F2FP.BF16.F32.PACK_AB R101, R101, R144 ;  /* 0x000000906565723e */ /* 0x000fe400000010ff */
[----:B------:R-:W-:Y:S02]  /*c800*/  F2FP.BF16.F32.PACK_AB R100, R100, R145 ;  /* 0x000000916464723e */ /* 0x000fe400000010ff */
[----:B------:R-:W-:Y:S02]  /*c810*/  SEL R103, R128, R129, P0 ;  /* 0x0000008180677207 */ /* 0x000fe40000000000 */
[----:B------:R-:W-:-:S02]  /*c820*/  SEL R31, R129, R128, P0 ;  /* 0x00000080811f7207 */ /* 0x000fc40000000000 */
[----:B------:R-:W-:Y:S02]  /*c830*/  SEL R117, R70, R41, P0 ;  /* 0x0000002946757207 */ /* 0x000fe40000000000 */
[----:B------:R-:W-:Y:S02]  /*c840*/  SEL R37, R41, R70, P0 ;  /* 0x0000004629257207 */ /* 0x000fe40000000000 */
[----:B------:R-:W-:Y:S01]  /*c850*/  LOP3.LUT R8, R8, R9, RZ, 0x3c, !PT ;  /* 0x0000000908087212 */ /* 0x000fe200078e3cff */
[----:B------:R-:W-:Y:S01]  /*c860*/  IMAD.X R9, RZ, RZ, R19, P3 ;  /* 0x000000ffff097224 */ /* 0x000fe200018e0613 */
[----:B------:R-:W-:Y:S02]  /*c870*/  F2FP.BF16.F32.PACK_AB R3, R160, R161 ;  /* 0x000000a1a003723e */ /* 0x000fe400000010ff */
[----:B------:R-:W-:Y:S02]  /*c880*/  F2FP.BF16.F32.PACK_AB R158, R158, R159 ;  /* 0x0000009f9e9e723e */ /* 0x000fe400000010ff */
[----:B------:R-:W-:-:S02]  /*c890*/  SEL R129, R55, R54, P0 ;  /* 0x0000003637817207 */ /* 0x000fc40000000000 */
[----:B------:R-:W-:Y:S02]  /*c8a0*/  SEL R41, R54, R55, P0 ;  /* 0x0000003736297207 */ /* 0x000fe40000000000 */
[----:B------:R-:W-:Y:S01]  /*c8b0*/  LOP3.LUT R98, R99, R18, RZ, 0x3c, !PT ;  /* 0x0000001263627212 */ /* 0x000fe200078e3cff */
[--C-:B------:R-:W-:Y:S01]  /*c8c0*/  IMAD.MOV.U32 R99, RZ, RZ, R19.reuse ;  /* 0x000000ffff637224 */ /* 0x100fe200078e0013 */
[----:B------:R-:W-:Y:S02]  /*c8d0*/  IADD3 R55, P3, R18, 0x4060, RZ ;  /* 0x0000406012377810 */ /* 0x000fe40007f7e0ff */
[----:B------:R-:W-:Y:S01]  /*c8e0*/  LOP3.LUT R50, R50, R51, RZ, 0x3c, !PT ;  /* 0x0000003332327212 */ /* 0x000fe200078e3cff */
[----:B------:R-:W-:Y:S01]  /*c8f0*/  IMAD.X R51, RZ, RZ, R19, P5 ;  /* 0x000000ffff337224 */ /* 0x000fe200028e0613 */
[----:B------:R-:W-:Y:S02]  /*c900*/  SHF.R.U64 R52, R52, 0x3, RZ ;  /* 0x0000000334347819 */ /* 0x000fe400000012ff */
[----:B------:R-:W-:-:S02]  /*c910*/  SEL R107, R101, R100, P0 ;  /* 0x00000064656b7207 */ /* 0x000fc40000000000 */
[----:B------:R-:W-:Y:S02]  /*c920*/  SEL R33, R100, R101, P0 ;  /* 0x0000006564217207 */ /* 0x000fe40000000000 */
[----:B------:R-:W-:Y:S02]  /*c930*/  F2FP.BF16.F32.PACK_AB R11, R11, R48 ;  /* 0x000000300b0b723e */ /* 0x000fe400000010ff */
[----:B------:R-:W-:Y:S02]  /*c940*/  SEL R101, R3, R158, P0 ;  /* 0x0000009e03657207 */ /* 0x000fe40000000000 */
[----:B------:R-:W-:Y:S01]  /*c950*/  SEL R109, R158, R3, P0 ;  /* 0x000000039e6d7207 */ /* 0x000fe20000000000 */
[----:B------:R-:W-:Y:S01]  /*c960*/  VIADD R3, R196, UR42 ;  /* 0x0000002ac4037c36 */ /* 0x000fe20008000000 */
[----:B------:R-:W-:Y:S02]  /*c970*/  LOP3.LUT R54, R55, 0x380, RZ, 0xc0, !PT ;  /* 0x0000038037367812 */ /* 0x000fe400078ec0ff */
[----:B------:R-:W-:Y:S01]  /*c980*/  LOP3.LUT R52, R52, R53, RZ, 0x3c, !PT ;  /* 0x0000003534347212 */ /* 0x000fe200078e3cff */
[----:B------:R-:W-:Y:S01]  /*c990*/  IMAD.X R53, RZ, RZ, R19, P6 ;  /* 0x000000ffff357224 */ /* 0x000fe200030e0613 */
[----:B------:R-:W-:-:S02]  /*c9a0*/  MOV R108, R98 ;  /* 0x00000062006c7202 */ /* 0x000fc40000000f00 */
[----:B------:R-:W-:Y:S02]  /*c9b0*/  MOV R99, R50 ;  /* 0x0000003200637202 */ /* 0x000fe40000000f00 */
[----:B------:R-:W-:Y:S02]  /*c9c0*/  SEL R65, R11, R10, P0 ;  /* 0x0000000a0b417207 */ /* 0x000fe40000000000 */
[----:B-1----:R-:W-:Y:S01]  /*c9d0*/  SEL R15, R10, R11, P0 ;  /* 0x0000000b0a0f7207 */ /* 0x002fe20000000000 */
[----:B------:R-:W-:Y:S01]  /*c9e0*/  VIADD R10, R3, 0x8 ;  /* 0x00000008030a7836 */ /* 0x000fe20000000000 */
[----:B------:R-:W-:Y:S02]  /*c9f0*/  SHF.R.U64 R54, R54, 0x3, RZ ;  /* 0x0000000336367819 */ /* 0x000fe400000012ff */
[----:B------:R-:W-:Y:S02]  /*ca00*/  F2FP.BF16.F32.PACK_AB R77, R77, R120 ;  /* 0x000000784d4d723e */ /* 0x000fe400000010ff */
[----:B------:R-:W-:-:S02]  /*ca10*/  LOP3.LUT P1, RZ, R195, 0x3, RZ, 0xc0, !PT ;  /* 0x00000003c3ff7812 */ /* 0x000fc4000782c0ff */
[----:B------:R-:W-:Y:S02]  /*ca20*/  IADD3 R11, P4, R18, 0x4000, RZ ;  /* 0x00004000120b7810 */ /* 0x000fe40007f9e0ff */
[----:B------:R-:W-:Y:S02]  /*ca30*/  MOV R98, R52 ;  /* 0x0000003400627202 */ /* 0x000fe40000000f00 */
[----:B------:R-:W-:Y:S02]  /*ca40*/  F2FP.BF16.F32.PACK_AB R62, R87, R62 ;  /* 0x0000003e573e723e */ /* 0x000fe400000010ff */
[----:B------:R-:W-:Y:S02]  /*ca50*/  F2FP.BF16.F32.PACK_AB R143, R143, R30 ;  /* 0x0000001e8f8f723e */ /* 0x000fe400000010ff */
[----:B------:R-:W-:Y:S01]  /*ca60*/  LOP3.LUT R54, R54, R55, RZ, 0x3c, !PT ;  /* 0x0000003736367212 */ /* 0x000fe200078e3cff */
[----:B------:R-:W-:Y:S01]  /*ca70*/  IMAD.X R55, RZ, RZ, R19, P3 ;  /* 0x000000ffff377224 */ /* 0x000fe200018e0613 */
[----:B------:R-:W-:-:S02]  /*ca80*/  F2FP.BF16.F32.PACK_AB R29, R29, R72 ;  /* 0x000000481d1d723e */ /* 0x000fc400000010ff */
[----:B------:R-:W-:Y:S02]  /*ca90*/  F2FP.BF16.F32.PACK_AB R28, R28, R73 ;  /* 0x000000491c1c723e */ /* 0x000fe400000010ff */
[----:B------:R-:W-:Y:S02]  /*caa0*/  SEL R87, R77, R76, P0 ;  /* 0x0000004c4d577207 */ /* 0x000fe40000000000 */
[----:B------:R-:W-:Y:S02]  /*cab0*/  SEL R30, R76, R77, P0 ;  /* 0x0000004d4c1e7207 */ /* 0x000fe40000000000 */
[----:B------:R-:W-:Y:S02]  /*cac0*/  ISETP.GE.OR P2, PT, R10, UR10, P1 ;  /* 0x0000000a0a007c0c */ /* 0x000fe40008f46670 */
[----:B------:R-:W-:Y:S02]  /*cad0*/  F2FP.BF16.F32.PACK_AB R105, R60, R105 ;  /* 0x000000693c69723e */ /* 0x000fe400000010ff */
[----:B------:R-:W-:-:S02]  /*cae0*/  LOP3.LUT R10, R11, 0x380, RZ, 0xc0, !PT ;  /* 0x000003800b0a7812 */ /* 0x000fc400078ec0ff */
[----:B------:R-:W-:Y:S02]  /*caf0*/  IADD3 R77, P3, R18, 0x8060, RZ ;  /* 0x00008060124d7810 */ /* 0x000fe40007f7e0ff */
[----:B------:R-:W-:Y:S02]  /*cb00*/  F2FP.BF16.F32.PACK_AB R67, R78, R67 ;  /* 0x000000434e43723e */ /* 0x000fe400000010ff */
[----:B------:R-:W-:Y:S02]  /*cb10*/  SEL R71, R29, R28, P0 ;  /* 0x0000001c1d477207 */ /* 0x000fe40000000000 */
[----:B------:R-:W-:Y:S02]  /*cb20*/  SEL R24, R28, R29, P0 ;  /* 0x0000001d1c187207 */ /* 0x000fe40000000000 */
[----:B------:R-:W-:Y:S02]  /*cb30*/  SEL R81, R104, R105, P0 ;  /* 0x0000006968517207 */ /* 0x000fe40000000000 */
[----:B------:R-:W-:-:S02]  /*cb40*/  SEL R28, R105, R104, P0 ;  /* 0x00000068691c7207 */ /* 0x000fc40000000000 */
[----:B------:R-:W-:Y:S02]  /*cb50*/  SHF.R.U64 R10, R10, 0x3, RZ ;  /* 0x000000030a0a7819 */ /* 0x000fe400000012ff */
[----:B------:R-:W-:Y:S02]  /*cb60*/  LOP3.LUT R76, R77, 0x380, RZ, 0xc0, !PT ;  /* 0x000003804d4c7812 */ /* 0x000fe400078ec0ff */
[----:B------:R-:W-:Y:S02]  /*cb70*/  F2FP.BF16.F32.PACK_AB R63, R86, R63 ;  /* 0x0000003f563f723e */ /* 0x000fe400000010ff */
[----:B------:R-:W-:Y:S02]  /*cb80*/  F2FP.BF16.F32.PACK_AB R112, R69, R112 ;  /* 0x000000704570723e */ /* 0x000fe400000010ff */
[----:B------:R-:W-:Y:S02]  /*cb90*/  MOV R104, R6 ;  /* 0x0000000600687202 */ /* 0x000fe40000000f00 */
[----:B------:R-:W-:-:S02]  /*cba0*/  F2FP.BF16.F32.PACK_AB R126, R126, R39 ;  /* 0x000000277e7e723e */ /* 0x000fc400000010ff */
[----:B------:R-:W-:Y:S02]  /*cbb0*/  SEL R69, R56, R17, P0 ;  /* 0x0000001138457207 */ /* 0x000fe40000000000 */
[----:B------:R-:W-:Y:S02]  /*cbc0*/  SEL R20, R17, R56, P0 ;  /* 0x0000003811147207 */ /* 0x000fe40000000000 */
[----:B------:R-:W-:Y:S02]  /*cbd0*/  IADD3 R73, P6, R18, 0x8040, RZ ;  /* 0x0000804012497810 */ /* 0x000fe40007fde0ff */
[----:B------:R-:W-:Y:S02]  /*cbe0*/  SEL R123, R67, R66, P0 ;  /* 0x00000042437b7207 */ /* 0x000fe40000000000 */
[----:B------:R-:W-:Y:S02]  /*cbf0*/  SEL R39, R66, R67, P0 ;  /* 0x0000004342277207 */ /* 0x000fe40000000000 */
[----:B------:R-:W-:Y:S01]  /*cc00*/  LOP3.LUT R10, R10, R11, RZ, 0x3c, !PT ;  /* 0x0000000b0a0a7212 */ /* 0x000fe200078e3cff */
[----:B------:R-:W-:Y:S01]  /*cc10*/  IMAD.X R11, RZ, RZ, R19, P4 ;  /* 0x000000ffff0b7224 */ /* 0x000fe200020e0613 */
[----:B------:R-:W-:-:S02]  /*cc20*/  IADD3 R67, P5, R18, 0x8020, RZ ;  /* 0x0000802012437810 */ /* 0x000fc40007fbe0ff */
[----:B------:R-:W-:Y:S02]  /*cc30*/  SHF.R.U64 R76, R76, 0x3, RZ ;  /* 0x000000034c4c7819 */ /* 0x000fe400000012ff */
[----:B------:R-:W-:Y:S02]  /*cc40*/  SEL R125, R63, R62, P0 ;  /* 0x0000003e3f7d7207 */ /* 0x000fe40000000000 */
[----:B------:R-:W-:Y:S02]  /*cc50*/  SEL R40, R62, R63, P0 ;  /* 0x0000003f3e287207 */ /* 0x000fe40000000000 */
[----:B------:R-:W-:Y:S02]  /*cc60*/  IADD3 R63, P4, R18, 0x8000, RZ ;  /* 0x00008000123f7810 */ /* 0x000fe40007f9e0ff */
[----:B------:R-:W-:Y:S02]  /*cc70*/  LOP3.LUT R72, R73, 0x380, RZ, 0xc0, !PT ;  /* 0x0000038049487812 */ /* 0x000fe400078ec0ff */
[----:B------:R-:W-:-:S02]  /*cc80*/  LOP3.LUT R66, R67, 0x380, RZ, 0xc0, !PT ;  /* 0x0000038043427812 */ /* 0x000fc400078ec0ff */
[----:B------:R-:W-:Y:S01]  /*cc90*/  LOP3.LUT R76, R76, R77, RZ, 0x3c, !PT ;  /* 0x0000004d4c4c7212 */ /* 0x000fe200078e3cff */
[----:B------:R-:W-:Y:S01]  /*cca0*/  IMAD.X R77, RZ, RZ, R19, P3 ;  /* 0x000000ffff4d7224 */ /* 0x000fe200018e0613 */
[----:B------:R-:W-:Y:S02]  /*ccb0*/  F2FP.BF16.F32.PACK_AB R156, R156, R157 ;  /* 0x0000009d9c9c723e */ /* 0x000fe400000010ff */
[----:B------:R-:W-:Y:S02]  /*ccc0*/  F2FP.BF16.F32.PACK_AB R155, R154, R155 ;  /* 0x0000009b9a9b723e */ /* 0x000fe400000010ff */
[----:B------:R-:W-:Y:S02]  /*ccd0*/  F2FP.BF16.F32.PACK_AB R113, R68, R113 ;  /* 0x000000714471723e */ /* 0x000fe400000010ff */
[----:B------:R-:W-:Y:S02]  /*cce0*/  F2FP.BF16.F32.PACK_AB R152, R152, R153 ;  /* 0x000000999898723e */ /* 0x000fe400000010ff */
[----:B------:R-:W-:-:S02]  /*ccf0*/  F2FP.BF16.F32.PACK_AB R149, R148, R149 ;  /* 0x000000959495723e */ /* 0x000fc400000010ff */
[----:B------:R-:W-:Y:S02]  /*cd00*/  LOP3.LUT R62, R63, 0x380, RZ, 0xc0, !PT ;  /* 0x000003803f3e7812 */ /* 0x000fe400078ec0ff */
[----:B------:R-:W-:Y:S02]  /*cd10*/  SHF.R.U64 R72, R72, 0x3, RZ ;  /* 0x0000000348487819 */ /* 0x000fe400000012ff */
[----:B------:R-:W-:Y:S02]  /*cd20*/  IADD3 R91, P3, R18, 0xc060, RZ ;  /* 0x0000c060125b7810 */ /* 0x000fe40007f7e0ff */
[----:B------:R-:W-:Y:S02]  /*cd30*/  F2FP.BF16.F32.PACK_AB R140, R140, R141 ;  /* 0x0000008d8c8c723e */ /* 0x000fe400000010ff */
[----:B------:R-:W-:Y:S02]  /*cd40*/  F2FP.BF16.F32.PACK_AB R133, R132, R133 ;  /* 0x000000858485723e */ /* 0x000fe400000010ff */
[----:B------:R-:W-:-:S02]  /*cd50*/  F2FP.BF16.F32.PACK_AB R93, R93, R136 ;  /* 0x000000885d5d723e */ /* 0x000fc400000010ff */
[----:B------:R-:W-:Y:S02]  /*cd60*/  F2FP.BF16.F32.PACK_AB R92, R92, R137 ;  /* 0x000000895c5c723e */ /* 0x000fe400000010ff */
[----:B------:R-:W-:Y:S02]  /*cd70*/  F2FP.BF16.F32.PACK_AB R46, R111, R46 ;  /* 0x0000002e6f2e723e */ /* 0x000fe400000010ff */
[----:B------:R-:W-:Y:S02]  /*cd80*/  F2FP.BF16.F32.PACK_AB R127, R127, R38 ;  /* 0x000000267f7f723e */ /* 0x000fe400000010ff */
[----:B------:R-:W-:Y:S01]  /*cd90*/  SHF.R.U64 R66, R66, 0x3, RZ ;  /* 0x0000000342427819 */ /* 0x000fe200000012ff */
[----:B--2---:R-:W-:Y:S01]  /*cda0*/  SHFL.IDX PT, R101, R101, R14, 0x1c1f ;  /* 0x001c1f0e65657589 */ /* 0x004fe200000e0000 */
[----:B------:R-:W-:Y:S02]  /*cdb0*/  LOP3.LUT R50, R14, 0x2, RZ, 0x3c, !PT ;  /* 0x000000020e327812 */ /* 0x000fe400078e3cff */
[----:B------:R-:W-:Y:S01]  /*cdc0*/  SEL R83, R112, R113, P0 ;  /* 0x0000007170537207 */ /* 0x000fe20000000000 */
[----:B------:R-:W-:Y:S01]  /*cdd0*/  SHFL.IDX PT, R57, R57, R14, 0x1c1f ;  /* 0x001c1f0e39397589 */ /* 0x000fe200000e0000 */
[----:B------:R-:W-:-:S02]  /*cde0*/  SEL R29, R113, R112, P0 ;  /* 0x00000070711d7207 */ /* 0x000fc40000000000 */
[----:B------:R-:W-:Y:S01]  /*cdf0*/  SEL R111, R156, R155, P0 ;  /* 0x0000009b9c6f7207 */ /* 0x000fe20000000000 */
[----:B------:R-:W1:Y:S01]  /*ce00*/  SHFL.IDX PT, R52, R109, R50, 0x1c1f ;  /* 0x001c1f326d347589 */ /* 0x000e6200000e0000 */
[----:B------:R-:W-:Y:S02]  /*ce10*/  SEL R38, R155, R156, P0 ;  /* 0x0000009c9b267207 */ /* 0x000fe40000000000 */
[----:B------:R-:W-:Y:S01]  /*ce20*/  F2FP.BF16.F32.PACK_AB R134, R134, R35 ;  /* 0x000000238686723e */ /* 0x000fe200000010ff */
[----:B------:R-:W2:Y:S01]  /*ce30*/  SHFL.IDX PT, R6, R43, R50, 0x1c1f ;  /* 0x001c1f322b067589 */ /* 0x000ea200000e0000 */
[----:B------:R-:W-:Y:S02]  /*ce40*/  F2FP.BF16.F32.PACK_AB R135, R135, R34 ;  /* 0x000000228787723e */ /* 0x000fe400000010ff */
[----:B------:R-:W-:Y:S01]  /*ce50*/  SEL R113, R152, R149, P0 ;  /* 0x0000009598717207 */ /* 0x000fe20000000000 */
[----:B------:R-:W-:Y:S01]  /*ce60*/  SHFL.IDX PT, R65, R65, R14, 0x1c1f ;  /* 0x001c1f0e41417589 */ /* 0x000fe200000e0000 */
[----:B------:R-:W-:-:S02]  /*ce70*/  SHF.R.U64 R62, R62, 0x3, RZ ;  /* 0x000000033e3e7819 */ /* 0x000fc400000012ff */
[----:B------:R-:W-:Y:S01]  /*ce80*/  LOP3.LUT R72, R72, R73, RZ, 0x3c, !PT ;  /* 0x0000004948487212 */ /* 0x000fe200078e3cff */
[----:B------:R-:W-:Y:S01]  /*ce90*/  SHFL.IDX PT, R56, R15, R50, 0x1c1f ;  /* 0x001c1f320f387589 */ /* 0x000fe200000e0000 */
[----:B------:R-:W-:Y:S01]  /*cea0*/  LOP3.LUT R90, R91, 0x380, RZ, 0xc0, !PT ;  /* 0x000003805b5a7812 */ /* 0x000fe200078ec0ff */
[----:B------:R-:W-:Y:S01]  /*ceb0*/  IMAD.X R73, RZ, RZ, R19, P6 ;  /* 0x000000ffff497224 */ /* 0x000fe200030e0613 */
        /* <DEDUP_REMOVED lines=8> */
[----:B------:R-:W-:Y:S02]  /*cf40*/  F2FP.BF16.F32.PACK_AB R45, R45, R88 ;  /* 0x000000582d2d723e */ /* 0x000fe400000010ff */
[----:B------:R-:W-:Y:S01]  /*cf50*/  LOP3.LUT R66, R66, R67, RZ, 0x3c, !PT ;  /* 0x0000004342427212 */ /* 0x000fe200078e3cff */
[--C-:B------:R-:W-:Y:S01]  /*cf60*/  IMAD.X R67, RZ, RZ, R19.reuse, P5 ;  /* 0x000000ffff437224 */ /* 0x100fe200028e0613 */
[----:B------:R-:W-:Y:S01]  /*cf70*/  IADD3 R93, P6, R18, 0xc040, RZ ;  /* 0x0000c040125d7810 */ /* 0x000fe20007fde0ff */
[----:B------:R-:W-:Y:S01]  /*cf80*/  SHFL.IDX PT, R61, R61, R14, 0x1c1f ;  /* 0x001c1f0e3d3d7589 */ /* 0x000fe200000e0000 */
[----:B------:R-:W-:Y:S02]  /*cf90*/  MOV R106, R4 ;  /* 0x00000004006a7202 */ /* 0x000fe40000000f00 */
[----:B------:R-:W-:Y:S01]  /*cfa0*/  LOP3.LUT R62, R62, R63, RZ, 0x3c, !PT ;  /* 0x0000003f3e3e7212 */ /* 0x000fe200078e3cff */
[----:B------:R-:W-:Y:S01]  /*cfb0*/  IMAD.X R63, RZ, RZ, R19, P4 ;  /* 0x000000ffff3f7224 */ /* 0x000fe200020e0613 */
[----:B------:R-:W-:Y:S01]  /*cfc0*/  IADD3 R95, P5, R18, 0xc020, RZ ;  /* 0x0000c020125f7810 */ /* 0x000fe20007fbe0ff */
[----:B------:R-:W-:Y:S01]  /*cfd0*/  SHFL.IDX PT, R113, R113, R14, 0x1c1f ;  /* 0x001c1f0e71717589 */ /* 0x000fe200000e0000 */
[----:B------:R-:W-:-:S02]  /*cfe0*/  SHF.R.U64 R90, R90, 0x3, RZ ;  /* 0x000000035a5a7819 */ /* 0x000fc400000012ff */
[----:B-1----:R-:W-:Y:S01]  /*cff0*/  SEL R5, R101, R52, P0 ;  /* 0x0000003465057207 */ /* 0x002fe20000000000 */
[----:B------:R-:W-:Y:S01]  /*d000*/  SHFL.IDX PT, R80, R35, R50, 0x1c1f ;  /* 0x001c1f3223507589 */ /* 0x000fe200000e0000 */
[----:B------:R-:W-:Y:S02]  /*d010*/  SEL R7, R52, R101, P0 ;  /* 0x0000006534077207 */ /* 0x000fe40000000000 */
[----:B------:R-:W-:Y:S01]  /*d020*/  MOV R55, R54 ;  /* 0x0000003600377202 */ /* 0x000fe20000000f00 */
[----:B------:R-:W1:Y:S01]  /*d030*/  SHFL.IDX PT, R52, R12, R50, 0x1c1f ;  /* 0x001c1f320c347589 */ /* 0x000e6200000e0000 */
[----:B------:R-:W-:Y:S02]  /*d040*/  SEL R85, R45, R44, P0 ;  /* 0x0000002c2d557207 */ /* 0x000fe40000000000 */
[----:B------:R-:W-:Y:S01]  /*d050*/  IADD3 R97, P4, R18, 0xc000, RZ ;  /* 0x0000c00012617810 */ /* 0x000fe20007f9e0ff */
[----:B------:R3:W4:Y:S01]  /*d060*/  SHFL.IDX PT, R54, R13, R50, 0x1c1f ;  /* 0x001c1f320d367589 */ /* 0x00072200000e0000 */
[----:B------:R-:W-:-:S02]  /*d070*/  LOP3.LUT R92, R93, 0x380, RZ, 0xc0, !PT ;  /* 0x000003805d5c7812 */ /* 0x000fc400078ec0ff */
[----:B------:R-:W-:Y:S01]  /*d080*/  SEL R26, R44, R45, P0 ;  /* 0x0000002d2c1a7207 */ /* 0x000fe20000000000 */
[----:B------:R-:W-:Y:S01]  /*d090*/  SHFL.IDX PT, R115, R115, R14, 0x1c1f ;  /* 0x001c1f0e73737589 */ /* 0x000fe200000e0000 */
[----:B------:R-:W-:Y:S02]  /*d0a0*/  LOP3.LUT R94, R95, 0x380, RZ, 0xc0, !PT ;  /* 0x000003805f5e7812 */ /* 0x000fe400078ec0ff */
[----:B------:R-:W-:Y:S01]  /*d0b0*/  LOP3.LUT R90, R90, R91, RZ, 0x3c, !PT ;  /* 0x0000005b5a5a7212 */ /* 0x000fe200078e3cff */
[----:B------:R-:W-:Y:S01]  /*d0c0*/  SHFL.IDX PT, R34, R34, R50, 0x1c1f ;  /* 0x001c1f3222227589 */ /* 0x000fe200000e0000 */
[----:B------:R-:W-:Y:S01]  /*d0d0*/  IMAD.X R91, RZ, RZ, R19, P3 ;  /* 0x000000ffff5b7224 */ /* 0x000fe200018e0613 */
[----:B------:R-:W-:Y:S02]  /*d0e0*/  F2FP.BF16.F32.PACK_AB R47, R110, R47 ;  /* 0x0000002f6e2f723e */ /* 0x000fe400000010ff */
[----:B------:R-:W-:Y:S01]  /*d0f0*/  SHFL.IDX PT, R69, R69, R14, 0x1c1f ;  /* 0x001c1f0e45457589 */ /* 0x000fe200000e0000 */
[----:B------:R-:W-:-:S02]  /*d100*/  LOP3.LUT R96, R97, 0x380, RZ, 0xc0, !PT ;  /* 0x0000038061607812 */ /* 0x000fc400078ec0ff */
[----:B------:R-:W-:Y:S01]  /*d110*/  SHF.R.U64 R92, R92, 0x3, RZ ;  /* 0x000000035c5c7819 */ /* 0x000fe200000012ff */
[----:B------:R-:W-:Y:S01]  /*d120*/  SHFL.IDX PT, R121, R121, R14, 0x1c1f ;  /* 0x001c1f0e79797589 */ /* 0x000fe200000e0000 */
[----:B------:R-:W-:Y:S02]  /*d130*/  MOV R63, R62 ;  /* 0x0000003e003f7202 */ /* 0x000fe40000000f00 */
[----:B------:R-:W-:Y:S01]  /*d140*/  MOV R53, R72 ;  /* 0x0000004800357202 */ /* 0x000fe20000000f00 */
[----:B------:R-:W-:Y:S01]  /*d150*/  SHFL.IDX PT, R20, R20, R50, 0x1c1f ;  /* 0x001c1f3214147589 */ /* 0x000fe200000e0000 */
[----:B------:R-:W-:Y:S02]  /*d160*/  SHF.R.U64 R94, R94, 0x3, RZ ;  /* 0x000000035e5e7819 */ /* 0x000fe400000012ff */
[----:B--2---:R-:W-:Y:S01]  /*d170*/  SEL R4, R57, R6, P0 ;  /* 0x0000000639047207 */ /* 0x004fe20000000000 */
[----:B------:R-:W-:Y:S01]  /*d180*/  SHFL.IDX PT, R36, R36, R50, 0x1c1f ;  /* 0x001c1f3224247589 */ /* 0x000fe200000e0000 */
[----:B------:R-:W-:-:S02]  /*d190*/  SEL R6, R6, R57, P0 ;  /* 0x0000003906067207 */ /* 0x000fc40000000000 */
[----:B------:R-:W-:Y:S01]  /*d1a0*/  SEL R133, R47, R46, P0 ;  /* 0x0000002e2f857207 */ /* 0x000fe20000000000 */
[----:B------:R-:W-:Y:S01]  /*d1b0*/  BAR.SYNC.DEFER_BLOCKING 0x1, 0x100 ;  /* 0x0044000000007b1d */ /* 0x000fe20000010000 */
[----:B------:R-:W-:Y:S02]  /*d1c0*/  SEL R44, R46, R47, P0 ;  /* 0x0000002f2e2c7207 */ /* 0x000fe40000000000 */
[----:B------:R-:W-:Y:S02]  /*d1d0*/  SHF.R.U64 R96, R96, 0x3, RZ ;  /* 0x0000000360607819 */ /* 0x000fe400000012ff */
[----:B------:R-:W-:Y:S01]  /*d1e0*/  LOP3.LUT R92, R92, R93, RZ, 0x3c, !PT ;  /* 0x0000005d5c5c7212 */ /* 0x000fe200078e3cff */
[----:B------:R-:W-:Y:S01]  /*d1f0*/  IMAD.X R93, RZ, RZ, R19, P6 ;  /* 0x000000ffff5d7224 */ /* 0x000fe200030e0613 */
[----:B------:R-:W-:Y:S01]  /*d200*/  MOV R67, R66 ;  /* 0x0000004200437202 */ /* 0x000fe20000000f00 */
[----:B------:R-:W-:Y:S01]  /*d210*/  SHFL.IDX PT, R75, R75, R14, 0x1c1f ;  /* 0x001c1f0e4b4b7589 */ /* 0x000fe200000e0000 */
[----:B------:R-:W-:-:S02]  /*d220*/  MOV R17, R90 ;  /* 0x0000005a00117202 */ /* 0x000fc40000000f00 */
[----:B------:R-:W-:Y:S01]  /*d230*/  SEL R137, R118, R119, P0 ;  /* 0x0000007776897207 */ /* 0x000fe20000000000 */
[----:B------:R-:W-:Y:S01]  /*d240*/  SHFL.IDX PT, R117, R117, R14, 0x1c1f ;  /* 0x001c1f0e75757589 */ /* 0x000fe200000e0000 */
[----:B------:R-:W-:Y:S02]  /*d250*/  SEL R45, R119, R118, P0 ;  /* 0x00000076772d7207 */ /* 0x000fe40000000000 */
[----:B------:R-:W-:Y:S01]  /*d260*/  SEL R119, R126, R127, P0 ;  /* 0x0000007f7e777207 */ /* 0x000fe20000000000 */
[----:B------:R-:W-:Y:S01]  /*d270*/  SHFL.IDX PT, R58, R21, R50, 0x1c1f ;  /* 0x001c1f32153a7589 */ /* 0x000fe200000e0000 */
[----:B------:R-:W-:Y:S02]  /*d280*/  SEL R46, R127, R126, P0 ;  /* 0x0000007e7f2e7207 */ /* 0x000fe40000000000 */
[----:B------:R-:W-:Y:S01]  /*d290*/  LOP3.LUT R94, R94, R95, RZ, 0x3c, !PT ;  /* 0x0000005f5e5e7212 */ /* 0x000fe200078e3cff */
[----:B------:R-:W2:Y:S01]  /*d2a0*/  SHFL.IDX PT, R82, R37, R50, 0x1c1f ;  /* 0x001c1f3225527589 */ /* 0x000ea200000e0000 */
[----:B------:R-:W-:Y:S01]  /*d2b0*/  SEL R127, R134, R135, P0 ;  /* 0x00000087867f7207 */ /* 0x000fe20000000000 */
[----:B------:R-:W-:Y:S01]  /*d2c0*/  IMAD.X R95, RZ, RZ, R19, P5 ;  /* 0x000000ffff5f7224 */ /* 0x000fe200028e0613 */
[----:B------:R-:W-:Y:S01]  /*d2d0*/  SEL R47, R135, R134, P0 ;  /* 0x00000086872f7207 */ /* 0x000fe20000000000 */
[----:B------:R-:W-:Y:S01]  /*d2e0*/  SHFL.IDX PT, R71, R71, R14, 0x1c1f ;  /* 0x001c1f0e47477589 */ /* 0x000fe200000e0000 */
[----:B------:R-:W-:-:S02]  /*d2f0*/  SEL R135, R142, R143, P0 ;  /* 0x0000008f8e877207 */ /* 0x000fc40000000000 */
[----:B------:R-:W-:Y:S01]  /*d300*/  SEL R48, R143, R142, P0 ;  /* 0x0000008e8f307207 */ /* 0x000fe20000000000 */
[----:B------:R-:W-:Y:S01]  /*d310*/  SHFL.IDX PT, R123, R123, R14, 0x1c1f ;  /* 0x001c1f0e7b7b7589 */ /* 0x000fe200000e0000 */
[----:B------:R-:W-:Y:S01]  /*d320*/  LOP3.LUT R96, R96, R97, RZ, 0x3c, !PT ;  /* 0x0000006160607212 */ /* 0x000fe200078e3cff */
[----:B------:R-:W-:Y:S01]  /*d330*/  IMAD.X R97, RZ, RZ, R19, P4 ;  /* 0x000000ffff617224 */ /* 0x000fe200020e0613 */
[----:B------:R-:W-:Y:S01]  /*d340*/  MOV R100, R10 ;  /* 0x0000000a00647202 */ /* 0x000fe20000000f00 */
[----:B------:R4:W5:Y:S01]  /*d350*/  SHFL.IDX PT, R60, R24, R50, 0x1c1f ;  /* 0x001c1f32183c7589 */ /* 0x00096200000e0000 */
[----:B------:R-:W-:Y:S02]  /*d360*/  MOV R11, R92 ;  /* 0x0000005c000b7202 */ /* 0x000fe40000000f00 */
[----:B------:R-:W-:Y:S01]  /*d370*/  MOV R51, R76 ;  /* 0x0000004c00337202 */ /* 0x000fe20000000f00 */
[----:B------:R-:W5:Y:S01]  /*d380*/  SHFL.IDX PT, R84, R39, R50, 0x1c1f ;  /* 0x001c1f3227547589 */ /* 0x000f6200000e0000 */
[----:B------:R-:W-:-:S02]  /*d390*/  MOV R10, R94 ;  /* 0x0000005e000a7202 */ /* 0x000fc40000000f00 */
[----:B------:R-:W-:Y:S01]  /*d3a0*/  MOV R97, R96 ;  /* 0x0000006000617202 */ /* 0x000fe20000000f00 */
[----:B------:R-:W-:Y:S01]  /*d3b0*/  SHFL.IDX PT, R79, R79, R14, 0x1c1f ;  /* 0x001c1f0e4f4f7589 */ /* 0x000fe200000e0000 */
[----:B------:R-:W-:Y:S01]  /*d3c0*/  MOV R102, R8 ;  /* 0x0000000800667202 */ /* 0x000fe20000000f00 */
[----:B------:R-:W-:Y:S01]  /*d3d0*/  IMAD.U32 R9, RZ, RZ, UR9 ;  /* 0x00000009ff097e24 */ /* 0x000fe2000f8e00ff */
[----:B-1----:R-:W-:Y:S01]  /*d3e0*/  SEL R12, R59, R52, P0 ;  /* 0x000000343b0c7207 */ /* 0x002fe20000000000 */
[----:B------:R-:W-:Y:S01]  /*d3f0*/  SHFL.IDX PT, R125, R125, R14, 0x1c1f ;  /* 0x001c1f0e7d7d7589 */ /* 0x000fe200000e0000 */
[----:B---3--:R-:W-:Y:S01]  /*d400*/  SEL R13, R111, R38, P0 ;  /* 0x000000266f0d7207 */ /* 0x008fe20000000000 */
[----:B------:R-:W-:Y:S01]  /*d410*/  IMAD.U32 R9, RZ, RZ, UR5 ;  /* 0x00000005ff097e24 */ /* 0x000fe2000f8e00ff */
[----:B------:R-:W-:Y:S01]  /*d420*/  SEL R15, R38, R111, P0 ;  /* 0x0000006f260f7207 */ /* 0x000fe20000000000 */
[----:B------:R1:W3:Y:S01]  /*d430*/  SHFL.IDX PT, R62, R25, R50, 0x1c1f ;  /* 0x001c1f32193e7589 */ /* 0x0002e200000e0000 */
[----:B----4-:R-:W-:Y:S01]  /*d440*/  SEL R24, R61, R54, P0 ;  /* 0x000000363d187207 */ /* 0x010fe20000000000 */
[----:B------:R-:W-:Y:S01]  /*d450*/  USHF.R.S32.HI UR5, URZ, 0x1f, UR44 ;  /* 0x0000001f3f057899 */ /* 0x000fe2000801142c */
[----:B--2---:R-:W-:Y:S01]  /*d460*/  SEL R35, R82, R117, P0 ;  /* 0x0000007552237207 */ /* 0x004fe20000000000 */
[----:B------:R3:W2:Y:S01]  /*d470*/  SHFL.IDX PT, R86, R40, R50, 0x1c1f ;  /* 0x001c1f3228567589 */ /* 0x0006a200000e0000 */
[----:B------:R-:W-:Y:S01]  /*d480*/  IMAD.U32 R8, RZ, RZ, UR8 ;  /* 0x00000008ff087e24 */ /* 0x000fe2000f8e00ff */
[----:B------:R-:W-:-:S02]  /*d490*/  ISETP.GE.OR P1, PT, R3, UR10, P1 ;  /* 0x0000000a03007c0c */ /* 0x000fc40008f26670 */
[----:B------:R-:W-:Y:S01]  /*d4a0*/  SHFL.IDX PT, R85, R85, R14, 0x1c1f ;  /* 0x001c1f0e55557589 */ /* 0x000fe200000e0000 */
[----:B-----5:R-:W-:Y:S02]  /*d4b0*/  SEL R38, R60, R71, P0 ;  /* 0x000000473c267207 */ /* 0x020fe40000000000 */
[----:B-1----:R-:W-:Y:S01]  /*d4c0*/  SEL R25, R113, R80, P0 ;  /* 0x0000005071197207 */ /* 0x002fe20000000000 */
[----:B------:R-:W-:Y:S01]  /*d4d0*/  SHFL.IDX PT, R129, R129, R14, 0x1c1f ;  /* 0x001c1f0e81817589 */ /* 0x000fe200000e0000 */
[----:B------:R-:W-:Y:S02]  /*d4e0*/  SEL R37, R123, R84, P0 ;  /* 0x000000547b257207 */ /* 0x000fe40000000000 */
[----:B------:R-:W-:Y:S01]  /*d4f0*/  SEL R39, R84, R123, P0 ;  /* 0x0000007b54277207 */ /* 0x000fe20000000000 */
[----:B------:R1:W-:Y:S04]  /*d500*/  SHFL.IDX PT, R64, R26, R50, 0x1c1f ;  /* 0x001c1f321a407589 */ /* 0x0003e800000e0000 */
[----:B------:R4:W-:Y:S04]  /*d510*/  SHFL.IDX PT, R68, R28, R50, 0x1c1f ;  /* 0x001c1f321c447589 */ /* 0x0009e800000e0000 */
[----:B------:R5:W-:Y:S01]  /*d520*/  SHFL.IDX PT, R72, R30, R50, 0x1c1f ;  /* 0x001c1f321e487589 */ /* 0x000be200000e0000 */
[----:B---3--:R-:W-:-:S02]  /*d530*/  SEL R40, R79, R62, P0 ;  /* 0x0000003e4f287207 */ /* 0x008fc40000000000 */
[----:B-1----:R-:W-:Y:S01]  /*d540*/  SEL R26, R54, R61, P0 ;  /* 0x0000003d361a7207 */ /* 0x002fe20000000000 */
[----:B------:R1:W-:Y:S01]  /*d550*/  SHFL.IDX PT, R88, R41, R50, 0x1c1f ;  /* 0x001c1f3229587589 */ /* 0x0003e200000e0000 */
[----:B--2---:R-:W-:Y:S02]  /*d560*/  SEL R43, R86, R125, P0 ;  /* 0x0000007d562b7207 */ /* 0x004fe40000000000 */
[----:B----4-:R-:W-:Y:S01]  /*d570*/  SEL R28, R65, R56, P0 ;  /* 0x00000038411c7207 */ /* 0x010fe20000000000 */
[----:B------:R-:W-:Y:S01]  /*d580*/  SHFL.IDX PT, R89, R89, R14, 0x1c1f ;  /* 0x001c1f0e59597589 */ /* 0x000fe200000e0000 */
[----:B-----5:R-:W-:Y:S02]  /*d590*/  SEL R30, R56, R65, P0 ;  /* 0x00000041381e7207 */ /* 0x020fe40000000000 */
[----:B------:R-:W2:Y:S01]  /*d5a0*/  LDC.64 R56, c[0x0][0xb78] ;  /* 0x0002de00ff387b82 */ /* 0x000ea20000000a00 */
[----:B------:R-:W-:Y:S01]  /*d5b0*/  SHFL.IDX PT, R131, R131, R14, 0x1c1f ;  /* 0x001c1f0e83837589 */ /* 0x000fe200000e0000 */
[----:B-1----:R-:W-:-:S03]  /*d5c0*/  SEL R41, R125, R86, P0 ;  /* 0x000000567d297207 */ /* 0x002fc60000000000 */
[----:B------:R1:W-:Y:S04]  /*d5d0*/  SHFL.IDX PT, R66, R27, R50, 0x1c1f ;  /* 0x001c1f321b427589 */ /* 0x0003e800000e0000 */
[----:B------:R3:W-:Y:S04]  /*d5e0*/  SHFL.IDX PT, R90, R42, R50, 0x1c1f ;  /* 0x001c1f322a5a7589 */ /* 0x0007e800000e0000 */
[----:B------:R-:W-:Y:S01]  /*d5f0*/  SHFL.IDX PT, R81, R81, R14, 0x1c1f ;  /* 0x001c1f0e51517589 */ /* 0x000fe200000e0000 */
[----:B-1----:R-:W-:-:S03]  /*d600*/  SEL R27, R80, R113, P0 ;  /* 0x00000071501b7207 */ /* 0x002fc60000000000 */
[----:B------:R-:W-:Y:S01]  /*d610*/  SHFL.IDX PT, R83, R83, R14, 0x1c1f ;  /* 0x001c1f0e53537589 */ /* 0x000fe200000e0000 */
[----:B---3--:R-:W-:-:S03]  /*d620*/  SEL R42, R62, R79, P0 ;  /* 0x0000004f3e2a7207 */ /* 0x008fc60000000000 */
[----:B------:R-:W-:Y:S01]  /*d630*/  SHFL.IDX PT, R133, R133, R14, 0x1c1f ;  /* 0x001c1f0e85857589 */ /* 0x000fe200000e0000 */
[----:B--2---:R-:W-:-:S03]  /*d640*/  IMAD.WIDE.U32 R8, R56, UR44, R8 ;  /* 0x0000002c38087c25 */ /* 0x004fc6000f8e0008 */
[----:B------:R1:W-:Y:S04]  /*d650*/  SHFL.IDX PT, R70, R29, R50, 0x1c1f ;  /* 0x001c1f321d467589 */ /* 0x0003e800000e0000 */
[----:B------:R-:W-:Y:S04]  /*d660*/  SHFL.IDX PT, R44, R44, R50, 0x1c1f ;  /* 0x001c1f322c2c7589 */ /* 0x000fe800000e0000 */
[----:B------:R-:W-:Y:S01]  /*d670*/  SHFL.IDX PT, R87, R87, R14, 0x1c1f ;  /* 0x001c1f0e57577589 */ /* 0x000fe200000e0000 */
[----:B-1----:R-:W-:-:S03]  /*d680*/  SEL R29, R115, R34, P0 ;  /* 0x00000022731d7207 */ /* 0x002fc60000000000 */
[----:B------:R-:W-:Y:S04]  /*d690*/  SHFL.IDX PT, R137, R137, R14, 0x1c1f ;  /* 0x001c1f0e89897589 */ /* 0x000fe800000e0000 */
[----:B------:R-:W-:Y:S04]  /*d6a0*/  SHFL.IDX PT, R92, R45, R50, 0x1c1f ;  /* 0x001c1f322d5c7589 */ /* 0x000fe800000e0000 */
[----:B------:R-:W-:Y:S04]  /*d6b0*/  SHFL.IDX PT, R103, R103, R14, 0x1c1f ;  /* 0x001c1f0e67677589 */ /* 0x000fe800000e0000 */
[----:B------:R-:W-:Y:S04]  /*d6c0*/  SHFL.IDX PT, R119, R119, R14, 0x1c1f ;  /* 0x001c1f0e77777589 */ /* 0x000fe800000e0000 */
[----:B------:R1:W-:Y:S04]  /*d6d0*/  SHFL.IDX PT, R74, R31, R50, 0x1c1f ;  /* 0x001c1f321f4a7589 */ /* 0x0003e800000e0000 */
[----:B------:R-:W-:Y:S04]  /*d6e0*/  SHFL.IDX PT, R46, R46, R50, 0x1c1f ;  /* 0x001c1f322e2e7589 */ /* 0x000fe800000e0000 */
[----:B------:R-:W-:Y:S01]  /*d6f0*/  SHFL.IDX PT, R105, R105, R14, 0x1c1f ;  /* 0x001c1f0e69697589 */ /* 0x000fe200000e0000 */
[----:B-1----:R-:W-:-:S03]  /*d700*/  SEL R31, R34, R115, P0 ;  /* 0x00000073221f7207 */ /* 0x002fc60000000000 */
[----:B------:R-:W-:Y:S01]  /*d710*/  SHFL.IDX PT, R127, R127, R14, 0x1c1f ;  /* 0x001c1f0e7f7f7589 */ /* 0x000fe200000e0000 */
[----:B------:R-:W-:-:S03]  /*d720*/  SEL R34, R58, R75, P0 ;  /* 0x0000004b3a227207 */ /* 0x000fc60000000000 */
[----:B------:R1:W-:Y:S04]  /*d730*/  SHFL.IDX PT, R76, R32, R50, 0x1c1f ;  /* 0x001c1f32204c7589 */ /* 0x0003e800000e0000 */
[----:B------:R-:W2:Y:S04]  /*d740*/  SHFL.IDX PT, R94, R47, R50, 0x1c1f ;  /* 0x001c1f322f5e7589 */ /* 0x000ea800000e0000 */
[----:B------:R-:W-:Y:S01]  /*d750*/  SHFL.IDX PT, R107, R107, R14, 0x1c1f ;  /* 0x001c1f0e6b6b7589 */ /* 0x000fe200000e0000 */
[----:B-1----:R-:W-:-:S03]  /*d760*/  SEL R32, R75, R58, P0 ;  /* 0x0000003a4b207207 */ /* 0x002fc60000000000 */
[----:B------:R-:W-:Y:S04]  /*d770*/  SHFL.IDX PT, R135, R135, R14, 0x1c1f ;  /* 0x001c1f0e87877589 */ /* 0x000fe800000e0000 */
[----:B------:R1:W-:Y:S04]  /*d780*/  SHFL.IDX PT, R78, R33, R50, 0x1c1f ;  /* 0x001c1f32214e7589 */ /* 0x0003e800000e0000 */
[----:B------:R-:W-:Y:S04]  /*d790*/  SHFL.IDX PT, R48, R48, R50, 0x1c1f ;  /* 0x001c1f3230307589 */ /* 0x000fe800000e0000 */
[----:B------:R3:W-:Y:S01]  /*d7a0*/  SHFL.IDX PT, R139, R139, R14, 0x1c1f ;  /* 0x001c1f0e8b8b7589 */ /* 0x0007e200000e0000 */
[----:B-1----:R-:W-:-:S03]  /*d7b0*/  SEL R33, R117, R82, P0 ;  /* 0x0000005275217207 */ /* 0x002fc60000000000 */
[----:B------:R-:W1:Y:S01]  /*d7c0*/  SHFL.IDX PT, R96, R49, R50, 0x1c1f ;  /* 0x001c1f3231607589 */ /* 0x000e6200000e0000 */
[----:B--2---:R-:W-:Y:S02]  /*d7d0*/  SEL R73, R127, R94, P0 ;  /* 0x0000005e7f497207 */ /* 0x004fe40000000000 */
[----:B------:R-:W-:Y:S01]  /*d7e0*/  SEL R75, R94, R127, P0 ;  /* 0x0000007f5e4b7207 */ /* 0x000fe20000000000 */
[----:B------:R2:W-:Y:S01]  /*d7f0*/  STSM.16.M88.4 [R108], R4 ;  /* 0x000000046c007844 */ /* 0x0005e20000000200 */
[----:B---3--:R-:W-:-:S05]  /*d800*/  SEL R14, R52, R59, P0 ;  /* 0x0000003b340e7207 */ /* 0x008fca0000000000 */
[----:B------:R3:W-:Y:S04]  /*d810*/  STSM.16.M88.4 [R106], R12 ;  /* 0x0000000c6a007844 */ /* 0x0007e80000000200 */
[----:B------:R4:W-:Y:S04]  /*d820*/  STSM.16.M88.4 [R104], R24 ;  /* 0x0000001868007844 */ /* 0x0009e80000000200 */
[----:B------:R-:W-:Y:S01]  /*d830*/  STSM.16.M88.4 [R102], R28 ;  /* 0x0000001c66007844 */ /* 0x000fe20000000200 */
[----:B--2---:R-:W-:Y:S02]  /*d840*/  SEL R4, R69, R20, P0 ;  /* 0x0000001445047207 */ /* 0x004fe40000000000 */
[----:B------:R-:W-:Y:S01]  /*d850*/  SEL R6, R20, R69, P0 ;  /* 0x0000004514067207 */ /* 0x000fe20000000000 */
[----:B------:R-:W-:Y:S01]  /*d860*/  IMAD R20, R56, UR5, RZ ;  /* 0x0000000538147c24 */ /* 0x000fe2000f8e02ff */
[----:B------:R-:W-:-:S02]  /*d870*/  SEL R5, R121, R36, P0 ;  /* 0x0000002479057207 */ /* 0x000fc40000000000 */
[----:B------:R-:W-:Y:S01]  /*d880*/  SEL R7, R36, R121, P0 ;  /* 0x0000007924077207 */ /* 0x000fe20000000000 */
[----:B------:R-:W-:Y:S01]  /*d890*/  IMAD R20, R57, UR44, R20 ;  /* 0x0000002c39147c24 */ /* 0x000fe2000f8e0214 */
[----:B------:R-:W-:Y:S02]  /*d8a0*/  SEL R36, R71, R60, P0 ;  /* 0x0000003c47247207 */ /* 0x000fe40000000000 */
[----:B---3--:R-:W-:Y:S01]  /*d8b0*/  SEL R12, R85, R64, P0 ;  /* 0x00000040550c7207 */ /* 0x008fe20000000000 */
[----:B------:R2:W-:Y:S01]  /*d8c0*/  STSM.16.M88.4 [R100], R4 ;  /* 0x0000000464007844 */ /* 0x0005e20000000200 */
[----:B------:R-:W-:Y:S02]  /*d8d0*/  SEL R14, R64, R85, P0 ;  /* 0x00000055400e7207 */ /* 0x000fe40000000000 */
[----:B------:R-:W-:Y:S01]  /*d8e0*/  SEL R13, R129, R88, P0 ;  /* 0x00000058810d7207 */ /* 0x000fe20000000000 */
[----:B------:R-:W-:Y:S01]  /*d8f0*/  STSM.16.M88.4 [R99], R32 ;  /* 0x0000002063007844 */ /* 0x000fe20000000200 */
[----:B------:R-:W-:-:S02]  /*d900*/  SEL R15, R88, R129, P0 ;  /* 0x00000081580f7207 */ /* 0x000fc40000000000 */
[----:B----4-:R-:W-:Y:S01]  /*d910*/  SEL R24, R81, R68, P0 ;  /* 0x0000004451187207 */ /* 0x010fe20000000000 */
[----:B------:R-:W-:Y:S01]  /*d920*/  STSM.16.M88.4 [R98], R36 ;  /* 0x0000002462007844 */ /* 0x000fe20000000200 */
[----:B------:R-:W-:Y:S02]  /*d930*/  SEL R26, R68, R81, P0 ;  /* 0x00000051441a7207 */ /* 0x000fe40000000000 */
[----:B------:R-:W-:Y:S01]  /*d940*/  SEL R25, R133, R44, P0 ;  /* 0x0000002c85197207 */ /* 0x000fe20000000000 */
[----:B------:R-:W-:Y:S01]  /*d950*/  STSM.16.M88.4 [R55], R40 ;  /* 0x0000002837007844 */ /* 0x000fe20000000200 */
[----:B------:R-:W-:Y:S02]  /*d960*/  SEL R27, R44, R133, P0 ;  /* 0x000000852c1b7207 */ /* 0x000fe40000000000 */
[----:B------:R-:W-:Y:S01]  /*d970*/  SEL R68, R83, R70, P0 ;  /* 0x0000004653447207 */ /* 0x000fe20000000000 */
[----:B------:R3:W-:Y:S01]  /*d980*/  STSM.16.M88.4 [R63], R12 ;  /* 0x0000000c3f007844 */ /* 0x0007e20000000200 */
[----:B--2---:R-:W-:-:S02]  /*d990*/  SEL R4, R89, R66, P0 ;  /* 0x0000004259047207 */ /* 0x004fc40000000000 */
[----:B------:R-:W-:Y:S02]  /*d9a0*/  SEL R6, R66, R89, P0 ;  /* 0x0000005942067207 */ /* 0x000fe40000000000 */
[----:B------:R-:W-:Y:S02]  /*d9b0*/  SEL R5, R131, R90, P0 ;  /* 0x0000005a83057207 */ /* 0x000fe40000000000 */
[----:B------:R-:W-:Y:S02]  /*d9c0*/  SEL R7, R90, R131, P0 ;  /* 0x000000835a077207 */ /* 0x000fe40000000000 */
[----:B------:R-:W-:Y:S02]  /*d9d0*/  SEL R70, R70, R83, P0 ;  /* 0x0000005346467207 */ /* 0x000fe40000000000 */
[----:B------:R-:W-:Y:S01]  /*d9e0*/  SEL R69, R137, R92, P0 ;  /* 0x0000005c89457207 */ /* 0x000fe20000000000 */
[----:B------:R2:W-:Y:S01]  /*d9f0*/  STSM.16.M88.4 [R67], R4 ;  /* 0x0000000443007844 */ /* 0x0005e20000000200 */
[----:B------:R-:W-:-:S02]  /*da00*/  SEL R71, R92, R137, P0 ;  /* 0x000000895c477207 */ /* 0x000fc40000000000 */
[----:B-1----:R-:W-:Y:S01]  /*da10*/  SEL R77, R139, R96, P0 ;  /* 0x000000608b4d7207 */ /* 0x002fe20000000000 */
[----:B------:R-:W-:Y:S01]  /*da20*/  STSM.16.M88.4 [R53], R24 ;  /* 0x0000001835007844 */ /* 0x000fe20000000200 */
[----:B---3--:R-:W-:Y:S02]  /*da30*/  SHF.R.S32.HI R13, RZ, 0x1f, R3 ;  /* 0x0000001fff0d7819 */ /* 0x008fe40000011403 */
[----:B------:R-:W-:Y:S01]  /*da40*/  IADD3 R3, P3, R3, R8, RZ ;  /* 0x0000000803037210 */ /* 0x000fe20007f7e0ff */
[----:B------:R-:W-:Y:S01]  /*da50*/  STSM.16.M88.4 [R51], R68 ;  /* 0x0000004433007844 */ /* 0x000fe20000000200 */
[----:B------:R-:W-:Y:S02]  /*da60*/  SEL R12, R105, R76, P0 ;  /* 0x0000004c690c7207 */ /* 0x000fe40000000000 */
[----:B------:R-:W-:Y:S02]  /*da70*/  IADD3.X R8, R13, R9, R20, P3, !PT ;  /* 0x000000090d087210 */ /* 0x000fe40001ffe414 */
[----:B------:R-:W-:-:S02]  /*da80*/  SEL R14, R76, R105, P0 ;  /* 0x000000694c0e7207 */ /* 0x000fc40000000000 */
[----:B------:R-:W-:Y:S02]  /*da90*/  SEL R13, R135, R48, P0 ;  /* 0x00000030870d7207 */ /* 0x000fe40000000000 */
[----:B--2---:R-:W-:Y:S02]  /*daa0*/  SEL R4, R87, R72, P0 ;  /* 0x0000004857047207 */ /* 0x004fe40000000000 */
[----:B------:R-:W-:Y:S02]  /*dab0*/  SEL R6, R72, R87, P0 ;  /* 0x0000005748067207 */ /* 0x000fe40000000000 */
[----:B------:R-:W-:Y:S02]  /*dac0*/  SEL R5, R119, R46, P0 ;  /* 0x0000002e77057207 */ /* 0x000fe40000000000 */
[----:B------:R-:W-:Y:S02]  /*dad0*/  SEL R7, R46, R119, P0 ;  /* 0x000000772e077207 */ /* 0x000fe40000000000 */
[----:B------:R-:W-:-:S02]  /*dae0*/  SEL R72, R103, R74, P0 ;  /* 0x0000004a67487207 */ /* 0x000fc40000000000 */
[----:B------:R-:W-:Y:S01]  /*daf0*/  SEL R74, R74, R103, P0 ;  /* 0x000000674a4a7207 */ /* 0x000fe20000000000 */
[----:B------:R1:W-:Y:S01]  /*db00*/  STSM.16.M88.4 [R97], R4 ;  /* 0x0000000461007844 */ /* 0x0003e20000000200 */
[----:B------:R-:W-:Y:S02]  /*db10*/  SEL R15, R48, R135, P0 ;  /* 0x00000087300f7207 */ /* 0x000fe40000000000 */
[----:B------:R-:W-:Y:S01]  /*db20*/  SEL R76, R107, R78, P0 ;  /* 0x0000004e6b4c7207 */ /* 0x000fe20000000000 */
[----:B------:R-:W-:Y:S01]  /*db30*/  STSM.16.M88.4 [R10], R72 ;  /* 0x000000480a007844 */ /* 0x000fe20000000200 */
[----:B------:R-:W-:Y:S02]  /*db40*/  SEL R79, R96, R139, P0 ;  /* 0x0000008b604f7207 */ /* 0x000fe40000000000 */
[----:B------:R-:W-:Y:S01]  /*db50*/  SEL R78, R78, R107, P0 ;  /* 0x0000006b4e4e7207 */ /* 0x000fe20000000000 */
[----:B------:R-:W-:Y:S04]  /*db60*/  STSM.16.M88.4 [R11], R12 ;  /* 0x0000000c0b007844 */ /* 0x000fe80000000200 */
[----:B------:R-:W-:Y:S01]  /*db70*/  STSM.16.M88.4 [R17], R76 ;  /* 0x0000004c11007844 */ /* 0x000fe20000000200 */
[----:B------:R2:W-:Y:S06]  /*db80*/  MEMBAR.ALL.CTA ;  /* 0x0000000000007992 */ /* 0x0005ec0000008000 */
[----:B--2---:R-:W2:Y:S02]  /*db90*/  FENCE.VIEW.ASYNC.S ;  /* 0x00000000000073c6 */ /* 0x004ea40000000000 */
[----:B--2---:R-:W-:Y:S06]  /*dba0*/  BAR.ARV 0x1, 0x120 ;  /* 0x0044800000007b1d */ /* 0x004fec0000002000 */
[----:B-1----:R-:W-:-:S04]  /*dbb0*/  LEA R4, P3, R3, UR6, 0x2 ;  /* 0x0000000603047c11 */ /* 0x002fc8000f8610ff */
[----:B------:R-:W-:Y:S02]  /*dbc0*/  LEA.HI.X R5, R3, UR7, R8, 0x2, P3 ;  /* 0x0000000703057c11 */ /* 0x000fe400098f1408 */
[----:B------:R-:W1:Y:S04]  /*dbd0*/  SHFL.IDX PT, R3, R199, RZ, 0x1f ;  /* 0x00001fffc7037589 */ /* 0x000e6800000e0000 */
[----:B------:R2:W-:Y:S04]  /*dbe0*/  @!P1 STG.E desc[UR54][R4.64], R2 ;  /* 0x0000000204009986 */ /* 0x0005e8000c101936 */
[----:B------:R2:W-:Y:S01]  /*dbf0*/  @!P2 STG.E desc[UR54][R4.64+0x20], R0 ;  /* 0x000020000400a986 */ /* 0x0005e2000c101936 */
[----:B-1----:R-:W-:-:S13]  /*dc00*/  ISETP.NE.AND P0, PT, R3, 0x7, PT ;  /* 0x000000070300780c */ /* 0x002fda0003f05270 */
[----:B--2---:R-:W-:Y:S05]  /*dc10*/  @P0 BRA `(.L_x_849) ;  /* 0x0000000c00000947 */ /* 0x004fea0003800000 */
[----:B------:R-:W-:Y:S01]  /*dc20*/  BAR.SYNC.DEFER_BLOCKING 0x1, 0x120 ;  /* 0x0044800000007b1d */ /* 0x000fe20000010000 */
[----:B------:R-:W-:-:S05]  /*dc30*/  ELECT P0, URZ, PT ;  /* 0x00000000003f782f */ /* 0x000fca0003800000 */
[----:B------:R-:W-:Y:S08]  /*dc40*/  BSSY B0, `(.L_x_850) ;  /* 0x000001d000007945 */ /* 0x000ff00003800000 */
[----:B------:R-:W-:Y:S05]  /*dc50*/  @!P0 BRA `(.L_x_851) ;  /* 0x00000000006c8947 */ /* 0x000fea0003800000 */
[----:B------:R-:W-:Y:S01]  /*dc60*/  ULDC.64 UR12, c[0x0][0x198] ;  /* 0x00006600000c7ab9 */ /* 0x000fe20000000a00 */
[----:B------:R-:W-:Y:S02]  /*dc70*/  UIADD3 UR5, UR38, 0x4000, URZ ;  /* 0x0000400026057890 */ /* 0x000fe4000fffe03f */
[----:B------:R-:W-:Y:S02]  /*dc80*/  UIADD3 UR6, UP0, UR12, 0x9f0, URZ ;  /* 0x000009f00c067890 */ /* 0x000fe4000ff1e03f */
[----:B------:R-:W-:Y:S02]  /*dc90*/  UIADD3 UR10, UR38, 0x8000, URZ ;  /* 0x00008000260a7890 */ /* 0x000fe4000fffe03f */
[----:B------:R-:W-:Y:S01]  /*dca0*/  UIADD3.X UR7, URZ, UR13, URZ, UP0, !UPT ;  /* 0x0000000d3f077290 */ /* 0x000fe200087fe43f */
[----:B------:R-:W-:Y:S01]  /*dcb0*/  UMOV UR41, URZ ;  /* 0x0000003f00297c82 */ /* 0x000fe20008000000 */
[----:B------:R-:W-:Y:S01]  /*dcc0*/  UMOV UR45, URZ ;  /* 0x0000003f002d7c82 */ /* 0x000fe20008000000 */
[----:B------:R-:W-:Y:S01]  /*dcd0*/  UMOV UR40, UR38 ;  /* 0x0000002600287c82 */ /* 0x000fe20008000000 */
[----:B------:R-:W-:Y:S01]  /*dce0*/  UMOV UR8, 0x40 ;  /* 0x0000004000087882 */ /* 0x000fe20000000000 */
[----:B------:R-:W-:-:S04]  /*dcf0*/  UIADD3 UR9, UR38, 0xc000, URZ ;  /* 0x0000c00026097890 */ /* 0x000fc8000fffe03f */
        /* <DEDUP_REMOVED lines=17> */
.L_x_851:
[----:B------:R-:W-:Y:S05]  /*de10*/  BSYNC B0 ;  /* 0x0000000000007941 */ /* 0x000fea0003800000 */
.L_x_850:
[----:B------:R-:W-:Y:S05]  /*de20*/  BRA `(.L_x_849) ;  /* 0x00000008007c7947 */ /* 0x000fea0003800000 */
.L_x_848:
[----:B------:R-:W1:Y:S01]  /*de30*/  LDC.64 R8, c[0x0][0xae0] ;  /* 0x0002b800ff087b82 */ /* 0x000e620000000a00 */
[----:B------:R-:W-:Y:S01]  /*de40*/  ISETP.GT.AND P0, PT, R200, 0x7f, PT ;  /* 0x0000007fc800780c */ /* 0x000fe20003f04270 */
[----:B------:R-:W-:Y:S01]  /*de50*/  USHF.R.S32.HI UR5, URZ, 0x1f, UR43 ;  /* 0x0000001f3f057899 */ /* 0x000fe2000801142b */
[--C-:B------:R-:W-:Y:S01]  /*de60*/  SHF.R.S32.HI R23, RZ, 0x1f, R22.reuse ;  /* 0x0000001fff177819 */ /* 0x100fe20000011416 */
[----:B------:R-:W-:Y:S01]  /*de70*/  USHF.R.S32.HI UR6, URZ, 0x1f, UR44 ;  /* 0x0000001f3f067899 */ /* 0x000fe2000801142c */
[----:B------:R-:W-:Y:S03]  /*de80*/  BSSY B0, `(.L_x_852) ;  /* 0x000001c000007945 */ /* 0x000fe60003800000 */
[----:B------:R-:W2:Y:S08]  /*de90*/  LDC R14, c[0x0][0xdac] ;  /* 0x00036b00ff0e7b82 */ /* 0x000eb00000000800 */
[----:B------:R-:W3:Y:S01]  /*dea0*/  LDC.64 R10, c[0x0][0xae8] ;  /* 0x0002ba00ff0a7b82 */ /* 0x000ee20000000a00 */
[----:B-1----:R-:W-:-:S04]  /*deb0*/  IMAD.WIDE.U32 R6, R8, UR43, R22 ;  /* 0x0000002b08067c25 */ /* 0x002fc8000f8e0016 */
[----:B------:R-:W-:Y:S01]  /*dec0*/  IMAD R8, R8, UR5, RZ ;  /* 0x0000000508087c24 */ /* 0x000fe2000f8e02ff */
[----:B------:R-:W-:Y:S06]  /*ded0*/  @P0 BRA `(.L_x_853) ;  /* 0x0000000000580947 */ /* 0x000fec0003800000 */
[----:B------:R-:W1:Y:S01]  /*dee0*/  S2R R0, SR_TID.X ;  /* 0x0000000000007919 */ /* 0x000e620000002100 */
[----:B------:R-:W-:Y:S01]  /*def0*/  IMAD.U32 R2, RZ, RZ, UR42 ;  /* 0x0000002aff027e24 */ /* 0x000fe2000f8e00ff */
[----:B------:R-:W-:-:S04]  /*df00*/  ULDC UR7, c[0x0][0xa88] ;  /* 0x0002a20000077ab9 */ /* 0x000fc80000000800 */
[----:B-1----:R-:W-:-:S04]  /*df10*/  IADD3 R2, R2, -0x80, R0 ;  /* 0xffffff8002027810 */ /* 0x002fc80007ffe000 */
[----:B------:R-:W-:-:S13]  /*df20*/  ISETP.GE.AND P0, PT, R2, UR7, PT ;  /* 0x0000000702007c0c */ /* 0x000fda000bf06270 */
[----:B------:R-:W-:Y:S05]  /*df30*/  @P0 BRA `(.L_x_853) ;  /* 0x0000000000400947 */ /* 0x000fea0003800000 */
[----:B------:R-:W1:Y:S01]  /*df40*/  LDC.64 R4, c[0x0][0xb70] ;  /* 0x0002dc00ff047b82 */ /* 0x000e620000000a00 */
[----:B------:R-:W-:Y:S01]  /*df50*/  SHF.R.S32.HI R3, RZ, 0x1f, R2 ;  /* 0x0000001fff037819 */ /* 0x000fe20000011402 */
[----:B------:R-:W-:-:S06]  /*df60*/  ULDC.64 UR8, c[0x0][0xb40] ;  /* 0x0002d00000087ab9 */ /* 0x000fcc0000000a00 */
[----:B------:R-:W4:Y:S01]  /*df70*/  LDC.64 R12, c[0x0][0xb78] ;  /* 0x0002de00ff0c7b82 */ /* 0x000f220000000a00 */
[C---:B-1----:R-:W-:Y:S02]  /*df80*/  IMAD R0, R4.reuse, UR5, RZ ;  /* 0x0000000504007c24 */ /* 0x042fe4000f8e02ff */
[----:B------:R-:W-:-:S04]  /*df90*/  IMAD.WIDE.U32 R2, R4, UR43, R2 ;  /* 0x0000002b04027c25 */ /* 0x000fc8000f8e0002 */
[----:B------:R-:W-:Y:S02]  /*dfa0*/  IMAD R5, R5, UR43, R0 ;  /* 0x0000002b05057c24 */ /* 0x000fe4000f8e0200 */
[C---:B----4-:R-:W-:Y:S02]  /*dfb0*/  IMAD R0, R12.reuse, UR6, RZ ;  /* 0x000000060c007c24 */ /* 0x050fe4000f8e02ff */
[----:B------:R-:W-:Y:S02]  /*dfc0*/  IMAD.IADD R3, R3, 0x1, R5 ;  /* 0x0000000103037824 */ /* 0x000fe400078e0205 */
[----:B------:R-:W-:Y:S02]  /*dfd0*/  IMAD R5, R13, UR44, R0 ;  /* 0x0000002c0d057c24 */ /* 0x000fe4000f8e0200 */
[----:B------:R-:W-:-:S04]  /*dfe0*/  IMAD.WIDE.U32 R2, R12, UR44, R2 ;  /* 0x0000002c0c027c25 */ /* 0x000fc8000f8e0002 */
[----:B------:R-:W-:Y:S01]  /*dff0*/  IMAD.IADD R3, R3, 0x1, R5 ;  /* 0x0000000103037824 */ /* 0x000fe200078e0205 */
[----:B------:R-:W-:-:S04]  /*e000*/  LEA R4, P0, R2, UR8, 0x2 ;  /* 0x0000000802047c11 */ /* 0x000fc8000f8010ff */
[----:B------:R-:W-:Y:S01]  /*e010*/  LEA.HI.X R5, R2, UR9, R3, 0x2, P0 ;  /* 0x0000000902057c11 */ /* 0x000fe200080f1403 */
[----:B------:R-:W-:-:S05]  /*e020*/  IMAD.MOV.U32 R3, RZ, RZ, -0x800000 ;  /* 0xff800000ff037424 */ /* 0x000fca00078e00ff */
[----:B------:R1:W-:Y:S03]  /*e030*/  STG.E desc[UR54][R4.64], R3 ;  /* 0x0000000304007986 */ /* 0x0003e6000c101936 */
.L_x_853:
[----:B------:R-:W-:Y:S05]  /*e040*/  BSYNC B0 ;  /* 0x0000000000007941 */ /* 0x000fea0003800000 */
.L_x_852:
[----:B------:R-:W-:Y:S01]  /*e050*/  ULDC UR5, c[0x0][0xa88] ;  /* 0x0002a20000057ab9 */ /* 0x000fe20000000800 */
[C---:B------:R-:W-:Y:S01]  /*e060*/  VIADD R0, R192.reuse, 0x20 ;  /* 0x00000020c0007836 */ /* 0x040fe20000000000 */
[----:B------:R-:W-:Y:S01]  /*e070*/  UIADD3 UR42, -UR42, UR5, URZ ;  /* 0x000000052a2a7290 */ /* 0x000fe2000fffe13f */
[----:B-1----:R-:W-:Y:S01]  /*e080*/  IMAD R3, R9, UR43, R8 ;  /* 0x0000002b09037c24 */ /* 0x002fe2000f8e0208 */
[----:B------:R-:W-:Y:S01]  /*e090*/  ULOP3.LUT UR52, URZ, UR52, URZ, 0x33, !UPT ;  /* 0x000000343f347292 */ /* 0x000fe2000f8e333f */
[C---:B------:R-:W-:Y:S01]  /*e0a0*/  VIADD R2, R192.reuse, 0x40 ;  /* 0x00000040c0027836 */ /* 0x040fe20000000000 */
[----:B------:R-:W-:Y:S01]  /*e0b0*/  SHF.R.S32.HI R193, RZ, 0x1f, R192 ;  /* 0x0000001fffc17819 */ /* 0x000fe200000114c0 */
[----:B------:R-:W-:Y:S01]  /*e0c0*/  IMAD.IADD R7, R7, 0x1, R3 ;  /* 0x0000000107077824 */ /* 0x000fe200078e0203 */
[----:B------:R-:W-:Y:S01]  /*e0d0*/  ISETP.GE.AND P2, PT, R192, UR42, PT ;  /* 0x0000002ac0007c0c */ /* 0x000fe2000bf46270 */
[----:B------:R-:W-:Y:S01]  /*e0e0*/  BSSY B0, `(.L_x_854) ;  /* 0x0000021000007945 */ /* 0x000fe20003800000 */
[----:B------:R-:W-:Y:S01]  /*e0f0*/  ISETP.GE.AND P0, PT, R0, UR42, PT ;  /* 0x0000002a00007c0c */ /* 0x000fe2000bf06270 */
[----:B---3--:R-:W-:Y:S01]  /*e100*/  IMAD R0, R10, UR6, RZ ;  /* 0x000000060a007c24 */ /* 0x008fe2000f8e02ff */
[----:B------:R-:W-:Y:S01]  /*e110*/  ISETP.GE.AND P1, PT, R2, UR42, PT ;  /* 0x0000002a02007c0c */ /* 0x000fe2000bf26270 */
[----:B--2---:R-:W-:-:S02]  /*e120*/  VIADD R5, R14, UR52 ;  /* 0x000000340e057c36 */ /* 0x004fc40008000000 */
[----:B------:R-:W-:Y:S02]  /*e130*/  IMAD R3, R11, UR44, R0 ;  /* 0x0000002c0b037c24 */ /* 0x000fe4000f8e0200 */
[----:B------:R-:W-:-:S04]  /*e140*/  IMAD.WIDE.U32 R6, R10, UR44, R6 ;  /* 0x0000002c0a067c25 */ /* 0x000fc8000f8e0006 */
[----:B------:R-:W-:-:S04]  /*e150*/  IMAD.WIDE R4, R5, 0x80, R192 ;  /* 0x0000008005047825 */ /* 0x000fc800078e02c0 */
[----:B------:R-:W-:Y:S02]  /*e160*/  VIADD R8, R192, 0x60 ;  /* 0x00000060c0087836 */ /* 0x000fe40000000000 */
[----:B------:R-:W-:Y:S01]  /*e170*/  IMAD.IADD R11, R7, 0x1, R3 ;  /* 0x00000001070b7824 */ /* 0x000fe200078e0203 */
[----:B------:R-:W-:Y:S06]  /*e180*/  @P2 BRA `(.L_x_855) ;  /* 0x0000000000582947 */ /* 0x000fec0003800000 */
[C---:B------:R-:W-:Y:S01]  /*e190*/  VIADD R0, R22.reuse, 0x40 ;  /* 0x0000004016007836 */ /* 0x040fe20000000000 */
[----:B------:R-:W-:Y:S01]  /*e1a0*/  ULDC UR5, c[0x0][0xa8c] ;  /* 0x0002a30000057ab9 */ /* 0x000fe20000000800 */
[----:B------:R-:W-:Y:S01]  /*e1b0*/  VIADD R2, R22, 0x80 ;  /* 0x0000008016027836 */ /* 0x000fe20000000000 */
[----:B------:R-:W-:Y:S01]  /*e1c0*/  ULDC.64 UR6, c[0x0][0xad8] ;  /* 0x0002b60000067ab9 */ /* 0x000fe20000000a00 */
[----:B------:R-:W-:Y:S01]  /*e1d0*/  IMAD.MOV.U32 R3, RZ, RZ, R11 ;  /* 0x000000ffff037224 */ /* 0x000fe200078e000b */
[----:B------:R-:W-:Y:S01]  /*e1e0*/  ISETP.GE.AND P3, PT, R0, UR5, PT ;  /* 0x0000000500007c0c */ /* 0x000fe2000bf66270 */
[----:B------:R-:W-:Y:S01]  /*e1f0*/  IMAD R9, R5, UR6, RZ ;  /* 0x0000000605097c24 */ /* 0x000fe2000f8e02ff */
[----:B------:R-:W-:Y:S01]  /*e200*/  ISETP.GE.AND P4, PT, R2, UR5, PT ;  /* 0x0000000502007c0c */ /* 0x000fe2000bf86270 */
[C---:B------:R-:W-:Y:S01]  /*e210*/  VIADD R0, R22.reuse, 0xc0 ;  /* 0x000000c016007836 */ /* 0x040fe20000000000 */
[----:B------:R-:W-:Y:S01]  /*e220*/  ISETP.GE.AND P2, PT, R22, UR5, PT ;  /* 0x0000000516007c0c */ /* 0x000fe2000bf46270 */
[----:B------:R-:W-:-:S02]  /*e230*/  IMAD.MOV.U32 R2, RZ, RZ, R6 ;  /* 0x000000ffff027224 */ /* 0x000fc400078e0006 */
[----:B------:R-:W-:Y:S01]  /*e240*/  IMAD R9, R4, UR7, R9 ;  /* 0x0000000704097c24 */ /* 0x000fe2000f8e0209 */
[----:B------:R-:W-:Y:S01]  /*e250*/  ISETP.GE.AND P5, PT, R0, UR5, PT ;  /* 0x0000000500007c0c */ /* 0x000fe2000bfa6270 */
        /* <DEDUP_REMOVED lines=9> */
.L_x_855:
[----:B------:R-:W-:Y:S05]  /*e2f0*/  BSYNC B0 ;  /* 0x0000000000007941 */ /* 0x000fea0003800000 */
.L_x_854:
[----:B------:R-:W-:Y:S01]  /*e300*/  BSSY B0, `(.L_x_856) ;  /* 0x000001b000007945 */ /* 0x000fe20003800000 */
[----:B------:R-:W-:-:S03]  /*e310*/  ISETP.GE.AND P2, PT, R8, UR42, PT ;  /* 0x0000002a08007c0c */ /* 0x000fc6000bf46270 */
[----:B------:R-:W-:Y:S10]  /*e320*/  @P0 BRA `(.L_x_857) ;  /* 0x0000000000600947 */ /* 0x000ff40003800000 */
        /* <DEDUP_REMOVED lines=24> */
.L_x_857:
[----:B------:R-:W-:Y:S05]  /*e4b0*/  BSYNC B0 ;  /* 0x0000000000007941 */ /* 0x000fea0003800000 */
.L_x_856:
[----:B------:R-:W-:Y:S04]  /*e4c0*/  BSSY B0, `(.L_x_858) ;  /* 0x000001a000007945 */ /* 0x000fe80003800000 */
[----:B------:R-:W-:Y:S05]  /*e4d0*/  @P1 BRA `(.L_x_859) ;  /* 0x0000000000601947 */ /* 0x000fea0003800000 */
[----:B--2---:R-:W-:Y:S01]  /*e4e0*/  IADD3 R9, P0, R4, 0x40, RZ ;  /* 0x0000004004097810 */ /* 0x004fe20007f1e0ff */
        /* <DEDUP_REMOVED lines=23> */
.L_x_859:
[----:B------:R-:W-:Y:S05]  /*e660*/  BSYNC B0 ;  /* 0x0000000000007941 */ /* 0x000fea0003800000 */
.L_x_858:
[----:B------:R-:W-:Y:S04]  /*e670*/  BSSY B0, `(.L_x_849) ;  /* 0x000001a000007945 */ /* 0x000fe80003800000 */
        /* <DEDUP_REMOVED lines=25> */
.L_x_860:
[----:B------:R-:W-:Y:S05]  /*e810*/  BSYNC B0 ;  /* 0x0000000000007941 */ /* 0x000fea0003800000 */
.L_x_849:
[----:B------:R-:W5:Y:S02]  /*e820*/  LDC R0, c[0x0][0xda8] ;  /* 0x00036a00ff007b82 */ /* 0x000f640000000800 */
[----:B-----5:R-:W-:-:S13]  /*e830*/  ISETP.LE.AND P0, PT, R0, UR4, PT ;  /* 0x0000000400007c0c */ /* 0x020fda000bf03270 */
[----:B------:R-:W-:Y:S05]  /*e840*/  @!P0 BRA `(.L_x_861) ;  /* 0xffffff24005c8947 */ /* 0x000fea000383ffff */
[----:B------:R-:W-:Y:S05]  /*e850*/  EXIT ;  /* 0x000000000000794d */ /* 0x000fea0003800000 */
.L_x_763:
[----:B------:R-:W-:-:S08]  /*e860*/  NOP ;  /* 0x0000000000007918 */ /* 0x000fd00000000000 */
[----:B------:R-:W1:-:S00]  /*e870*/  USETMAXREG.DEALLOC.CTAPOOL 0x18 ;  /* 0x00000018000079c8 */ /* 0x000e4000080e0500 */
[----:B-1----:R-:W2:Y:S01]  /*e880*/  LDL.LU R2, [R1+0x24] ;  /* 0x0000240001027983 */ /* 0x002ea20000300800 */
[----:B------:R-:W-:-:S05]  /*e890*/  LOP3.LUT R0, R0, 0x3, RZ, 0xc0, !PT ;  /* 0x0000000300007812 */ /* 0x000fca00078ec0ff */
[----:B------:R-:W1:Y:S01]  /*e8a0*/  S2UR UR4, SR_CTAID.X ;  /* 0x00000000000479c3 */ /* 0x000e620000002500 */
[----:B------:R-:W3:Y:S02]  /*e8b0*/  SHFL.IDX PT, R0, R0, RZ, 0x1f ;  /* 0x00001fff00007589 */ /* 0x000ee400000e0000 */
[----:B---3--:R-:W-:-:S05]  /*e8c0*/  ISETP.NE.AND P0, PT, R0, RZ, PT ;  /* 0x000000ff0000720c */ /* 0x008fca0003f05270 */
[----:B------:R-:W1:Y:S08]  /*e8d0*/  LDC R0, c[0x0][0xda8] ;  /* 0x00036a00ff007b82 */ /* 0x000e700000000800 */
[----:B------:R-:W-:Y:S06]  /*e8e0*/  @P0 BAR.ARV 0x4, 0x180 ;  /* 0x0106000000000b1d */ /* 0x000fec0000002000 */
[----:B--2---:R-:W-:-:S04]  /*e8f0*/  LOP3.LUT R2, R2, 0xfffffffd, RZ, 0xc0, !PT ;  /* 0xfffffffd02027812 */ /* 0x004fc800078ec0ff */
[----:B------:R-:W-:Y:S02]  /*e900*/  @P0 LOP3.LUT R2, R2, 0x2, RZ, 0xfc, !PT ;  /* 0x0000000202020812 */ /* 0x000fe400078efcff */
[----:B-1----:R-:W-:Y:S01]  /*e910*/  ISETP.LE.AND P0, PT, R0, UR4, PT ;  /* 0x0000000400007c0c */ /* 0x002fe2000bf03270 */
[----:B------:R-:W-:Y:S02]  /*e920*/  IMAD.MOV.U32 R0, RZ, RZ, 0x1 ;  /* 0x00000001ff007424 */ /* 0x000fe400078e00ff */
[----:B------:R1:W-:Y:S04]  /*e930*/  STL [R1+0x24], R2 ;  /* 0x0000240201007387 */ /* 0x0003e80000100800 */
[----:B------:R1:W-:Y:S04]  /*e940*/  STL [R1+0x8], RZ ;  /* 0x000008ff01007387 */ /* 0x0003e80000100800 */
[----:B------:R1:W-:Y:S04]  /*e950*/  STL [R1+0x28], RZ ;  /* 0x000028ff01007387 */ /* 0x0003e80000100800 */
[----:B------:R1:W-:Y:S01]  /*e960*/  STL [R1+0xc], R0 ;  /* 0x00000c0001007387 */ /* 0x0003e20000100800 */
[----:B------:R-:W-:Y:S05]  /*e970*/  @P0 BRA `(.L_x_862) ;  /* 0x0000003400080947 */ /* 0x000fea0003800000 */
[----:B-1----:R-:W1:Y:S01]  /*e980*/  S2R R2, SR_TID.X ;  /* 0x0000000000027919 */ /* 0x002e620000002100 */
[----:B------:R-:W-:Y:S01]  /*e990*/  ULDC UR47, c[0x0][0xc] ;  /* 0x00000300002f7ab9 */ /* 0x000fe20000000800 */
[----:B------:R-:W-:Y:S01]  /*e9a0*/  ULOP3.LUT UR43, UR61, 0x1, URZ, 0xfc, !UPT ;  /* 0x000000013d2b7892 */ /* 0x000fe2000f8efc3f */
[----:B------:R-:W2:Y:S01]  /*e9b0*/  S2R R7, SR_TID.X ;  /* 0x0000000000077919 */ /* 0x000ea20000002100 */
[----:B------:R-:W-:Y:S01]  /*e9c0*/  ULOP3.LUT UR46, UR61, 0x2, URZ, 0xfc, !UPT ;  /* 0x000000023d2e7892 */ /* 0x000fe2000f8efc3f */
[----:B------:R-:W-:Y:S01]  /*e9d0*/  ULDC.64 UR44, c[0x0][0x198] ;  /* 0x00006600002c7ab9 */ /* 0x000fe20000000a00 */
[----:B-1----:R-:W-:Y:S01]  /*e9e0*/  LOP3.LUT R2, R2, 0x7f, RZ, 0xc0, !PT ;  /* 0x0000007f02027812 */ /* 0x002fe200078ec0ff */
[----:B--2---:R-:W-:-:S03]  /*e9f0*/  IMAD.SHL.U32 R0, R7, 0x80, RZ ;  /* 0x0000008007007824 */ /* 0x004fc600078e00ff */
[----:B------:R-:W-:Y:S01]  /*ea00*/  SHF.R.U32.HI R3, RZ, 0x5, R2 ;  /* 0x00000005ff037819 */ /* 0x000fe20000011602 */
[C---:B------:R-:W-:Y:S01]  /*ea10*/  IMAD.SHL.U32 R4, R7.reuse, 0x40, RZ ;  /* 0x0000004007047824 */ /* 0x040fe200078e00ff */
[C---:B------:R-:W-:Y:S01]  /*ea20*/  LOP3.LUT P0, RZ, R7.reuse, 0x4, RZ, 0xc0, !PT ;  /* 0x0000000407ff7812 */ /* 0x040fe2000780c0ff */
[----:B------:R-:W-:Y:S01]  /*ea30*/  IMAD.SHL.U32 R5, R7, 0x8, RZ ;  /* 0x0000000807057824 */ /* 0x000fe200078e00ff */
[----:B------:R-:W-:Y:S02]  /*ea40*/  LOP3.LUT R2, R0, 0x380, RZ, 0xc0, !PT ;  /* 0x0000038000027812 */ /* 0x000fe400078ec0ff */
[----:B------:R-:W-:-:S03]  /*ea50*/  LOP3.LUT R6, R4, 0x40, RZ, 0xc0, !PT ;  /* 0x0000004004067812 */ /* 0x000fc600078ec0ff */
[C---:B------:R-:W-:Y:S02]  /*ea60*/  IMAD R2, R3.reuse, 0x10, R2 ;  /* 0x0000001003027824 */ /* 0x040fe400078e0202 */
[----:B------:R-:W-:Y:S02]  /*ea70*/  IMAD R6, R3, 0x400, R6 ;  /* 0x0000040003067824 */ /* 0x000fe400078e0206 */
[----:B------:R-:W-:-:S05]  /*ea80*/  IMAD.SHL.U32 R3, R7, 0x10, RZ ;  /* 0x0000001007037824 */ /* 0x000fca00078e00ff */
[----:B------:R-:W-:Y:S02]  /*ea90*/  LOP3.LUT R3, R2, 0x70, R3, 0x78, !PT ;  /* 0x0000007002037812 */ /* 0x000fe400078e7803 */
[C---:B------:R-:W-:Y:S02]  /*eaa0*/  LOP3.LUT R2, R4.reuse, 0x180, RZ, 0xc0, !PT ;  /* 0x0000018004027812 */ /* 0x040fe400078ec0ff */
[----:B------:R-:W-:Y:S02]  /*eab0*/  LOP3.LUT R4, R4, 0x200, RZ, 0xc0, !PT ;  /* 0x0000020004047812 */ /* 0x000fe400078ec0ff */
[----:B------:R-:W-:Y:S02]  /*eac0*/  LOP3.LUT R2, R2, 0x10, R7, 0xf8, !PT ;  /* 0x0000001002027812 */ /* 0x000fe400078ef807 */
[----:B------:R-:W-:Y:S02]  /*ead0*/  LOP3.LUT R0, R3, 0xc00, R0, 0xf8, !PT ;  /* 0x00000c0003007812 */ /* 0x000fe400078ef800 */
[----:B------:R-:W-:-:S04]  /*eae0*/  LOP3.LUT R5, R2, 0x30, R5, 0x78, !PT ;  /* 0x0000003002057812 */ /* 0x000fc800078e7805 */
[----:B------:R-:W-:-:S05]  /*eaf0*/  IADD3 R2, R5, R6, R4 ;  /* 0x0000000605027210 */ /* 0x000fca0007ffe004 */
[----:B------:R1:W-:Y:S04]  /*eb00*/  STL [R1+0x18], R2 ;  /* 0x0000180201007387 */ /* 0x0003e80000100800 */
[----:B------:R2:W-:Y:S04]  /*eb10*/  STL [R1+0x1c], R0 ;  /* 0x00001c0001007387 */ /* 0x0005e80000100800 */
[----:B------:R-:W-:Y:S01]  /*eb20*/  STL [R1+0x28], RZ ;  /* 0x000028ff01007387 */ /* 0x000fe20000100800 */
[----:B-1----:R-:W-:Y:S02]  /*eb30*/  IMAD.MOV.U32 R2, RZ, RZ, 0x20 ;  /* 0x00000020ff027424 */ /* 0x002fe400078e00ff */
[----:B--2---:R-:W-:-:S03]  /*eb40*/  IMAD.MOV.U32 R0, RZ, RZ, 0x40 ;  /* 0x00000040ff007424 */ /* 0x004fc600078e00ff */
[----:B------:R-:W-:Y:S02]  /*eb50*/  SEL R2, R2, 0xffffffe0, !P0 ;  /* 0xffffffe002027807 */ /* 0x000fe40004000000 */
[----:B------:R-:W-:Y:S01]  /*eb60*/  SEL R3, R0, 0xffffffc0, !P0 ;  /* 0xffffffc000037807 */ /* 0x000fe20004000000 */
[----:B------:R-:W-:-:S05]  /*eb70*/  IMAD.U32 R0, RZ, RZ, UR4 ;  /* 0x00000004ff007e24 */ /* 0x000fca000f8e00ff */
[----:B------:R1:W-:Y:S04]  /*eb80*/  STL [R1+0x20], R0 ;  /* 0x0000200001007387 */ /* 0x0003e80000100800 */
[----:B------:R2:W-:Y:S01]  /*eb90*/  STL [R1+0x8], RZ ;  /* 0x000008ff01007387 */ /* 0x0005e20000100800 */
[----:B-1----:R-:W-:-:S05]  /*eba0*/  IMAD.MOV.U32 R0, RZ, RZ, 0x1 ;  /* 0x00000001ff007424 */ /* 0x002fca00078e00ff */
[----:B------:R2:W-:Y:S02]  /*ebb0*/  STL [R1+0xc], R0 ;  /* 0x00000c0001007387 */ /* 0x0005e40000100800 */
.L_x_922:
[----:B-1----:R-:W3:Y:S01]  /*ebc0*/  LDL R2, [R1+0x20] ;  /* 0x0000200001027983 */ /* 0x002ee20000100800 */
[----:B------:R-:W-:Y:S01]  /*ebd0*/  ULDC UR8, c[0x0][0xdd0] ;  /* 0x0003740000087ab9 */ /* 0x000fe20000000800 */
[----:B--2---:R-:W1:Y:S01]  /*ebe0*/  LDC R0, c[0x0][0xde8] ;  /* 0x00037a00ff007b82 */ /* 0x004e620000000800 */
[----:B------:R-:W-:-:S11]  /*ebf0*/  UISETP.NE.AND UP0, UPT, UR8, 0x1, UPT ;  /* 0x000000010800788c */ /* 0x000fd6000bf05270 */
[----:B------:R-:W-:Y:S01]  /*ec00*/  @UP0 ULDC UR4, c[0x0][0xdd4] ;  /* 0x0003750000040ab9 */ /* 0x000fe20000000800 */
[----:B------:R-:W-:Y:S01]  /*ec10*/  @UP0 ULDC UR9, c[0x0][0xdd8] ;  /* 0x0003760000090ab9 */ /* 0x000fe20000000800 */
[C---:B---3--:R-:W-:Y:S02]  /*ec20*/  R2UR UR6, R2.reuse ;  /* 0x00000000020672ca */ /* 0x048fe400000e0000 */
[----:B------:R-:W-:-:S11]  /*ec30*/  R2UR UR7, R2 ;  /* 0x00000000020772ca */ /* 0x000fd600000e0000 */
[----:B------:R-:W-:-:S04]  /*ec40*/  UIMAD.WIDE.U32 UR4, UR6, UR4, URZ ;  /* 0x00000004060472a5 */ /* 0x000fc8000f8e003f */
[----:B------:R-:W-:-:S04]  /*ec50*/  @UP0 USHF.R.U32.HI UR6, URZ, UR9, UR5 ;  /* 0x000000093f060299 */ /* 0x000fc80008011605 */
[----:B------:R-:W-:Y:S02]  /*ec60*/  UIADD3 UR4, -UR6, URZ, URZ ;  /* 0x0000003f06047290 */ /* 0x000fe4000fffe13f */
[----:B-1----:R-:W-:Y:S02]  /*ec70*/  ISETP.LE.AND P0, PT, R0, UR6, PT ;  /* 0x0000000600007c0c */ /* 0x002fe4000bf03270 */
[----:B------:R-:W-:-:S11]  /*ec80*/  UIMAD UR8, UR8, UR4, UR7 ;  /* 0x00000004080872a4 */ /* 0x000fd6000f8e0207 */
[----:B------:R-:W-:Y:S05]  /*ec90*/  @!P0 BRA `(.L_x_863) ;  /* 0x0000000000208947 */ /* 0x000fea0003800000 */
        /* <DEDUP_REMOVED lines=8> */
.L_x_863:
[----:B------:R-:W-:Y:S01]  /*ed20*/  ULDC UR9, c[0x0][0xdc4] ;  /* 0x0003710000097ab9 */ /* 0x000fe20000000800 */
[----:B------:R-:W-:Y:S01]  /*ed30*/  UMOV UR7, UR8 ;  /* 0x0000000800077c82 */ /* 0x000fe20008000000 */
[----:B------:R-:W-:-:S11]  /*ed40*/  UISETP.NE.AND UP0, UPT, UR9, 0x1, UPT ;  /* 0x000000010900788c */ /* 0x000fd6000bf05270 */
[----:B------:R-:W-:Y:S02]  /*ed50*/  @UP0 ULDC.64 UR10, c[0x0][0xdc8] ;  /* 0x00037200000a0ab9 */ /* 0x000fe40000000a00 */
[----:B------:R-:W-:-:S04]  /*ed60*/  UIMAD.WIDE.U32 UR4, UR8, UR10, URZ ;  /* 0x0000000a080472a5 */ /* 0x000fc8000f8e003f */
[----:B------:R-:W-:-:S04]  /*ed70*/  @UP0 USHF.R.U32.HI UR7, URZ, UR11, UR5 ;  /* 0x0000000b3f070299 */ /* 0x000fc80008011605 */
[----:B------:R-:W-:-:S12]  /*ed80*/  UIMAD UR4, UR7, UR9, URZ ;  /* 0x00000009070472a4 */ /* 0x000fd8000f8e023f */
.L_x_864:
[----:B------:R-:W-:Y:S01]  /*ed90*/  ULDC.64 UR10, c[0x0][0x3f8] ;  /* 0x0000fe00000a7ab9 */ /* 0x000fe20000000a00 */
[----:B------:R-:W-:Y:S02]  /*eda0*/  UIADD3 UR8, UR8, -UR4, URZ ;  /* 0x8000000408087290 */ /* 0x000fe4000fffe03f */
[----:B------:R-:W-:Y:S02]  /*edb0*/  UISETP.NE.U32.AND UP0, UPT, UR10, URZ, UPT ;  /* 0x0000003f0a00728c */ /* 0x000fe4000bf05070 */
[----:B------:R-:W-:Y:S01]  /*edc0*/  ULOP3.LUT UR7, URZ, UR7, URZ, 0x33, !UPT ;  /* 0x000000073f077292 */ /* 0x000fe2000f8e333f */
[----:B------:R-:W-:Y:S01]  /*edd0*/  ULDC UR10, c[0x0][0xdb8] ;  /* 0x00036e00000a7ab9 */ /* 0x000fe20000000800 */
[----:B------:R-:W-:Y:S01]  /*ede0*/  ULDC.64 UR4, c[0x0][0x9e0] ;  /* 0x0002780000047ab9 */ /* 0x000fe20000000a00 */
[----:B------:R-:W-:Y:S01]  /*edf0*/  UISETP.NE.AND UP1, UPT, UR10, 0x1, UPT ;  /* 0x000000010a00788c */ /* 0x000fe2000bf25270 */
[----:B------:R-:W-:Y:S01]  /*ee00*/  ULDC UR9, c[0x0][0xdc4] ;  /* 0x0003710000097ab9 */ /* 0x000fe20000000800 */
[----:B------:R-:W-:Y:S01]  /*ee10*/  ULDC UR37, c[0x0][0xdac] ;  /* 0x00036b0000257ab9 */ /* 0x000fe20000000800 */
[----:B------:R-:W-:-:S02]  /*ee20*/  UISETP.GE.AND UP2, UPT, UR5, 0x1, UPT ;  /* 0x000000010500788c */ /* 0x000fc4000bf46270 */
[----:B------:R-:W-:Y:S02]  /*ee30*/  UIMAD UR9, UR6, UR9, UR8 ;  /* 0x00000009060972a4 */ /* 0x000fe4000f8e0208 */
[----:B------:R-:W-:Y:S02]  /*ee40*/  UIADD3 UR37, UR7, UR37, URZ ;  /* 0x0000002507257290 */ /* 0x000fe4000fffe03f */
[----:B------:R-:W-:Y:S01]  /*ee50*/  UISETP.NE.AND.EX UP0, UPT, UR11, URZ, UPT, UP0 ;  /* 0x0000003f0b00728c */ /* 0x000fe2000bf05300 */
[----:B------:R-:W-:Y:S01]  /*ee60*/  PLOP3.LUT P1, PT, PT, PT, UP2, 0x80, 0x0 ;  /* 0x000000000000781c */ /* 0x000fe20003f2f028 */
[----:B------:R-:W-:Y:S01]  /*ee70*/  @UP1 ULDC UR6, c[0x0][0xdbc] ;  /* 0x00036f0000061ab9 */ /* 0x000fe20000000800 */
[----:B------:R-:W-:Y:S02]  /*ee80*/  USHF.L.U32 UR37, UR37, 0x7, URZ ;  /* 0x0000000725257899 */ /* 0x000fe4000800063f */
[----:B------:R-:W-:Y:S01]  /*ee90*/  UIMAD.WIDE.U32 UR6, UR9, UR6, URZ ;  /* 0x00000006090672a5 */ /* 0x000fe2000f8e003f */
[----:B------:R-:W-:Y:S01]  /*eea0*/  ULDC UR11, c[0x0][0x404] ;  /* 0x00010100000b7ab9 */ /* 0x000fe20000000800 */
[----:B------:R-:W-:Y:S01]  /*eeb0*/  ULDC UR12, c[0x0][0x288] ;  /* 0x0000a200000c7ab9 */ /* 0x000fe20000000800 */
[----:B------:R-:W-:Y:S01]  /*eec0*/  @UP1 ULDC UR14, c[0x0][0xdc0] ;  /* 0x00037000000e1ab9 */ /* 0x000fe20000000800 */
[----:B------:R-:W-:Y:S01]  /*eed0*/  UMOV UR39, UR9 ;  /* 0x0000000900277c82 */ /* 0x000fe20008000000 */
[----:B------:R-:W-:-:S02]  /*eee0*/  USEL UR11, UR11, 0x1, UP0 ;  /* 0x000000010b0b7887 */ /* 0x000fc40008000000 */
[----:B------:R-:W-:Y:S02]  /*eef0*/  UIADD3 UR8, UR37, 0x80, -UR12 ;  /* 0x0000008025087890 */ /* 0x000fe4000fffe80c */
[----:B------:R-:W-:Y:S01]  /*ef00*/  @UP1 USHF.R.U32.HI UR39, URZ, UR14, UR7 ;  /* 0x0000000e3f271299 */ /* 0x000fe20008011607 */
[----:B------:R-:W-:Y:S02]  /*ef10*/  ULDC UR13, c[0x0][0x2e0] ;  /* 0x0000b800000d7ab9 */ /* 0x000fe40000000800 */
[----:B------:R-:W-:Y:S02]  /*ef20*/  UIMAD UR6, UR11, UR13, UR8 ;  /* 0x0000000d0b0672a4 */ /* 0x000fe4000f8e0208 */
[----:B------:R-:W-:Y:S02]  /*ef30*/  UIADD3 UR38, -UR39, URZ, URZ ;  /* 0x0000003f27267290 */ /* 0x000fe4000fffe13f */
[----:B------:R-:W-:Y:S02]  /*ef40*/  UIADD3 UR4, UR6, UR4, URZ ;  /* 0x0000000406047290 */ /* 0x000fe4000fffe03f */
[----:B------:R-:W-:Y:S01]  /*ef50*/  UIMAD UR38, UR10, UR38, UR9 ;  /* 0x000000260a2672a4 */ /* 0x000fe2000f8e0209 */
[----:B------:R-:W-:Y:S11]  /*ef60*/  @!P1 BRA `(.L_x_865) ;  /* 0x0000000000449947 */ /* 0x000ff60003800000 */
[----:B------:R-:W-:Y:S01]  /*ef70*/  ISETP.LT.AND P0, PT, RZ, UR6, PT ;  /* 0x00000006ff007c0c */ /* 0x000fe2000bf01270 */
[----:B------:R-:W-:-:S12]  /*ef80*/  UIADD3 UR8, UR6, -0x1, URZ ;  /* 0xffffffff06087890 */ /* 0x000fd8000fffe03f */
[----:B------:R-:W-:Y:S05]  /*ef90*/  @P0 BRA `(.L_x_866) ;  /* 0x00000000001c0947 */ /* 0x000fea0003800000 */
[----:B------:R-:W-:Y:S02]  /*efa0*/  UISETP.NE.AND UP0, UPT, UR5, 0x1, UPT ;  /* 0x000000010500788c */ /* 0x000fe4000bf05270 */
[----:B------:R-:W-:-:S09]  /*efb0*/  UIADD3 UR8, -UR6, URZ, URZ ;  /* 0x0000003f06087290 */ /* 0x000fd2000fffe13f */
[----:B------:R-:W-:Y:S02]  /*efc0*/  @UP0 ULDC.64 UR14, c[0x0][0x9e8] ;  /* 0x00027a00000e0ab9 */ /* 0x000fe40000000a00 */
[----:B------:R-:W-:-:S04]  /*efd0*/  UIMAD.WIDE.U32 UR6, UR8, UR14, URZ ;  /* 0x0000000e080672a5 */ /* 0x000fc8000f8e003f */
[----:B------:R-:W-:-:S04]  /*efe0*/  @UP0 USHF.R.U32.HI UR8, URZ, UR15, UR7 ;  /* 0x0000000f3f080299 */ /* 0x000fc80008011607 */
[----:B------:R-:W-:Y:S01]  /*eff0*/  ULOP3.LUT UR8, URZ, UR8, URZ, 0x33, !UPT ;  /* 0x000000083f087292 */ /* 0x000fe2000f8e333f */
[----:B------:R-:W-:Y:S11]  /*f000*/  BRA `(.L_x_867) ;  /* 0x0000000000107947 */ /* 0x000ff60003800000 */
.L_x_866:
[----:B------:R-:W-:-:S11]  /*f010*/  UISETP.NE.AND UP0, UPT, UR5, 0x1, UPT ;  /* 0x000000010500788c */ /* 0x000fd6000bf05270 */
[----:B------:R-:W-:Y:S02]  /*f020*/  @UP0 ULDC.64 UR14, c[0x0][0x9e8] ;  /* 0x00027a00000e0ab9 */ /* 0x000fe40000000a00 */
[----:B------:R-:W-:-:S04]  /*f030*/  UIMAD.WIDE.U32 UR6, UR8, UR14, URZ ;  /* 0x0000000e080672a5 */ /* 0x000fc8000f8e003f */
[----:B------:R-:W-:-:S12]  /*f040*/  @UP0 USHF.R.U32.HI UR8, URZ, UR15, UR7 ;  /* 0x0000000f3f080299 */ /* 0x000fd80008011607 */
.L_x_867:
[----:B------:R-:W-:-:S04]  /*f050*/  UIMAD UR8, UR8, UR5, UR5 ;  /* 0x00000005080872a4 */ /* 0x000fc8000f8e0205 */
[----:B------:R-:W-:-:S04]  /*f060*/  UISETP.LT.AND UP0, UPT, UR4, UR8, UPT ;  /* 0x000000080400728c */ /* 0x000fc8000bf01270 */
[----:B------:R-:W-:-:S12]  /*f070*/  USEL UR4, UR4, UR8, UP0 ;  /* 0x0000000804047287 */ /* 0x000fd80008000000 */
.L_x_865:
[----:B------:R-:W-:Y:S02]  /*f080*/  UIMAD UR7, UR11, UR13, 0x3f ;  /* 0x0000003f0b0774a4 */ /* 0x000fe4000f8e020d */
[----:B------:R-:W-:Y:S02]  /*f090*/  UIADD3 UR4, UR4, 0x3f, URZ ;  /* 0x0000003f04047890 */ /* 0x000fe4000fffe03f */
[----:B------:R-:W-:Y:S02]  /*f0a0*/  USHF.R.S32.HI UR8, URZ, 0x1f, UR7 ;  /* 0x0000001f3f087899 */ /* 0x000fe40008011407 */
[----:B------:R-:W-:Y:S02]  /*f0b0*/  USHF.R.S32.HI UR6, URZ, 0x1f, UR4 ;  /* 0x0000001f3f067899 */ /* 0x000fe40008011404 */
[----:B------:R-:W-:Y:S02]  /*f0c0*/  ULEA.HI UR8, UR8, UR7, URZ, 0x6 ;  /* 0x0000000708087291 */ /* 0x000fe4000f8f303f */
[----:B------:R-:W-:-:S02]  /*f0d0*/  ULEA.HI UR6, UR6, UR4, URZ, 0x6 ;  /* 0x0000000406067291 */ /* 0x000fc4000f8f303f */
[----:B------:R-:W-:Y:S02]  /*f0e0*/  UIADD3 UR4, UR37, -UR12, URZ ;  /* 0x8000000c25047290 */ /* 0x000fe4000fffe03f */
[----:B------:R-:W-:Y:S02]  /*f0f0*/  USHF.R.S32.HI UR41, URZ, 0x6, UR8 ;  /* 0x000000063f297899 */ /* 0x000fe40008011408 */
[----:B------:R-:W-:Y:S02]  /*f100*/  USHF.R.S32.HI UR6, URZ, 0x6, UR6 ;  /* 0x000000063f067899 */ /* 0x000fe40008011406 */
[----:B------:R-:W-:Y:S02]  /*f110*/  UIMAD UR4, UR11, UR13, UR4 ;  /* 0x0000000d0b0472a4 */ /* 0x000fe4000f8e0204 */
[----:B------:R-:W-:Y:S01]  /*f120*/  UISETP.LT.AND UP0, UPT, UR41, UR6, UPT ;  /* 0x000000062900728c */ /* 0x000fe2000bf01270 */
[----:B------:R-:W-:Y:S02]  /*f130*/  ULDC UR8, c[0x0][0x9dc] ;  /* 0x0002770000087ab9 */ /* 0x000fe40000000800 */
[----:B------:R-:W-:-:S02]  /*f140*/  UIADD3 UR8, UR4, -UR8, URZ ;  /* 0x8000000804087290 */ /* 0x000fc4000fffe03f */
[----:B------:R-:W-:Y:S01]  /*f150*/  USEL UR41, UR41, UR6, UP0 ;  /* 0x0000000629297287 */ /* 0x000fe20008000000 */
[----:B------:R-:W-:Y:S11]  /*f160*/  @!P1 BRA `(.L_x_868) ;  /* 0x0000000000449947 */ /* 0x000ff60003800000 */
[----:B------:R-:W-:-:S06]  /*f170*/  UISETP.GT.AND UP0, UPT, UR4, -0x1, UPT ;  /* 0xffffffff0400788c */ /* 0x000fcc000bf04270 */
[----:B------:R-:W-:-:S13]  /*f180*/  PLOP3.LUT P0, PT, PT, PT, UP0, 0x80, 0x0 ;  /* 0x000000000000781c */ /* 0x000fda0003f0f008 */
[----:B------:R-:W-:Y:S05]  /*f190*/  @P0 BRA `(.L_x_869) ;  /* 0x00000000001c0947 */ /* 0x000fea0003800000 */
[----:B------:R-:W-:Y:S02]  /*f1a0*/  UISETP.NE.AND UP0, UPT, UR5, 0x1, UPT ;  /* 0x000000010500788c */ /* 0x000fe4000bf05270 */
[----:B------:R-:W-:-:S09]  /*f1b0*/  ULOP3.LUT UR4, URZ, UR4, URZ, 0x33, !UPT ;  /* 0x000000043f047292 */ /* 0x000fd2000f8e333f */
[----:B------:R-:W-:Y:S02]  /*f1c0*/  @UP0 ULDC.64 UR10, c[0x0][0x9e8] ;  /* 0x00027a00000a0ab9 */ /* 0x000fe40000000a00 */
[----:B------:R-:W-:-:S04]  /*f1d0*/  UIMAD.WIDE.U32 UR6, UR4, UR10, URZ ;  /* 0x0000000a040672a5 */ /* 0x000fc8000f8e003f */
[----:B------:R-:W-:-:S04]  /*f1e0*/  @UP0 USHF.R.U32.HI UR4, URZ, UR11, UR7 ;  /* 0x0000000b3f040299 */ /* 0x000fc80008011607 */
[----:B------:R-:W-:Y:S01]  /*f1f0*/  ULOP3.LUT UR4, URZ, UR4, URZ, 0x33, !UPT ;  /* 0x000000043f047292 */ /* 0x000fe2000f8e333f */
[----:B------:R-:W-:Y:S11]  /*f200*/  BRA `(.L_x_870) ;  /* 0x0000000000107947 */ /* 0x000ff60003800000 */
.L_x_869:
[----:B------:R-:W-:-:S11]  /*f210*/  UISETP.NE.AND UP0, UPT, UR5, 0x1, UPT ;  /* 0x000000010500788c */ /* 0x000fd6000bf05270 */
[----:B------:R-:W-:Y:S02]  /*f220*/  @UP0 ULDC.64 UR10, c[0x0][0x9e8] ;  /* 0x00027a00000a0ab9 */ /* 0x000fe40000000a00 */
[----:B------:R-:W-:-:S04]  /*f230*/  UIMAD.WIDE.U32 UR6, UR4, UR10, URZ ;  /* 0x0000000a040672a5 */ /* 0x000fc8000f8e003f */
[----:B------:R-:W-:-:S12]  /*f240*/  @UP0 USHF.R.U32.HI UR4, URZ, UR11, UR7 ;  /* 0x0000000b3f040299 */ /* 0x000fd80008011607 */
.L_x_870:
[----:B------:R-:W-:-:S04]  /*f250*/  UIMAD UR4, UR4, UR5, URZ ;  /* 0x00000005040472a4 */ /* 0x000fc8000f8e023f */
[----:B------:R-:W-:-:S04]  /*f260*/  UISETP.LT.AND UP0, UPT, UR8, UR4, UPT ;  /* 0x000000040800728c */ /* 0x000fc8000bf01270 */
[----:B------:R-:W-:-:S12]  /*f270*/  USEL UR8, UR8, UR4, !UP0 ;  /* 0x0000000408087287 */ /* 0x000fd8000c000000 */
.L_x_868:
[----:B------:R-:W-:Y:S01]  /*f280*/  USHF.R.S32.HI UR4, URZ, 0x1f, UR8 ;  /* 0x0000001f3f047899 */ /* 0x000fe20008011408 */
[----:B------:R-:W-:Y:S03]  /*f290*/  BSSY B6, `(.L_x_871) ;  /* 0x0000295000067945 */ /* 0x000fe60003800000 */
[----:B------:R-:W-:-:S04]  /*f2a0*/  ULEA.HI UR4, UR4, UR8, URZ, 0x6 ;  /* 0x0000000804047291 */ /* 0x000fc8000f8f303f */
[----:B------:R-:W-:-:S04]  /*f2b0*/  USHF.R.S32.HI UR4, URZ, 0x6, UR4 ;  /* 0x000000063f047899 */ /* 0x000fc80008011404 */
[----:B------:R-:W-:-:S04]  /*f2c0*/  UISETP.LT.AND UP0, UPT, URZ, UR4, UPT ;  /* 0x000000043f00728c */ /* 0x000fc8000bf01270 */
[----:B------:R-:W-:-:S04]  /*f2d0*/  USEL UR42, URZ, UR4, !UP0 ;  /* 0x000000043f2a7287 */ /* 0x000fc8000c000000 */
[----:B------:R-:W-:-:S06]  /*f2e0*/  UISETP.GT.AND UP0, UPT, UR41, UR42, UPT ;  /* 0x0000002a2900728c */ /* 0x000fcc000bf04270 */
[----:B------:R-:W-:-:S13]  /*f2f0*/  PLOP3.LUT P0, PT, PT, PT, UP0, 0x80, 0x0 ;  /* 0x000000000000781c */ /* 0x000fda0003f0f008 */
[----:B------:R-:W-:Y:S05]  /*f300*/  @P0 BRA `(.L_x_872) ;  /* 0x0000000000480947 */ /* 0x000fea0003800000 */
[----:B------:R-:W1:Y:S02]  /*f310*/  S2R R0, SR_TID.X ;  /* 0x0000000000007919 */ /* 0x000e640000002100 */
[----:B-1----:R-:W-:-:S04]  /*f320*/  LOP3.LUT R0, R0, 0x7f, RZ, 0xc0, !PT ;  /* 0x0000007f00007812 */ /* 0x002fc800078ec0ff */
[----:B------:R-:W-:-:S13]  /*f330*/  ISETP.NE.AND P0, PT, R0, RZ, PT ;  /* 0x000000ff0000720c */ /* 0x000fda0003f05270 */
[----:B------:R-:W-:Y:S05]  /*f340*/  @P0 BRA `(.L_x_873) ;  /* 0x0000002800240947 */ /* 0x000fea0003800000 */
[----:B------:R-:W1:Y:S01]  /*f350*/  S2R R5, SR_LANEID ;  /* 0x0000000000057919 */ /* 0x000e620000000000 */
[----:B------:R-:W-:Y:S01]  /*f360*/  VOTEU.ANY UR4, UPT, PT ;  /* 0x0000000000047886 */ /* 0x000fe200038e0100 */
[----:B------:R-:W2:Y:S01]  /*f370*/  LDC.64 R2, c[0x0][0xdf0] ;  /* 0x00037c00ff027b82 */ /* 0x000ea20000000a00 */
[----:B------:R-:W1:Y:S02]  /*f380*/  FLO.U32 R0, UR4 ;  /* 0x0000000400007d00 */ /* 0x000e6400080e0000 */
[----:B-1----:R-:W-:-:S06]  /*f390*/  ISETP.EQ.U32.AND P0, PT, R0, R5, PT ;  /* 0x000000050000720c */ /* 0x002fcc0003f02070 */
[----:B------:R-:W2:Y:S07]  /*f3a0*/  POPC R5, UR4 ;  /* 0x0000000400057d09 */ /* 0x000eae0008000000 */
[----:B--2---:R-:W2:Y:S01]  /*f3b0*/  @P0 ATOMG.E.ADD.STRONG.GPU PT, R3, desc[UR54][R2.64], R5 ;  /* 0x00000005020309a8 */ /* 0x004ea200081ee1f6 */
[----:B------:R-:W1:Y:S02]  /*f3c0*/  S2R R4, SR_LTMASK ;  /* 0x0000000000047919 */ /* 0x000e640000003900 */
[----:B-1----:R-:W-:-:S04]  /*f3d0*/  LOP3.LUT R4, R4, UR4, RZ, 0xc0, !PT ;  /* 0x0000000404047c12 */ /* 0x002fc8000f8ec0ff */
[----:B------:R-:W1:Y:S01]  /*f3e0*/  POPC R7, R4 ;  /* 0x0000000400077309 */ /* 0x000e620000000000 */
[----:B--2---:R-:W1:Y:S02]  /*f3f0*/  SHFL.IDX PT, R0, R3, R0, 0x1f ;  /* 0x00001f0003007589 */ /* 0x004e6400000e0000 */
[----:B-1----:R-:W-:-:S05]  /*f400*/  IADD3 R0, R0, UR47, R7 ;  /* 0x0000002f00007c10 */ /* 0x002fca000fffe007 */
[----:B------:R2:W-:Y:S01]  /*f410*/  STL [R1+0x20], R0 ;  /* 0x0000200001007387 */ /* 0x0005e20000100800 */
[----:B------:R-:W-:Y:S05]  /*f420*/  BRA `(.L_x_873) ;  /* 0x0000002400ec7947 */ /* 0x000fea0003800000 */
.L_x_872:
[----:B------:R-:W1:Y:S01]  /*f430*/  S2UR UR4, SR_CgaCtaId ;  /* 0x00000000000479c3 */ /* 0x000e620000008800 */
[----:B------:R-:W-:Y:S02]  /*f440*/  UMOV UR40, 0x400 ;  /* 0x0000040000287882 */ /* 0x000fe40000000000 */
[----:B-1----:R-:W-:-:S04]  /*f450*/  ULEA UR40, UR4, UR40, 0x18 ;  /* 0x0000002804287291 */ /* 0x002fc8000f8ec03f */
        /* <DEDUP_REMOVED lines=9> */
[----:B------:R-:W1:Y:S01]  /*f4f0*/  LDC.64 R2, c[0x4][R2] ;  /* 0x0100000002027b82 */ /* 0x000e620000000a00 */
        /* <DEDUP_REMOVED lines=9> */
[----:B-1----:R-:W-:Y:S05]  /*f590*/  CALL.ABS.NOINC R2 ;  /* 0x0000000002007343 */ /* 0x002fea0003c00000 */
.L_x_874:
[----:B------:R-:W2:Y:S01]  /*f5a0*/  LDL.LU R2, [R1+0x24] ;  /* 0x0000240001027983 */ /* 0x000ea20000300800 */
[----:B------:R-:W-:-:S06]  /*f5b0*/  UIADD3 UR4, UR40, 0x10000, URZ ;  /* 0x0001000028047890 */ /* 0x000fcc000fffe03f */
[----:B------:R-:W-:-:S05]  /*f5c0*/  IMAD.U32 R16, RZ, RZ, UR4 ;  /* 0x00000004ff107e24 */ /* 0x000fca000f8e00ff */
[----:B------:R-:W-:Y:S02]  /*f5d0*/  LOP3.LUT P0, RZ, R16, 0x3ff, RZ, 0xc0, !PT ;  /* 0x000003ff10ff7812 */ /* 0x000fe4000780c0ff */
        /* <DEDUP_REMOVED lines=20> */
.L_x_875:
[----:B------:R-:W-:-:S04]  /*f720*/  UIADD3 UR4, UR40, 0x8000, URZ ;  /* 0x0000800028047890 */ /* 0x000fc8000fffe03f */
[----:B------:R-:W-:-:S06]  /*f730*/  ULOP3.LUT UP0, URZ, UR4, 0x1bf, URZ, 0xc0, !UPT ;  /* 0x000001bf043f7892 */ /* 0x000fcc000f80c03f */
[----:B------:R-:W-:-:S13]  /*f740*/  PLOP3.LUT P0, PT, PT, PT, UP0, 0x80, 0x0 ;  /* 0x000000000000781c */ /* 0x000fda0003f0f008 */
        /* <DEDUP_REMOVED lines=17> */
.L_x_876:
[----:B------:R-:W-:-:S13]  /*f860*/  LOP3.LUT P6, RZ, R16, 0x3ff, RZ, 0xc0, !PT ;  /* 0x000003ff10ff7812 */ /* 0x000fda00078cc0ff */
        /* <DEDUP_REMOVED lines=17> */
.L_x_877:
[----:B------:R-:W-:Y:S01]  /*f980*/  ULDC.64 UR4, c[0x0][0x9f8] ;  /* 0x00027e0000047ab9 */ /* 0x000fe20000000a00 */
[----:B------:R-:W-:Y:S01]  /*f990*/  IMAD.U32 R5, RZ, RZ, UR39 ;  /* 0x00000027ff057e24 */ /* 0x000fe2000f8e00ff */
[----:B------:R-:W-:Y:S01]  /*f9a0*/  ISETP.NE.U32.AND P0, PT, RZ, UR4, PT ;  /* 0x00000004ff007c0c */ /* 0x000fe2000bf05070 */
[----:B------:R-:W-:Y:S01]  /*f9b0*/  IMAD.U32 R8, RZ, RZ, UR39 ;  /* 0x00000027ff087e24 */ /* 0x000fe2000f8e00ff */
[----:B------:R-:W2:Y:S01]  /*f9c0*/  LDC R0, c[0x0][0x428] ;  /* 0x00010a00ff007b82 */ /* 0x000ea20000000800 */
[----:B------:R-:W3:Y:S01]  /*f9d0*/  S2R R17, SR_TID.X ;  /* 0x0000000000117919 */ /* 0x000ee20000002100 */
[----:B------:R-:W-:-:S13]  /*f9e0*/  ISETP.NE.AND.EX P0, PT, RZ, UR5, PT, P0 ;  /* 0x00000005ff007c0c */ /* 0x000fda000bf05300 */
[----:B-1----:R-:W1:Y:S01]  /*f9f0*/  @P0 LDC.64 R2, c[0x0][0x9f8] ;  /* 0x00027e00ff020b82 */ /* 0x002e620000000a00 */
[----:B------:R-:W-:Y:S01]  /*fa00*/  IMAD.U32 R4, RZ, RZ, UR38 ;  /* 0x00000026ff047e24 */ /* 0x000fe2000f8e00ff */
[----:B---3--:R-:W-:Y:S01]  /*fa10*/  LOP3.LUT R16, R17, 0x7f, RZ, 0xc0, !PT ;  /* 0x0000007f11107812 */ /* 0x008fe200078ec0ff */
[----:B-1----:R-:W-:-:S05]  /*fa20*/  @P0 IMAD.WIDE R2, R5, 0x4, R2 ;  /* 0x0000000405020825 */ /* 0x002fca00078e0202 */
[----:B------:R1:W3:Y:S01]  /*fa30*/  @P0 LDG.E R8, desc[UR54][R2.64] ;  /* 0x0000003602080981 */ /* 0x0002e2000c1e1900 */
[----:B--2---:R-:W-:Y:S01]  /*fa40*/  ISETP.NE.AND P0, PT, R0, 0x1, PT ;  /* 0x000000010000780c */ /* 0x004fe20003f05270 */
[----:B------:R-:W-:Y:S01]  /*fa50*/  UMOV UR36, URZ ;  /* 0x0000003f00247c82 */ /* 0x000fe20008000000 */
[----:B------:R-:W-:Y:S01]  /*fa60*/  ISETP.NE.AND P2, PT, R16, RZ, PT ;  /* 0x000000ff1000720c */ /* 0x000fe20003f45270 */
[----:B------:R-:W-:Y:S01]  /*fa70*/  UMOV UR8, 0x80 ;  /* 0x0000008000087882 */ /* 0x000fe20000000000 */
[----:B------:R-:W-:Y:S01]  /*fa80*/  UMOV UR9, UR37 ;  /* 0x0000002500097c82 */ /* 0x000fe20008000000 */
[----:B------:R-:W-:Y:S01]  /*fa90*/  UMOV UR10, UR38 ;  /* 0x00000026000a7c82 */ /* 0x000fe20008000000 */
[----:B------:R-:W-:Y:S01]  /*faa0*/  UMOV UR11, UR39 ;  /* 0x00000027000b7c82 */ /* 0x000fe20008000000 */
[----:B------:R-:W-:Y:S01]  /*fab0*/  UMOV UR6, 0xffffffff ;  /* 0xffffffff00067882 */ /* 0x000fe20000000000 */
[----:B------:R-:W-:Y:S01]  /*fac0*/  SHF.R.U32.HI R17, RZ, 0x5, R17 ;  /* 0x00000005ff117819 */ /* 0x000fe20000011611 */
[----:B-1----:R-:W1:Y:S03]  /*fad0*/  LDC.64 R2, c[0x0][0x3f8] ;  /* 0x0000fe00ff027b82 */ /* 0x002e660000000a00 */
[----:B------:R-:W-:-:S03]  /*fae0*/  LOP3.LUT R17, R17, 0x3, RZ, 0xc0, !PT ;  /* 0x0000000311117812 */ /* 0x000fc600078ec0ff */
[----:B------:R-:W-:Y:S02]  /*faf0*/  VOTEU.ALL UP1, P2 ;  /* 0x00000000003f7886 */ /* 0x000fe40001020000 */
[----:B------:R-:W2:Y:S03]  /*fb00*/  @P0 LDC R0, c[0x0][0x42c] ;  /* 0x00010b00ff000b82 */ /* 0x000ea60000000800 */
[----:B------:R-:W-:-:S04]  /*fb10*/  @!UP1 UIADD3 UR4, UP0, UR44, 0x270, URZ ;  /* 0x000002702c049890 */ /* 0x000fc8000ff1e03f */
[----:B------:R-:W-:Y:S01]  /*fb20*/  @!UP1 UIADD3.X UR5, URZ, UR45, URZ, UP0, !UPT ;  /* 0x0000002d3f059290 */ /* 0x000fe200087fe43f */
[----:B------:R-:W4:Y:S01]  /*fb30*/  @P0 LDC R5, c[0x0][0x430] ;  /* 0x00010c00ff050b82 */ /* 0x000f220000000800 */
[----:B-1----:R-:W-:-:S07]  /*fb40*/  ISETP.NE.U32.AND P1, PT, R2, RZ, PT ;  /* 0x000000ff0200720c */ /* 0x002fce0003f25070 */
[----:B------:R1:W-:Y:S01]  /*fb50*/  @!UP1 UTMAPF.L2.4D [UR36], [UR4] ;  /* 0x00000024040095b8 */ /* 0x0003e20008018000 */
[----:B------:R-:W-:Y:S01]  /*fb60*/  ISETP.NE.AND.EX P1, PT, R3, RZ, PT, P1 ;  /* 0x000000ff0300720c */ /* 0x000fe20003f25310 */
[----:B--2---:R-:W-:Y:S01]  /*fb70*/  @P0 IMAD.HI.U32 R0, R0, UR38, RZ ;  /* 0x0000002600000c27 */ /* 0x004fe2000f8e00ff */
[----:B------:R1:W-:Y:S04]  /*fb80*/  @!UP1 UTMAPF.L2.4D [UR8], [UR4] ;  /* 0x00000008040095b8 */ /* 0x0003e80008018000 */
[----:B----4-:R-:W-:Y:S02]  /*fb90*/  @P0 SHF.R.U32.HI R4, RZ, R5, R0 ;  /* 0x00000005ff040219 */ /* 0x010fe40000011600 */
[----:B---3--:R-:W-:Y:S01]  /*fba0*/  SHF.R.S32.HI R9, RZ, 0x1f, R8 ;  /* 0x0000001fff097819 */ /* 0x008fe20000011408 */
[----:B------:R1:W-:Y:S01]  /*fbb0*/  STL [R1+0x10], R8 ;  /* 0x0000100801007387 */ /* 0x0003e20000100800 */
[----:B------:R-:W-:-:S03]  /*fbc0*/  SEL R0, R8, RZ, !P1 ;  /* 0x000000ff08007207 */ /* 0x000fc60004800000 */
[----:B------:R1:W-:Y:S04]  /*fbd0*/  STL [R1+0x4], R4 ;  /* 0x0000040401007387 */ /* 0x0003e80000100800 */
[----:B------:R1:W-:Y:S01]  /*fbe0*/  STL [R1+0x14], R9 ;  /* 0x0000140901007387 */ /* 0x0003e20000100800 */
[----:B------:R-:W-:Y:S05]  /*fbf0*/  BRA.DIV UR6, `(.L_x_878) ;  /* 0x0000002a064c7947 */ /* 0x000fea000b800000 */
[----:B------:R2:W3:Y:S02]  /*fc00*/  SHFL.IDX PT, R14, R17, RZ, 0x1f ;  /* 0x00001fff110e7589 */ /* 0x0004e400000e0000 */
.L_x_941:
[----:B---3--:R-:W-:Y:S02]  /*fc10*/  ISETP.NE.AND P0, PT, R14, RZ, PT ;  /* 0x000000ff0e00720c */ /* 0x008fe40003f05270 */
[----:B------:R-:W-:-:S11]  /*fc20*/  PLOP3.LUT P6, PT, PT, PT, PT, 0x8, 0x0 ;  /* 0x000000000000781c */ /* 0x000fd60003fce170 */
[----:B------:R-:W-:Y:S05]  /*fc30*/  @P0 BRA `(.L_x_879) ;  /* 0x0000000400d00947 */ /* 0x000fea0003800000 */
[----:B-1----:R-:W-:-:S06]  /*fc40*/  UIADD3 UR4, UR41, -0x1, URZ ;  /* 0xffffffff29047890 */ /* 0x002fcc000fffe03f */
[----:B------:R-:W-:Y:S01]  /*fc50*/  IMAD.U32 R6, RZ, RZ, UR4 ;  /* 0x00000004ff067e24 */ /* 0x000fe2000f8e00ff */
[----:B------:R-:W-:-:S03]  /*fc60*/  UMOV UR4, 0xffffffff ;  /* 0xffffffff00047882 */ /* 0x000fc60000000000 */
[----:B------:R-:W-:Y:S05]  /*fc70*/  BRA.DIV UR4, `(.L_x_880) ;  /* 0x0000002a044c7947 */ /* 0x000fea000b800000 */
[----:B------:R-:W-:-:S13]  /*fc80*/  ELECT P6, URZ, PT ;  /* 0x00000000003f782f */ /* 0x000fda00038c0000 */
.L_x_944:
        /* <DEDUP_REMOVED lines=9> */
[----:B------:R-:W-:-:S05]  /*fd20*/  @P0 SHF.R.U32.HI R4, RZ, R5, R7 ;  /* 0x00000005ff040219 */ /* 0x000fca0000011607 */
[----:B------:R-:W-:-:S04]  /*fd30*/  IMAD.MOV R5, RZ, RZ, -R4 ;  /* 0x000000ffff057224 */ /* 0x000fc800078e0a04 */
[----:B------:R-:W-:Y:S01]  /*fd40*/  IMAD R6, R0, R5, R6 ;  /* 0x0000000500067224 */ /* 0x000fe200078e0206 */
[--C-:B------:R-:W-:Y:S01]  /*fd50*/  SHF.R.S32.HI R5, RZ, 0x1f, R4.reuse ;  /* 0x0000001fff057819 */ /* 0x100fe20000011404 */
[----:B------:R-:W-:Y:S02]  /*fd60*/  IMAD R0, R9, UR4, RZ ;  /* 0x0000000409007c24 */ /* 0x000fe4000f8e02ff */
[----:B------:R-:W-:-:S04]  /*fd70*/  IMAD.WIDE.U32 R4, R8, UR4, R4 ;  /* 0x0000000408047c25 */ /* 0x000fc8000f8e0004 */
[----:B------:R-:W-:Y:S01]  /*fd80*/  IMAD R0, R8, UR5, R0 ;  /* 0x0000000508007c24 */ /* 0x000fe2000f8e0200 */
[----:B------:R-:W-:-:S03]  /*fd90*/  LEA R2, P0, R4, R2, 0x2 ;  /* 0x0000000204027211 */ /* 0x000fc600078010ff */
[----:B------:R-:W-:-:S05]  /*fda0*/  IMAD.IADD R0, R5, 0x1, R0 ;  /* 0x0000000105007824 */ /* 0x000fca00078e0200 */
[----:B------:R-:W-:-:S05]  /*fdb0*/  LEA.HI.X R3, R4, R3, R0, 0x2, P0 ;  /* 0x0000000304037211 */ /* 0x000fca00000f1400 */
[----:B------:R1:W5:Y:S02]  /*fdc0*/  LDG.E R0, desc[UR54][R2.64] ;  /* 0x0000003602007981 */ /* 0x000364000c1e1900 */
.L_x_882:
[----:B-1----:R-:W3:Y:S04]  /*fdd0*/  LDL R3, [R1+0x8] ;  /* 0x0000080001037983 */ /* 0x002ee80000100800 */
[----:B------:R-:W4:Y:S01]  /*fde0*/  LDL R2, [R1+0xc] ;  /* 0x00000c0001027983 */ /* 0x000f220000100800 */
[----:B------:R-:W-:Y:S02]  /*fdf0*/  ISETP.NE.AND P0, PT, R16, RZ, PT ;  /* 0x000000ff1000720c */ /* 0x000fe40003f05270 */
[----:B---3--:R-:W-:Y:S02]  /*fe00*/  LEA R3, R3, UR40, 0x3 ;  /* 0x0000002803037c11 */ /* 0x008fe4000f8e18ff */
[----:B----4-:R-:W-:-:S04]  /*fe10*/  SHF.L.U32 R2, R2, 0x1f, RZ ;  /* 0x0000001f02027819 */ /* 0x010fc800000006ff */
[----:B------:R-:W1:Y:S02]  /*fe20*/  SYNCS.PHASECHK.TRANS64.TRYWAIT P3, [R3+URZ+0x28480], R2 ;  /* 0x02848002030075a7 */ /* 0x000e64000806017f */
[----:B-1----:R-:W-:Y:S05]  /*fe30*/  @!P3 BRA `(.L_x_883) ;  /* 0x0000002400fcb947 */ /* 0x002fea0003800000 */
.L_x_945:
        /* <DEDUP_REMOVED lines=8> */
.L_x_884:
[----:B------:R-:W3:Y:S04]  /*fec0*/  LDL R4, [R1+0x8] ;  /* 0x0000080001047983 */ /* 0x000ee80000100800 */
[----:B------:R-:W4:Y:S01]  /*fed0*/  LDL R5, [R1+0x4] ;  /* 0x0000040001057983 */ /* 0x000f220000100800 */
        /* <DEDUP_REMOVED lines=11> */
[----:B---3--:R-:W-:-:S04]  /*ff90*/  LEA R4, R4, UR40, 0xe ;  /* 0x0000002804047c11 */ /* 0x008fc8000f8e70ff */
[----:B------:R-:W-:Y:S02]  /*ffa0*/  R2UR UR14, R4 ;  /* 0x00000000040e72ca */ /* 0x000fe400000e0000 */
[----:B----4-:R-:W-:-:S11]  /*ffb0*/  R2UR UR12, R5 ;  /* 0x00000000050c72ca */ /* 0x010fd600000e0000 */
[----:B------:R-:W-:Y:S02]  /*ffc0*/  UIADD3 UR8, UR14, 0x10000, URZ ;  /* 0x000100000e087890 */ /* 0x000fe4000fffe03f */
[----:B------:R-:W-:-:S07]  /*ffd0*/  UIADD3 UR14, UR14, 0x12000, URZ ;  /* 0x000120000e0e7890 */ /* 0x000fce000fffe03f */
[----:B------:R3:W-:Y:S02]  /*ffe0*/  UTMALDG.4D [UR8], [UR4], desc[UR6] ;  /* 0x00000608040075b4 */ /* 0x0007e40008019000 */
[----:B---3--:R-:W-:Y:S01]  /*fff0*/  UMOV UR8, UR14 ;  /* 0x0000000e00087c82 */ /* 0x008fe20008000000 */
[----:B------:R-:W-:Y:S02]  /*10000*/  UMOV UR10, UR15 ;  /* 0x0000000f000a7c82 */ /* 0x000fe40008000000 */
[----:B------:R3:W-:Y:S01]  /*10010*/  UTMALDG.4D [UR8], [UR4], desc[UR6] ;  /* 0x00000608040075b4 */ /* 0x0007e20008019000 */
[----:B------:R-:W4:Y:S02]  /*10020*/  SYNCS.PHASECHK.TRANS64.TRYWAIT P3, [R3+URZ+0x28440], R2 ;  /* 0x02844002030075a7 */ /* 0x000f24000806017f */
[----:B---34-:R-:W-:Y:S05]  /*10030*/  @!P3 BRA `(.L_x_885) ;  /* 0x000000240090b947 */ /* 0x018fea0003800000 */
.L_x_946:
[----:B------:R-:W-:Y:S05]  /*10040*/  @P0 BRA `(.L_x_886) ;  /* 0x00000000001c0947 */ /* 0x000fea0003800000 */
[----:B------:R-:W4:Y:S01]  /*10050*/  S2R R5, SR_TID.X ;  /* 0x0000000000057919 */ /* 0x000f220000002100 */
[----:B-1-3--:R-:W-:-:S04]  /*10060*/  IMAD.MOV.U32 R2, RZ, RZ, 0x4000 ;  /* 0x00004000ff027424 */ /* 0x00afc800078e00ff */
[----:B------:R1:W-:Y:S01]  /*10070*/  SYNCS.ARRIVE.TRANS64 RZ, [R3+URZ+0x28430], R2 ;  /* 0x0284300203ff79a7 */ /* 0x0003e2000800003f */
[----:B----4-:R-:W-:-:S04]  /*10080*/  LOP3.LUT R5, R5, 0x1f, RZ, 0xc0, !PT ;  /* 0x0000001f05057812 */ /* 0x010fc800078ec0ff */
[----:B------:R-:W-:-:S13]  /*10090*/  ISETP.NE.AND P0, PT, R5, RZ, PT ;  /* 0x000000ff0500720c */ /* 0x000fda0003f05270 */
[----:B-1----:R-:W-:Y:S05]  /*100a0*/  @!P0 BRA `(.L_x_886) ;  /* 0x0000000000048947 */ /* 0x002fea0003800000 */
[----:B------:R-:W-:Y:S01]  /*100b0*/  BPT.TRAP 0x1 ;  /* 0x000000040000795c */ /* 0x000fe20000300000 */
.L_x_886:
[----:B-1-3--:R-:W3:Y:S01]  /*100c0*/  LDL R2, [R1+0x4] ;  /* 0x0000040001027983 */ /* 0x00aee20000100800 */
        /* <DEDUP_REMOVED lines=13> */
[----:B---3--:R-:W-:-:S13]  /*101a0*/  R2UR UR12, R2 ;  /* 0x00000000020c72ca */ /* 0x008fda00000e0000 */
[----:B------:R1:W-:Y:S02]  /*101b0*/  UTMALDG.4D [UR8], [UR4], desc[UR6] ;  /* 0x00000608040075b4 */ /* 0x0003e40008019000 */
[----:B-1----:R-:W-:Y:S01]  /*101c0*/  UMOV UR8, UR14 ;  /* 0x0000000e00087c82 */ /* 0x002fe20008000000 */
[----:B------:R-:W-:Y:S02]  /*101d0*/  UMOV UR10, UR15 ;  /* 0x0000000f000a7c82 */ /* 0x000fe40008000000 */
[----:B------:R1:W-:Y:S02]  /*101e0*/  UTMALDG.4D [UR8], [UR4], desc[UR6] ;  /* 0x00000608040075b4 */ /* 0x0003e40008019000 */
[----:B-1----:R-:W-:Y:S01]  /*101f0*/  NOP ;  /* 0x0000000000007918 */ /* 0x002fe20000000000 */
.L_x_881:
[----:B------:R-:W-:Y:S05]  /*10200*/  WARPSYNC.ALL ;  /* 0x0000000000007948 */ /* 0x000fea0003800000 */
[----:B------:R-:W-:Y:S01]  /*10210*/  BAR.SYNC.DEFER_BLOCKING 0x8, 0x120 ;  /* 0x0204800000007b1d */ /* 0x000fe20000010000 */
[----:B------:R-:W-:Y:S01]  /*10220*/  ELECT P0, URZ, PT ;  /* 0x00000000003f782f */ /* 0x000fe20003800000 */
[----:B------:R-:W-:Y:S02]  /*10230*/  UIADD3 UR4, UP0, UR44, 0x270, URZ ;  /* 0x000002702c047890 */ /* 0x000fe4000ff1e03f */
[----:B------:R-:W-:Y:S02]  /*10240*/  UIADD3 UR8, UR40, 0x18000, URZ ;  /* 0x0001800028087890 */ /* 0x000fe4000fffe03f */
[----:B------:R-:W-:-:S02]  /*10250*/  UIADD3 UR9, UR40, 0x28400, URZ ;  /* 0x0002840028097890 */ /* 0x000fc4000fffe03f */
[----:B------:R-:W-:Y:S02]  /*10260*/  UIADD3.X UR5, URZ, UR45, URZ, UP0, !UPT ;  /* 0x0000002d3f057290 */ /* 0x000fe400087fe43f */
[----:B------:R-:W-:Y:S01]  /*10270*/  UIADD3 UR16, UR40, 0x1c000, URZ ;  /* 0x0001c00028107890 */ /* 0x000fe2000fffe03f */
[----:B------:R-:W-:-:S03]  /*10280*/  UMOV UR6, 0x0 ;  /* 0x0000000000067882 */ /* 0x000fc60000000000 */
[----:B------:R-:W-:Y:S01]  /*10290*/  @P0 IMAD.MOV.U32 R2, RZ, RZ, 0x8000 ;  /* 0x00008000ff020424 */ /* 0x000fe200078e00ff */
[----:B------:R-:W-:Y:S01]  /*102a0*/  UMOV UR7, 0x12f00000 ;  /* 0x12f0000000077882 */ /* 0x000fe20000000000 */
[----:B------:R-:W-:Y:S01]  /*102b0*/  UMOV UR10, URZ ;  /* 0x0000003f000a7c82 */ /* 0x000fe20008000000 */
[----:B------:R-:W-:Y:S01]  /*102c0*/  UMOV UR11, UR37 ;  /* 0x00000025000b7c82 */ /* 0x000fe20008000000 */
[----:B------:R-:W-:Y:S01]  /*102d0*/  UMOV UR12, UR38 ;  /* 0x00000026000c7c82 */ /* 0x000fe20008000000 */
[----:B------:R-:W-:Y:S01]  /*102e0*/  UMOV UR13, UR39 ;  /* 0x00000027000d7c82 */ /* 0x000fe20008000000 */
[----:B------:R-:W-:Y:S01]  /*102f0*/  UMOV UR18, 0x80 ;  /* 0x0000008000127882 */ /* 0x000fe20000000000 */
[----:B------:R-:W-:Y:S01]  /*10300*/  UMOV UR19, UR37 ;  /* 0x0000002500137c82 */ /* 0x000fe20008000000 */
[----:B------:R-:W-:Y:S01]  /*10310*/  UMOV UR20, UR38 ;  /* 0x0000002600147c82 */ /* 0x000fe20008000000 */
[----:B------:R-:W-:Y:S01]  /*10320*/  UMOV UR21, UR39 ;  /* 0x0000002700157c82 */ /* 0x000fe20008000000 */
[----:B------:R3:W-:Y:S01]  /*10330*/  @P0 SYNCS.ARRIVE.TRANS64 RZ, [UR40+0x28400], R2 ;  /* 0x02840002ffff09a7 */ /* 0x0007e20008000028 */
[----:B------:R-:W-:Y:S01]  /*10340*/  UMOV UR17, UR9 ;  /* 0x0000000900117c82 */ /* 0x000fe20008000000 */
[----:B------:R3:W-:Y:S01]  /*10350*/  UTMALDG.4D [UR8], [UR4], desc[UR6] ;  /* 0x00000608040075b4 */ /* 0x0007e20008019000 */
[----:B------:R3:W-:Y:S01]  /*10360*/  UTMALDG.4D [UR16], [UR4], desc[UR6] ;  /* 0x00000610040075b4 */ /* 0x0007e20008019000 */
[----:B------:R-:W-:-:S02]  /*10370*/  NOP ;  /* 0x0000000000007918 */ /* 0x000fc40000000000 */
.L_x_879:
[----:B------:R-:W4:Y:S01]  /*10380*/  LDL.LU R3, [R1+0x28] ;  /* 0x0000280001037983 */ /* 0x000f220000300800 */
[----:B------:R-:W-:Y:S01]  /*10390*/  BSSY B0, `(.L_x_887) ;  /* 0x0000009000007945 */ /* 0x000fe20003800000 */
[----:B----4-:R-:W-:-:S05]  /*103a0*/  VIADD R3, R3, 0x1 ;  /* 0x0000000103037836 */ /* 0x010fca0000000000 */
[----:B---3--:R-:W-:Y:S01]  /*103b0*/  LEA.HI R2, R3, R3, RZ, 0x1 ;  /* 0x0000000303027211 */ /* 0x008fe200078f08ff */
[----:B------:R3:W-:Y:S03]  /*103c0*/  STL [R1+0x28], R3 ;  /* 0x0000280301007387 */ /* 0x0007e60000100800 */
[----:B------:R-:W-:-:S05]  /*103d0*/  LOP3.LUT R2, R2, 0xfffffffe, RZ, 0xc0, !PT ;  /* 0xfffffffe02027812 */ /* 0x000fca00078ec0ff */
[----:B------:R-:W-:-:S05]  /*103e0*/  IMAD.IADD R2, R3, 0x1, -R2 ;  /* 0x0000000103027824 */ /* 0x000fca00078e0a02 */
[----:B------:R-:W-:-:S04]  /*103f0*/  SHF.L.U32 R2, R2, 0x1f, RZ ;  /* 0x0000001f02027819 */ /* 0x000fc800000006ff */
[----:B------:R-:W4:Y:S02]  /*10400*/  SYNCS.PHASECHK.TRANS64.TRYWAIT P0, [UR40+0x28420], R2 ;  /* 0x02842002ff0075a7 */ /* 0x000f240008000168 */
[----:B---34-:R-:W-:Y:S05]  /*10410*/  @!P0 BRA `(.L_x_888) ;  /* 0x0000002000ac8947 */ /* 0x018fea0003800000 */
.L_x_947:
[----:B-1----:R-:W-:Y:S05]  /*10420*/  BSYNC B0 ;  /* 0x0000000000007941 */ /* 0x002fea0003800000 */
.L_x_887:
[----:B------:R-:W-:-:S04]  /*10430*/  UIADD3 UR4, UR41, -0x2, URZ ;  /* 0xfffffffe29047890 */ /* 0x000fc8000fffe03f */
[----:B------:R-:W-:-:S06]  /*10440*/  UISETP.GE.AND UP0, UPT, UR4, UR42, UPT ;  /* 0x0000002a0400728c */ /* 0x000fcc000bf06270 */
[----:B------:R-:W-:-:S13]  /*10450*/  PLOP3.LUT P0, PT, PT, PT, UP0, 0x80, 0x0 ;  /* 0x000000000000781c */ /* 0x000fda0003f0f008 */
[----:B------:R-:W-:Y:S05]  /*10460*/  @!P0 BRA `(.L_x_889) ;  /* 0x0000000c00e88947 */ /* 0x000fea0003800000 */
[----:B---3--:R1:W5:Y:S04]  /*10470*/  LDL.LU R3, [R1+0x8] ;  /* 0x0000080001037983 */ /* 0x0083680000300800 */
[----:B------:R1:W5:Y:S01]  /*10480*/  LDL.LU R8, [R1+0xc] ;  /* 0x00000c0001087983 */ /* 0x0003620000300800 */
[----:B------:R-:W-:-:S07]  /*10490*/  IMAD.U32 R2, RZ, RZ, UR4 ;  /* 0x00000004ff027e24 */ /* 0x000fce000f8e00ff */
.L_x_911:
[----:B-----5:R-:W-:Y:S01]  /*104a0*/  VIADD R4, R3, 0x1 ;  /* 0x0000000103047836 */ /* 0x020fe20000000000 */
[----:B------:R-:W-:Y:S05]  /*104b0*/  YIELD ;  /* 0x0000000000007946 */ /* 0x000fea0003800000 */
[----:B------:R-:W-:Y:S01]  /*104c0*/  ISETP.NE.AND P0, PT, R4, 0x2, PT ;  /* 0x000000020400780c */ /* 0x000fe20003f05270 */
[----:B------:R-:W-:Y:S03]  /*104d0*/  BSSY B0, `(.L_x_890) ;  /* 0x000008b000007945 */ /* 0x000fe60003800000 */
[----:B------:R-:W-:-:S02]  /*104e0*/  SEL R5, RZ, 0x1, P0 ;  /* 0x00000001ff057807 */ /* 0x000fc40000000000 */
[----:B------:R-:W-:Y:S02]  /*104f0*/  SEL R11, R4, RZ, P0 ;  /* 0x000000ff040b7207 */ /* 0x000fe40000000000 */
[----:B------:R-:W-:-:S05]  /*10500*/  LOP3.LUT R10, R8, R5, RZ, 0x3c, !PT ;  /* 0x00000005080a7212 */ /* 0x000fca00078e3cff */
[----:B------:R3:W-:Y:S04]  /*10510*/  STL [R1+0xc], R10 ;  /* 0x00000c0a01007387 */ /* 0x0007e80000100800 */
[----:B------:R3:W-:Y:S01]  /*10520*/  STL [R1+0x8], R11 ;  /* 0x0000080b01007387 */ /* 0x0007e20000100800 */
[----:B----4-:R-:W-:Y:S05]  /*10530*/  @!P6 BRA `(.L_x_891) ;  /* 0x000000080010e947 */ /* 0x010fea0003800000 */
[----:B------:R-:W-:Y:S01]  /*10540*/  IMAD.MOV.U32 R9, RZ, RZ, R2 ;  /* 0x000000ffff097224 */ /* 0x000fe200078e0002 */
[----:B------:R-:W-:Y:S06]  /*10550*/  @!P1 BRA `(.L_x_892) ;  /* 0x0000000000509947 */ /* 0x000fec0003800000 */
[----:B------:R-:W4:Y:S01]  /*10560*/  LDL R7, [R1+0x14] ;  /* 0x0000140001077983 */ /* 0x000f220000100800 */
[----:B------:R-:W1:Y:S01]  /*10570*/  LDC R9, c[0x0][0x41c] ;  /* 0x00010700ff097b82 */ /* 0x000e620000000800 */
[----:B------:R-:W-:Y:S02]  /*10580*/  ULDC.64 UR4, c[0x0][0x408] ;  /* 0x0001020000047ab9 */ /* 0x000fe40000000a00 */
[----:B------:R-:W2:Y:S01]  /*10590*/  LDL R6, [R1+0x10] ;  /* 0x0000100001067983 */ /* 0x000ea20000100800 */
        /* <DEDUP_REMOVED lines=8> */
[----:B----4-:R-:W-:-:S04]  /*10620*/  IMAD R0, R7, UR4, RZ ;  /* 0x0000000407007c24 */ /* 0x010fc8000f8e02ff */
[C---:B--2---:R-:W-:Y:S02]  /*10630*/  IMAD R0, R6.reuse, UR5, R0 ;  /* 0x0000000506007c24 */ /* 0x044fe4000f8e0200 */
[----:B------:R-:W-:Y:S01]  /*10640*/  IMAD.WIDE.U32 R4, R6, UR4, R4 ;  /* 0x0000000406047c25 */ /* 0x000fe2000f8e0004 */
[----:B------:R-:W-:-:S03]  /*10650*/  ULDC.64 UR4, c[0x0][0x3f8] ;  /* 0x0000fe0000047ab9 */ /* 0x000fc60000000a00 */
[----:B------:R-:W-:Y:S01]  /*10660*/  IMAD.IADD R0, R0, 0x1, R5 ;  /* 0x0000000100007824 */ /* 0x000fe200078e0205 */
[----:B------:R-:W-:-:S04]  /*10670*/  LEA R6, P0, R4, UR4, 0x2 ;  /* 0x0000000404067c11 */ /* 0x000fc8000f8010ff */
[----:B------:R-:W-:-:S05]  /*10680*/  LEA.HI.X R7, R4, UR5, R0, 0x2, P0 ;  /* 0x0000000504077c11 */ /* 0x000fca00080f1400 */
[----:B------:R4:W5:Y:S04]  /*10690*/  LDG.E R0, desc[UR54][R6.64] ;  /* 0x0000003606007981 */ /* 0x000968000c1e1900 */
.L_x_892:
[----:B----4-:R-:W-:Y:S01]  /*106a0*/  LEA R6, R11, UR40, 0x3 ;  /* 0x000000280b067c11 */ /* 0x010fe2000f8e18ff */
[----:B------:R-:W4:Y:S01]  /*106b0*/  S2R R4, SR_TID.X ;  /* 0x0000000000047919 */ /* 0x000f220000002100 */
[----:B------:R-:W-:Y:S01]  /*106c0*/  SHF.L.U32 R5, R10, 0x1f, RZ ;  /* 0x0000001f0a057819 */ /* 0x000fe200000006ff */
[----:B------:R-:W-:Y:S03]  /*106d0*/  BSSY B1, `(.L_x_893) ;  /* 0x0000005000017945 */ /* 0x000fe60003800000 */
[----:B------:R-:W1:Y:S01]  /*106e0*/  SYNCS.PHASECHK.TRANS64.TRYWAIT P0, [R6+URZ+0x28480], R5 ;  /* 0x02848005060075a7 */ /* 0x000e62000800017f */
[----:B----4-:R-:W-:-:S04]  /*106f0*/  LOP3.LUT R4, R4, 0x7f, RZ, 0xc0, !PT ;  /* 0x0000007f04047812 */ /* 0x010fc800078ec0ff */
[----:B------:R-:W-:Y:S01]  /*10700*/  ISETP.NE.AND P3, PT, R4, RZ, PT ;  /* 0x000000ff0400720c */ /* 0x000fe20003f65270 */
[----:B-1----:R-:W-:-:S12]  /*10710*/  @!P0 BRA `(.L_x_894) ;  /* 0x0000002000048947 */ /* 0x002fd80003800000 */
.L_x_948:
[----:B------:R-:W-:Y:S05]  /*10720*/  BSYNC B1 ;  /* 0x0000000000017941 */ /* 0x000fea0003800000 */
.L_x_893:
        /* <DEDUP_REMOVED lines=9> */
.L_x_896:
[----:B------:R-:W-:Y:S05]  /*107c0*/  BSYNC B1 ;  /* 0x0000000000017941 */ /* 0x000fea0003800000 */
.L_x_895:
[----:B------:R-:W4:Y:S04]  /*107d0*/  LDL R4, [R1+0x8] ;  /* 0x0000080001047983 */ /* 0x000f280000100800 */
[----:B------:R-:W2:Y:S01]  /*107e0*/  LDL R7, [R1+0x4] ;  /* 0x0000040001077983 */ /* 0x000ea20000100800 */
[----:B------:R-:W-:-:S05]  /*107f0*/  IMAD.MOV.U32 R13, RZ, RZ, RZ ;  /* 0x000000ffff0d7224 */ /* 0x000fca00078e00ff */
[----:B------:R-:W-:Y:S01]  /*10800*/  R2UR UR10, R13 ;  /* 0x000000000d0a72ca */ /* 0x000fe200000e0000 */
[----:B------:R-:W-:Y:S01]  /*10810*/  UIADD3 UR4, UP0, UR44, 0x470, URZ ;  /* 0x000004702c047890 */ /* 0x000fe2000ff1e03f */
[----:B------:R-:W-:Y:S01]  /*10820*/  PLOP3.LUT P0, PT, PT, PT, PT, 0x80, 0x0 ;  /* 0x000000000000781c */ /* 0x000fe20003f0f070 */
[----:B------:R-:W-:Y:S01]  /*10830*/  IMAD.SHL.U32 R9, R9, 0x40, RZ ;  /* 0x0000004009097824 */ /* 0x000fe200078e00ff */
[----:B------:R-:W-:Y:S01]  /*10840*/  UMOV UR6, 0x0 ;  /* 0x0000000000067882 */ /* 0x000fe20000000000 */
[----:B------:R-:W-:Y:S01]  /*10850*/  UIADD3.X UR5, URZ, UR45, URZ, UP0, !UPT ;  /* 0x0000002d3f057290 */ /* 0x000fe200087fe43f */
[----:B------:R-:W-:Y:S01]  /*10860*/  UMOV UR7, 0x14f00000 ;  /* 0x14f0000000077882 */ /* 0x000fe20000000000 */
[----:B----4-:R-:W-:Y:S02]  /*10870*/  LEA R4, R4, UR40, 0xe ;  /* 0x0000002804047c11 */ /* 0x010fe4000f8e70ff */
[----:B--2---:R-:W-:Y:S01]  /*10880*/  R2UR UR12, R7 ;  /* 0x00000000070c72ca */ /* 0x004fe200000e0000 */
[----:B------:R-:W-:-:S02]  /*10890*/  VIADD R7, R6, 0x28470 ;  /* 0x0002847006077836 */ /* 0x000fc40000000000 */
[----:B---3--:R-:W-:-:S12]  /*108a0*/  VIADD R10, R4, 0x10000 ;  /* 0x00010000040a7836 */ /* 0x008fd80000000000 */
.L_x_897:
        /* <DEDUP_REMOVED lines=17> */
.L_x_898:
        /* <DEDUP_REMOVED lines=12> */
.L_x_949:
[----:B------:R-:W-:Y:S05]  /*10a80*/  BSYNC B1 ;  /* 0x0000000000017941 */ /* 0x000fea0003800000 */
.L_x_899:
        /* <DEDUP_REMOVED lines=11> */
.L_x_902:
[----:B------:R-:W-:Y:S05]  /*10b40*/  BSYNC B1 ;  /* 0x0000000000017941 */ /* 0x000fea0003800000 */
.L_x_901:
        /* <DEDUP_REMOVED lines=10> */
.L_x_903:
        /* <DEDUP_REMOVED lines=16> */
.L_x_904:
        /* <DEDUP_REMOVED lines=8> */
[----:B----4-:R-:W-:Y:S05]  /*10d70*/  @P0 BRA.U.ANY `(.L_x_904) ;  /* 0xfffffffd00dc0947 */ /* 0x010fea000393ffff */
.L_x_891:
[----:B------:R-:W-:Y:S05]  /*10d80*/  BSYNC B0 ;  /* 0x0000000000007941 */ /* 0x000fea0003800000 */
.L_x_890:
[----:B------:R-:W-:-:S06]  /*10d90*/  UISETP.NE.AND UP0, UPT, UR43, 0x3, UPT ;  /* 0x000000032b00788c */ /* 0x000fcc000bf05270 */
[----:B------:R-:W-:-:S13]  /*10da0*/  PLOP3.LUT P0, PT, PT, PT, UP0, 0x80, 0x0 ;  /* 0x000000000000781c */ /* 0x000fda0003f0f008 */
[----:B------:R-:W-:Y:S05]  /*10db0*/  @!P0 BRA `(.L_x_905) ;  /* 0x0000000000048947 */ /* 0x000fea0003800000 */
[----:B------:R-:W-:Y:S01]  /*10dc0*/  BPT.TRAP 0x1 ;  /* 0x000000040000795c */ /* 0x000fe20000300000 */
.L_x_905:
[----:B------:R-:W-:Y:S01]  /*10dd0*/  IMAD.U32 R4, RZ, RZ, UR46 ;  /* 0x0000002eff047e24 */ /* 0x000fe2000f8e00ff */
[----:B------:R-:W-:Y:S01]  /*10de0*/  LEA R5, R3, UR40, 0x3 ;  /* 0x0000002803057c11 */ /* 0x000fe2000f8e18ff */
[----:B------:R-:W-:Y:S03]  /*10df0*/  BSSY B0, `(.L_x_906) ;  /* 0x0000007000007945 */ /* 0x000fe60003800000 */
[----:B------:R-:W-:Y:S01]  /*10e00*/  ISETP.NE.AND P0, PT, R4, 0x3, PT ;  /* 0x000000030400780c */ /* 0x000fe20003f05270 */
[----:B------:R4:W-:Y:S01]  /*10e10*/  STL [R1], R5 ;  /* 0x0000000501007387 */ /* 0x0009e20000100800 */
[----:B------:R-:W-:-:S04]  /*10e20*/  LOP3.LUT R4, R8, 0x1, RZ, 0x3c, !PT ;  /* 0x0000000108047812 */ /* 0x000fc800078e3cff */
[----:B------:R-:W-:-:S04]  /*10e30*/  SHF.L.U32 R4, R4, 0x1f, RZ ;  /* 0x0000001f04047819 */ /* 0x000fc800000006ff */
[----:B------:R-:W5:Y:S02]  /*10e40*/  SYNCS.PHASECHK.TRANS64.TRYWAIT P3, [R5+URZ+0x28470], R4 ;  /* 0x02847004050075a7 */ /* 0x000f64000806017f */
[----:B----45:R-:W-:Y:S05]  /*10e50*/  @!P3 BRA `(.L_x_907) ;  /* 0x00000018005cb947 */ /* 0x030fea0003800000 */
.L_x_950:
[----:B------:R-:W-:Y:S05]  /*10e60*/  BSYNC B0 ;  /* 0x0000000000007941 */ /* 0x000fea0003800000 */
.L_x_906:
[----:B------:R-:W-:Y:S05]  /*10e70*/  @!P0 BRA `(.L_x_908) ;  /* 0x0000000000048947 */ /* 0x000fea0003800000 */
[----:B------:R-:W-:Y:S01]  /*10e80*/  BPT.TRAP 0x1 ;  /* 0x000000040000795c */ /* 0x000fe20000300000 */
.L_x_908:
[----:B----4-:R-:W4:Y:S01]  /*10e90*/  LDL R5, [R1] ;  /* 0x0000000001057983 */ /* 0x010f220000100800 */
[----:B------:R-:W-:Y:S01]  /*10ea0*/  SHF.L.U32 R4, R8, 0x1f, RZ ;  /* 0x0000001f08047819 */ /* 0x000fe200000006ff */
[----:B------:R-:W-:-:S03]  /*10eb0*/  IMAD.SHL.U32 R3, R3, 0x4000, RZ ;  /* 0x0000400003037824 */ /* 0x000fc600078e00ff */
[----:B----4-:R-:W4:Y:S02]  /*10ec0*/  SYNCS.PHASECHK.TRANS64.TRYWAIT P3, [R5+URZ+0x28460], R4 ;  /* 0x02846004050075a7 */ /* 0x010f24000806017f */
[----:B----4-:R-:W-:Y:S05]  /*10ed0*/  @!P3 BRA `(.L_x_909) ;  /* 0x000000180054b947 */ /* 0x010fea0003800000 */
.L_x_951:
[----:B------:R-:W5:Y:S04]  /*10ee0*/  LDL R6, [R1+0x1c] ;  /* 0x00001c0001067983 */ /* 0x000f680000100800 */
[----:B------:R-:W2:Y:S01]  /*10ef0*/  LDL R12, [R1+0x18] ;  /* 0x00001800010c7983 */ /* 0x000ea20000100800 */
[----:B------:R-:W-:Y:S05]  /*10f00*/  WARPSYNC.ALL ;  /* 0x0000000000007948 */ /* 0x000fea0003800000 */
[----:B----4-:R-:W4:Y:S02]  /*10f10*/  S2R R5, SR_TID.X ;  /* 0x0000000000057919 */ /* 0x010f240000002100 */
[----:B----4-:R-:W-:-:S02]  /*10f20*/  LOP3.LUT P3, RZ, R5, 0x4, RZ, 0xc0, !PT ;  /* 0x0000000405ff7812 */ /* 0x010fc4000786c0ff */
[C---:B-----5:R-:W-:Y:S01]  /*10f30*/  LOP3.LUT R20, R3.reuse, R6, RZ, 0xfc, !PT ;  /* 0x0000000603147212 */ /* 0x060fe200078efcff */
[----:B------:R-:W-:Y:S01]  /*10f40*/  IMAD.MOV.U32 R6, RZ, RZ, 0x40 ;  /* 0x00000040ff067424 */ /* 0x000fe200078e00ff */
[----:B--2---:R-:W-:-:S03]  /*10f50*/  IADD3 R3, R3, UR40, R12 ;  /* 0x0000002803037c10 */ /* 0x004fc6000fffe00c */
[----:B---3--:R-:W2:Y:S01]  /*10f60*/  LDSM.16.MT88.4 R8, [R20+UR40+0x10000] ;  /* 0x010000281408783b */ /* 0x008ea20008004200 */
[----:B------:R-:W-:Y:S01]  /*10f70*/  SEL R6, R6, 0xffffffc0, !P3 ;  /* 0xffffffc006067807 */ /* 0x000fe20005800000 */
[----:B------:R-:W-:-:S04]  /*10f80*/  VIADD R21, R20, UR40 ;  /* 0x0000002814157c36 */ /* 0x000fc80008000000 */
[----:B------:R-:W-:Y:S01]  /*10f90*/  IMAD.IADD R21, R6, 0x1, R21 ;  /* 0x0000000106157824 */ /* 0x000fe200078e0215 */
[C-C-:B--2---:R-:W-:Y:S02]  /*10fa0*/  PRMT R4, R8.reuse, 0x6420, R9.reuse ;  /* 0x0000642008047816 */ /* 0x144fe40000000009 */
[----:B------:R-:W-:Y:S02]  /*10fb0*/  PRMT R5, R8, 0x7531, R9 ;  /* 0x0000753108057816 */ /* 0x000fe40000000009 */
[C-C-:B------:R-:W-:Y:S02]  /*10fc0*/  PRMT R6, R10.reuse, 0x6420, R11.reuse ;  /* 0x000064200a067816 */ /* 0x140fe4000000000b */
[----:B------:R-:W-:Y:S02]  /*10fd0*/  PRMT R7, R10, 0x7531, R11 ;  /* 0x000075310a077816 */ /* 0x000fe4000000000b */
[----:B------:R-:W2:Y:S04]  /*10fe0*/  LDSM.16.MT88.4 R8, [R21+0x10000] ;  /* 0x010000001508783b */ /* 0x000ea80000004200 */
[----:B------:R-:W-:Y:S01]  /*10ff0*/  STSM.16.M88.4 [R3+0x8000], R4 ;  /* 0x0080000403007844 */ /* 0x000fe20000000200 */
[----:B--2---:R-:W-:-:S02]  /*11000*/  PRMT R12, R8, 0x6420, R9 ;  /* 0x00006420080c7816 */ /* 0x004fc40000000009 */
[----:B------:R-:W-:Y:S02]  /*11010*/  PRMT R13, R8, 0x7531, R9 ;  /* 0x00007531080d7816 */ /* 0x000fe40000000009 */
[C-C-:B------:R-:W-:Y:S02]  /*11020*/  PRMT R14, R10.reuse, 0x6420, R11.reuse ;  /* 0x000064200a0e7816 */ /* 0x140fe4000000000b */
[----:B------:R-:W-:-:S05]  /*11030*/  PRMT R15, R10, 0x7531, R11 ;  /* 0x000075310a0f7816 */ /* 0x000fca000000000b */
[----:B------:R2:W-:Y:S04]  /*11040*/  STSM.16.M88.4 [R3+0x9000], R12 ;  /* 0x0090000c03007844 */ /* 0x0005e80000000200 */
[----:B------:R-:W3:Y:S01]  /*11050*/  LDSM.16.MT88.4 R8, [R20+UR40+0x12000] ;  /* 0x012000281408783b */ /* 0x000ee20008004200 */
[----:B--2---:R-:W2:Y:S01]  /*11060*/  S2R R15, SR_TID.X ;  /* 0x00000000000f7919 */ /* 0x004ea20000002100 */
[C-C-:B---3--:R-:W-:Y:S02]  /*11070*/  PRMT R4, R8.reuse, 0x6420, R9.reuse ;  /* 0x0000642008047816 */ /* 0x148fe40000000009 */
[----:B------:R-:W-:Y:S02]  /*11080*/  PRMT R5, R8, 0x7531, R9 ;  /* 0x0000753108057816 */ /* 0x000fe40000000009 */
[----:B------:R-:W-:-:S02]  /*11090*/  PRMT R6, R10, 0x6420, R11 ;  /* 0x000064200a067816 */ /* 0x000fc4000000000b */
[----:B------:R-:W-:Y:S02]  /*110a0*/  PRMT R7, R10, 0x7531, R11 ;  /* 0x000075310a077816 */ /* 0x000fe4000000000b */
[----:B------:R-:W3:Y:S01]  /*110b0*/  LDSM.16.MT88.4 R8, [R21+0x12000] ;  /* 0x012000001508783b */ /* 0x000ee20000004200 */
[----:B--2---:R-:W-:Y:S01]  /*110c0*/  LOP3.LUT P3, RZ, R15, 0x4, RZ, 0xc0, !PT ;  /* 0x000000040fff7812 */ /* 0x004fe2000786c0ff */
[----:B------:R-:W-:Y:S02]  /*110d0*/  IMAD.MOV.U32 R15, RZ, RZ, 0x20 ;  /* 0x00000020ff0f7424 */ /* 0x000fe400078e00ff */
[----:B------:R-:W-:Y:S03]  /*110e0*/  STSM.16.M88.4 [R3+0xa000], R4 ;  /* 0x00a0000403007844 */ /* 0x000fe60000000200 */
[----:B------:R-:W-:Y:S02]  /*110f0*/  SEL R15, R15, 0xffffffe0, !P3 ;  /* 0xffffffe00f0f7807 */ /* 0x000fe40005800000 */
[----:B---3--:R-:W-:-:S02]  /*11100*/  PRMT R16, R8, 0x6420, R9 ;  /* 0x0000642008107816 */ /* 0x008fc40000000009 */
[----:B------:R-:W-:Y:S02]  /*11110*/  PRMT R17, R8, 0x7531, R9 ;  /* 0x0000753108117816 */ /* 0x000fe40000000009 */
[C-C-:B------:R-:W-:Y:S02]  /*11120*/  PRMT R18, R10.reuse, 0x6420, R11.reuse ;  /* 0x000064200a127816 */ /* 0x140fe4000000000b */
[----:B------:R-:W-:-:S05]  /*11130*/  PRMT R19, R10, 0x7531, R11 ;  /* 0x000075310a137816 */ /* 0x000fca000000000b */
[----:B------:R2:W-:Y:S04]  /*11140*/  STSM.16.M88.4 [R3+0xb000], R16 ;  /* 0x00b0001003007844 */ /* 0x0005e80000000200 */
[----:B------:R-:W3:Y:S01]  /*11150*/  LDSM.16.MT88.4 R8, [R20+UR40+0x11000] ;  /* 0x011000281408783b */ /* 0x000ee20008004200 */
[----:B--2---:R-:W-:Y:S02]  /*11160*/  IADD3 R3, R15, 0x8000, R3 ;  /* 0x000080000f037810 */ /* 0x004fe40007ffe003 */
[C-C-:B---3--:R-:W-:Y:S02]  /*11170*/  PRMT R4, R8.reuse, 0x6420, R9.reuse ;  /* 0x0000642008047816 */ /* 0x148fe40000000009 */
[----:B------:R-:W-:Y:S02]  /*11180*/  PRMT R5, R8, 0x7531, R9 ;  /* 0x0000753108057816 */ /* 0x000fe40000000009 */
[----:B------:R-:W-:-:S02]  /*11190*/  PRMT R6, R10, 0x6420, R11 ;  /* 0x000064200a067816 */ /* 0x000fc4000000000b */
[----:B------:R-:W-:Y:S02]  /*111a0*/  PRMT R7, R10, 0x7531, R11 ;  /* 0x000075310a077816 */ /* 0x000fe4000000000b */
[----:B------:R-:W2:Y:S04]  /*111b0*/  LDSM.16.MT88.4 R8, [R21+0x11000] ;  /* 0x011000001508783b */ /* 0x000ea80000004200 */
[----:B------:R-:W-:Y:S01]  /*111c0*/  STSM.16.M88.4 [R3], R4 ;  /* 0x0000000403007844 */ /* 0x000fe20000000200 */
[C-C-:B--2---:R-:W-:Y:S02]  /*111d0*/  PRMT R12, R8.reuse, 0x6420, R9.reuse ;  /* 0x00006420080c7816 */ /* 0x144fe40000000009 */
[----:B------:R-:W-:Y:S02]  /*111e0*/  PRMT R13, R8, 0x7531, R9 ;  /* 0x00007531080d7816 */ /* 0x000fe40000000009 */
[----:B------:R-:W-:-:S02]  /*111f0*/  PRMT R14, R10, 0x6420, R11 ;  /* 0x000064200a0e7816 */ /* 0x000fc4000000000b */
[----:B------:R-:W-:-:S05]  /*11200*/  PRMT R15, R10, 0x7531, R11 ;  /* 0x000075310a0f7816 */ /* 0x000fca000000000b */
[----:B------:R-:W-:Y:S04]  /*11210*/  STSM.16.M88.4 [R3+0x1000], R12 ;  /* 0x0010000c03007844 */ /* 0x000fe80000000200 */
[----:B------:R-:W2:Y:S02]  /*11220*/  LDSM.16.MT88.4 R8, [R20+UR40+0x13000] ;  /* 0x013000281408783b */ /* 0x000ea40008004200 */
[C-C-:B--2---:R-:W-:Y:S02]  /*11230*/  PRMT R4, R8.reuse, 0x6420, R9.reuse ;  /* 0x0000642008047816 */ /* 0x144fe40000000009 */
[----:B------:R-:W-:Y:S02]  /*11240*/  PRMT R5, R8, 0x7531, R9 ;  /* 0x0000753108057816 */ /* 0x000fe40000000009 */
[----:B------:R-:W-:-:S02]  /*11250*/  PRMT R6, R10, 0x6420, R11 ;  /* 0x000064200a067816 */ /* 0x000fc4000000000b */
[----:B------:R-:W-:Y:S02]  /*11260*/  PRMT R7, R10, 0x7531, R11 ;  /* 0x000075310a077816 */ /* 0x000fe4000000000b */
[----:B------:R-:W2:Y:S04]  /*11270*/  LDSM.16.MT88.4 R8, [R21+0x13000] ;  /* 0x013000001508783b */ /* 0x000ea80000004200 */
[----:B------:R2:W-:Y:S02]  /*11280*/  STSM.16.M88.4 [R3+0x2000], R4 ;  /* 0x0020000403007844 */ /* 0x0005e40000000200 */
[C-C-:B--2---:R-:W-:Y:S02]  /*11290*/  PRMT R4, R8.reuse, 0x6420, R9.reuse ;  /* 0x0000642008047816 */ /* 0x144fe40000000009 */
[----:B------:R-:W-:-:S02]  /*112a0*/  PRMT R5, R8, 0x7531, R9 ;  /* 0x0000753108057816 */ /* 0x000fc40000000009 */
[C-C-:B------:R-:W-:Y:S02]  /*112b0*/  PRMT R6, R10.reuse, 0x6420, R11.reuse ;  /* 0x000064200a067816 */ /* 0x140fe4000000000b */
[----:B------:R-:W-:-:S05]  /*112c0*/  PRMT R7, R10, 0x7531, R11 ;  /* 0x000075310a077816 */ /* 0x000fca000000000b */
        /* <DEDUP_REMOVED lines=9> */
.L_x_910:
[----:B--2---:R-:W3:Y:S01]  /*11360*/  LDL.LU R4, [R1] ;  /* 0x0000000001047983 */ /* 0x004ee20000300800 */
[C---:B------:R-:W-:Y:S01]  /*11370*/  ISETP.GT.AND P0, PT, R2.reuse, UR42, PT ;  /* 0x0000002a02007c0c */ /* 0x040fe2000bf04270 */
[----:B------:R-:W-:Y:S02]  /*11380*/  VIADD R2, R2, 0xffffffff ;  /* 0xffffffff02027836 */ /* 0x000fe40000000000 */
[----:B------:R4:W5:Y:S01]  /*11390*/  LDL R8, [R1+0xc] ;  /* 0x00000c0001087983 */ /* 0x0009620000100800 */
[----:B---3--:R-:W-:Y:S01]  /*113a0*/  SYNCS.ARRIVE.TRANS64.A1T0 RZ, [R4+URZ+0x28450], RZ ;  /* 0x028450ff04ff79a7 */ /* 0x008fe2000810003f */
[----:B------:R-:W-:-:S05]  /*113b0*/  @!P2 VIADD R3, R4, 0x28480 ;  /* 0x000284800403a836 */ /* 0x000fca0000000000 */
[----:B------:R-:W-:Y:S01]  /*113c0*/  @!P2 PRMT R3, RZ, 0x654, R3 ;  /* 0x00000654ff03a816 */ /* 0x000fe20000000003 */
[----:B------:R-:W-:Y:S06]  /*113d0*/  BAR.SYNC.DEFER_BLOCKING 0x2, 0x80 ;  /* 0x0082000000007b1d */ /* 0x000fec0000010000 */
[----:B------:R2:W-:Y:S02]  /*113e0*/  @!P2 SYNCS.ARRIVE.TRANS64.RED.A1T0 RZ, [R3+URZ], RZ ;  /* 0x000000ff03ffa9a7 */ /* 0x0005e4000810043f */
[----:B--2---:R4:W5:Y:S01]  /*113f0*/  LDL R3, [R1+0x8] ;  /* 0x0000080001037983 */ /* 0x0049620000100800 */
[----:B------:R-:W-:Y:S05]  /*11400*/  @P0 BRA `(.L_x_911) ;  /* 0xfffffff000240947 */ /* 0x000fea000383ffff */
.L_x_889:
[----:B------:R-:W-:Y:S04]  /*11410*/  BSSY B0, `(.L_x_912) ;  /* 0x000000f000007945 */ /* 0x000fe80003800000 */
[----:B------:R-:W-:Y:S05]  /*11420*/  @P2 BRA `(.L_x_913) ;  /* 0x0000000000342947 */ /* 0x000fea0003800000 */
[----:B------:R-:W1:Y:S01]  /*11430*/  S2R R5, SR_LANEID ;  /* 0x0000000000057919 */ /* 0x000e620000000000 */
[----:B------:R-:W-:Y:S01]  /*11440*/  VOTEU.ANY UR4, UPT, PT ;  /* 0x0000000000047886 */ /* 0x000fe200038e0100 */
[----:B---3-5:R-:W3:Y:S01]  /*11450*/  LDC.64 R2, c[0x0][0xdf0] ;  /* 0x00037c00ff027b82 */ /* 0x028ee20000000a00 */
[----:B------:R-:W1:Y:S02]  /*11460*/  FLO.U32 R0, UR4 ;  /* 0x0000000400007d00 */ /* 0x000e6400080e0000 */
[----:B-1----:R-:W-:-:S06]  /*11470*/  ISETP.EQ.U32.AND P0, PT, R0, R5, PT ;  /* 0x000000050000720c */ /* 0x002fcc0003f02070 */
[----:B------:R-:W3:Y:S07]  /*11480*/  POPC R5, UR4 ;  /* 0x0000000400057d09 */ /* 0x000eee0008000000 */
[----:B---3--:R-:W3:Y:S01]  /*11490*/  @P0 ATOMG.E.ADD.STRONG.GPU PT, R3, desc[UR54][R2.64], R5 ;  /* 0x00000005020309a8 */ /* 0x008ee200081ee1f6 */
[----:B------:R-:W1:Y:S02]  /*114a0*/  S2R R4, SR_LTMASK ;  /* 0x0000000000047919 */ /* 0x000e640000003900 */
[----:B-1----:R-:W-:-:S04]  /*114b0*/  LOP3.LUT R4, R4, UR4, RZ, 0xc0, !PT ;  /* 0x0000000404047c12 */ /* 0x002fc8000f8ec0ff */
[----:B------:R-:W1:Y:S01]  /*114c0*/  POPC R7, R4 ;  /* 0x0000000400077309 */ /* 0x000e620000000000 */
[----:B---3--:R-:W1:Y:S02]  /*114d0*/  SHFL.IDX PT, R0, R3, R0, 0x1f ;  /* 0x00001f0003007589 */ /* 0x008e6400000e0000 */
[----:B-1----:R-:W-:-:S05]  /*114e0*/  IADD3 R0, R0, UR47, R7 ;  /* 0x0000002f00007c10 */ /* 0x002fca000fffe007 */
[----:B------:R1:W-:Y:S02]  /*114f0*/  STL [R1+0x20], R0 ;  /* 0x0000200001007387 */ /* 0x0003e40000100800 */
.L_x_913:
[----:B------:R-:W-:Y:S05]  /*11500*/  BSYNC B0 ;  /* 0x0000000000007941 */ /* 0x000fea0003800000 */
.L_x_912:
[----:B------:R-:W-:-:S06]  /*11510*/  UISETP.NE.AND UP0, UPT, UR43, 0x3, UPT ;  /* 0x000000032b00788c */ /* 0x000fcc000bf05270 */
[----:B------:R-:W-:-:S13]  /*11520*/  PLOP3.LUT P0, PT, PT, PT, UP0, 0x80, 0x0 ;  /* 0x000000000000781c */ /* 0x000fda0003f0f008 */
[----:B------:R-:W-:Y:S05]  /*11530*/  @!P0 BRA `(.L_x_914) ;  /* 0x0000000000048947 */ /* 0x000fea0003800000 */
[----:B------:R-:W-:Y:S01]  /*11540*/  BPT.TRAP 0x1 ;  /* 0x000000040000795c */ /* 0x000fe20000300000 */
.L_x_914:
[----:B---3--:R-:W3:Y:S04]  /*11550*/  LDL R2, [R1+0xc] ;  /* 0x00000c0001027983 */ /* 0x008ee80000100800 */
[----:B-1----:R-:W2:Y:S01]  /*11560*/  LDL R0, [R1+0x8] ;  /* 0x0000080001007983 */ /* 0x002ea20000100800 */
[----:B------:R-:W-:Y:S01]  /*11570*/  BSSY B0, `(.L_x_915) ;  /* 0x0000008000007945 */ /* 0x000fe20003800000 */
[----:B---3-5:R-:W-:-:S04]  /*11580*/  LOP3.LUT R3, R2, 0x1, RZ, 0x3c, !PT ;  /* 0x0000000102037812 */ /* 0x028fc800078e3cff */
[----:B------:R-:W-:Y:S02]  /*11590*/  SHF.L.U32 R3, R3, 0x1f, RZ ;  /* 0x0000001f03037819 */ /* 0x000fe400000006ff */
[----:B--2---:R-:W-:-:S04]  /*115a0*/  LEA R20, R0, UR40, 0x3 ;  /* 0x0000002800147c11 */ /* 0x004fc8000f8e18ff */
[----:B------:R-:W1:Y:S01]  /*115b0*/  SYNCS.PHASECHK.TRANS64.TRYWAIT P0, [R20+URZ+0x28470], R3 ;  /* 0x02847003140075a7 */ /* 0x000e62000800017f */
[----:B------:R-:W-:-:S05]  /*115c0*/  IMAD.U32 R0, RZ, RZ, UR46 ;  /* 0x0000002eff007e24 */ /* 0x000fca000f8e00ff */
[----:B------:R-:W-:Y:S01]  /*115d0*/  ISETP.NE.AND P1, PT, R0, 0x3, PT ;  /* 0x000000030000780c */ /* 0x000fe20003f25270 */
[----:B-1----:R-:W-:-:S12]  /*115e0*/  @!P0 BRA `(.L_x_916) ;  /* 0x0000001000a88947 */ /* 0x002fd80003800000 */
.L_x_952:
[----:B------:R-:W-:Y:S05]  /*115f0*/  BSYNC B0 ;  /* 0x0000000000007941 */ /* 0x000fea0003800000 */
.L_x_915:
[----:B------:R-:W-:Y:S05]  /*11600*/  @!P1 BRA `(.L_x_917) ;  /* 0x0000000000049947 */ /* 0x000fea0003800000 */
[----:B------:R-:W-:Y:S01]  /*11610*/  BPT.TRAP 0x1 ;  /* 0x000000040000795c */ /* 0x000fe20000300000 */
.L_x_917:
[----:B------:R-:W1:Y:S02]  /*11620*/  LDL R0, [R1+0xc] ;  /* 0x00000c0001007983 */ /* 0x000e640000100800 */
[----:B-1----:R-:W-:-:S04]  /*11630*/  SHF.L.U32 R3, R0, 0x1f, RZ ;  /* 0x0000001f00037819 */ /* 0x002fc800000006ff */
[----:B------:R-:W1:Y:S02]  /*11640*/  SYNCS.PHASECHK.TRANS64.TRYWAIT P0, [R20+URZ+0x28460], R3 ;  /* 0x02846003140075a7 */ /* 0x000e64000800017f */
[----:B-1----:R-:W-:Y:S05]  /*11650*/  @!P0 BRA `(.L_x_918) ;  /* 0x0000001000a08947 */ /* 0x002fea0003800000 */
.L_x_953:
[----:B------:R-:W2:Y:S04]  /*11660*/  LDL R0, [R1+0x8] ;  /* 0x0000080001007983 */ /* 0x000ea80000100800 */
[----:B------:R-:W3:Y:S04]  /*11670*/  LDL R2, [R1+0x1c] ;  /* 0x00001c0001027983 */ /* 0x000ee80000100800 */
[----:B------:R-:W5:Y:S01]  /*11680*/  LDL R12, [R1+0x18] ;  /* 0x00001800010c7983 */ /* 0x000f620000100800 */
[----:B------:R-:W-:Y:S05]  /*11690*/  WARPSYNC.ALL ;  /* 0x0000000000007948 */ /* 0x000fea0003800000 */
[----:B------:R-:W1:Y:S01]  /*116a0*/  S2R R8, SR_TID.X ;  /* 0x0000000000087919 */ /* 0x000e620000002100 */
[----:B------:R-:W-:Y:S01]  /*116b0*/  IMAD.MOV.U32 R10, RZ, RZ, 0x40 ;  /* 0x00000040ff0a7424 */ /* 0x000fe200078e00ff */
[----:B------:R-:W4:Y:S01]  /*116c0*/  S2R R18, SR_TID.X ;  /* 0x0000000000127919 */ /* 0x000f220000002100 */
[----:B-1----:R-:W-:-:S04]  /*116d0*/  LOP3.LUT P0, RZ, R8, 0x4, RZ, 0xc0, !PT ;  /* 0x0000000408ff7812 */ /* 0x002fc8000780c0ff */
[----:B------:R-:W-:Y:S02]  /*116e0*/  SEL R10, R10, 0xffffffc0, !P0 ;  /* 0xffffffc00a0a7807 */ /* 0x000fe40004000000 */
[----:B----4-:R-:W-:Y:S01]  /*116f0*/  LOP3.LUT P0, RZ, R18, 0x4, RZ, 0xc0, !PT ;  /* 0x0000000412ff7812 */ /* 0x010fe2000780c0ff */
[----:B--2---:R-:W-:-:S05]  /*11700*/  IMAD.SHL.U32 R0, R0, 0x4000, RZ ;  /* 0x0000400000007824 */ /* 0x004fca00078e00ff */
[C---:B---3--:R-:W-:Y:S02]  /*11710*/  LOP3.LUT R2, R0.reuse, R2, RZ, 0xfc, !PT ;  /* 0x0000000200027212 */ /* 0x048fe400078efcff */
[----:B-----5:R-:W-:-:S03]  /*11720*/  IADD3 R0, R0, UR40, R12 ;  /* 0x0000002800007c10 */ /* 0x020fc6000fffe00c */
[----:B------:R-:W1:Y:S01]  /*11730*/  LDSM.16.MT88.4 R4, [R2+UR40+0x10000] ;  /* 0x010000280204783b */ /* 0x000e620008004200 */
[----:B------:R-:W-:-:S04]  /*11740*/  VIADD R3, R2, UR40 ;  /* 0x0000002802037c36 */ /* 0x000fc80008000000 */
[----:B------:R-:W-:Y:S01]  /*11750*/  IMAD.IADD R3, R10, 0x1, R3 ;  /* 0x000000010a037824 */ /* 0x000fe200078e0203 */
[C-C-:B-1----:R-:W-:Y:S02]  /*11760*/  PRMT R8, R4.reuse, 0x6420, R5.reuse ;  /* 0x0000642004087816 */ /* 0x142fe40000000005 */
[----:B------:R-:W-:Y:S02]  /*11770*/  PRMT R9, R4, 0x7531, R5 ;  /* 0x0000753104097816 */ /* 0x000fe40000000005 */
[C-C-:B------:R-:W-:Y:S02]  /*11780*/  PRMT R10, R6.reuse, 0x6420, R7.reuse ;  /* 0x00006420060a7816 */ /* 0x140fe40000000007 */
[----:B------:R-:W-:Y:S02]  /*11790*/  PRMT R11, R6, 0x7531, R7 ;  /* 0x00007531060b7816 */ /* 0x000fe40000000007 */
[----:B------:R-:W1:Y:S04]  /*117a0*/  LDSM.16.MT88.4 R4, [R3+0x10000] ;  /* 0x010000000304783b */ /* 0x000e680000004200 */
[----:B------:R1:W-:Y:S02]  /*117b0*/  STSM.16.M88.4 [R0+0x8000], R8 ;  /* 0x0080000800007844 */ /* 0x0003e40000000200 */
        /* <DEDUP_REMOVED lines=11> */
[----:B------:R2:W-:Y:S02]  /*11870*/  STSM.16.M88.4 [R0+0xa000], R12 ;  /* 0x00a0000c00007844 */ /* 0x0005e40000000200 */
[----:B--2---:R-:W-:-:S05]  /*11880*/  IMAD.MOV.U32 R15, RZ, RZ, 0x20 ;  /* 0x00000020ff0f7424 */ /* 0x004fca00078e00ff */
[----:B------:R-:W-:Y:S02]  /*11890*/  SEL R15, R15, 0xffffffe0, !P0 ;  /* 0xffffffe00f0f7807 */ /* 0x000fe40004000000 */
[C-C-:B-1----:R-:W-:Y:S02]  /*118a0*/  PRMT R8, R4.reuse, 0x6420, R5.reuse ;  /* 0x0000642004087816 */ /* 0x142fe40000000005 */
[----:B------:R-:W-:Y:S02]  /*118b0*/  PRMT R9, R4, 0x7531, R5 ;  /* 0x0000753104097816 */ /* 0x000fe40000000005 */
[C-C-:B------:R-:W-:Y:S02]  /*118c0*/  PRMT R10, R6.reuse, 0x6420, R7.reuse ;  /* 0x00006420060a7816 */ /* 0x140fe40000000007 */
[----:B------:R-:W-:-:S05]  /*118d0*/  PRMT R11, R6, 0x7531, R7 ;  /* 0x00007531060b7816 */ /* 0x000fca0000000007 */
[----:B------:R1:W-:Y:S04]  /*118e0*/  STSM.16.M88.4 [R0+0xb000], R8 ;  /* 0x00b0000800007844 */ /* 0x0003e80000000200 */
[----:B------:R-:W2:Y:S01]  /*118f0*/  LDSM.16.MT88.4 R4, [R2+UR40+0x11000] ;  /* 0x011000280204783b */ /* 0x000ea20008004200 */
[----:B-1----:R-:W-:Y:S02]  /*11900*/  IADD3 R0, R15, 0x8000, R0 ;  /* 0x000080000f007810 */ /* 0x002fe40007ffe000 */
[C-C-:B--2---:R-:W-:Y:S02]  /*11910*/  PRMT R16, R4.reuse, 0x6420, R5.reuse ;  /* 0x0000642004107816 */ /* 0x144fe40000000005 */
[----:B------:R-:W-:Y:S02]  /*11920*/  PRMT R17, R4, 0x7531, R5 ;  /* 0x0000753104117816 */ /* 0x000fe40000000005 */
[----:B------:R-:W-:-:S02]  /*11930*/  PRMT R18, R6, 0x6420, R7 ;  /* 0x0000642006127816 */ /* 0x000fc40000000007 */
[----:B------:R-:W-:Y:S02]  /*11940*/  PRMT R19, R6, 0x7531, R7 ;  /* 0x0000753106137816 */ /* 0x000fe40000000007 */
[----:B------:R-:W1:Y:S04]  /*11950*/  LDSM.16.MT88.4 R4, [R3+0x11000] ;  /* 0x011000000304783b */ /* 0x000e680000004200 */
[----:B------:R-:W-:Y:S01]  /*11960*/  STSM.16.M88.4 [R0], R16 ;  /* 0x0000001000007844 */ /* 0x000fe20000000200 */
[C-C-:B-1----:R-:W-:Y:S02]  /*11970*/  PRMT R8, R4.reuse, 0x6420, R5.reuse ;  /* 0x0000642004087816 */ /* 0x142fe40000000005 */
[----:B------:R-:W-:Y:S02]  /*11980*/  PRMT R9, R4, 0x7531, R5 ;  /* 0x0000753104097816 */ /* 0x000fe40000000005 */
[----:B------:R-:W-:-:S02]  /*11990*/  PRMT R10, R6, 0x6420, R7 ;  /* 0x00006420060a7816 */ /* 0x000fc40000000007 */
        /* <DEDUP_REMOVED lines=22> */
.L_x_919:
[----:B------:R-:W3:Y:S01]  /*11b00*/  LDL.LU R2, [R1+0x8] ;  /* 0x0000080001027983 */ /* 0x000ee20000300800 */
[----:B-1----:R-:W-:Y:S03]  /*11b10*/  SYNCS.ARRIVE.TRANS64.A1T0 RZ, [R20+URZ+0x28450], RZ ;  /* 0x028450ff14ff79a7 */ /* 0x002fe6000810003f */
[----:B------:R-:W4:Y:S01]  /*11b20*/  LDL.LU R3, [R1+0xc] ;  /* 0x00000c0001037983 */ /* 0x000f220000300800 */
[----:B--2---:R-:W-:-:S05]  /*11b30*/  @!P2 VIADD R0, R20, 0x28480 ;  /* 0x000284801400a836 */ /* 0x004fca0000000000 */
[----:B------:R-:W-:Y:S01]  /*11b40*/  @!P2 PRMT R0, RZ, 0x654, R0 ;  /* 0x00000654ff00a816 */ /* 0x000fe20000000000 */
[----:B------:R-:W-:Y:S06]  /*11b50*/  BAR.SYNC.DEFER_BLOCKING 0x2, 0x80 ;  /* 0x0082000000007b1d */ /* 0x000fec0000010000 */
[----:B------:R3:W-:Y:S02]  /*11b60*/  @!P2 SYNCS.ARRIVE.TRANS64.RED.A1T0 RZ, [R0+URZ], RZ ;  /* 0x000000ff00ffa9a7 */ /* 0x0007e4000810043f */
[----:B---3--:R-:W-:-:S05]  /*11b70*/  VIADD R0, R2, 0x1 ;  /* 0x0000000102007836 */ /* 0x008fca0000000000 */
[----:B------:R-:W-:-:S04]  /*11b80*/  ISETP.NE.AND P0, PT, R0, 0x2, PT ;  /* 0x000000020000780c */ /* 0x000fc80003f05270 */
[----:B------:R-:W-:Y:S02]  /*11b90*/  SEL R2, RZ, 0x1, P0 ;  /* 0x00000001ff027807 */ /* 0x000fe40000000000 */
[----:B------:R-:W-:Y:S02]  /*11ba0*/  SEL R0, R0, RZ, P0 ;  /* 0x000000ff00007207 */ /* 0x000fe40000000000 */
[----:B----4-:R-:W-:-:S03]  /*11bb0*/  LOP3.LUT R3, R3, R2, RZ, 0x3c, !PT ;  /* 0x0000000203037212 */ /* 0x010fc600078e3cff */
[----:B------:R1:W-:Y:S04]  /*11bc0*/  STL [R1+0x8], R0 ;  /* 0x0000080001007387 */ /* 0x0003e80000100800 */
[----:B------:R1:W-:Y:S02]  /*11bd0*/  STL [R1+0xc], R3 ;  /* 0x00000c0301007387 */ /* 0x0003e40000100800 */
.L_x_873:
[----:B------:R-:W-:Y:S05]  /*11be0*/  BSYNC B6 ;  /* 0x0000000000067941 */ /* 0x000fea0003800000 */
.L_x_871:
[----:B-12---:R-:W2:Y:S04]  /*11bf0*/  LDL R0, [R1+0x24] ;  /* 0x0000240001007983 */ /* 0x006ea80000100800 */
[----:B------:R1:W5:Y:S01]  /*11c00*/  LDL R2, [R1+0x20] ;  /* 0x0000200001027983 */ /* 0x0003620000100800 */
[----:B--2---:R-:W-:-:S13]  /*11c10*/  LOP3.LUT P0, RZ, R0, 0x2, RZ, 0xc0, !PT ;  /* 0x0000000200ff7812 */ /* 0x004fda000780c0ff */
[----:B-1----:R-:W-:Y:S05]  /*11c20*/  @!P0 BRA `(.L_x_920) ;  /* 0x0000000000208947 */ /* 0x002fea0003800000 */
[----:B------:R-:W1:Y:S08]  /*11c30*/  S2UR UR5, SR_CgaCtaId ;  /* 0x00000000000579c3 */ /* 0x000e700000008800 */
[----:B------:R-:W-:Y:S06]  /*11c40*/  BAR.SYNC.DEFER_BLOCKING 0x5, 0x180 ;  /* 0x0146000000007b1d */ /* 0x000fec0000010000 */
[----:B------:R-:W-:-:S02]  /*11c50*/  UMOV UR4, 0x400 ;  /* 0x0000040000047882 */ /* 0x000fc40000000000 */
[----:B-1----:R-:W-:-:S09]  /*11c60*/  ULEA UR4, UR5, UR4, 0x18 ;  /* 0x0000000405047291 */ /* 0x002fd2000f8ec03f */
[----:B-----5:R-:W1:Y:S04]  /*11c70*/  LDS R2, [UR4+0x284d0] ;  /* 0x0284d004ff027984 */ /* 0x020e680008000800 */
[----:B-1----:R1:W-:Y:S01]  /*11c80*/  STL [R1+0x20], R2 ;  /* 0x0000200201007387 */ /* 0x0023e20000100800 */
[----:B------:R-:W-:Y:S06]  /*11c90*/  BAR.ARV 0x4, 0x180 ;  /* 0x0106000000007b1d */ /* 0x000fec0000002000 */
[----:B------:R-:W-:Y:S05]  /*11ca0*/  BRA `(.L_x_921) ;  /* 0x00000000002c7947 */ /* 0x000fea0003800000 */
.L_x_920:
[----:B------:R-:W1:Y:S01]  /*11cb0*/  S2R R0, SR_TID.X ;  /* 0x0000000000007919 */ /* 0x000e620000002100 */
[----:B------:R-:W-:Y:S01]  /*11cc0*/  BAR.SYNC.DEFER_BLOCKING 0x4, 0x180 ;  /* 0x0106000000007b1d */ /* 0x000fe20000010000 */
[----:B-1----:R-:W-:-:S04]  /*11cd0*/  LOP3.LUT R0, R0, 0x7f, RZ, 0xc0, !PT ;  /* 0x0000007f00007812 */ /* 0x002fc800078ec0ff */
[----:B------:R-:W-:-:S13]  /*11ce0*/  ISETP.NE.AND P0, PT, R0, RZ, PT ;  /* 0x000000ff0000720c */ /* 0x000fda0003f05270 */
[----:B------:R-:W1:Y:S01]  /*11cf0*/  @!P0 S2R R3, SR_CgaCtaId ;  /* 0x0000000000038919 */ /* 0x000e620000008800 */
[----:B------:R-:W-:-:S04]  /*11d00*/  @!P0 MOV R0, 0x400 ;  /* 0x0000040000008802 */ /* 0x000fc80000000f00 */
[----:B-1----:R-:W-:Y:S02]  /*11d10*/  @!P0 LEA R3, R3, R0, 0x18 ;  /* 0x0000000003038211 */ /* 0x002fe400078ec0ff */
[----:B-----5:R-:W1:Y:S04]  /*11d20*/  SHFL.IDX PT, R0, R2, RZ, 0x1f ;  /* 0x00001fff02007589 */ /* 0x020e6800000e0000 */
[----:B------:R2:W-:Y:S04]  /*11d30*/  @!P0 STS [R3+0x284d0], R2 ;  /* 0x0284d00203008388 */ /* 0x0005e80000000800 */
[----:B-1----:R2:W-:Y:S01]  /*11d40*/  STL [R1+0x20], R0 ;  /* 0x0000200001007387 */ /* 0x0025e20000100800 */
[----:B------:R-:W-:Y:S06]  /*11d50*/  BAR.ARV 0x5, 0x180 ;  /* 0x0146000000007b1d */ /* 0x000fec0000002000 */
.L_x_921:
[----:B--2---:R-:W2:Y:S01]  /*11d60*/  LDL R0, [R1+0x20] ;  /* 0x0000200001007983 */ /* 0x004ea20000100800 */
[----:B------:R-:W-:Y:S02]  /*11d70*/  ULDC UR4, c[0x0][0xda8] ;  /* 0x00036a0000047ab9 */ /* 0x000fe40000000800 */
[----:B--2---:R-:W-:-:S13]  /*11d80*/  ISETP.GE.AND P0, PT, R0, UR4, PT ;  /* 0x0000000400007c0c */ /* 0x004fda000bf06270 */
[----:B------:R-:W-:Y:S05]  /*11d90*/  @!P0 BRA `(.L_x_922) ;  /* 0xffffffcc00888947 */ /* 0x000fea000383ffff */
.L_x_862:
[----:B-1----:R-:W2:Y:S01]  /*11da0*/  LDL.LU R0, [R1+0x28] ;  /* 0x0000280001007983 */ /* 0x002ea20000300800 */
[----:B------:R-:W-:Y:S01]  /*11db0*/  BSSY B0, `(.L_x_923) ;  /* 0x000000b000007945 */ /* 0x000fe20003800000 */
[----:B------:R-:W1:Y:S01]  /*11dc0*/  S2R R5, SR_CgaCtaId ;  /* 0x0000000000057919 */ /* 0x000e620000008800 */
[----:B--2---:R-:W-:-:S05]  /*11dd0*/  VIADD R0, R0, 0x1 ;  /* 0x0000000100007836 */ /* 0x004fca0000000000 */
[----:B------:R-:W-:-:S04]  /*11de0*/  LEA.HI R2, R0, R0, RZ, 0x1 ;  /* 0x0000000000027211 */ /* 0x000fc800078f08ff */
[----:B------:R-:W-:-:S05]  /*11df0*/  LOP3.LUT R3, R2, 0xfffffffe, RZ, 0xc0, !PT ;  /* 0xfffffffe02037812 */ /* 0x000fca00078ec0ff */
[----:B------:R-:W-:Y:S01]  /*11e00*/  IMAD.IADD R3, R0, 0x1, -R3 ;  /* 0x0000000100037824 */ /* 0x000fe200078e0a03 */
[----:B------:R-:W-:-:S04]  /*11e10*/  MOV R0, 0x400 ;  /* 0x0000040000007802 */ /* 0x000fc80000000f00 */
[----:B-1----:R-:W-:Y:S02]  /*11e20*/  LEA R0, R5, R0, 0x18 ;  /* 0x0000000005007211 */ /* 0x002fe400078ec0ff */
[----:B------:R-:W-:-:S04]  /*11e30*/  SHF.L.U32 R3, R3, 0x1f, RZ ;  /* 0x0000001f03037819 */ /* 0x000fc800000006ff */
[----:B------:R-:W1:Y:S02]  /*11e40*/  SYNCS.PHASECHK.TRANS64.TRYWAIT P0, [R0+URZ+0x28420], R3 ;  /* 0x02842003000075a7 */ /* 0x000e64000800017f */
[----:B-1----:R-:W-:Y:S05]  /*11e50*/  @!P0 BRA `(.L_x_924) ;  /* 0x0000000800b48947 */ /* 0x002fea0003800000 */
.L_x_954:
[----:B------:R-:W-:Y:S05]  /*11e60*/  BSYNC B0 ;  /* 0x0000000000007941 */ /* 0x000fea0003800000 */
.L_x_923:
[----:B------:R-:W-:-:S03]  /*11e70*/  UMOV UR4, 0xffffffff ;  /* 0xffffffff00047882 */ /* 0x000fc60000000000 */
[----:B------:R-:W-:Y:S05]  /*11e80*/  BRA.DIV UR4, `(.L_x_925) ;  /* 0x0000000a04bc7947 */ /* 0x000fea000b800000 */
[----:B------:R-:W2:Y:S02]  /*11e90*/  S2R R2, SR_TID.X ;  /* 0x0000000000027919 */ /* 0x000ea40000002100 */
[----:B--2---:R-:W-:-:S04]  /*11ea0*/  SHF.R.U32.HI R2, RZ, 0x5, R2 ;  /* 0x00000005ff027819 */ /* 0x004fc80000011602 */
[----:B------:R-:W-:-:S05]  /*11eb0*/  LOP3.LUT R2, R2, 0x3, RZ, 0xc0, !PT ;  /* 0x0000000302027812 */ /* 0x000fca00078ec0ff */
[----:B------:R2:W3:Y:S02]  /*11ec0*/  SHFL.IDX PT, R14, R2, RZ, 0x1f ;  /* 0x00001fff020e7589 */ /* 0x0004e400000e0000 */
.L_x_957:
[----:B---3--:R-:W-:Y:S01]  /*11ed0*/  ISETP.NE.AND P0, PT, R14, RZ, PT ;  /* 0x000000ff0e00720c */ /* 0x008fe20003f05270 */
[----:B------:R-:W-:-:S12]  /*11ee0*/  BSSY B0, `(.L_x_926) ;  /* 0x000002e000007945 */ /* 0x000fd80003800000 */
[----:B------:R-:W-:Y:S05]  /*11ef0*/  @P0 BRA `(.L_x_927) ;  /* 0x0000000000b00947 */ /* 0x000fea0003800000 */
[----:B------:R-:W-:-:S03]  /*11f00*/  UMOV UR4, 0xffffffff ;  /* 0xffffffff00047882 */ /* 0x000fc60000000000 */
[----:B------:R-:W-:Y:S05]  /*11f10*/  BRA.DIV UR4, `(.L_x_928) ;  /* 0x0000000a04cc7947 */ /* 0x000fea000b800000 */
[----:B------:R-:W-:-:S13]  /*11f20*/  ELECT P6, URZ, PT ;  /* 0x00000000003f782f */ /* 0x000fda00038c0000 */
.L_x_960:
[----:B------:R-:W-:Y:S05]  /*11f30*/  @!P6 BRA `(.L_x_927) ;  /* 0x0000000000a0e947 */ /* 0x000fea0003800000 */
[----:B------:R-:W-:-:S06]  /*11f40*/  ULOP3.LUT UR4, UR61, 0x2, URZ, 0xfc, !UPT ;  /* 0x000000023d047892 */ /* 0x000fcc000f8efc3f */
[----:B--2---:R-:W-:-:S05]  /*11f50*/  IMAD.U32 R2, RZ, RZ, UR4 ;  /* 0x00000004ff027e24 */ /* 0x004fca000f8e00ff */
[----:B------:R-:W-:-:S13]  /*11f60*/  ISETP.NE.AND P0, PT, R2, 0x3, PT ;  /* 0x000000030200780c */ /* 0x000fda0003f05270 */
[----:B------:R-:W-:Y:S05]  /*11f70*/  @!P0 BRA `(.L_x_929) ;  /* 0x0000000000048947 */ /* 0x000fea0003800000 */
[----:B------:R-:W-:Y:S01]  /*11f80*/  BPT.TRAP 0x1 ;  /* 0x000000040000795c */ /* 0x000fe20000300000 */
.L_x_929:
[----:B-1----:R-:W2:Y:S04]  /*11f90*/  LDL R3, [R1+0x8] ;  /* 0x0000080001037983 */ /* 0x002ea80000100800 */
[----:B------:R-:W3:Y:S01]  /*11fa0*/  LDL.LU R7, [R1+0xc] ;  /* 0x00000c0001077983 */ /* 0x000ee20000300800 */
[----:B------:R-:W-:-:S04]  /*11fb0*/  VIADD R2, R0, 0x28440 ;  /* 0x0002844000027836 */ /* 0x000fc80000000000 */
[C---:B--2---:R-:W-:Y:S02]  /*11fc0*/  IMAD R6, R3.reuse, 0x8, R2 ;  /* 0x0000000803067824 */ /* 0x044fe400078e0202 */
[----:B------:R-:W-:Y:S01]  /*11fd0*/  VIADD R3, R3, 0x1 ;  /* 0x0000000103037836 */ /* 0x000fe20000000000 */
[----:B---3--:R-:W-:-:S04]  /*11fe0*/  SHF.L.U32 R5, R7, 0x1f, RZ ;  /* 0x0000001f07057819 */ /* 0x008fc800000006ff */
[C---:B------:R-:W-:Y:S01]  /*11ff0*/  ISETP.NE.AND P2, PT, R3.reuse, 0x2, PT ;  /* 0x000000020300780c */ /* 0x040fe20003f45270 */
[----:B------:R-:W1:Y:S03]  /*12000*/  SYNCS.PHASECHK.TRANS64.TRYWAIT P1, [R6+URZ], R5 ;  /* 0x00000005060075a7 */ /* 0x000e66000802017f */
[----:B------:R-:W-:Y:S02]  /*12010*/  SEL R4, RZ, 0x1, P2 ;  /* 0x00000001ff047807 */ /* 0x000fe40001000000 */
[----:B------:R-:W-:Y:S02]  /*12020*/  SEL R3, R3, RZ, P2 ;  /* 0x000000ff03037207 */ /* 0x000fe40001000000 */
[----:B------:R-:W-:-:S03]  /*12030*/  LOP3.LUT R4, R7, R4, RZ, 0x3c, !PT ;  /* 0x0000000407047212 */ /* 0x000fc600078e3cff */
[----:B------:R-:W-:Y:S01]  /*12040*/  IMAD R7, R3, 0x8, R2 ;  /* 0x0000000803077824 */ /* 0x000fe200078e0202 */
[----:B------:R-:W-:Y:S01]  /*12050*/  SHF.L.U32 R2, R4, 0x1f, RZ ;  /* 0x0000001f04027819 */ /* 0x000fe200000006ff */
[----:B-1----:R-:W-:Y:S06]  /*12060*/  @!P1 BRA `(.L_x_930) ;  /* 0x0000000800989947 */ /* 0x002fec0003800000 */
.L_x_961:
[----:B------:R-:W2:Y:S02]  /*12070*/  SYNCS.PHASECHK.TRANS64.TRYWAIT P1, [R7+URZ], R2 ;  /* 0x00000002070075a7 */ /* 0x000ea4000802017f */
[----:B--2---:R-:W-:Y:S05]  /*12080*/  @!P1 BRA `(.L_x_931) ;  /* 0x0000000800a49947 */ /* 0x004fea0003800000 */
.L_x_962:
[----:B------:R-:W-:Y:S05]  /*12090*/  @!P0 BRA `(.L_x_932) ;  /* 0x0000000000048947 */ /* 0x000fea0003800000 */
[----:B------:R-:W-:Y:S01]  /*120a0*/  BPT.TRAP 0x1 ;  /* 0x000000040000795c */ /* 0x000fe20000300000 */
.L_x_932:
[----:B------:R-:W3:Y:S02]  /*120b0*/  LDL.LU R4, [R1+0x8] ;  /* 0x0000080001047983 */ /* 0x000ee40000300800 */
[----:B---3--:R-:W-:-:S04]  /*120c0*/  IMAD R4, R4, 0x8, R0 ;  /* 0x0000000804047824 */ /* 0x008fc800078e0200 */
[----:B------:R-:W3:Y:S02]  /*120d0*/  SYNCS.PHASECHK.TRANS64.TRYWAIT P1, [R4+URZ+0x28460], R5 ;  /* 0x02846005040075a7 */ /* 0x000ee4000802017f */
[----:B---3--:R-:W-:Y:S05]  /*120e0*/  @!P1 BRA `(.L_x_933) ;  /* 0x0000000800a09947 */ /* 0x008fea0003800000 */
.L_x_963:
[----:B------:R-:W-:Y:S05]  /*120f0*/  @!P0 BRA `(.L_x_934) ;  /* 0x0000000000048947 */ /* 0x000fea0003800000 */
[----:B------:R-:W-:Y:S01]  /*12100*/  BPT.TRAP 0x1 ;  /* 0x000000040000795c */ /* 0x000fe20000300000 */
.L_x_934:
[----:B------:R-:W-:-:S04]  /*12110*/  IMAD R3, R3, 0x8, R0 ;  /* 0x0000000803037824 */ /* 0x000fc800078e0200 */
[----:B------:R-:W4:Y:S02]  /*12120*/  SYNCS.PHASECHK.TRANS64.TRYWAIT P1, [R3+URZ+0x28460], R2 ;  /* 0x02846002030075a7 */ /* 0x000f24000802017f */
[----:B----4-:R-:W-:Y:S05]  /*12130*/  @!P1 BRA `(.L_x_935) ;  /* 0x0000000800a09947 */ /* 0x010fea0003800000 */
.L_x_964:
[----:B------:R-:W-:Y:S05]  /*12140*/  @!P0 BRA `(.L_x_936) ;  /* 0x0000000000048947 */ /* 0x000fea0003800000 */
[----:B------:R-:W-:Y:S01]  /*12150*/  BPT.TRAP 0x1 ;  /* 0x000000040000795c */ /* 0x000fe20000300000 */
.L_x_936:
[----:B------:R-:W5:Y:S02]  /*12160*/  SYNCS.PHASECHK.TRANS64.TRYWAIT P0, [R4+URZ+0x28480], R5 ;  /* 0x02848005040075a7 */ /* 0x000f64000800017f */
[----:B-----5:R-:W-:Y:S05]  /*12170*/  @!P0 BRA `(.L_x_937) ;  /* 0x0000000800a48947 */ /* 0x020fea0003800000 */
.L_x_938:
[----:B------:R1:W1:Y:S02]  /*12180*/  SYNCS.PHASECHK.TRANS64.TRYWAIT P0, [R3+URZ+0x28480], R2 ;  /* 0x02848002030075a7 */ /* 0x000264000800017f */
[----:B-1----:R-:W-:Y:S05]  /*12190*/  @!P0 NANOSLEEP.SYNCS 0x989680 ;  /* 0x009896800000895d */ /* 0x002fea0003900000 */
[----:B------:R-:W1:Y:S02]  /*121a0*/  @!P0 SYNCS.PHASECHK.TRANS64 P0, [R3+URZ+0x28480], R2 ;  /* 0x02848002030085a7 */ /* 0x000e64000800007f */
[----:B-1----:R-:W-:Y:S05]  /*121b0*/  @!P0 BRA `(.L_x_938) ;  /* 0xfffffffc00f08947 */ /* 0x002fea000383ffff */
.L_x_927:
[----:B------:R-:W-:Y:S05]  /*121c0*/  BSYNC B0 ;  /* 0x0000000000007941 */ /* 0x000fea0003800000 */
.L_x_926:
[----:B------:R-:W-:Y:S05]  /*121d0*/  EXIT ;  /* 0x000000000000794d */ /* 0x000fea0003800000 */
.L_x_775:
[----:B-1----:R-:W-:-:S04]  /*121e0*/  IMAD.U32 R3, RZ, RZ, UR38 ;  /* 0x00000026ff037e24 */ /* 0x002fc8000f8e00ff */
[----:B------:R1:W2:Y:S03]  /*121f0*/  SYNCS.PHASECHK.TRANS64.TRYWAIT P1, [R3+URZ+0x28400], R6 ;  /* 0x02840006030075a7 */ /* 0x0002a6000802017f */
[----:B--2---:R-:W-:Y:S05]  /*12200*/  @!P1 NANOSLEEP.SYNCS 0x989680 ;  /* 0x009896800000995d */ /* 0x004fea0003900000 */
[----:B------:R-:W2:Y:S02]  /*12210*/  @!P1 SYNCS.PHASECHK.TRANS64 P1, [R3+URZ+0x28400], R6 ;  /* 0x02840006030095a7 */ /* 0x000ea4000802007f */
[----:B--2---:R-:W-:Y:S05]  /*12220*/  @!P1 BRA `(.L_x_775) ;  /* 0xfffffffc00ec9947 */ /* 0x004fea000383ffff */
[----:B------:R-:W-:Y:S05]  /*12230*/  BRA `(.L_x_939) ;  /* 0xfffffefc001c7947 */ /* 0x000fea000383ffff */
.L_x_779:
[----:B-1----:R1:W3:Y:S02]  /*12240*/  SYNCS.PHASECHK.TRANS64.TRYWAIT P2, [R5+URZ+0x28430], R2 ;  /* 0x02843002050075a7 */ /* 0x0022e4000804017f */
[----:B---3--:R-:W-:Y:S05]  /*12250*/  @!P2 NANOSLEEP.SYNCS 0x989680 ;  /* 0x009896800000a95d */ /* 0x008fea0003900000 */
[----:B------:R-:W3:Y:S02]  /*12260*/  @!P2 SYNCS.PHASECHK.TRANS64 P2, [R5+URZ+0x28430], R2 ;  /* 0x028430020500a5a7 */ /* 0x000ee4000804007f */
[----:B---3--:R-:W-:Y:S05]  /*12270*/  @!P2 BRA `(.L_x_779) ;  /* 0xfffffffc00f0a947 */ /* 0x008fea000383ffff */
[----:B------:R-:W-:Y:S05]  /*12280*/  BRA `(.L_x_778) ;  /* 0xfffffefc00407947 */ /* 0x000fea000383ffff */
.L_x_795:
[----:B--2---:R-:W-:-:S04]  /*12290*/  IMAD.U32 R11, RZ, RZ, UR10 ;  /* 0x0000000aff0b7e24 */ /* 0x004fc8000f8e00ff */
[----:B------:R2:W3:Y:S03]  /*122a0*/  SYNCS.PHASECHK.TRANS64.TRYWAIT P2, [R11+URZ+0x28430], R10 ;  /* 0x0284300a0b0075a7 */ /* 0x0004e6000804017f */
[----:B---3--:R-:W-:Y:S05]  /*122b0*/  @!P2 NANOSLEEP.SYNCS 0x989680 ;  /* 0x009896800000a95d */ /* 0x008fea0003900000 */
[----:B------:R-:W3:Y:S02]  /*122c0*/  @!P2 SYNCS.PHASECHK.TRANS64 P2, [R11+URZ+0x28430], R10 ;  /* 0x0284300a0b00a5a7 */ /* 0x000ee4000804007f */
[----:B---3--:R-:W-:Y:S05]  /*122d0*/  @!P2 BRA `(.L_x_795) ;  /* 0xfffffffc00eca947 */ /* 0x008fea000383ffff */
[----:B------:R-:W-:Y:S05]  /*122e0*/  BRA `(.L_x_792) ;  /* 0xffffff2000bc7947 */ /* 0x000fea000383ffff */
.L_x_799:
[----:B--2---:R-:W-:-:S04]  /*122f0*/  IMAD.U32 R11, RZ, RZ, UR10 ;  /* 0x0000000aff0b7e24 */ /* 0x004fc8000f8e00ff */
[----:B------:R2:W3:Y:S03]  /*12300*/  SYNCS.PHASECHK.TRANS64.TRYWAIT P2, [R11+URZ+0x28450], R10 ;  /* 0x0284500a0b0075a7 */ /* 0x0004e6000804017f */
[----:B---3--:R-:W-:Y:S05]  /*12310*/  @!P2 NANOSLEEP.SYNCS 0x989680 ;  /* 0x009896800000a95d */ /* 0x008fea0003900000 */
[----:B------:R-:W3:Y:S02]  /*12320*/  @!P2 SYNCS.PHASECHK.TRANS64 P2, [R11+URZ+0x28450], R10 ;  /* 0x0284500a0b00a5a7 */ /* 0x000ee4000804007f */
[----:B---3--:R-:W-:Y:S05]  /*12330*/  @!P2 BRA `(.L_x_799) ;  /* 0xfffffffc00eca947 */ /* 0x008fea000383ffff */
[----:B------:R-:W-:Y:S05]  /*12340*/  BRA `(.L_x_796) ;  /* 0xffffff2400887947 */ /* 0x000fea000383ffff */
.L_x_817:
[----:B--2---:R-:W-:-:S04]  /*12350*/  IMAD.U32 R8, RZ, RZ, UR6 ;  /* 0x00000006ff087e24 */ /* 0x004fc8000f8e00ff */
[----:B------:R2:W3:Y:S03]  /*12360*/  SYNCS.PHASECHK.TRANS64.TRYWAIT P2, [R8+URZ+0x28430], R7 ;  /* 0x02843007080075a7 */ /* 0x0004e6000804017f */
[----:B---3--:R-:W-:Y:S05]  /*12370*/  @!P2 NANOSLEEP.SYNCS 0x989680 ;  /* 0x009896800000a95d */ /* 0x008fea0003900000 */
[----:B------:R-:W3:Y:S02]  /*12380*/  @!P2 SYNCS.PHASECHK.TRANS64 P2, [R8+URZ+0x28430], R7 ;  /* 0x028430070800a5a7 */ /* 0x000ee4000804007f */
[----:B---3--:R-:W-:Y:S05]  /*12390*/  @!P2 BRA `(.L_x_817) ;  /* 0xfffffffc00eca947 */ /* 0x008fea000383ffff */
[----:B------:R-:W-:Y:S05]  /*123a0*/  BRA `(.L_x_814) ;  /* 0xffffff4c00007947 */ /* 0x000fea000383ffff */
.L_x_821:
[----:B--2---:R-:W-:-:S04]  /*123b0*/  IMAD.U32 R8, RZ, RZ, UR10 ;  /* 0x0000000aff087e24 */ /* 0x004fc8000f8e00ff */
[----:B------:R2:W3:Y:S03]  /*123c0*/  SYNCS.PHASECHK.TRANS64.TRYWAIT P2, [R8+URZ+0x28450], R7 ;  /* 0x02845007080075a7 */ /* 0x0004e6000804017f */
[----:B---3--:R-:W-:Y:S05]  /*123d0*/  @!P2 NANOSLEEP.SYNCS 0x989680 ;  /* 0x009896800000a95d */ /* 0x008fea0003900000 */
[----:B------:R-:W3:Y:S02]  /*123e0*/  @!P2 SYNCS.PHASECHK.TRANS64 P2, [R8+URZ+0x28450], R7 ;  /* 0x028450070800a5a7 */ /* 0x000ee4000804007f */
[----:B---3--:R-:W-:Y:S05]  /*123f0*/  @!P2 BRA `(.L_x_821) ;  /* 0xfffffffc00eca947 */ /* 0x008fea000383ffff */
[----:B------:R-:W-:Y:S05]  /*12400*/  BRA `(.L_x_818) ;  /* 0xffffff4c00d87947 */ /* 0x000fea000383ffff */
.L_x_828:
[----:B--2---:R-:W-:-:S04]  /*12410*/  IMAD.U32 R8, RZ, RZ, UR6 ;  /* 0x00000006ff087e24 */ /* 0x004fc8000f8e00ff */
[----:B------:R2:W3:Y:S03]  /*12420*/  SYNCS.PHASECHK.TRANS64.TRYWAIT P2, [R8+URZ+0x28430], R7 ;  /* 0x02843007080075a7 */ /* 0x0004e6000804017f */
[----:B---3--:R-:W-:Y:S05]  /*12430*/  @!P2 NANOSLEEP.SYNCS 0x989680 ;  /* 0x009896800000a95d */ /* 0x008fea0003900000 */
[----:B------:R-:W3:Y:S02]  /*12440*/  @!P2 SYNCS.PHASECHK.TRANS64 P2, [R8+URZ+0x28430], R7 ;  /* 0x028430070800a5a7 */ /* 0x000ee4000804007f */
[----:B---3--:R-:W-:Y:S05]  /*12450*/  @!P2 BRA `(.L_x_828) ;  /* 0xfffffffc00eca947 */ /* 0x008fea000383ffff */
[----:B------:R-:W-:Y:S05]  /*12460*/  BRA `(.L_x_825) ;  /* 0xffffff6800587947 */ /* 0x000fea000383ffff */
.L_x_832:
[----:B--2---:R-:W-:-:S04]  /*12470*/  IMAD.U32 R8, RZ, RZ, UR10 ;  /* 0x0000000aff087e24 */ /* 0x004fc8000f8e00ff */
[----:B------:R2:W3:Y:S03]  /*12480*/  SYNCS.PHASECHK.TRANS64.TRYWAIT P2, [R8+URZ+0x28450], R7 ;  /* 0x02845007080075a7 */ /* 0x0004e6000804017f */
[----:B---3--:R-:W-:Y:S05]  /*12490*/  @!P2 NANOSLEEP.SYNCS 0x989680 ;  /* 0x009896800000a95d */ /* 0x008fea0003900000 */
[----:B------:R-:W3:Y:S02]  /*124a0*/  @!P2 SYNCS.PHASECHK.TRANS64 P2, [R8+URZ+0x28450], R7 ;  /* 0x028450070800a5a7 */ /* 0x000ee4000804007f */
[----:B---3--:R-:W-:Y:S05]  /*124b0*/  @!P2 BRA `(.L_x_832) ;  /* 0xfffffffc00eca947 */ /* 0x008fea000383ffff */
[----:B------:R-:W-:Y:S05]  /*124c0*/  BRA `(.L_x_829) ;  /* 0xffffff6c00307947 */ /* 0x000fea000383ffff */
.L_x_846:
[----:B--2---:R-:W-:-:S04]  /*124d0*/  IMAD.U32 R3, RZ, RZ, UR9 ;  /* 0x00000009ff037e24 */ /* 0x004fc8000f8e00ff */
[----:B------:R2:W3:Y:S03]  /*124e0*/  SYNCS.PHASECHK.TRANS64.TRYWAIT P1, [R3+URZ+0x28450], R0 ;  /* 0x02845000030075a7 */ /* 0x0004e6000802017f */
[----:B---3--:R-:W-:Y:S05]  /*124f0*/  @!P1 NANOSLEEP.SYNCS 0x989680 ;  /* 0x009896800000995d */ /* 0x008fea0003900000 */
[----:B------:R-:W3:Y:S02]  /*12500*/  @!P1 SYNCS.PHASECHK.TRANS64 P1, [R3+URZ+0x28450], R0 ;  /* 0x02845000030095a7 */ /* 0x000ee4000802007f */
[----:B---3--:R-:W-:Y:S05]  /*12510*/  @!P1 BRA `(.L_x_846) ;  /* 0xfffffffc00ec9947 */ /* 0x008fea000383ffff */
[----:B------:R-:W-:Y:S05]  /*12520*/  BRA `(.L_x_845) ;  /* 0xffffff8c00ec7947 */ /* 0x000fea000383ffff */
.L_x_878:
[----:B------:R-:W-:Y:S02]  /*12530*/  IMAD.MOV.U32 R13, RZ, RZ, R17 ;  /* 0x000000ffff0d7224 */ /* 0x000fe400078e0011 */
[----:B------:R-:W-:Y:S02]  /*12540*/  IMAD.MOV.U32 R12, RZ, RZ, RZ ;  /* 0x000000ffff0c7224 */ /* 0x000fe400078e00ff */
[----:B------:R-:W-:Y:S02]  /*12550*/  IMAD.MOV.U32 R11, RZ, RZ, 0x1f ;  /* 0x0000001fff0b7424 */ /* 0x000fe400078e00ff */
[----:B------:R-:W-:-:S07]  /*12560*/  IMAD.MOV.U32 R15, RZ, RZ, -0x1 ;  /* 0xffffffffff0f7424 */ /* 0x000fce00078e00ff */
[----:B-1----:R-:W-:Y:S05]  /*12570*/  WARPSYNC.COLLECTIVE R15, `(.L_x_940) ;  /* 0x000000000f087348 */ /* 0x002fea0003c00000 */
[----:B------:R2:W3:Y:S02]  /*12580*/  SHFL.IDX P6, R14, R13, R12, R11 ;  /* 0x0000000c0d0e7389 */ /* 0x0004e400000c000b */
[----:B-123--:R-:W-:Y:S01]  /*12590*/  ENDCOLLECTIVE ;  /* 0x000000000000791b */ /* 0x00efe20003800000 */
.L_x_940:
[----:B------:R-:W-:Y:S05]  /*125a0*/  BRA `(.L_x_941) ;  /* 0xffffffd400987947 */ /* 0x000fea000383ffff */
.L_x_880:
[----:B------:R-:W-:Y:S01]  /*125b0*/  BSSY B0, `(.L_x_942) ;  /* 0x0000006000007945 */ /* 0x000fe20003800000 */
[----:B------:R-:W-:-:S07]  /*125c0*/  IMAD.MOV.U32 R15, RZ, RZ, -0x1 ;  /* 0xffffffffff0f7424 */ /* 0x000fce00078e00ff */
[----:B--2---:R-:W-:Y:S05]  /*125d0*/  WARPSYNC.COLLECTIVE R15, `(.L_x_943) ;  /* 0x000000000f0c7348 */ /* 0x004fea0003c00000 */
[----:B------:R-:W-:Y:S02]  /*125e0*/  ELECT P6, UR62, PT ;  /* 0x00000000003e782f */ /* 0x000fe400038c0000 */
[----:B------:R-:W-:Y:S01]  /*125f0*/  MOV R14, UR62 ;  /* 0x0000003e000e7c02 */ /* 0x000fe20008000f00 */
[----:B--2---:R-:W-:Y:S10]  /*12600*/  ENDCOLLECTIVE ;  /* 0x000000000000791b */ /* 0x004ff40003800000 */
.L_x_943:
[----:B------:R-:W-:Y:S05]  /*12610*/  BSYNC B0 ;  /* 0x0000000000007941 */ /* 0x000fea0003800000 */
.L_x_942:
[----:B------:R-:W-:Y:S05]  /*12620*/  BRA `(.L_x_944) ;  /* 0xffffffd400987947 */ /* 0x000fea000383ffff */
.L_x_883:
[----:B-1----:R1:W3:Y:S02]  /*12630*/  SYNCS.PHASECHK.TRANS64.TRYWAIT P3, [R3+URZ+0x28480], R2 ;  /* 0x02848002030075a7 */ /* 0x0022e4000806017f */
[----:B---3--:R-:W-:Y:S05]  /*12640*/  @!P3 NANOSLEEP.SYNCS 0x989680 ;  /* 0x009896800000b95d */ /* 0x008fea0003900000 */
[----:B------:R-:W3:Y:S02]  /*12650*/  @!P3 SYNCS.PHASECHK.TRANS64 P3, [R3+URZ+0x28480], R2 ;  /* 0x028480020300b5a7 */ /* 0x000ee4000806007f */
[----:B---3--:R-:W-:Y:S05]  /*12660*/  @!P3 BRA `(.L_x_883) ;  /* 0xfffffffc00f0b947 */ /* 0x008fea000383ffff */
[----:B------:R-:W-:Y:S05]  /*12670*/  BRA `(.L_x_945) ;  /* 0xffffffd400f07947 */ /* 0x000fea000383ffff */
.L_x_885:
[----:B---3--:R3:W4:Y:S02]  /*12680*/  SYNCS.PHASECHK.TRANS64.TRYWAIT P3, [R3+URZ+0x28440], R2 ;  /* 0x02844002030075a7 */ /* 0x008724000806017f */
[----:B----4-:R-:W-:Y:S05]  /*12690*/  @!P3 NANOSLEEP.SYNCS 0x989680 ;  /* 0x009896800000b95d */ /* 0x010fea0003900000 */
[----:B------:R-:W4:Y:S02]  /*126a0*/  @!P3 SYNCS.PHASECHK.TRANS64 P3, [R3+URZ+0x28440], R2 ;  /* 0x028440020300b5a7 */ /* 0x000f24000806007f */
[----:B----4-:R-:W-:Y:S05]  /*126b0*/  @!P3 BRA `(.L_x_885) ;  /* 0xfffffffc00f0b947 */ /* 0x010fea000383ffff */
[----:B------:R-:W-:Y:S05]  /*126c0*/  BRA `(.L_x_946) ;  /* 0xffffffd8005c7947 */ /* 0x000fea000383ffff */
.L_x_888:
[----:B---3--:R-:W-:-:S04]  /*126d0*/  IMAD.U32 R3, RZ, RZ, UR40 ;  /* 0x00000028ff037e24 */ /* 0x008fc8000f8e00ff */
[----:B------:R3:W4:Y:S03]  /*126e0*/  SYNCS.PHASECHK.TRANS64.TRYWAIT P0, [R3+URZ+0x28420], R2 ;  /* 0x02842002030075a7 */ /* 0x000726000800017f */
[----:B----4-:R-:W-:Y:S05]  /*126f0*/  @!P0 NANOSLEEP.SYNCS 0x989680 ;  /* 0x009896800000895d */ /* 0x010fea0003900000 */
[----:B------:R-:W4:Y:S02]  /*12700*/  @!P0 SYNCS.PHASECHK.TRANS64 P0, [R3+URZ+0x28420], R2 ;  /* 0x02842002030085a7 */ /* 0x000f24000800007f */
[----:B----4-:R-:W-:Y:S05]  /*12710*/  @!P0 BRA `(.L_x_888) ;  /* 0xfffffffc00ec8947 */ /* 0x010fea000383ffff */
[----:B------:R-:W-:Y:S05]  /*12720*/  BRA `(.L_x_947) ;  /* 0xffffffdc003c7947 */ /* 0x000fea000383ffff */
.L_x_894:
[----:B-1----:R1:W4:Y:S02]  /*12730*/  SYNCS.PHASECHK.TRANS64.TRYWAIT P0, [R6+URZ+0x28480], R5 ;  /* 0x02848005060075a7 */ /* 0x002324000800017f */
[----:B----4-:R-:W-:Y:S05]  /*12740*/  @!P0 NANOSLEEP.SYNCS 0x989680 ;  /* 0x009896800000895d */ /* 0x010fea0003900000 */
[----:B------:R-:W4:Y:S02]  /*12750*/  @!P0 SYNCS.PHASECHK.TRANS64 P0, [R6+URZ+0x28480], R5 ;  /* 0x02848005060085a7 */ /* 0x000f24000800007f */
[----:B----4-:R-:W-:Y:S05]  /*12760*/  @!P0 BRA `(.L_x_894) ;  /* 0xfffffffc00f08947 */ /* 0x010fea000383ffff */
[----:B------:R-:W-:Y:S05]  /*12770*/  BRA `(.L_x_948) ;  /* 0xffffffdc00e87947 */ /* 0x000fea000383ffff */
.L_x_900:
[----:B--2---:R2:W3:Y:S02]  /*12780*/  SYNCS.PHASECHK.TRANS64.TRYWAIT P0, [R6+URZ+0x28440], R5 ;  /* 0x02844005060075a7 */ /* 0x0044e4000800017f */
[----:B---3--:R-:W-:Y:S05]  /*12790*/  @!P0 NANOSLEEP.SYNCS 0x989680 ;  /* 0x009896800000895d */ /* 0x008fea0003900000 */
[----:B------:R-:W3:Y:S02]  /*127a0*/  @!P0 SYNCS.PHASECHK.TRANS64 P0, [R6+URZ+0x28440], R5 ;  /* 0x02844005060085a7 */ /* 0x000ee4000800007f */
[----:B---3--:R-:W-:Y:S05]  /*127b0*/  @!P0 BRA `(.L_x_900) ;  /* 0xfffffffc00f08947 */ /* 0x008fea000383ffff */
[----:B------:R-:W-:Y:S05]  /*127c0*/  BRA `(.L_x_949) ;  /* 0xffffffe000ac7947 */ /* 0x000fea000383ffff */
.L_x_907:
[----:B----4-:R-:W4:Y:S02]  /*127d0*/  LDL R5, [R1] ;  /* 0x0000000001057983 */ /* 0x010f240000100800 */
[----:B----4-:R4:W1:Y:S02]  /*127e0*/  SYNCS.PHASECHK.TRANS64.TRYWAIT P3, [R5+URZ+0x28470], R4 ;  /* 0x02847004050075a7 */ /* 0x010864000806017f */
[----:B-1----:R-:W-:Y:S05]  /*127f0*/  @!P3 NANOSLEEP.SYNCS 0x989680 ;  /* 0x009896800000b95d */ /* 0x002fea0003900000 */
[----:B------:R-:W1:Y:S02]  /*12800*/  @!P3 SYNCS.PHASECHK.TRANS64 P3, [R5+URZ+0x28470], R4 ;  /* 0x028470040500b5a7 */ /* 0x000e64000806007f */
[----:B-1----:R-:W-:Y:S05]  /*12810*/  @!P3 BRA `(.L_x_907) ;  /* 0xfffffffc00ecb947 */ /* 0x002fea000383ffff */
[----:B------:R-:W-:Y:S05]  /*12820*/  BRA `(.L_x_950) ;  /* 0xffffffe4008c7947 */ /* 0x000fea000383ffff */
.L_x_909:
[----:B----4-:R-:W4:Y:S02]  /*12830*/  LDL R5, [R1] ;  /* 0x0000000001057983 */ /* 0x010f240000100800 */
[----:B----4-:R4:W1:Y:S02]  /*12840*/  SYNCS.PHASECHK.TRANS64.TRYWAIT P3, [R5+URZ+0x28460], R4 ;  /* 0x02846004050075a7 */ /* 0x010864000806017f */
[----:B-1----:R-:W-:Y:S05]  /*12850*/  @!P3 NANOSLEEP.SYNCS 0x989680 ;  /* 0x009896800000b95d */ /* 0x002fea0003900000 */
[----:B------:R-:W1:Y:S02]  /*12860*/  @!P3 SYNCS.PHASECHK.TRANS64 P3, [R5+URZ+0x28460], R4 ;  /* 0x028460040500b5a7 */ /* 0x000e64000806007f */
[----:B-1----:R-:W-:Y:S05]  /*12870*/  @!P3 BRA `(.L_x_909) ;  /* 0xfffffffc00ecb947 */ /* 0x002fea000383ffff */
[----:B------:R-:W-:Y:S05]  /*12880*/  BRA `(.L_x_951) ;  /* 0xffffffe400947947 */ /* 0x000fea000383ffff */
.L_x_916:
[----:B-1----:R1:W2:Y:S02]  /*12890*/  SYNCS.PHASECHK.TRANS64.TRYWAIT P0, [R20+URZ+0x28470], R3 ;  /* 0x02847003140075a7 */ /* 0x0022a4000800017f */
[----:B--2---:R-:W-:Y:S05]  /*128a0*/  @!P0 NANOSLEEP.SYNCS 0x989680 ;  /* 0x009896800000895d */ /* 0x004fea0003900000 */
[----:B------:R-:W2:Y:S02]  /*128b0*/  @!P0 SYNCS.PHASECHK.TRANS64 P0, [R20+URZ+0x28470], R3 ;  /* 0x02847003140085a7 */ /* 0x000ea4000800007f */
[----:B--2---:R-:W-:Y:S05]  /*128c0*/  @!P0 BRA `(.L_x_916) ;  /* 0xfffffffc00f08947 */ /* 0x004fea000383ffff */
[----:B------:R-:W-:Y:S05]  /*128d0*/  BRA `(.L_x_952) ;  /* 0xffffffec00447947 */ /* 0x000fea000383ffff */
.L_x_918:
[----:B-1----:R1:W2:Y:S02]  /*128e0*/  SYNCS.PHASECHK.TRANS64.TRYWAIT P0, [R20+URZ+0x28460], R3 ;  /* 0x02846003140075a7 */ /* 0x0022a4000800017f */
[----:B--2---:R-:W-:Y:S05]  /*128f0*/  @!P0 NANOSLEEP.SYNCS 0x989680 ;  /* 0x009896800000895d */ /* 0x004fea0003900000 */
[----:B------:R-:W2:Y:S02]  /*12900*/  @!P0 SYNCS.PHASECHK.TRANS64 P0, [R20+URZ+0x28460], R3 ;  /* 0x02846003140085a7 */ /* 0x000ea4000800007f */
[----:B--2---:R-:W-:Y:S05]  /*12910*/  @!P0 BRA `(.L_x_918) ;  /* 0xfffffffc00f08947 */ /* 0x004fea000383ffff */
[----:B------:R-:W-:Y:S05]  /*12920*/  BRA `(.L_x_953) ;  /* 0xffffffec004c7947 */ /* 0x000fea000383ffff */
.L_x_924:
[----:B-1----:R1:W2:Y:S02]  /*12930*/  SYNCS.PHASECHK.TRANS64.TRYWAIT P0, [R0+URZ+0x28420], R3 ;  /* 0x02842003000075a7 */ /* 0x0022a4000800017f */
[----:B--2---:R-:W-:Y:S05]  /*12940*/  @!P0 NANOSLEEP.SYNCS 0x989680 ;  /* 0x009896800000895d */ /* 0x004fea0003900000 */
[----:B------:R-:W2:Y:S02]  /*12950*/  @!P0 SYNCS.PHASECHK.TRANS64 P0, [R0+URZ+0x28420], R3 ;  /* 0x02842003000085a7 */ /* 0x000ea4000800007f */
[----:B--2---:R-:W-:Y:S05]  /*12960*/  @!P0 BRA `(.L_x_924) ;  /* 0xfffffffc00f08947 */ /* 0x004fea000383ffff */
[----:B------:R-:W-:Y:S05]  /*12970*/  BRA `(.L_x_954) ;  /* 0xfffffff400387947 */ /* 0x000fea000383ffff */
.L_x_925:
[----:B------:R-:W2:Y:S01]  /*12980*/  S2R R2, SR_TID.X ;  /* 0x0000000000027919 */ /* 0x000ea20000002100 */
[----:B------:R-:W-:Y:S01]  /*12990*/  BSSY B0, `(.L_x_955) ;  /* 0x000000a000007945 */ /* 0x000fe20003800000 */
[----:B------:R-:W-:Y:S02]  /*129a0*/  IMAD.MOV.U32 R12, RZ, RZ, RZ ;  /* 0x000000ffff0c7224 */ /* 0x000fe400078e00ff */
[----:B------:R-:W-:Y:S02]  /*129b0*/  IMAD.MOV.U32 R11, RZ, RZ, 0x1f ;  /* 0x0000001fff0b7424 */ /* 0x000fe400078e00ff */
[----:B------:R-:W-:Y:S01]  /*129c0*/  IMAD.MOV.U32 R15, RZ, RZ, -0x1 ;  /* 0xffffffffff0f7424 */ /* 0x000fe200078e00ff */
[----:B--2---:R-:W-:-:S04]  /*129d0*/  SHF.R.U32.HI R2, RZ, 0x5, R2 ;  /* 0x00000005ff027819 */ /* 0x004fc80000011602 */
[----:B------:R-:W-:-:S05]  /*129e0*/  LOP3.LUT R2, R2, 0x3, RZ, 0xc0, !PT ;  /* 0x0000000302027812 */ /* 0x000fca00078ec0ff */
[----:B------:R-:W-:-:S07]  /*129f0*/  IMAD.MOV.U32 R13, RZ, RZ, R2 ;  /* 0x000000ffff0d7224 */ /* 0x000fce00078e0002 */
[----:B-1----:R-:W-:Y:S05]  /*12a00*/  WARPSYNC.COLLECTIVE R15, `(.L_x_956) ;  /* 0x000000000f087348 */ /* 0x002fea0003c00000 */
[----:B------:R2:W3:Y:S02]  /*12a10*/  SHFL.IDX P6, R14, R13, R12, R11 ;  /* 0x0000000c0d0e7389 */ /* 0x0004e400000c000b */
[----:B-123--:R-:W-:Y:S01]  /*12a20*/  ENDCOLLECTIVE ;  /* 0x000000000000791b */ /* 0x00efe20003800000 */
.L_x_956:
[----:B------:R-:W-:Y:S05]  /*12a30*/  BSYNC B0 ;  /* 0x0000000000007941 */ /* 0x000fea0003800000 */
.L_x_955:
[----:B------:R-:W-:Y:S05]  /*12a40*/  BRA `(.L_x_957) ;  /* 0xfffffff400207947 */ /* 0x000fea000383ffff */
.L_x_928:
[----:B------:R-:W-:Y:S01]  /*12a50*/  BSSY B1, `(.L_x_958) ;  /* 0x0000006000017945 */ /* 0x000fe20003800000 */
[----:B------:R-:W-:-:S07]  /*12a60*/  IMAD.MOV.U32 R15, RZ, RZ, -0x1 ;  /* 0xffffffffff0f7424 */ /* 0x000fce00078e00ff */
[----:B-12---:R-:W-:Y:S05]  /*12a70*/  WARPSYNC.COLLECTIVE R15, `(.L_x_959) ;  /* 0x000000000f0c7348 */ /* 0x006fea0003c00000 */
[----:B------:R-:W-:Y:S02]  /*12a80*/  ELECT P6, UR62, PT ;  /* 0x00000000003e782f */ /* 0x000fe400038c0000 */
[----:B------:R-:W-:Y:S01]  /*12a90*/  MOV R14, UR62 ;  /* 0x0000003e000e7c02 */ /* 0x000fe20008000f00 */
[----:B-12---:R-:W-:Y:S10]  /*12aa0*/  ENDCOLLECTIVE ;  /* 0x000000000000791b */ /* 0x006ff40003800000 */
.L_x_959:
[----:B------:R-:W-:Y:S05]  /*12ab0*/  BSYNC B1 ;  /* 0x0000000000017941 */ /* 0x000fea0003800000 */
.L_x_958:
[----:B------:R-:W-:Y:S05]  /*12ac0*/  BRA `(.L_x_960) ;  /* 0xfffffff400187947 */ /* 0x000fea000383ffff */
.L_x_930:
[----:B-1----:R1:W2:Y:S02]  /*12ad0*/  SYNCS.PHASECHK.TRANS64.TRYWAIT P1, [R6+URZ], R5 ;  /* 0x00000005060075a7 */ /* 0x0022a4000802017f */
[----:B--2---:R-:W-:Y:S05]  /*12ae0*/  @!P1 NANOSLEEP.SYNCS 0x989680 ;  /* 0x009896800000995d */ /* 0x004fea0003900000 */
[----:B------:R-:W2:Y:S02]  /*12af0*/  @!P1 SYNCS.PHASECHK.TRANS64 P1, [R6+URZ], R5 ;  /* 0x00000005060095a7 */ /* 0x000ea4000802007f */
[----:B--2---:R-:W-:Y:S05]  /*12b00*/  @!P1 BRA `(.L_x_930) ;  /* 0xfffffffc00f09947 */ /* 0x004fea000383ffff */
[----:B------:R-:W-:Y:S05]  /*12b10*/  BRA `(.L_x_961) ;  /* 0xfffffff400547947 */ /* 0x000fea000383ffff */
.L_x_931:
[----:B--2---:R2:W3:Y:S02]  /*12b20*/  SYNCS.PHASECHK.TRANS64.TRYWAIT P1, [R7+URZ], R2 ;  /* 0x00000002070075a7 */ /* 0x0044e4000802017f */
[----:B---3--:R-:W-:Y:S05]  /*12b30*/  @!P1 NANOSLEEP.SYNCS 0x989680 ;  /* 0x009896800000995d */ /* 0x008fea0003900000 */
[----:B------:R-:W3:Y:S02]  /*12b40*/  @!P1 SYNCS.PHASECHK.TRANS64 P1, [R7+URZ], R2 ;  /* 0x00000002070095a7 */ /* 0x000ee4000802007f */
[----:B---3--:R-:W-:Y:S05]  /*12b50*/  @!P1 BRA `(.L_x_931) ;  /* 0xfffffffc00f09947 */ /* 0x008fea000383ffff */
[----:B------:R-:W-:Y:S05]  /*12b60*/  BRA `(.L_x_962) ;  /* 0xfffffff400487947 */ /* 0x000fea000383ffff */
.L_x_933:
[----:B---3--:R3:W4:Y:S02]  /*12b70*/  SYNCS.PHASECHK.TRANS64.TRYWAIT P1, [R4+URZ+0x28460], R5 ;  /* 0x02846005040075a7 */ /* 0x008724000802017f */
[----:B----4-:R-:W-:Y:S05]  /*12b80*/  @!P1 NANOSLEEP.SYNCS 0x989680 ;  /* 0x009896800000995d */ /* 0x010fea0003900000 */
[----:B------:R-:W4:Y:S02]  /*12b90*/  @!P1 SYNCS.PHASECHK.TRANS64 P1, [R4+URZ+0x28460], R5 ;  /* 0x02846005040095a7 */ /* 0x000f24000802007f */
[----:B----4-:R-:W-:Y:S05]  /*12ba0*/  @!P1 BRA `(.L_x_933) ;  /* 0xfffffffc00f09947 */ /* 0x010fea000383ffff */
[----:B------:R-:W-:Y:S05]  /*12bb0*/  BRA `(.L_x_963) ;  /* 0xfffffff4004c7947 */ /* 0x000fea000383ffff */
.L_x_935:
[----:B----4-:R4:W1:Y:S02]  /*12bc0*/  SYNCS.PHASECHK.TRANS64.TRYWAIT P1, [R3+URZ+0x28460], R2 ;  /* 0x02846002030075a7 */ /* 0x010864000802017f */
[----:B-1----:R-:W-:Y:S05]  /*12bd0*/  @!P1 NANOSLEEP.SYNCS 0x989680 ;  /* 0x009896800000995d */ /* 0x002fea0003900000 */
[----:B------:R-:W1:Y:S02]  /*12be0*/  @!P1 SYNCS.PHASECHK.TRANS64 P1, [R3+URZ+0x28460], R2 ;  /* 0x02846002030095a7 */ /* 0x000e64000802007f */
[----:B-1----:R-:W-:Y:S05]  /*12bf0*/  @!P1 BRA `(.L_x_935) ;  /* 0xfffffffc00f09947 */ /* 0x002fea000383ffff */
[----:B------:R-:W-:Y:S05]  /*12c00*/  BRA `(.L_x_964) ;  /* 0xfffffff4004c7947 */ /* 0x000fea000383ffff */
.L_x_937:
[----:B------:R1:W1:Y:S02]  /*12c10*/  SYNCS.PHASECHK.TRANS64.TRYWAIT P0, [R4+URZ+0x28480], R5 ;  /* 0x02848005040075a7 */ /* 0x000264000800017f */
[----:B-1----:R-:W-:Y:S05]  /*12c20*/  @!P0 NANOSLEEP.SYNCS 0x989680 ;  /* 0x009896800000895d */ /* 0x002fea0003900000 */
[----:B------:R-:W1:Y:S02]  /*12c30*/  @!P0 SYNCS.PHASECHK.TRANS64 P0, [R4+URZ+0x28480], R5 ;  /* 0x02848005040085a7 */ /* 0x000e64000800007f */
[----:B-1----:R-:W-:Y:S05]  /*12c40*/  @!P0 BRA `(.L_x_937) ;  /* 0xfffffffc00f08947 */ /* 0x002fea000383ffff */
[----:B------:R-:W-:Y:S05]  /*12c50*/  BRA `(.L_x_938) ;  /* 0xfffffff400487947 */ /* 0x000fea000383ffff */
.L_x_965:
        /* <DEDUP_REMOVED lines=10> */
.L_x_2767:


//--------------------- .text._ZN7cutlass13device_kernelIN5flash11enable_sm90INS1_16FlashAttnFwdSm90INS1_25CollectiveMainloopFwdSm90ILi2EN4cute5tupleIJNS5_1CILi1EEES8_S8_EEENS6_IJNS7_ILi128EEENS7_ILi64EEENS7_ILi256EEEEEELi256ENS_12float_e4m3_tEfNS_4arch4Sm90ELb0ELb1ELb1ELb1ELb0ELb0ELb0ELb1ELb1ELb0ELb0ELb0EEENS1_21CollectiveEpilogueFwdINS6_IJSA_SC_SB_EEES9_NS_10bfloat16_tESG_Li256ELb1ELb0ELb0ELb1EEENS1_36VarlenDynamicPersistentTileSchedulerILi128ELi64ELi256ELi128ELb0ELb0ELb1ELb1ELb0ELb1EEEEEEEEEvNT_6ParamsE --------------------------
	.section	.text._ZN7cutlass13device_kernelIN5flash11enable_sm90INS1_16FlashAttnFwdSm90INS1_25CollectiveMainloopFwdSm90ILi2EN4cute5tupleIJNS5_1CILi1EEES8_S8_EEENS6_IJNS7_ILi128EEENS7_ILi64EEENS7_ILi256EEEEEELi256ENS_12float_e4m3_tEfNS_4arch4Sm90ELb0ELb1ELb1ELb1ELb0ELb0ELb0ELb1ELb1ELb0ELb0ELb0EEENS1_21CollectiveEpilogueFwdINS6_IJSA_SC_SB_EEES9_NS_10bfloat16_tESG_Li256ELb1ELb0ELb0ELb1EEENS1_36VarlenDynamicPersistentTileSchedulerILi128ELi64ELi256ELi128ELb0ELb0ELb1ELb1ELb0ELb1EEEEEEEEEvNT_6ParamsE,"ax",@progbits
	.align	128
.text._ZN7cutlass13device_kernelIN5flash11enable_sm90INS1_16FlashAttnFwdSm90INS1_25CollectiveMainloopFwdSm90ILi2EN4cute5tupleIJNS5_1CILi1EEES8_S8_EEENS6_IJNS7_ILi128EEENS7_ILi64EEENS7_ILi256EEEEEELi256ENS_12float_e4m3_tEfNS_4arch4Sm90ELb0ELb1ELb1ELb1ELb0ELb0ELb0ELb1ELb1ELb0ELb0ELb0EEENS1_21CollectiveEpilogueFwdINS6_IJSA_SC_SB_EEES9_NS_10bfloat16_tESG_Li256ELb1ELb0ELb0ELb1EEENS1_36VarlenDynamicPersistentTileSchedulerILi128ELi64ELi256ELi128ELb0ELb0ELb1ELb1ELb0ELb1EEEEEEEEEvNT_6ParamsE:
        .type           _ZN7cutlass13device_kernelIN5flash11enable_sm90INS1_16FlashAttnFwdSm90INS1_25CollectiveMainloopFwdSm90ILi2EN4cute5tupleIJNS5_1CILi1EEES8_S8_EEENS6_IJNS7_ILi128EEENS7_ILi64EEENS7_ILi256EEEEEELi256ENS_12float_e4m3_tEfNS_4arch4Sm90ELb0ELb1ELb1ELb1ELb0ELb0ELb0ELb1ELb1ELb0ELb0ELb0EEENS1_21CollectiveEpilogueFwdINS6_IJSA_SC_SB_EEES9_NS_10bfloat16_tESG_Li256ELb1ELb0ELb0ELb1EEENS1_36VarlenDynamicPersistentTileSchedulerILi128ELi64ELi256ELi128ELb0ELb0ELb1ELb1ELb0ELb1EEEEEEEEEvNT_6ParamsE,@function
        .size           _ZN7cutlass13device_kernelIN5flash11enable_sm90INS1_16FlashAttnFwdSm90INS1_25CollectiveMainloopFwdSm90ILi2EN4cute5tupleIJNS5_1CILi1EEES8_S8_EEENS6_IJNS7_ILi128EEENS7_ILi64EEENS7_ILi256EEEEEELi256ENS_12float_e4m3_tEfNS_4arch4Sm90ELb0ELb1ELb1ELb1ELb0ELb0ELb0ELb1ELb1ELb0ELb0ELb0EEENS1_21CollectiveEpilogueFwdINS6_IJSA_SC_SB_EEES9_NS_10bfloat16_tESG_Li256ELb1ELb0ELb0ELb1EEENS1_36VarlenDynamicPersistentTileSchedulerILi128ELi64ELi256ELi128ELb0ELb0ELb1ELb1ELb0ELb1EEEEEEEEEvNT_6ParamsE,(.L_x_2768 - _ZN7cutlass13device_kernelIN5flash11enable_sm90INS1_16FlashAttnFwdSm90INS1_25CollectiveMainloopFwdSm90ILi2EN4cute5tupleIJNS5_1CILi1EEES8_S8_EEENS6_IJNS7_ILi128EEENS7_ILi64EEENS7_ILi256EEEEEELi256ENS_12float_e4m3_tEfNS_4arch4Sm90ELb0ELb1ELb1ELb1ELb0ELb0ELb0ELb1ELb1ELb0ELb0ELb0EEENS1_21CollectiveEpilogueFwdINS6_IJSA_SC_SB_EEES9_NS_10bfloat16_tESG_Li256ELb1ELb0ELb0ELb1EEENS1_36VarlenDynamicPersistentTileSchedulerILi128ELi64ELi256ELi128ELb0ELb0ELb1ELb1ELb0ELb1EEEEEEEEEvNT_6ParamsE)
        .other          _ZN7cutlass13device_kernelIN5flash11enable_sm90INS1_16FlashAttnFwdSm90INS1_25CollectiveMainloopFwdSm90ILi2EN4cute5tupleIJNS5_1CILi1EEES8_S8_EEENS6_IJNS7_ILi128EEENS7_ILi64EEENS7_ILi256EEEEEELi256ENS_12float_e4m3_tEfNS_4arch4Sm90ELb0ELb1ELb1ELb1ELb0ELb0ELb0ELb1ELb1ELb0ELb0ELb0EEENS1_21CollectiveEpilogueFwdINS6_IJSA_SC_SB_EEES9_NS_10bfloat16_tESG_Li256ELb1ELb0ELb0ELb1EEENS1_36VarlenDynamicPersistentTileSchedulerILi128ELi64ELi256ELi128ELb0ELb0ELb1ELb1ELb0ELb1EEEEEEEEEvNT_6ParamsE,@"STO_CUDA_ENTRY STV_DEFAULT"
_ZN7cutlass13device_kernelIN5flash11enable_sm90INS1_16FlashAttnFwdSm90INS1_25CollectiveMainloopFwdSm90ILi2EN4cute5tupleIJNS5_1CILi1EEES8_S8_EEENS6_IJNS7_ILi128EEENS7_ILi64EEENS7_ILi256EEEEEELi256ENS_12float_e4m3_tEfNS_4arch4Sm90ELb0ELb1ELb1ELb1ELb0ELb0ELb0ELb1ELb1ELb0ELb0ELb0EEENS1_21CollectiveEpilogueFwdINS6_IJSA_SC_SB_EEES9_NS_10bfloat16_tESG_Li256ELb1ELb0ELb0ELb1EEENS1_36VarlenDynamicPersistentTileSchedulerILi128ELi64ELi256ELi128ELb0ELb0ELb1ELb1ELb0ELb1EEEEEEEEEvNT_6ParamsE:
        /* <DEDUP_REMOVED lines=21> */
.L_x_967:
[----:B------:R-:W-:Y:S05]  /*0150*/  BSYNC B0 ;  /* 0x0000000000007941 */ /* 0x000fea0003800000 */
.L_x_966:
        /* <DEDUP_REMOVED lines=41> */
.L_x_968:
        /* <DEDUP_REMOVED lines=22> */
.L_x_969:
        /* <DEDUP_REMOVED lines=18> */
.L_x_970:
        /* <DEDUP_REMOVED lines=22> */
.L_x_971:
        /* <DEDUP_REMOVED lines=22> */
.L_x_972:
[----:B------:R-:W-:Y:S01]  /*0930*/  PLOP3.LUT P0, PT, PT, PT, UP0, 0x80, 0x0 ;  /* 0x000000000000781c */ /* 0x000fe20003f0f008 */
[----:B------:R-:W-:Y:S01]  /*0940*/  UMOV UR40, 0x1 ;  /* 0x0000000100287882 */ /* 0x000fe20000000000 */
[----:B------:R-:W-:Y:S01]  /*0950*/  NOP ;  /* 0x0000000000007918 */ /* 0x000fe20000000000 */
[----:B------:R-:W-:Y:S01]  /*0960*/  USEL UR40, UR40, 0x2, !UP0 ;  /* 0x0000000228287887 */ /* 0x000fe2000c000000 */
[----:B------:R-:W-:Y:S01]  /*0970*/  ULDC.64 UR50, c[0x0][0x208] ;  /* 0x0000820000327ab9 */ /* 0x000fe20000000a00 */
[----:B012-4-:R-:W-:Y:S08]  /*0980*/  BAR.SYNC.DEFER_BLOCKING 0x0 ;  /* 0x0000000000007b1d */ /* 0x017ff00000010000 */
[----:B------:R-:W-:Y:S05]  /*0990*/  @!P0 BRA `(.L_x_973) ;  /* 0x000000f000148947 */ /* 0x000fea0003800000 */
.L_x_974:
        /* <DEDUP_REMOVED lines=21> */
[----:B------:R-:W-:Y:S01]  /*0af0*/  R2UR UR47, R63 ;  /* 0x000000003f2f72ca */ /* 0x000fe200000e0000 */
[----:B------:R-:W-:Y:S01]  /*0b00*/  UMOV UR45, URZ ;  /* 0x0000003f002d7c82 */ /* 0x000fe20008000000 */
[----:B------:R-:W-:Y:S01]  /*0b10*/  SHF.R.S32.HI R3, RZ, 0x1f, R196 ;  /* 0x0000001fff037819 */ /* 0x000fe200000114c4 */
[----:B------:R-:W-:Y:S01]  /*0b20*/  UMOV UR44, URZ ;  /* 0x0000003f002c7c82 */ /* 0x000fe20008000000 */
[----:B------:R-:W-:Y:S02]  /*0b30*/  UMOV UR52, URZ ;  /* 0x0000003f00347c82 */ /* 0x000fe40008000000 */
[CC--:B------:R-:W-:Y:S02]  /*0b40*/  LEA.HI R5, R3.reuse, R196.reuse, RZ, 0x7 ;  /* 0x000000c403057211 */ /* 0x0c0fe400078f38ff */
[----:B------:R-:W-:-:S02]  /*0b50*/  LEA.HI R0, R3, R196, RZ, 0x4 ;  /* 0x000000c403007211 */ /* 0x000fc400078f20ff */
[----:B------:R-:W-:Y:S02]  /*0b60*/  LOP3.LUT R7, R5, 0xffffff80, RZ, 0xc0, !PT ;  /* 0xffffff8005077812 */ /* 0x000fe400078ec0ff */
[CC--:B------:R-:W-:Y:S02]  /*0b70*/  LEA.HI R2, R3.reuse, R196.reuse, RZ, 0x5 ;  /* 0x000000c403027211 */ /* 0x0c0fe400078f28ff */
[----:B------:R-:W-:Y:S01]  /*0b80*/  SHF.R.S32.HI R9, RZ, 0x4, R0 ;  /* 0x00000004ff097819 */ /* 0x000fe20000011400 */
[----:B------:R-:W-:Y:S01]  /*0b90*/  IMAD.IADD R192, R196, 0x1, -R7 ;  /* 0x00000001c4c07824 */ /* 0x000fe200078e0a07 */
[----:B------:R-:W-:Y:S01]  /*0ba0*/  SHF.R.S32.HI R194, RZ, 0x7, R5 ;  /* 0x00000007ffc27819 */ /* 0x000fe20000011405 */
[----:B------:R-:W-:Y:S01]  /*0bb0*/  IMAD.SHL.U32 R2, R2, 0x20, RZ ;  /* 0x0000002002027824 */ /* 0x000fe200078e00ff */
[----:B------:R-:W-:Y:S02]  /*0bc0*/  LEA.HI R3, R3, R196, RZ, 0x3 ;  /* 0x000000c403037211 */ /* 0x000fe400078f18ff */
[----:B------:R-:W-:-:S02]  /*0bd0*/  SHF.R.S32.HI R11, RZ, 0x1f, R192 ;  /* 0x0000001fff0b7819 */ /* 0x000fc400000114c0 */
[----:B------:R-:W-:Y:S02]  /*0be0*/  LEA.HI R5, R5, R194, RZ, 0x1 ;  /* 0x000000c205057211 */ /* 0x000fe400078f08ff */
[----:B------:R-:W-:Y:S02]  /*0bf0*/  LEA.HI R4, R11, R192, RZ, 0x2 ;  /* 0x000000c00b047211 */ /* 0x000fe400078f10ff */
[----:B------:R-:W-:Y:S02]  /*0c00*/  LOP3.LUT R2, R2, 0xfffffc00, RZ, 0xc0, !PT ;  /* 0xfffffc0002027812 */ /* 0x000fe400078ec0ff */
[--C-:B------:R-:W-:Y:S02]  /*0c10*/  SHF.R.S32.HI R6, RZ, 0x2, R4.reuse ;  /* 0x00000002ff067819 */ /* 0x100fe40000011404 */
[----:B------:R-:W-:Y:S02]  /*0c20*/  SHF.R.S32.HI R7, RZ, 0x1f, R4 ;  /* 0x0000001fff077819 */ /* 0x000fe40000011404 */
[----:B------:R-:W-:-:S02]  /*0c30*/  LOP3.LUT R5, R5, 0x3fffffe, RZ, 0xc0, !PT ;  /* 0x03fffffe05057812 */ /* 0x000fc400078ec0ff */
[----:B------:R-:W-:Y:S02]  /*0c40*/  LEA.HI R7, R7, R6, RZ, 0x3 ;  /* 0x0000000607077211 */ /* 0x000fe400078f18ff */
[----:B------:R-:W-:Y:S01]  /*0c50*/  LEA.HI R11, R11, R192, RZ, 0x5 ;  /* 0x000000c00b0b7211 */ /* 0x000fe200078f28ff */
[----:B------:R-:W-:Y:S01]  /*0c60*/  IMAD.IADD R193, R194, 0x1, -R5 ;  /* 0x00000001c2c17824 */ /* 0x000fe200078e0a05 */
[----:B------:R-:W-:Y:S02]  /*0c70*/  LOP3.LUT R7, R7, 0xfffffff8, RZ, 0xc0, !PT ;  /* 0xfffffff807077812 */ /* 0x000fe400078ec0ff */
[----:B------:R-:W-:Y:S02]  /*0c80*/  SHF.R.S32.HI R11, RZ, 0x5, R11 ;  /* 0x00000005ff0b7819 */ /* 0x000fe4000001140b */
[----:B------:R-:W-:Y:S01]  /*0c90*/  LOP3.LUT R5, R3, 0x1ffffff8, RZ, 0xc0, !PT ;  /* 0x1ffffff803057812 */ /* 0x000fe200078ec0ff */
[----:B------:R-:W-:Y:S01]  /*0ca0*/  IMAD.IADD R6, R6, 0x1, -R7 ;  /* 0x0000000106067824 */ /* 0x000fe200078e0a07 */
[----:B------:R-:W-:-:S02]  /*0cb0*/  LOP3.LUT R7, R0, 0x3fffff0, RZ, 0xc0, !PT ;  /* 0x03fffff000077812 */ /* 0x000fc400078ec0ff */
[----:B------:R-:W-:Y:S01]  /*0cc0*/  LEA.HI R0, R0, R9, RZ, 0x1 ;  /* 0x0000000900007211 */ /* 0x000fe200078f08ff */
[----:B------:R-:W-:Y:S01]  /*0cd0*/  IMAD R6, R11, 0x10, R6 ;  /* 0x000000100b067824 */ /* 0x000fe200078e0206 */
[----:B------:R-:W-:Y:S01]  /*0ce0*/  SHF.R.S32.HI R22, RZ, 0x3, R3 ;  /* 0x00000003ff167819 */ /* 0x000fe20000011403 */
[----:B------:R-:W-:Y:S01]  /*0cf0*/  IMAD.IADD R7, R196, 0x1, -R7 ;  /* 0x00000001c4077824 */ /* 0x000fe200078e0a07 */
[----:B------:R-:W-:Y:S01]  /*0d00*/  LOP3.LUT R0, R0, 0x1ffffffe, RZ, 0xc0, !PT ;  /* 0x1ffffffe00007812 */ /* 0x000fe200078ec0ff */
[----:B------:R-:W-:Y:S02]  /*0d10*/  IMAD.IADD R5, R196, 0x1, -R5 ;  /* 0x00000001c4057824 */ /* 0x000fe400078e0a05 */
[----:B------:R-:W-:Y:S02]  /*0d20*/  IMAD R7, R7, 0x40, R2 ;  /* 0x0000004007077824 */ /* 0x000fe400078e0202 */
[----:B------:R-:W-:Y:S02]  /*0d30*/  IMAD.IADD R0, R9, 0x1, -R0 ;  /* 0x0000000109007824 */ /* 0x000fe400078e0a00 */
[----:B------:R-:W-:-:S02]  /*0d40*/  IMAD R193, R193, 0x40, R6 ;  /* 0x00000040c1c17824 */ /* 0x000fc400078e0206 */
[----:B------:R-:W-:Y:S01]  /*0d50*/  IMAD R195, R0, 0x8, R7 ;  /* 0x0000000800c37824 */ /* 0x000fe200078e0207 */
[----:B------:R-:W-:Y:S01]  /*0d60*/  LOP3.LUT R7, R4, 0x7ffffffc, RZ, 0xc0, !PT ;  /* 0x7ffffffc04077812 */ /* 0x000fe200078ec0ff */
[----:B------:R-:W-:-:S04]  /*0d70*/  IMAD.SHL.U32 R18, R5, 0x8, RZ ;  /* 0x0000000805127824 */ /* 0x000fc800078e00ff */
[----:B------:R-:W-:-:S07]  /*0d80*/  IMAD.IADD R2, R192, 0x1, -R7 ;  /* 0x00000001c0027824 */ /* 0x000fce00078e0a07 */
.L_x_1078:
[----:B------:R-:W-:Y:S01]  /*0d90*/  ULDC.64 UR4, c[0x0][0xa28] ;  /* 0x00028a0000047ab9 */ /* 0x000fe20000000a00 */
[----:B0-----:R-:W0:Y:S01]  /*0da0*/  LDC R17, c[0x0][0x288] ;  /* 0x0000a200ff117b82 */ /* 0x001e220000000800 */
[----:B------:R-:W-:Y:S01]  /*0db0*/  UISETP.NE.U32.AND UP0, UPT, UR4, URZ, UPT ;  /* 0x0000003f0400728c */ /* 0x000fe2000bf05070 */
[----:B------:R-:W-:-:S03]  /*0dc0*/  IMAD.MOV.U32 R3, RZ, RZ, RZ ;  /* 0x000000ffff037224 */ /* 0x000fc600078e00ff */
[----:B------:R-:W-:-:S03]  /*0dd0*/  UISETP.NE.AND.EX UP0, UPT, UR5, URZ, UPT, UP0 ;  /* 0x0000003f0500728c */ /* 0x000fc6000bf05300 */
[----:B------:R-:W-:Y:S01]  /*0de0*/  ULDC.64 UR4, c[0x0][0xa18] ;  /* 0x0002860000047ab9 */ /* 0x000fe20000000a00 */
[----:B-1-3-5:R-:W1:Y:S01]  /*0df0*/  LDC.64 R8, c[0x0][0x3f8] ;  /* 0x0000fe00ff087b82 */ /* 0x02ae620000000a00 */
[----:B------:R-:W-:Y:S01]  /*0e00*/  UISETP.NE.U32.AND UP1, UPT, UR4, URZ, UPT ;  /* 0x0000003f0400728c */ /* 0x000fe2000bf25070 */
[----:B------:R-:W-:-:S03]  /*0e10*/  PLOP3.LUT P0, PT, PT, PT, UP0, 0x80, 0x0 ;  /* 0x000000000000781c */ /* 0x000fc60003f0f008 */
[----:B------:R-:W-:-:S03]  /*0e20*/  UISETP.NE.AND.EX UP1, UPT, UR5, URZ, UPT, UP1 ;  /* 0x0000003f0500728c */ /* 0x000fc6000bf25310 */
[----:B------:R-:W-:Y:S01]  /*0e30*/  @UP0 ULDC.64 UR4, c[0x0][0xa28] ;  /* 0x00028a0000040ab9 */ /* 0x000fe20000000a00 */
[----:B--2---:R-:W2:Y:S01]  /*0e40*/  LDC R0, c[0x0][0x404] ;  /* 0x00010100ff007b82 */ /* 0x004ea20000000800 */
[----:B------:R-:W-:Y:S01]  /*0e50*/  @UP0 UIMAD.WIDE UR4, UR47, 0x4, UR4 ;  /* 0x000000042f0408a5 */ /* 0x000fe2000f8e0204 */
[----:B------:R-:W-:-:S05]  /*0e60*/  PLOP3.LUT P2, PT, PT, PT, UP1, 0x80, 0x0 ;  /* 0x000000000000781c */ /* 0x000fca0003f4f018 */
[----:B------:R-:W-:Y:S01]  /*0e70*/  @UP1 ULDC.64 UR6, c[0x0][0xa18] ;  /* 0x0002860000061ab9 */ /* 0x000fe20000000a00 */
[----:B------:R-:W-:Y:S01]  /*0e80*/  IMAD.U32 R4, RZ, RZ, UR4 ;  /* 0x00000004ff047e24 */ /* 0x000fe2000f8e00ff */
[----:B------:R-:W3:Y:S01]  /*0e90*/  LDC R11, c[0x0][0x2e0] ;  /* 0x0000b800ff0b7b82 */ /* 0x000ee20000000800 */
[----:B------:R-:W-:Y:S01]  /*0ea0*/  IMAD.U32 R5, RZ, RZ, UR5 ;  /* 0x00000005ff057e24 */ /* 0x000fe2000f8e00ff */
[----:B------:R-:W-:-:S04]  /*0eb0*/  @UP1 UIMAD.WIDE UR4, UR47, 0x4, UR6 ;  /* 0x000000042f0418a5 */ /* 0x000fc8000f8e0206 */
[----:B----4-:R4:W5:Y:S02]  /*0ec0*/  @P0 LDG.E R3, desc[UR50][R4.64] ;  /* 0x0000003204030981 */ /* 0x010964000c1e1900 */
[----:B------:R-:W-:Y:S02]  /*0ed0*/  IMAD.U32 R6, RZ, RZ, UR4 ;  /* 0x00000004ff067e24 */ /* 0x000fe4000f8e00ff */
[----:B------:R-:W-:Y:S01]  /*0ee0*/  IMAD.U32 R7, RZ, RZ, UR5 ;  /* 0x00000005ff077e24 */ /* 0x000fe2000f8e00ff */
[----:B------:R-:W-:-:S04]  /*0ef0*/  ULDC.64 UR4, c[0x0][0xa20] ;  /* 0x0002880000047ab9 */ /* 0x000fc80000000a00 */
[----:B0-----:R4:W5:Y:S01]  /*0f00*/  @P2 LDG.E R17, desc[UR50][R6.64] ;  /* 0x0000003206112981 */ /* 0x001962000c1e1900 */
[----:B-1----:R-:W-:Y:S02]  /*0f10*/  ISETP.NE.U32.AND P0, PT, R8, RZ, PT ;  /* 0x000000ff0800720c */ /* 0x002fe40003f05070 */
[----:B------:R-:W-:Y:S02]  /*0f20*/  ISETP.NE.U32.AND P1, PT, RZ, UR4, PT ;  /* 0x00000004ff007c0c */ /* 0x000fe4000bf25070 */
[----:B------:R-:W-:Y:S02]  /*0f30*/  ISETP.NE.AND.EX P0, PT, R9, RZ, PT, P0 ;  /* 0x000000ff0900720c */ /* 0x000fe40003f05300 */
[----:B------:R-:W-:Y:S02]  /*0f40*/  ISETP.NE.AND.EX P1, PT, RZ, UR5, PT, P1 ;  /* 0x00000005ff007c0c */ /* 0x000fe4000bf25310 */
[----:B--2---:R-:W-:Y:S01]  /*0f50*/  SEL R0, R0, 0x1, P0 ;  /* 0x0000000100007807 */ /* 0x004fe20000000000 */
[----:B----4-:R-:W-:Y:S10]  /*0f60*/  @P2 BRA `(.L_x_975) ;  /* 0x00000000002c2947 */ /* 0x010ff40003800000 */
        /* <DEDUP_REMOVED lines=8> */
[----:B-----5:R-:W2:Y:S04]  /*0ff0*/  LDG.E R17, desc[UR50][R4.64] ;  /* 0x0000003204117981 */ /* 0x020ea8000c1e1900 */
[----:B------:R-:W2:Y:S02]  /*1000*/  LDG.E R6, desc[UR50][R4.64+0x4] ;  /* 0x0000043204067981 */ /* 0x000ea4000c1e1900 */
[----:B--2---:R-:W-:-:S07]  /*1010*/  IMAD.IADD R17, R6, 0x1, -R17 ;  /* 0x0000000106117824 */ /* 0x004fce00078e0a11 */
.L_x_975:
[----:B------:R-:W-:Y:S01]  /*1020*/  UMOV UR36, UR43 ;  /* 0x0000002b00247c82 */ /* 0x000fe20008000000 */
[----:B------:R-:W-:Y:S01]  /*1030*/  UMOV UR37, UR47 ;  /* 0x0000002f00257c82 */ /* 0x000fe20008000000 */
[----:B---3--:R-:W-:Y:S02]  /*1040*/  IMAD R16, R0, R11, RZ ;  /* 0x0000000b00107224 */ /* 0x008fe400078e02ff */
[----:B------:R-:W-:Y:S01]  /*1050*/  IMAD.MOV.U32 R19, RZ, RZ, R61 ;  /* 0x000000ffff137224 */ /* 0x000fe200078e003d */
[----:B------:R-:W-:Y:S06]  /*1060*/  @!P1 BRA `(.L_x_976) ;  /* 0x0000000000189947 */ /* 0x000fec0003800000 */
[----:B------:R-:W-:Y:S02]  /*1070*/  ULDC.64 UR4, c[0x0][0xa20] ;  /* 0x0002880000047ab9 */ /* 0x000fe40000000a00 */
[----:B------:R-:W-:-:S06]  /*1080*/  UIMAD.WIDE UR4, UR47, 0x4, UR4 ;  /* 0x000000042f0478a5 */ /* 0x000fcc000f8e0204 */
[----:B------:R-:W-:Y:S02]  /*1090*/  IMAD.U32 R4, RZ, RZ, UR4 ;  /* 0x00000004ff047e24 */ /* 0x000fe4000f8e00ff */
[----:B------:R-:W-:-:S05]  /*10a0*/  IMAD.U32 R5, RZ, RZ, UR5 ;  /* 0x00000005ff057e24 */ /* 0x000fca000f8e00ff */
[----:B------:R0:W5:Y:S01]  /*10b0*/  LDG.E R16, desc[UR50][R4.64] ;  /* 0x0000003204107981 */ /* 0x000162000c1e1900 */
[----:B------:R-:W-:Y:S05]  /*10c0*/  BRA `(.L_x_977) ;  /* 0x00000000002c7947 */ /* 0x000fea0003800000 */
.L_x_976:
        /* <DEDUP_REMOVED lines=9> */
[----:B------:R-:W2:Y:S02]  /*1160*/  LDG.E R7, desc[UR50][R4.64+0x4] ;  /* 0x0000043204077981 */ /* 0x000ea4000c1e1900 */
[----:B--2---:R-:W-:-:S07]  /*1170*/  IMAD.IADD R16, R7, 0x1, -R16 ;  /* 0x0000000107107824 */ /* 0x004fce00078e0a10 */
.L_x_977:
[----:B------:R-:W1:Y:S01]  /*1180*/  LDC.64 R6, c[0x0][0x9e0] ;  /* 0x00027800ff067b82 */ /* 0x000e620000000a00 */
[----:B------:R-:W-:Y:S01]  /*1190*/  ULDC UR4, c[0x0][0x428] ;  /* 0x00010a0000047ab9 */ /* 0x000fe20000000800 */
[----:B-----5:R-:W-:Y:S01]  /*11a0*/  IMAD.IADD R16, R16, 0x1, -R3 ;  /* 0x0000000110107824 */ /* 0x020fe200078e0a03 */
[----:B------:R-:W-:-:S04]  /*11b0*/  UISETP.NE.AND UP0, UPT, UR4, 0x1, UPT ;  /* 0x000000010400788c */ /* 0x000fc8000bf05270 */
[----:B------:R-:W-:-:S05]  /*11c0*/  IADD3 R0, R16, 0x80, -R17 ;  /* 0x0000008010007810 */ /* 0x000fca0007ffe811 */
[----:B------:R-:W-:Y:S02]  /*11d0*/  IMAD R197, R61, 0x80, R0 ;  /* 0x000000803dc57824 */ /* 0x000fe400078e0200 */
[----:B------:R-:W-:Y:S01]  /*11e0*/  @UP0 ULDC UR4, c[0x0][0x42c] ;  /* 0x00010b0000040ab9 */ /* 0x000fe20000000800 */
[----:B------:R-:W-:Y:S01]  /*11f0*/  @UP0 ULDC UR6, c[0x0][0x430] ;  /* 0x00010c0000060ab9 */ /* 0x000fe20000000800 */
[----:B------:R-:W-:-:S04]  /*1200*/  UIMAD.WIDE.U32 UR4, UR43, UR4, URZ ;  /* 0x000000042b0472a5 */ /* 0x000fc8000f8e003f */
[----:B------:R-:W-:Y:S01]  /*1210*/  @UP0 USHF.R.U32.HI UR43, URZ, UR6, UR5 ;  /* 0x000000063f2b0299 */ /* 0x000fe20008011605 */
[----:B-1----:R-:W-:Y:S01]  /*1220*/  ISETP.GE.AND P1, PT, R7, 0x1, PT ;  /* 0x000000010700780c */ /* 0x002fe20003f26270 */
[----:B------:R-:W-:-:S12]  /*1230*/  IMAD.IADD R0, R197, 0x1, R6 ;  /* 0x00000001c5007824 */ /* 0x000fd800078e0206 */
[----:B------:R-:W-:Y:S05]  /*1240*/  @!P1 BRA `(.L_x_978) ;  /* 0x0000000000409947 */ /* 0x000fea0003800000 */
[C---:B------:R-:W-:Y:S01]  /*1250*/  ISETP.GT.AND P0, PT, R197.reuse, RZ, PT ;  /* 0x000000ffc500720c */ /* 0x040fe20003f04270 */
[----:B------:R-:W-:-:S12]  /*1260*/  VIADD R3, R197, 0xffffffff ;  /* 0xffffffffc5037836 */ /* 0x000fd80000000000 */
[----:B------:R-:W-:Y:S05]  /*1270*/  @P0 BRA `(.L_x_979) ;  /* 0x00000000001c0947 */ /* 0x000fea0003800000 */
[----:B------:R-:W-:Y:S01]  /*1280*/  ISETP.NE.AND P0, PT, R7, 0x1, PT ;  /* 0x000000010700780c */ /* 0x000fe20003f05270 */
[----:B------:R-:W-:-:S12]  /*1290*/  IMAD.MOV R3, RZ, RZ, -R197 ;  /* 0x000000ffff037224 */ /* 0x000fd800078e0ac5 */
[----:B0-----:R-:W0:Y:S02]  /*12a0*/  @P0 LDC.64 R4, c[0x0][0x9e8] ;  /* 0x00027a00ff040b82 */ /* 0x001e240000000a00 */
[----:B0-----:R-:W-:-:S05]  /*12b0*/  @P0 IMAD.HI.U32 R4, R3, R4, RZ ;  /* 0x0000000403040227 */ /* 0x001fca00078e00ff */
[----:B------:R-:W-:-:S04]  /*12c0*/  @P0 SHF.R.U32.HI R3, RZ, R5, R4 ;  /* 0x00000005ff030219 */ /* 0x000fc80000011604 */
[----:B------:R-:W-:Y:S01]  /*12d0*/  LOP3.LUT R3, RZ, R3, RZ, 0x33, !PT ;  /* 0x00000003ff037212 */ /* 0x000fe200078e33ff */
[----:B------:R-:W-:Y:S06]  /*12e0*/  BRA `(.L_x_980) ;  /* 0x0000000000107947 */ /* 0x000fec0003800000 */
.L_x_979:
[----:B------:R-:W-:-:S13]  /*12f0*/  ISETP.NE.AND P0, PT, R7, 0x1, PT ;  /* 0x000000010700780c */ /* 0x000fda0003f05270 */
[----:B0-----:R-:W0:Y:S02]  /*1300*/  @P0 LDC.64 R4, c[0x0][0x9e8] ;  /* 0x00027a00ff040b82 */ /* 0x001e240000000a00 */
[----:B0-----:R-:W-:-:S05]  /*1310*/  @P0 IMAD.HI.U32 R4, R3, R4, RZ ;  /* 0x0000000403040227 */ /* 0x001fca00078e00ff */
[----:B------:R-:W-:-:S07]  /*1320*/  @P0 SHF.R.U32.HI R3, RZ, R5, R4 ;  /* 0x00000005ff030219 */ /* 0x000fce0000011604 */
.L_x_980:
[----:B------:R-:W-:-:S05]  /*1330*/  IMAD R3, R3, R7, R7 ;  /* 0x0000000703037224 */ /* 0x000fca00078e0207 */
[----:B------:R-:W-:-:S07]  /*1340*/  VIMNMX R0, R0, R3, PT ;  /* 0x0000000300007248 */ /* 0x000fce0003fe0100 */
.L_x_978:
[----:B0-----:R-:W-:Y:S01]  /*1350*/  VIADD R4, R0, 0x3f ;  /* 0x0000003f00047836 */ /* 0x001fe20000000000 */
[----:B------:R-:W-:Y:S01]  /*1360*/  ULDC UR4, c[0x0][0x9dc] ;  /* 0x0002770000047ab9 */ /* 0x000fe20000000800 */
[C---:B------:R-:W-:Y:S02]  /*1370*/  VIADD R0, R16.reuse, 0x3f ;  /* 0x0000003f10007836 */ /* 0x040fe40000000000 */
[----:B------:R-:W-:Y:S01]  /*1380*/  IMAD.IADD R6, R16, 0x1, -R17 ;  /* 0x0000000110067824 */ /* 0x000fe200078e0a11 */
[----:B------:R-:W-:Y:S02]  /*1390*/  SHF.R.S32.HI R5, RZ, 0x1f, R4 ;  /* 0x0000001fff057819 */ /* 0x000fe40000011404 */
[----:B------:R-:W-:Y:S01]  /*13a0*/  SHF.R.S32.HI R3, RZ, 0x1f, R0 ;  /* 0x0000001fff037819 */ /* 0x000fe20000011400 */
[----:B------:R-:W-:Y:S01]  /*13b0*/  IMAD R59, R61, 0x80, R6 ;  /* 0x000000803d3b7824 */ /* 0x000fe200078e0206 */
        /* <DEDUP_REMOVED lines=12> */
[----:B------:R-:W0:Y:S02]  /*1480*/  @P0 LDC.64 R4, c[0x0][0x9e8] ;  /* 0x00027a00ff040b82 */ /* 0x000e240000000a00 */
[----:B0-----:R-:W-:-:S05]  /*1490*/  @P0 IMAD.HI.U32 R0, R3, R4, RZ ;  /* 0x0000000403000227 */ /* 0x001fca00078e00ff */
[----:B------:R-:W-:-:S04]  /*14a0*/  @P0 SHF.R.U32.HI R3, RZ, R5, R0 ;  /* 0x00000005ff030219 */ /* 0x000fc80000011600 */
[----:B------:R-:W-:Y:S01]  /*14b0*/  LOP3.LUT R0, RZ, R3, RZ, 0x33, !PT ;  /* 0x00000003ff007212 */ /* 0x000fe200078e33ff */
[----:B------:R-:W-:Y:S06]  /*14c0*/  BRA `(.L_x_983) ;  /* 0x0000000000147947 */ /* 0x000fec0003800000 */
.L_x_982:
[----:B------:R-:W-:Y:S01]  /*14d0*/  ISETP.NE.AND P0, PT, R7, 0x1, PT ;  /* 0x000000010700780c */ /* 0x000fe20003f05270 */
[----:B------:R-:W-:-:S12]  /*14e0*/  IMAD.MOV.U32 R0, RZ, RZ, R59 ;  /* 0x000000ffff007224 */ /* 0x000fd800078e003b */
[----:B------:R-:W0:Y:S02]  /*14f0*/  @P0 LDC.64 R4, c[0x0][0x9e8] ;  /* 0x00027a00ff040b82 */ /* 0x000e240000000a00 */
[----:B0-----:R-:W-:-:S05]  /*1500*/  @P0 IMAD.HI.U32 R4, R59, R4, RZ ;  /* 0x000000043b040227 */ /* 0x001fca00078e00ff */
[----:B------:R-:W-:-:S07]  /*1510*/  @P0 SHF.R.U32.HI R0, RZ, R5, R4 ;  /* 0x00000005ff000219 */ /* 0x000fce0000011604 */
.L_x_983:
[----:B------:R-:W-:-:S05]  /*1520*/  IMAD R0, R0, R7, RZ ;  /* 0x0000000700007224 */ /* 0x000fca00078e02ff */
[----:B------:R-:W-:-:S13]  /*1530*/  R2UR UR5, R0 ;  /* 0x00000000000572ca */ /* 0x000fda00000e0000 */
[----:B------:R-:W-:-:S04]  /*1540*/  UISETP.LT.AND UP0, UPT, UR4, UR5, UPT ;  /* 0x000000050400728c */ /* 0x000fc8000bf01270 */
[----:B------:R-:W-:-:S12]  /*1550*/  USEL UR4, UR4, UR5, !UP0 ;  /* 0x0000000504047287 */ /* 0x000fd8000c000000 */
.L_x_981:
[----:B------:R-:W-:Y:S01]  /*1560*/  USHF.R.S32.HI UR5, URZ, 0x1f, UR4 ;  /* 0x0000001f3f057899 */ /* 0x000fe20008011404 */
[----:B------:R-:W-:Y:S01]  /*1570*/  PLOP3.LUT P0, PT, PT, PT, PT, 0x80, 0x0 ;  /* 0x000000000000781c */ /* 0x000fe20003f0f070 */
[----:B------:R-:W-:Y:S01]  /*1580*/  IMAD.MOV.U32 R0, RZ, RZ, RZ ;  /* 0x000000ffff007224 */ /* 0x000fe200078e00ff */
[----:B------:R-:W-:Y:S01]  /*1590*/  CS2R R150, SRZ ;  /* 0x0000000000967805 */ /* 0x000fe2000001ff00 */
[----:B------:R-:W-:Y:S01]  /*15a0*/  ULEA.HI UR5, UR5, UR4, URZ, 0x6 ;  /* 0x0000000405057291 */ /* 0x000fe2000f8f303f */
[----:B------:R-:W-:Y:S01]  /*15b0*/  IMAD.MOV.U32 R3, RZ, RZ, RZ ;  /* 0x000000ffff037224 */ /* 0x000fe200078e00ff */
[----:B------:R-:W-:Y:S02]  /*15c0*/  CS2R R26, SRZ ;  /* 0x00000000001a7805 */ /* 0x000fe4000001ff00 */
[----:B------:R-:W-:Y:S01]  /*15d0*/  CS2R R108, SRZ ;  /* 0x00000000006c7805 */ /* 0x000fe2000001ff00 */
[----:B------:R-:W-:Y:S01]  /*15e0*/  USHF.R.S32.HI UR5, URZ, 0x6, UR5 ;  /* 0x000000063f057899 */ /* 0x000fe20008011405 */
[----:B------:R-:W-:-:S02]  /*15f0*/  CS2R R144, SRZ ;  /* 0x0000000000907805 */ /* 0x000fc4000001ff00 */
[----:B------:R-:W-:Y:S02]  /*1600*/  CS2R R100, SRZ ;  /* 0x0000000000647805 */ /* 0x000fe4000001ff00 */
[----:B------:R-:W-:Y:S01]  /*1610*/  CS2R R142, SRZ ;  /* 0x00000000008e7805 */ /* 0x000fe2000001ff00 */
[----:B------:R-:W-:Y:S01]  /*1620*/  UISETP.LT.AND UP0, UPT, URZ, UR5, UPT ;  /* 0x000000053f00728c */ /* 0x000fe2000bf01270 */
[----:B------:R-:W-:Y:S02]  /*1630*/  CS2R R30, SRZ ;  /* 0x00000000001e7805 */ /* 0x000fe4000001ff00 */
[----:B------:R-:W-:Y:S02]  /*1640*/  CS2R R136, SRZ ;  /* 0x0000000000887805 */ /* 0x000fe4000001ff00 */
[----:B------:R-:W-:Y:S01]  /*1650*/  CS2R R92, SRZ ;  /* 0x00000000005c7805 */ /* 0x000fe2000001ff00 */
[----:B------:R-:W-:Y:S01]  /*1660*/  USEL UR38, URZ, UR5, !UP0 ;  /* 0x000000053f267287 */ /* 0x000fe2000c000000 */
[----:B------:R-:W-:-:S02]  /*1670*/  CS2R R134, SRZ ;  /* 0x0000000000867805 */ /* 0x000fc4000001ff00 */
[----:B------:R-:W-:Y:S02]  /*1680*/  CS2R R34, SRZ ;  /* 0x0000000000227805 */ /* 0x000fe4000001ff00 */
[----:B------:R-:W-:Y:S02]  /*1690*/  CS2R R128, SRZ ;  /* 0x0000000000807805 */ /* 0x000fe4000001ff00 */
[----:B------:R-:W-:Y:S02]  /*16a0*/  CS2R R84, SRZ ;  /* 0x0000000000547805 */ /* 0x000fe4000001ff00 */
[----:B------:R-:W-:Y:S02]  /*16b0*/  CS2R R126, SRZ ;  /* 0x00000000007e7805 */ /* 0x000fe4000001ff00 */
[----:B------:R-:W-:Y:S02]  /*16c0*/  ISETP.GT.AND P1, PT, R58, UR38, PT ;  /* 0x000000263a007c0c */ /* 0x000fe4000bf24270 */
        /* <DEDUP_REMOVED lines=48> */
[----:B------:R-:W-:Y:S01]  /*19d0*/  CS2R R24, SRZ ;  /* 0x0000000000187805 */ /* 0x000fe2000001ff00 */
[----:B------:R-:W-:-:S02]  /*19e0*/  IMAD.MOV.U32 R164, RZ, RZ, RZ ;  /* 0x000000ffffa47224 */ /* 0x000fc400078e00ff */
[----:B------:R-:W-:Y:S01]  /*19f0*/  IMAD.MOV.U32 R5, RZ, RZ, RZ ;  /* 0x000000ffff057224 */ /* 0x000fe200078e00ff */
[----:B------:R-:W-:Y:S06]  /*1a00*/  @!P1 BRA `(.L_x_984) ;  /* 0x000000a800209947 */ /* 0x000fec0003800000 */
[----:B------:R-:W0:Y:S01]  /*1a10*/  SHFL.IDX PT, R0, R194, RZ, 0x1f ;  /* 0x00001fffc2007589 */ /* 0x000e2200000e0000 */
[----:B------:R-:W1:Y:S01]  /*1a20*/  S2UR UR39, SR_CgaCtaId ;  /* 0x00000000002779c3 */ /* 0x000e620000008800 */
[----:B------:R-:W-:Y:S01]  /*1a30*/  UMOV UR41, 0x400 ;  /* 0x0000040000297882 */ /* 0x000fe20000000000 */
        /* <DEDUP_REMOVED lines=28> */
.L_x_985:
        /* <DEDUP_REMOVED lines=19> */
[----:B------:R-:W-:Y:S02]  /*1d30*/  @UP1 USHF.R.S32.HI UR19, URZ, 0x1f, UR43 ;  /* 0x0000001f3f131899 */ /* 0x000fe4000801142b */
[----:B------:R-:W-:Y:S02]  /*1d40*/  @UP1 UIMAD.WIDE.U32 UR8, UR47, UR14, URZ ;  /* 0x0000000e2f0812a5 */ /* 0x000fe4000f8e003f */
[----:B------:R-:W-:Y:S02]  /*1d50*/  @UP1 UIMAD UR18, UR47, UR15, UR10 ;  /* 0x0000000f2f1212a4 */ /* 0x000fe4000f8e020a */
[----:B------:R-:W-:Y:S01]  /*1d60*/  @UP0 UIADD3 UR13, UR13, UR17, URZ ;  /* 0x000000110d0d0290 */ /* 0x000fe2000fffe03f */
[----:B------:R-:W-:Y:S01]  /*1d70*/  @UP0 ULDC.64 UR14, c[0x0][0x9b0] ;  /* 0x00026c00000e0ab9 */ /* 0x000fe20000000a00 */
[----:B------:R-:W-:Y:S01]  /*1d80*/  @UP1 ULDC.64 UR10, c[0x0][0x9c0] ;  /* 0x00027000000a1ab9 */ /* 0x000fe20000000a00 */
[----:B------:R-:W-:-:S02]  /*1d90*/  @UP0 UIMAD UR16, UR16, UR14, URZ ;  /* 0x0000000e101002a4 */ /* 0x000fc4000f8e023f */
[----:B------:R-:W-:Y:S02]  /*1da0*/  @UP1 UIMAD UR17, UR19, UR10, URZ ;  /* 0x0000000a131112a4 */ /* 0x000fe4000f8e023f */
[----:B------:R-:W-:Y:S02]  /*1db0*/  @UP1 UIADD3 UR9, UR9, UR18, URZ ;  /* 0x0000001209091290 */ /* 0x000fe4000fffe03f */
[----:B------:R-:W-:Y:S02]  /*1dc0*/  @UP0 UIMAD UR16, UR43, UR15, UR16 ;  /* 0x0000000f2b1002a4 */ /* 0x000fe4000f8e0210 */
[----:B------:R-:W-:Y:S02]  /*1dd0*/  @UP1 UIMAD UR17, UR43, UR11, UR17 ;  /* 0x0000000b2b1112a4 */ /* 0x000fe4000f8e0211 */
[----:B------:R-:W-:Y:S02]  /*1de0*/  @UP0 UIMAD.WIDE.U32 UR14, UR43, UR14, UR12 ;  /* 0x0000000e2b0e02a5 */ /* 0x000fe4000f8e000c */
        /* <DEDUP_REMOVED lines=21> */
[----:B------:R-:W0:Y:S01]  /*1f40*/  SYNCS.PHASECHK.TRANS64.TRYWAIT P1, [UR41+0x28400], R8 ;  /* 0x02840008ff0075a7 */ /* 0x000e220008020169 */
[----:B--2---:R-:W-:-:S04]  /*1f50*/  FMUL.FTZ R0, R3, R0 ;  /* 0x0000000003007220 */ /* 0x004fc80000410000 */
[----:B------:R-:W-:Y:S01]  /*1f60*/  FMUL.FTZ R0, R0, UR4 ;  /* 0x0000000400007c20 */ /* 0x000fe20008410000 */
[----:B0-----:R-:W-:Y:S06]  /*1f70*/  @!P1 BRA `(.L_x_986) ;  /* 0x0000012c00009947 */ /* 0x001fec0003800000 */
.L_x_1173:
[----:B------:R-:W-:Y:S05]  /*1f80*/  @!P0 BRA `(.L_x_987) ;  /* 0x0000000000048947 */ /* 0x000fea0003800000 */
[----:B------:R-:W-:Y:S01]  /*1f90*/  BPT.TRAP 0x1 ;  /* 0x000000040000795c */ /* 0x000fe20000300000 */
.L_x_987:
[----:B------:R-:W-:Y:S02]  /*1fa0*/  IMAD.U32 R4, RZ, RZ, UR52 ;  /* 0x00000034ff047e24 */ /* 0x000fe4000f8e00ff */
[----:B0-----:R-:W-:-:S03]  /*1fb0*/  IMAD.U32 R3, RZ, RZ, UR44 ;  /* 0x0000002cff037e24 */ /* 0x001fc6000f8e00ff */
[----:B------:R-:W-:Y:S02]  /*1fc0*/  LEA R4, R4, UR41, 0x3 ;  /* 0x0000002904047c11 */ /* 0x000fe4000f8e18ff */
[----:B------:R-:W-:-:S04]  /*1fd0*/  SHF.L.U32 R3, R3, 0x1f, RZ ;  /* 0x0000001f03037819 */ /* 0x000fc800000006ff */
[----:B------:R0:W1:Y:S01]  /*1fe0*/  SYNCS.PHASECHK.TRANS64.TRYWAIT P2, [R4+URZ+0x28430], R3 ;  /* 0x02843003040075a7 */ /* 0x000062000804017f */
[----:B------:R-:W-:Y:S05]  /*1ff0*/  @!P0 BRA `(.L_x_988) ;  /* 0x0000000000048947 */ /* 0x000fea0003800000 */
[----:B------:R-:W-:Y:S01]  /*2000*/  BPT.TRAP 0x1 ;  /* 0x000000040000795c */ /* 0x000fe20000300000 */
.L_x_988:
[----:B------:R-:W2:Y:S02]  /*2010*/  S2R R5, SR_TID.X ;  /* 0x0000000000057919 */ /* 0x000ea40000002100 */
[----:B--2---:R-:W-:Y:S01]  /*2020*/  LOP3.LUT P1, RZ, R5, 0x7f, RZ, 0xc0, !PT ;  /* 0x0000007f05ff7812 */ /* 0x004fe2000782c0ff */
[----:B-1----:R-:W-:-:S12]  /*2030*/  @P2 BRA `(.L_x_989) ;  /* 0x0000000000082947 */ /* 0x002fd80003800000 */
[----:B------:R-:W1:Y:S02]  /*2040*/  SYNCS.PHASECHK.TRANS64.TRYWAIT P2, [R4+URZ+0x28430], R3 ;  /* 0x02843003040075a7 */ /* 0x000e64000804017f */
[----:B-1----:R-:W-:Y:S05]  /*2050*/  @!P2 BRA `(.L_x_990) ;  /* 0x0000012800e0a947 */ /* 0x002fea0003800000 */
.L_x_989:
[----:B------:R-:W-:Y:S05]  /*2060*/  WARPSYNC.ALL ;  /* 0x0000000000007948 */ /* 0x000fea0003800000 */
[----:B------:R-:W-:Y:S01]  /*2070*/  UIADD3 UR4, UR41, 0x20000, URZ ;  /* 0x0002000029047890 */ /* 0x000fe2000fffe03f */
[----:B------:R-:W-:Y:S01]  /*2080*/  WARPGROUP.ARRIVE ;  /* 0x00000000000079c5 */ /* 0x000fe20000000000 */
[----:B------:R-:W-:Y:S01]  /*2090*/  ULOP3.LUT UR32, UR49, 0x10000, URZ, 0xfc, !UPT ;  /* 0x0001000031207892 */ /* 0x000fe2000f8efc3f */
[----:B------:R-:W-:Y:S01]  /*20a0*/  IMAD.MOV.U32 R5, RZ, RZ, -0x40 ;  /* 0xffffffc0ff057424 */ /* 0x000fe200078e00ff */
[----:B------:R-:W-:Y:S01]  /*20b0*/  USHF.R.U32.HI UR4, URZ, 0x4, UR4 ;  /* 0x000000043f047899 */ /* 0x000fe20008011604 */
[----:B01----:R-:W-:Y:S01]  /*20c0*/  @!P1 VIADD R3, R4, 0x28440 ;  /* 0x0002844004039836 */ /* 0x003fe20000000000 */
[----:B------:R-:W-:Y:S01]  /*20d0*/  UMOV UR33, 0x40000040 ;  /* 0x4000004000217882 */ /* 0x000fe20000000000 */
[----:B------:R-:W-:Y:S01]  /*20e0*/  UMOV UR35, 0x40000040 ;  /* 0x4000004000237882 */ /* 0x000fe20000000000 */
[----:B------:R-:W-:Y:S01]  /*20f0*/  ULOP3.LUT UR4, UR4, 0x3fff, URZ, 0xc0, !UPT ;  /* 0x00003fff04047892 */ /* 0x000fe2000f8ec03f */
[----:B------:R-:W-:Y:S01]  /*2100*/  UMOV UR5, 0x40000040 ;  /* 0x4000004000057882 */ /* 0x000fe20000000000 */
[----:B------:R-:W-:-:S02]  /*2110*/  UMOV UR7, 0x40000040 ;  /* 0x4000004000077882 */ /* 0x000fc40000000000 */
[----:B------:R-:W-:Y:S01]  /*2120*/  ULOP3.LUT UR48, UR4, 0x10000, URZ, 0xfc, !UPT ;  /* 0x0001000004307892 */ /* 0x000fe2000f8efc3f */
[----:B------:R-:W-:Y:S01]  /*2130*/  @!P1 PRMT R3, RZ, 0x654, R3 ;  /* 0x00000654ff039816 */ /* 0x000fe20000000003 */
[----:B------:R-:W-:Y:S02]  /*2140*/  UIADD3 UR4, UR32, 0x2, URZ ;  /* 0x0000000220047890 */ /* 0x000fe4000fffe03f */
[----:B------:R-:W-:Y:S02]  /*2150*/  ULEA UR34, UR52, UR48, 0xa ;  /* 0x0000003034227291 */ /* 0x000fe4000f8e503f */
[----:B------:R-:W-:Y:S02]  /*2160*/  UIADD3 UR8, UR32, 0x4, URZ ;  /* 0x0000000420087890 */ /* 0x000fe4000fffe03f */
[----:B------:R-:W-:Y:S02]  /*2170*/  UIADD3 UR6, UR34, 0x2, URZ ;  /* 0x0000000222067890 */ /* 0x000fe4000fffe03f */
[----:B------:R-:W-:Y:S01]  /*2180*/  UIADD3 UR10, UR34, 0x4, URZ ;  /* 0x00000004220a7890 */ /* 0x000fe2000fffe03f */
[----:B------:R-:W-:-:S02]  /*2190*/  UMOV UR9, 0x40000040 ;  /* 0x4000004000097882 */ /* 0x000fc40000000000 */
[----:B------:R-:W-:Y:S01]  /*21a0*/  QGMMA.64x64x32.F32.E4M3.E4M3 R24, gdesc[UR32], RZ, !UPT, gsb0 ;  /* 0x00e00000201879f3 */ /* 0x000fe2000c0008ff */
        /* <DEDUP_REMOVED lines=21> */
[----:B------:R-:W-:-:S02]  /*2300*/  ULDC UR49, c[0x0][0x9dc] ;  /* 0x0002770000317ab9 */ /* 0x000fc40000000800 */
[----:B------:R-:W-:Y:S01]  /*2310*/  ULOP3.LUT UR49, URZ, UR49, URZ, 0x33, !UPT ;  /* 0x000000313f317292 */ /* 0x000fe2000f8e333f */
[----:B------:R-:W-:Y:S02]  /*2320*/  WARPGROUP.DEPBAR.LE gsb0, 0x0 ;  /* 0x00008000000079c5 */ /* 0x000fe40000010000 */
[----:B------:R-:W-:-:S06]  /*2330*/  WARPGROUP.ARRIVE ;  /* 0x00000000000079c5 */ /* 0x000fcc0000000000 */
[----:B------:R-:W-:Y:S01]  /*2340*/  QGMMA.64x64x32.F32.E4M3.E4M3 R24, gdesc[UR4], R24, gsb0 ;  /* 0x00e00000041879f3 */ /* 0x000fe20008000818 */
[----:B------:R-:W-:Y:S02]  /*2350*/  ULDC.64 UR6, c[0x0][0x9e0] ;  /* 0x0002780000067ab9 */ /* 0x000fe40000000a00 */
[----:B------:R-:W-:-:S06]  /*2360*/  UISETP.GE.AND UP0, UPT, UR7, 0x1, UPT ;  /* 0x000000010700788c */ /* 0x000fcc000bf06270 */
[----:B------:R-:W-:Y:S01]  /*2370*/  PLOP3.LUT P2, PT, PT, PT, UP0, 0x40, 0x0 ;  /* 0x000000000000781c */ /* 0x000fe20003f4e808 */
        /* <DEDUP_REMOVED lines=23> */
[----:B------:R0:W1:Y:S01]  /*24f0*/  MUFU.TANH R11, R31 ;  /* 0x0000001f000b7308 */ /* 0x0000620000002400 */
        /* <DEDUP_REMOVED lines=8> */
[----:B0-----:R-:W-:-:S02]  /*2580*/  IMAD R31, R58, R5, 0x40 ;  /* 0x000000403a1f7424 */ /* 0x001fc400078e0205 */
[C---:B------:R-:W-:Y:S01]  /*2590*/  FMUL.FTZ R44, R0.reuse, R44 ;  /* 0x0000002c002c7220 */ /* 0x040fe20000410000 */
[C---:B------:R-:W-:Y:S01]  /*25a0*/  FMUL.FTZ R45, R0.reuse, R45 ;  /* 0x0000002d002d7220 */ /* 0x040fe20000410000 */
[----:B------:R-:W-:Y:S01]  /*25b0*/  FMUL.FTZ R46, R0, R46 ;  /* 0x0000002e002e7220 */ /* 0x000fe20000410000 */
[----:B------:R-:W-:Y:S02]  /*25c0*/  IMAD.IADD R4, R16, 0x1, R31 ;  /* 0x0000000110047824 */ /* 0x000fe400078e021f */
        /* <DEDUP_REMOVED lines=14> */
[----:B------:R0:W-:Y:S01]  /*26b0*/  @!P1 SYNCS.ARRIVE.TRANS64.RED.A1T0 RZ, [R3+URZ], RZ ;  /* 0x000000ff03ff99a7 */ /* 0x0001e2000810043f */
[----:B------:R-:W2:Y:S01]  /*26c0*/  MUFU.TANH R24, R24 ;  /* 0x0000001800187308 */ /* 0x000ea20000002400 */
[C---:B------:R-:W-:Y:S01]  /*26d0*/  FMUL.FTZ R35, R0.reuse, R35 ;  /* 0x0000002300237220 */ /* 0x040fe20000410000 */
[C---:B------:R-:W-:Y:S01]  /*26e0*/  FMUL.FTZ R30, R0.reuse, R30 ;  /* 0x0000001e001e7220 */ /* 0x040fe20000410000 */
[----:B------:R-:W-:Y:S01]  /*26f0*/  FMUL.FTZ R27, R0, R27 ;  /* 0x0000001b001b7220 */ /* 0x000fe20000410000 */
[--C-:B------:R-:W-:Y:S01]  /*2700*/  IMAD R8, R2, -0x2, R4.reuse ;  /* 0xfffffffe02087824 */ /* 0x100fe200078e0204 */
[----:B0-----:R-:W-:-:S03]  /*2710*/  IADD3 R3, -R17, 0x1, R4 ;  /* 0x0000000111037810 */ /* 0x001fc60007ffe104 */
[----:B------:R-:W0:Y:S02]  /*2720*/  MUFU.TANH R25, R25 ;  /* 0x0000001900197308 */ /* 0x000e240000002400 */
[----:B------:R-:W-:Y:S02]  /*2730*/  IMAD R5, R2, -0x2, R3 ;  /* 0xfffffffe02057824 */ /* 0x000fe400078e0203 */
[----:B------:R-:W-:-:S04]  /*2740*/  IMAD R3, R61, 0x80, R193 ;  /* 0x000000803d037824 */ /* 0x000fc800078e02c1 */
[----:B------:R-:W3:Y:S08]  /*2750*/  MUFU.TANH R26, R26 ;  /* 0x0000001a001a7308 */ /* 0x000ef00000002400 */
[----:B------:R-:W4:Y:S08]  /*2760*/  MUFU.TANH R28, R28 ;  /* 0x0000001c001c7308 */ /* 0x000f300000002400 */
[----:B------:R-:W0:Y:S08]  /*2770*/  MUFU.TANH R29, R29 ;  /* 0x0000001d001d7308 */ /* 0x000e300000002400 */
        /* <DEDUP_REMOVED lines=23> */
[----:B------:R5:W0:Y:S08]  /*28f0*/  MUFU.TANH R13, R35 ;  /* 0x00000023000d7308 */ /* 0x000a300000002400 */
[----:B------:R1:W0:Y:S01]  /*2900*/  MUFU.TANH R10, R30 ;  /* 0x0000001e000a7308 */ /* 0x0002220000002400 */
[----:B-----5:R-:W-:-:S05]  /*2910*/  VIADD R35, R5, UR6 ;  /* 0x0000000605237c36 */ /* 0x020fca0008000000 */
[----:B------:R-:W-:Y:S02]  /*2920*/  VIADDMNMX R4, R3, R35, R8, PT ;  /* 0x0000002303047246 */ /* 0x000fe40003800108 */
[----:B------:R5:W0:Y:S01]  /*2930*/  MUFU.TANH R9, R27 ;  /* 0x0000001b00097308 */ /* 0x000a220000002400 */
[----:B-1----:R-:W-:-:S04]  /*2940*/  VIADD R30, R5, UR49 ;  /* 0x00000031051e7c36 */ /* 0x002fc80008000000 */
[----:B------:R-:W-:Y:S01]  /*2950*/  IMAD.IADD R5, R30, 0x1, R3 ;  /* 0x000000011e057824 */ /* 0x000fe200078e0203 */
[----:B-----5:R-:W-:Y:S01]  /*2960*/  LEA R27, R58, 0xffffffc0, 0x6 ;  /* 0xffffffc03a1b7811 */ /* 0x020fe200078e30ff */
[----:B--234-:R-:W-:Y:S06]  /*2970*/  @P2 BRA `(.L_x_991) ;  /* 0x0000000000582947 */ /* 0x01cfec0003800000 */
[----:B------:R-:W-:Y:S01]  /*2980*/  IADD3 R6, -R17, R16, R3 ;  /* 0x0000001011067210 */ /* 0x000fe20007ffe103 */
[----:B------:R-:W-:Y:S03]  /*2990*/  BSSY B0, `(.L_x_992) ;  /* 0x0000010000007945 */ /* 0x000fe60003800000 */
        /* <DEDUP_REMOVED lines=10> */
.L_x_993:
[----:B------:R-:W-:-:S06]  /*2a40*/  UISETP.NE.AND UP1, UPT, UR7, 0x1, UPT ;  /* 0x000000010700788c */ /* 0x000fcc000bf25270 */
[----:B------:R-:W-:-:S05]  /*2a50*/  PLOP3.LUT P2, PT, PT, PT, UP1, 0x80, 0x0 ;  /* 0x000000000000781c */ /* 0x000fca0003f4f018 */
[----:B------:R-:W-:-:S08]  /*2a60*/  @UP1 ULDC.64 UR10, c[0x0][0x9e8] ;  /* 0x00027a00000a1ab9 */ /* 0x000fd00000000a00 */
[----:B------:R-:W-:-:S05]  /*2a70*/  @P2 IMAD.HI.U32 R7, R6, UR10, RZ ;  /* 0x0000000a06072c27 */ /* 0x000fca000f8e00ff */
[----:B------:R-:W-:-:S07]  /*2a80*/  @P2 SHF.R.U32.HI R6, RZ, UR11, R7 ;  /* 0x0000000bff062c19 */ /* 0x000fce0008011607 */
.L_x_994:
[----:B------:R-:W-:Y:S05]  /*2a90*/  BSYNC B0 ;  /* 0x0000000000007941 */ /* 0x000fea0003800000 */
.L_x_992:
[----:B------:R-:W-:-:S04]  /*2aa0*/  IMAD R7, R6, UR7, -R27 ;  /* 0x0000000706077c24 */ /* 0x000fc8000f8e0a1b */
[----:B------:R-:W-:-:S05]  /*2ab0*/  IMAD R7, R2, -0x2, R7 ;  /* 0xfffffffe02077824 */ /* 0x000fca00078e0207 */
[----:B------:R-:W-:Y:S02]  /*2ac0*/  VIMNMX R5, R5, R7, !PT ;  /* 0x0000000705057248 */ /* 0x000fe40007fe0100 */
[----:B------:R-:W-:-:S07]  /*2ad0*/  VIADDMNMX R4, R7, UR7, R4, PT ;  /* 0x0000000707047c46 */ /* 0x000fce000b800104 */
.L_x_991:
[C---:B------:R-:W-:Y:S02]  /*2ae0*/  ISETP.GE.AND P2, PT, R31.reuse, 0x2, PT ;  /* 0x000000021f00780c */ /* 0x040fe40003f46270 */
[----:B------:R-:W-:Y:S02]  /*2af0*/  ISETP.GE.AND P6, PT, R31, 0xa, PT ;  /* 0x0000000a1f00780c */ /* 0x000fe40003fc6270 */
[----:B------:R-:W-:Y:S02]  /*2b00*/  ISETP.GT.AND P4, PT, R5, 0x1, !P2 ;  /* 0x000000010500780c */ /* 0x000fe40005784270 */
[----:B------:R-:W-:Y:S02]  /*2b10*/  ISETP.GE.AND P3, PT, R31, 0x9, PT ;  /* 0x000000091f00780c */ /* 0x000fe40003f66270 */
[----:B------:R-:W-:Y:S02]  /*2b20*/  ISETP.LT.OR P4, PT, R4, 0x2, P4 ;  /* 0x000000020400780c */ /* 0x000fe40002781670 */
[----:B------:R-:W-:-:S02]  /*2b30*/  P2R R34, PR, RZ, 0x40 ;  /* 0x00000040ff227803 */ /* 0x000fc40000000000 */
[----:B0-----:R-:W-:Y:S02]  /*2b40*/  FSEL R39, R25, -INF , !P4 ;  /* 0xff80000019277808 */ /* 0x001fe40006000000 */
[C---:B------:R-:W-:Y:S02]  /*2b50*/  ISETP.GT.AND P4, PT, R5.reuse, 0x9, !P6 ;  /* 0x000000090500780c */ /* 0x040fe40007784270 */
[----:B------:R-:W-:Y:S02]  /*2b60*/  ISETP.GT.AND P5, PT, R5, 0x8, !P3 ;  /* 0x000000080500780c */ /* 0x000fe40005fa4270 */
[----:B------:R-:W-:Y:S02]  /*2b70*/  ISETP.LT.OR P4, PT, R4, 0xa, P4 ;  /* 0x0000000a0400780c */ /* 0x000fe40002781670 */
[----:B------:R-:W-:Y:S02]  /*2b80*/  ISETP.GE.AND P6, PT, R31, 0x11, PT ;  /* 0x000000111f00780c */ /* 0x000fe40003fc6270 */
[----:B------:R-:W-:-:S02]  /*2b90*/  FSEL R57, R29, -INF , !P4 ;  /* 0xff8000001d397808 */ /* 0x000fc40006000000 */
[----:B------:R-:W-:Y:S02]  /*2ba0*/  ISETP.LT.OR P5, PT, R4, 0x9, P5 ;  /* 0x000000090400780c */ /* 0x000fe40002fa1670 */
        /* <DEDUP_REMOVED lines=17> */
[C---:B------:R-:W-:Y:S02]  /*2cc0*/  ISETP.LT.OR P4, PT, R4.reuse, 0x1a, P4 ;  /* 0x0000001a0400780c */ /* 0x040fe40002781670 */
        /* <DEDUP_REMOVED lines=42> */
[----:B------:R-:W-:Y:S02]  /*2f70*/  ISETP.GT.AND P6, PT, R5, 0x39, !P6 ;  /* 0x000000390500780c */ /* 0x000fe400077c4270 */
[----:B------:R-:W-:Y:S02]  /*2f80*/  IADD3 R5, R30, 0x8, R3 ;  /* 0x000000081e057810 */ /* 0x000fe40007ffe003 */
[----:B------:R-:W-:Y:S01]  /*2f90*/  ISETP.LT.OR P6, PT, R4, 0x3a, P6 ;  /* 0x0000003a0400780c */ /* 0x000fe200037c1670 */
[----:B------:R-:W-:-:S03]  /*2fa0*/  VIADD R4, R3, 0x8 ;  /* 0x0000000803047836 */ /* 0x000fc60000000000 */
[----:B------:R-:W-:Y:S02]  /*2fb0*/  FSEL R53, R53, -INF , !P6 ;  /* 0xff80000035357808 */ /* 0x000fe40007000000 */
[----:B------:R-:W-:Y:S02]  /*2fc0*/  PLOP3.LUT P6, PT, PT, PT, UP0, 0x40, 0x0 ;  /* 0x000000000000781c */ /* 0x000fe40003fce808 */
[----:B------:R-:W-:-:S11]  /*2fd0*/  VIADDMNMX R4, R4, R35, R8, PT ;  /* 0x0000002304047246 */ /* 0x000fd60003800108 */
[----:B------:R-:W-:Y:S05]  /*2fe0*/  @P6 BRA `(.L_x_995) ;  /* 0x0000000000646947 */ /* 0x000fea0003800000 */
[----:B------:R-:W-:Y:S01]  /*2ff0*/  IADD3 R6, R16, 0x8, R3 ;  /* 0x0000000810067810 */ /* 0x000fe20007ffe003 */
[----:B------:R-:W-:Y:S04]  /*3000*/  BSSY B0, `(.L_x_996) ;  /* 0x0000013000007945 */ /* 0x000fe80003800000 */
        /* <DEDUP_REMOVED lines=12> */
.L_x_997:
[----:B------:R-:W-:-:S06]  /*30d0*/  UISETP.NE.AND UP1, UPT, UR7, 0x1, UPT ;  /* 0x000000010700788c */ /* 0x000fcc000bf25270 */
[----:B------:R-:W-:-:S05]  /*30e0*/  PLOP3.LUT P6, PT, PT, PT, UP1, 0x80, 0x0 ;  /* 0x000000000000781c */ /* 0x000fca0003fcf018 */
[----:B------:R-:W-:-:S08]  /*30f0*/  @UP1 ULDC.64 UR10, c[0x0][0x9e8] ;  /* 0x00027a00000a1ab9 */ /* 0x000fd00000000a00 */
[----:B------:R-:W-:Y:S01]  /*3100*/  @P6 IMAD.HI.U32 R7, R6, UR10, RZ ;  /* 0x0000000a06076c27 */ /* 0x000fe2000f8e00ff */
[----:B------:R-:W-:-:S13]  /*3110*/  PLOP3.LUT P6, PT, PT, PT, UP1, 0x80, 0x0 ;  /* 0x000000000000781c */ /* 0x000fda0003fcf018 */
[----:B------:R-:W-:-:S07]  /*3120*/  @P6 SHF.R.U32.HI R6, RZ, UR11, R7 ;  /* 0x0000000bff066c19 */ /* 0x000fce0008011607 */
.L_x_998:
[----:B------:R-:W-:Y:S05]  /*3130*/  BSYNC B0 ;  /* 0x0000000000007941 */ /* 0x000fea0003800000 */
.L_x_996:
[----:B------:R-:W-:-:S04]  /*3140*/  IMAD R7, R6, UR7, -R27 ;  /* 0x0000000706077c24 */ /* 0x000fc8000f8e0a1b */
[----:B------:R-:W-:-:S05]  /*3150*/  IMAD R7, R2, -0x2, R7 ;  /* 0xfffffffe02077824 */ /* 0x000fca00078e0207 */
[----:B------:R-:W-:Y:S02]  /*3160*/  VIMNMX R5, R5, R7, !PT ;  /* 0x0000000705057248 */ /* 0x000fe40007fe0100 */
[----:B------:R-:W-:-:S07]  /*3170*/  VIADDMNMX R4, R7, UR7, R4, PT ;  /* 0x0000000707047c46 */ /* 0x000fce000b800104 */
.L_x_995:
        /* <DEDUP_REMOVED lines=68> */
[----:B------:R-:W0:Y:S01]  /*35c0*/  SHFL.BFLY PT, R7, R26, 0x2, 0x1f ;  /* 0x0c401f001a077f89 */ /* 0x000e2200000e0000 */
[----:B------:R-:W-:-:S04]  /*35d0*/  ISETP.GT.AND P2, PT, R5, 0x29, !P2 ;  /* 0x000000290500780c */ /* 0x000fc80005744270 */
[----:B------:R-:W-:-:S07]  /*35e0*/  ISETP.LT.OR P2, PT, R4, 0x2a, P2 ;  /* 0x0000002a0400780c */ /* 0x000fce0001741670 */
[----:B------:R-:W-:Y:S01]  /*35f0*/  UIADD3 UR6, UR14, UR6, URZ ;  /* 0x000000060e067290 */ /* 0x000fe2000fffe03f */
[----:B0-----:R-:W-:Y:S01]  /*3600*/  FMNMX.FTZ R27, R26, R7, !PT ;  /* 0x000000071a1b7209 */ /* 0x001fe20007810000 */
[----:B------:R-:W-:Y:S01]  /*3610*/  IMAD.U32 R26, RZ, RZ, UR10 ;  /* 0x0000000aff1a7e24 */ /* 0x000fe2000f8e00ff */
[----:B------:R-:W-:-:S03]  /*3620*/  FMNMX.FTZ R7, R6, R9, !PT ;  /* 0x0000000906077209 */ /* 0x000fc60007810000 */
[----:B------:R-:W0:Y:S01]  /*3630*/  SHFL.BFLY PT, R28, R27, 0x1, 0x1f ;  /* 0x0c201f001b1c7f89 */ /* 0x000e2200000e0000 */
[----:B------:R-:W-:-:S04]  /*3640*/  FMNMX.FTZ R8, R10, R7, !PT ;  /* 0x000000070a087209 */ /* 0x000fc80007810000 */
[----:B------:R-:W-:-:S04]  /*3650*/  FMNMX.FTZ R7, R11, R8, !PT ;  /* 0x000000080b077209 */ /* 0x000fc80007810000 */
[----:B------:R-:W-:-:S04]  /*3660*/  FMNMX.FTZ R8, R12, R7, !PT ;  /* 0x000000070c087209 */ /* 0x000fc80007810000 */
[----:B------:R-:W-:-:S04]  /*3670*/  FMNMX.FTZ R25, R13, R8, !PT ;  /* 0x000000080d197209 */ /* 0x000fc80007810000 */
[----:B------:R-:W-:Y:S02]  /*3680*/  FMNMX.FTZ R8, R14, R25, !PT ;  /* 0x000000190e087209 */ /* 0x000fe40007810000 */
[----:B------:R-:W-:Y:S02]  /*3690*/  FSEL R25, R47, -INF , !P2 ;  /* 0xff8000002f197808 */ /* 0x000fe40005000000 */
[----:B0-----:R-:W-:Y:S02]  /*36a0*/  FMNMX.FTZ R7, R27, R28, !PT ;  /* 0x0000001c1b077209 */ /* 0x001fe40007810000 */
        /* <DEDUP_REMOVED lines=20> */
[----:B------:R-:W-:Y:S01]  /*37f0*/  MUFU.EX2 R30, R30 ;  /* 0x0000001e001e7308 */ /* 0x000fe20000000800 */
[----:B------:R-:W-:Y:S01]  /*3800*/  FMNMX.FTZ R29, R26, R27, !PT ;  /* 0x0000001b1a1d7209 */ /* 0x000fe20007810000 */
[--C-:B------:R-:W-:Y:S01]  /*3810*/  FFMA.FTZ R33, R57, UR10, -R28.reuse ;  /* 0x0000000a39217c23 */ /* 0x100fe2000801081c */
[----:B------:R-:W-:Y:S01]  /*3820*/  FSEL R27, R55, -INF , !P2 ;  /* 0xff800000371b7808 */ /* 0x000fe20005000000 */
[--C-:B------:R-:W-:Y:S01]  /*3830*/  FFMA.FTZ R34, R61, UR10, -R28.reuse ;  /* 0x0000000a3d227c23 */ /* 0x100fe2000801081c */
[----:B------:R-:W-:Y:S01]  /*3840*/  FMNMX.FTZ R8, R4, R29, !PT ;  /* 0x0000001d04087209 */ /* 0x000fe20007810000 */
[--C-:B------:R-:W-:Y:S01]  /*3850*/  FFMA.FTZ R35, R63, UR10, -R28.reuse ;  /* 0x0000000a3f237c23 */ /* 0x100fe2000801081c */
[----:B------:R-:W-:-:S01]  /*3860*/  FFMA.FTZ R36, R65, UR10, -R28 ;  /* 0x0000000a41247c23 */ /* 0x000fc2000801081c */
[----:B------:R-:W0:Y:S01]  /*3870*/  MUFU.EX2 R31, R31 ;  /* 0x0000001f001f7308 */ /* 0x000e220000000800 */
[----:B------:R-:W-:Y:S01]  /*3880*/  FMNMX.FTZ R8, R27, R8, !PT ;  /* 0x000000081b087209 */ /* 0x000fe20007810000 */
[--C-:B------:R-:W-:Y:S01]  /*3890*/  FFMA.FTZ R37, R37, UR10, -R28.reuse ;  /* 0x0000000a25257c23 */ /* 0x100fe2000801081c */
[----:B------:R-:W-:-:S01]  /*38a0*/  FFMA.FTZ R40, R69, UR10, -R28 ;  /* 0x0000000a45287c23 */ /* 0x000fc2000801081c */
[--C-:B------:R-:W-:Y:S01]  /*38b0*/  FFMA.FTZ R38, R67, UR10, -R28.reuse ;  /* 0x0000000a43267c23 */ /* 0x100fe2000801081c */
[----:B------:R-:W-:-:S01]  /*38c0*/  FFMA.FTZ R42, R71, UR10, -R28 ;  /* 0x0000000a472a7c23 */ /* 0x000fc2000801081c */
[----:B------:R-:W1:Y:S01]  /*38d0*/  SHFL.BFLY PT, R29, R8, 0x2, 0x1f ;  /* 0x0c401f00081d7f89 */ /* 0x000e6200000e0000 */
[----:B------:R-:W-:-:S01]  /*38e0*/  FFMA.FTZ R43, R49, UR10, -R28 ;  /* 0x0000000a312b7c23 */ /* 0x000fc2000801081c */
[----:B------:R-:W2:Y:S08]  /*38f0*/  MUFU.EX2 R32, R32 ;  /* 0x0000002000207308 */ /* 0x000eb00000000800 */
[----:B------:R-:W3:Y:S08]  /*3900*/  MUFU.EX2 R33, R33 ;  /* 0x0000002100217308 */ /* 0x000ef00000000800 */
[----:B------:R-:W4:Y:S01]  /*3910*/  MUFU.EX2 R34, R34 ;  /* 0x0000002200227308 */ /* 0x000f220000000800 */
[----:B-1----:R-:W-:-:S07]  /*3920*/  FMNMX.FTZ R29, R8, R29, !PT ;  /* 0x0000001d081d7209 */ /* 0x002fce0007810000 */
[----:B------:R-:W1:Y:S01]  /*3930*/  MUFU.EX2 R35, R35 ;  /* 0x0000002300237308 */ /* 0x000e620000000800 */
[----:B------:R-:W5:Y:S07]  /*3940*/  SHFL.BFLY PT, R8, R29, 0x1, 0x1f ;  /* 0x0c201f001d087f89 */ /* 0x000f6e00000e0000 */
[----:B------:R-:W-:Y:S08]  /*3950*/  MUFU.EX2 R36, R36 ;  /* 0x0000002400247308 */ /* 0x000ff00000000800 */
[----:B------:R-:W1:Y:S08]  /*3960*/  MUFU.EX2 R37, R37 ;  /* 0x0000002500257308 */ /* 0x000e700000000800 */
[----:B------:R-:W-:Y:S01]  /*3970*/  MUFU.EX2 R40, R40 ;  /* 0x0000002800287308 */ /* 0x000fe20000000800 */
[----:B-----5:R-:W-:Y:S01]  /*3980*/  FMNMX.FTZ R8, R29, R8, !PT ;  /* 0x000000081d087209 */ /* 0x020fe20007810000 */
[--C-:B------:R-:W-:Y:S01]  /*3990*/  FFMA.FTZ R29, R73, UR10, -R28.reuse ;  /* 0x0000000a491d7c23 */ /* 0x100fe2000801081c */
[----:B------:R-:W-:-:S02]  /*39a0*/  FFMA.FTZ R28, R53, UR10, -R28 ;  /* 0x0000000a351c7c23 */ /* 0x000fc4000801081c */
[C---:B------:R-:W-:Y:S01]  /*39b0*/  FSETP.NEU.FTZ.AND P2, PT, R8.reuse, -INF , PT ;  /* 0xff8000000800780b */ /* 0x040fe20003f5d000 */
[----:B------:R-:W-:-:S01]  /*39c0*/  FFMA.FTZ R44, R8, R45, -8 ;  /* 0xc1000000082c7423 */ /* 0x000fc2000001002d */
[----:B0-----:R-:W-:Y:S01]  /*39d0*/  FADD.FTZ R45, R30, R31 ;  /* 0x0000001f1e2d7221 */ /* 0x001fe20000010000 */
[----:B------:R-:W-:Y:S03]  /*39e0*/  MUFU.EX2 R41, R41 ;  /* 0x0000002900297308 */ /* 0x000fe60000000800 */
[----:B------:R-:W-:Y:S01]  /*39f0*/  FSEL R44, R44, RZ, P2 ;  /* 0x000000ff2c2c7208 */ /* 0x000fe20001000000 */
[----:B--2---:R-:W-:Y:S01]  /*3a00*/  FADD.FTZ R46, R32, R45 ;  /* 0x0000002d202e7221 */ /* 0x004fe20000010000 */
        /* <DEDUP_REMOVED lines=12> */
[----:B---3--:R-:W-:-:S01]  /*3ad0*/  FADD.FTZ R45, R33, R46 ;  /* 0x0000002e212d7221 */ /* 0x008fc20000010000 */
[----:B------:R-:W-:Y:S01]  /*3ae0*/  F2FP.SATFINITE.E4M3.F32.PACK_AB_MERGE_C R33, R33, R32, RZ ;  /* 0x000000202121723e */ /* 0x000fe200048070ff */
[----:B------:R-:W-:-:S01]  /*3af0*/  FFMA.FTZ R24, R24, UR10, -R44 ;  /* 0x0000000a18187c23 */ /* 0x000fc2000801082c */
[----:B------:R-:W0:Y:S01]  /*3b00*/  MUFU.EX2 R9, R9 ;  /* 0x0000000900097308 */ /* 0x000e220000000800 */
[----:B----4-:R-:W-:-:S01]  /*3b10*/  FADD.FTZ R32, R34, R45 ;  /* 0x0000002d22207221 */ /* 0x010fc20000010000 */
[----:B------:R-:W-:Y:S01]  /*3b20*/  F2FP.SATFINITE.E4M3.F32.PACK_AB_MERGE_C R188, R31, R30, R33 ;  /* 0x0000001e1fbc723e */ /* 0x000fe20004807021 */
[----:B------:R-:W-:-:S01]  /*3b30*/  FFMA.FTZ R25, R25, UR10, -R44 ;  /* 0x0000000a19197c23 */ /* 0x000fc2000801082c */
[----:B------:R-:W-:Y:S01]  /*3b40*/  FFMA.FTZ R5, R5, UR10, -R44 ;  /* 0x0000000a05057c23 */ /* 0x000fe2000801082c */
[----:B-1----:R-:W-:-:S01]  /*3b50*/  FADD.FTZ R31, R35, R32 ;  /* 0x00000020231f7221 */ /* 0x002fc20000010000 */
[----:B------:R-:W-:Y:S01]  /*3b60*/  F2FP.SATFINITE.E4M3.F32.PACK_AB_MERGE_C R32, R37, R36, RZ ;  /* 0x000000242520723e */ /* 0x000fe200048070ff */
[----:B------:R-:W-:-:S01]  /*3b70*/  FFMA.FTZ R26, R26, UR10, -R44 ;  /* 0x0000000a1a1a7c23 */ /* 0x000fc2000801082c */
[----:B------:R-:W1:Y:S01]  /*3b80*/  MUFU.EX2 R10, R10 ;  /* 0x0000000a000a7308 */ /* 0x000e620000000800 */
[----:B------:R-:W-:-:S01]  /*3b90*/  FADD.FTZ R36, R36, R31 ;  /* 0x0000001f24247221 */ /* 0x000fc20000010000 */
[----:B------:R-:W-:Y:S01]  /*3ba0*/  F2FP.SATFINITE.E4M3.F32.PACK_AB_MERGE_C R190, R35, R34, R32 ;  /* 0x0000002223be723e */ /* 0x000fe20004807020 */
[----:B------:R-:W-:-:S01]  /*3bb0*/  FFMA.FTZ R4, R4, UR10, -R44 ;  /* 0x0000000a04047c23 */ /* 0x000fc2000801082c */
[----:B------:R-:W-:Y:S01]  /*3bc0*/  FFMA.FTZ R27, R27, UR10, -R44 ;  /* 0x0000000a1b1b7c23 */ /* 0x000fe2000801082c */
[----:B------:R-:W-:-:S03]  /*3bd0*/  FADD.FTZ R37, R37, R36 ;  /* 0x0000002425257221 */ /* 0x000fc60000010000 */
        /* <DEDUP_REMOVED lines=12> */
[----:B------:R-:W-:-:S06]  /*3ca0*/  F2FP.SATFINITE.E4M3.F32.PACK_AB_MERGE_C R33, R41, R40, RZ ;  /* 0x000000282921723e */ /* 0x000fcc00048070ff */
[----:B------:R-:W2:Y:S01]  /*3cb0*/  MUFU.EX2 R38, R38 ;  /* 0x0000002600267308 */ /* 0x000ea20000000800 */
[----:B0-----:R-:W-:-:S01]  /*3cc0*/  FADD.FTZ R31, R15, R30 ;  /* 0x0000001e0f1f7221 */ /* 0x001fc20000010000 */
[----:B------:R-:W-:-:S04]  /*3cd0*/  F2FP.SATFINITE.E4M3.F32.PACK_AB_MERGE_C R14, R15, R14, RZ ;  /* 0x0000000e0f0e723e */ /* 0x000fc800048070ff */
[----:B------:R-:W-:Y:S02]  /*3ce0*/  F2FP.SATFINITE.E4M3.F32.PACK_AB_MERGE_C R191, R13, R12, R14 ;  /* 0x0000000c0dbf723e */ /* 0x000fe4000480700e */
[----:B------:R-:W0:Y:S01]  /*3cf0*/  MUFU.EX2 R39, R39 ;  /* 0x0000002700277308 */ /* 0x000e220000000800 */
[----:B-1----:R-:W-:-:S07]  /*3d00*/  FADD.FTZ R32, R20, R31 ;  /* 0x0000001f14207221 */ /* 0x002fce0000010000 */
[----:B------:R-:W1:Y:S01]  /*3d10*/  MUFU.EX2 R21, R21 ;  /* 0x0000001500157308 */ /* 0x000e620000000800 */
[----:B--2---:R-:W-:-:S07]  /*3d20*/  FADD.FTZ R30, R38, R37 ;  /* 0x00000025261e7221 */ /* 0x004fce0000010000 */
[----:B------:R-:W2:Y:S01]  /*3d30*/  MUFU.EX2 R24, R24 ;  /* 0x0000001800187308 */ /* 0x000ea20000000800 */
[C---:B0-----:R-:W-:Y:S01]  /*3d40*/  F2FP.SATFINITE.E4M3.F32.PACK_AB_MERGE_C R184, R39.reuse, R38, R33 ;  /* 0x0000002627b8723e */ /* 0x041fe20004807021 */
[----:B------:R-:W-:Y:S01]  /*3d50*/  FADD.FTZ R39, R39, R30 ;  /* 0x0000001e27277221 */ /* 0x000fe20000010000 */
[----:B------:R-:W-:-:S03]  /*3d60*/  F2FP.SATFINITE.E4M3.F32.PACK_AB_MERGE_C R30, R11, R10, RZ ;  /* 0x0000000a0b1e723e */ /* 0x000fc600048070ff */
[----:B------:R-:W-:Y:S01]  /*3d70*/  FADD.FTZ R40, R40, R39 ;  /* 0x0000002728287221 */ /* 0x000fe20000010000 */
[----:B------:R-:W-:Y:S01]  /*3d80*/  F2FP.SATFINITE.E4M3.F32.PACK_AB_MERGE_C R189, R9, R6, R30 ;  /* 0x0000000609bd723e */ /* 0x000fe2000480701e */
[----:B------:R-:W-:Y:S01]  /*3d90*/  MUFU.EX2 R29, R29 ;  /* 0x0000001d001d7308 */ /* 0x000fe20000000800 */
[----:B-1----:R-:W-:-:S01]  /*3da0*/  FADD.FTZ R31, R21, R32 ;  /* 0x00000020151f7221 */ /* 0x002fc20000010000 */
[----:B------:R-:W-:-:S06]  /*3db0*/  FADD.FTZ R41, R41, R40 ;  /* 0x0000002829297221 */ /* 0x000fcc0000010000 */
[----:B------:R-:W0:Y:S01]  /*3dc0*/  MUFU.EX2 R28, R28 ;  /* 0x0000001c001c7308 */ /* 0x000e220000000800 */
[----:B--2---:R-:W-:-:S07]  /*3dd0*/  FADD.FTZ R10, R24, R31 ;  /* 0x0000001f180a7221 */ /* 0x004fce0000010000 */
[----:B------:R-:W1:Y:S08]  /*3de0*/  MUFU.EX2 R25, R25 ;  /* 0x0000001900197308 */ /* 0x000e700000000800 */
[----:B------:R-:W-:Y:S01]  /*3df0*/  MUFU.EX2 R42, R42 ;  /* 0x0000002a002a7308 */ /* 0x000fe20000000800 */
[----:B0-----:R-:W-:-:S07]  /*3e00*/  F2FP.SATFINITE.E4M3.F32.PACK_AB_MERGE_C R11, R28, R29, RZ ;  /* 0x0000001d1c0b723e */ /* 0x001fce00048070ff */
[----:B------:R-:W0:Y:S01]  /*3e10*/  MUFU.EX2 R43, R43 ;  /* 0x0000002b002b7308 */ /* 0x000e220000000800 */
[----:B-1----:R-:W-:-:S01]  /*3e20*/  FADD.FTZ R10, R25, R10 ;  /* 0x0000000a190a7221 */ /* 0x002fc20000010000 */
[----:B------:R-:W-:-:S04]  /*3e30*/  F2FP.SATFINITE.E4M3.F32.PACK_AB_MERGE_C R24, R25, R24, RZ ;  /* 0x000000181918723e */ /* 0x000fc800048070ff */
[----:B------:R-:W-:Y:S02]  /*3e40*/  F2FP.SATFINITE.E4M3.F32.PACK_AB_MERGE_C R185, R21, R20, R24 ;  /* 0x0000001415b9723e */ /* 0x000fe40004807018 */
[----:B------:R-:W1:Y:S08]  /*3e50*/  MUFU.EX2 R5, R5 ;  /* 0x0000000500057308 */ /* 0x000e700000000800 */
[----:B------:R-:W2:Y:S01]  /*3e60*/  MUFU.EX2 R26, R26 ;  /* 0x0000001a001a7308 */ /* 0x000ea20000000800 */
[----:B0-----:R-:W-:Y:S01]  /*3e70*/  F2FP.SATFINITE.E4M3.F32.PACK_AB_MERGE_C R186, R43, R42, R11 ;  /* 0x0000002a2bba723e */ /* 0x001fe2000480700b */
[----:B------:R-:W-:-:S04]  /*3e80*/  FADD.FTZ R42, R42, R41 ;  /* 0x000000292a2a7221 */ /* 0x000fc80000010000 */
[----:B------:R-:W-:Y:S02]  /*3e90*/  FADD.FTZ R42, R43, R42 ;  /* 0x0000002a2b2a7221 */ /* 0x000fe40000010000 */
[----:B------:R-:W0:Y:S01]  /*3ea0*/  MUFU.EX2 R4, R4 ;  /* 0x0000000400047308 */ /* 0x000e220000000800 */
[----:B-1----:R-:W-:-:S01]  /*3eb0*/  FADD.FTZ R11, R5, R10 ;  /* 0x0000000a050b7221 */ /* 0x002fc20000010000 */
[----:B------:R-:W-:-:S06]  /*3ec0*/  FADD.FTZ R29, R29, R42 ;  /* 0x0000002a1d1d7221 */ /* 0x000fcc0000010000 */
[----:B------:R-:W1:Y:S01]  /*3ed0*/  MUFU.EX2 R27, R27 ;  /* 0x0000001b001b7308 */ /* 0x000e620000000800 */
[----:B--2---:R-:W-:-:S04]  /*3ee0*/  FADD.FTZ R11, R26, R11 ;  /* 0x0000000b1a0b7221 */ /* 0x004fc80000010000 */
[----:B0-----:R-:W-:Y:S01]  /*3ef0*/  FADD.FTZ R6, R4, R11 ;  /* 0x0000000b04067221 */ /* 0x001fe20000010000 */
[----:B-1----:R-:W-:Y:S01]  /*3f00*/  F2FP.SATFINITE.E4M3.F32.PACK_AB_MERGE_C R9, R27, R4, RZ ;  /* 0x000000041b09723e */ /* 0x002fe200048070ff */
        /* <DEDUP_REMOVED lines=16> */
.L_x_1000:
[----:B------:R-:W-:-:S11]  /*4010*/  UISETP.NE.AND UP1, UPT, UR7, 0x1, UPT ;  /* 0x000000010700788c */ /* 0x000fd6000bf25270 */
[----:B------:R-:W-:Y:S02]  /*4020*/  @UP1 ULDC.64 UR14, c[0x0][0x9e8] ;  /* 0x00027a00000e1ab9 */ /* 0x000fe40000000a00 */
[----:B------:R-:W-:-:S04]  /*4030*/  UIMAD.WIDE.U32 UR18, UR11, UR14, URZ ;  /* 0x0000000e0b1272a5 */ /* 0x000fc8000f8e003f */
[----:B------:R-:W-:-:S12]  /*4040*/  @UP1 USHF.R.U32.HI UR11, URZ, UR15, UR19 ;  /* 0x0000000f3f0b1299 */ /* 0x000fd80008011613 */
.L_x_1001:
[----:B------:R-:W-:-:S04]  /*4050*/  UIMAD UR7, UR11, UR7, UR7 ;  /* 0x000000070b0772a4 */ /* 0x000fc8000f8e0207 */
[----:B------:R-:W-:-:S04]  /*4060*/  UISETP.LT.AND UP1, UPT, UR6, UR7, UPT ;  /* 0x000000070600728c */ /* 0x000fc8000bf21270 */
[----:B------:R-:W-:-:S12]  /*4070*/  USEL UR6, UR6, UR7, UP1 ;  /* 0x0000000706067287 */ /* 0x000fd80008800000 */
.L_x_999:
        /* <DEDUP_REMOVED lines=71> */
[----:B------:R-:W-:Y:S01]  /*44f0*/  IMAD.IADD R10, R16, 0x1, -R17 ;  /* 0x00000001100a7824 */ /* 0x000fe200078e0a11 */
[----:B------:R-:W-:Y:S01]  /*4500*/  ULDC UR54, c[0x0][0x9e4] ;  /* 0x0002790000367ab9 */ /* 0x000fe20000000800 */
[----:B------:R-:W-:Y:S01]  /*4510*/  IMAD.MOV.U32 R151, RZ, RZ, RZ ;  /* 0x000000ffff977224 */ /* 0x000fe200078e00ff */
[----:B------:R-:W-:Y:S01]  /*4520*/  ULDC UR53, c[0x0][0x988] ;  /* 0x0002620000357ab9 */ /* 0x000fe20000000800 */
[----:B------:R-:W-:Y:S01]  /*4530*/  IMAD.IADD R13, R3, 0x1, R10 ;  /* 0x00000001030d7824 */ /* 0x000fe200078e020a */
[----:B------:R-:W-:-:S03]  /*4540*/  ULDC UR55, c[0x0][0x9e0] ;  /* 0x0002780000377ab9 */ /* 0x000fc60000000800 */
[----:B------:R-:W-:-:S05]  /*4550*/  VIADD R11, R13, 0x8 ;  /* 0x000000080d0b7836 */ /* 0x000fca0000000000 */
[----:B------:R-:W-:-:S07]  /*4560*/  LOP3.LUT R9, RZ, R11, RZ, 0x33, !PT ;  /* 0x0000000bff097212 */ /* 0x000fce00078e33ff */
.L_x_1020:
        /* <DEDUP_REMOVED lines=9> */
.L_x_1004:
[----:B------:R-:W-:Y:S01]  /*4600*/  ULEA UR6, UR57, UR41, 0x3 ;  /* 0x0000002939067291 */ /* 0x000fe2000f8e183f */
[----:B------:R-:W-:-:S05]  /*4610*/  IMAD.U32 R12, RZ, RZ, UR56 ;  /* 0x00000038ff0c7e24 */ /* 0x000fca000f8e00ff */
[----:B------:R-:W-:-:S04]  /*4620*/  SHF.L.U32 R12, R12, 0x1f, RZ ;  /* 0x0000001f0c0c7819 */ /* 0x000fc800000006ff */
[----:B------:R0:W1:Y:S01]  /*4630*/  SYNCS.PHASECHK.TRANS64.TRYWAIT P2, [UR6+0x28430], R12 ;  /* 0x0284300cff0075a7 */ /* 0x0000620008040146 */
[----:B------:R-:W-:Y:S05]  /*4640*/  @!P0 BRA `(.L_x_1005) ;  /* 0x0000000000048947 */ /* 0x000fea0003800000 */
[----:B------:R-:W-:Y:S01]  /*4650*/  BPT.TRAP 0x1 ;  /* 0x000000040000795c */ /* 0x000fe20000300000 */
.L_x_1005:
[----:B-1----:R-:W-:Y:S05]  /*4660*/  @P2 BRA `(.L_x_1003) ;  /* 0x0000000000082947 */ /* 0x002fea0003800000 */
[----:B------:R-:W1:Y:S02]  /*4670*/  SYNCS.PHASECHK.TRANS64.TRYWAIT P2, [UR6+0x28430], R12 ;  /* 0x0284300cff0075a7 */ /* 0x000e640008040146 */
[----:B-1----:R-:W-:Y:S05]  /*4680*/  @!P2 BRA `(.L_x_1006) ;  /* 0x000001040068a947 */ /* 0x002fea0003800000 */
.L_x_1003:
[----:B------:R-:W2:Y:S01]  /*4690*/  S2R R14, SR_TID.X ;  /* 0x00000000000e7919 */ /* 0x000ea20000002100 */
[----:B------:R-:W-:Y:S01]  /*46a0*/  ULEA UR34, UR57, UR48, 0xa ;  /* 0x0000003039227291 */ /* 0x000fe2000f8e503f */
[----:B------:R-:W-:Y:S01]  /*46b0*/  UMOV UR35, 0x40000040 ;  /* 0x4000004000237882 */ /* 0x000fe20000000000 */
[----:B------:R-:W-:Y:S02]  /*46c0*/  UMOV UR7, 0x40000040 ;  /* 0x4000004000077882 */ /* 0x000fe40000000000 */
[----:B------:R-:W-:Y:S02]  /*46d0*/  UIADD3 UR6, UR34, 0x2, URZ ;  /* 0x0000000222067890 */ /* 0x000fe4000fffe03f */
        /* <DEDUP_REMOVED lines=13> */
[----:B01----:R-:W-:-:S05]  /*47b0*/  VIADD R12, R14, 0x8 ;  /* 0x000000080e0c7836 */ /* 0x003fca0000000000 */
        /* <DEDUP_REMOVED lines=25> */
[----:B0-----:R-:W-:Y:S05]  /*4950*/  @P3 BRA `(.L_x_1007) ;  /* 0x00000000002c3947 */ /* 0x001fea0003800000 */
[----:B------:R-:W-:Y:S05]  /*4960*/  @!P0 BRA `(.L_x_1008) ;  /* 0x0000000000048947 */ /* 0x000fea0003800000 */
[----:B------:R-:W-:Y:S01]  /*4970*/  BPT.TRAP 0x1 ;  /* 0x000000040000795c */ /* 0x000fe20000300000 */
.L_x_1008:
[----:B------:R-:W-:Y:S01]  /*4980*/  ULEA UR6, UR52, UR41, 0x3 ;  /* 0x0000002934067291 */ /* 0x000fe2000f8e183f */
[----:B------:R-:W-:-:S05]  /*4990*/  IMAD.U32 R12, RZ, RZ, UR44 ;  /* 0x0000002cff0c7e24 */ /* 0x000fca000f8e00ff */
[----:B------:R-:W-:-:S04]  /*49a0*/  SHF.L.U32 R12, R12, 0x1f, RZ ;  /* 0x0000001f0c0c7819 */ /* 0x000fc800000006ff */
[----:B------:R0:W1:Y:S01]  /*49b0*/  SYNCS.PHASECHK.TRANS64.TRYWAIT P2, [UR6+0x28450], R12 ;  /* 0x0284500cff0075a7 */ /* 0x0000620008040146 */
[----:B------:R-:W-:Y:S05]  /*49c0*/  @!P0 BRA `(.L_x_1009) ;  /* 0x0000000000048947 */ /* 0x000fea0003800000 */
[----:B------:R-:W-:Y:S01]  /*49d0*/  BPT.TRAP 0x1 ;  /* 0x000000040000795c */ /* 0x000fe20000300000 */
.L_x_1009:
[----:B-1----:R-:W-:Y:S05]  /*49e0*/  @P2 BRA `(.L_x_1007) ;  /* 0x0000000000082947 */ /* 0x002fea0003800000 */
[----:B------:R-:W1:Y:S02]  /*49f0*/  SYNCS.PHASECHK.TRANS64.TRYWAIT P2, [UR6+0x28450], R12 ;  /* 0x0284500cff0075a7 */ /* 0x000e640008040146 */
[----:B-1----:R-:W-:Y:S05]  /*4a00*/  @!P2 BRA `(.L_x_1010) ;  /* 0x0000010000a0a947 */ /* 0x002fea0003800000 */
.L_x_1007:
[----:B------:R-:W-:Y:S01]  /*4a10*/  UIADD3 UR6, UR41, 0x8000, URZ ;  /* 0x0000800029067890 */ /* 0x000fe2000fffe03f */
[----:B------:R-:W-:Y:S01]  /*4a20*/  WARPGROUP.ARRIVE ;  /* 0x00000000000079c5 */ /* 0x000fe20000000000 */
[----:B------:R-:W-:-:S05]  /*4a30*/  UMOV UR7, 0x80000020 ;  /* 0x8000002000077882 */ /* 0x000fca0000000000 */
[----:B------:R-:W2:Y:S01]  /*4a40*/  S2R R14, SR_TID.X ;  /* 0x00000000000e7919 */ /* 0x000ea20000002100 */
[----:B------:R-:W-:Y:S01]  /*4a50*/  USHF.R.U32.HI UR6, URZ, 0x4, UR6 ;  /* 0x000000043f067899 */ /* 0x000fe20008011606 */
[----:B-1----:R-:W-:Y:S02]  /*4a60*/  IMAD.U32 R15, RZ, RZ, UR57 ;  /* 0x00000039ff0f7e24 */ /* 0x002fe4000f8e00ff */
[C---:B0-----:R-:W-:Y:S01]  /*4a70*/  FMUL.FTZ R12, R0.reuse, R154 ;  /* 0x0000009a000c7220 */ /* 0x041fe20000410000 */
        /* <DEDUP_REMOVED lines=8> */
[----:B------:R-:W-:Y:S01]  /*4b00*/  @!P1 VIADD R15, R15, 0x28440 ;  /* 0x000284400f0f9836 */ /* 0x000fe20000000000 */
[----:B------:R-:W-:Y:S01]  /*4b10*/  ULEA UR6, UR52, UR6, 0xa ;  /* 0x0000000634067291 */ /* 0x000fe2000f8e503f */
        /* <DEDUP_REMOVED lines=12> */
[----:B------:R-:W-:Y:S01]  /*4be0*/  FMUL.FTZ R166, R0, R182 ;  /* 0x000000b600a67220 */ /* 0x000fe20000410000 */
[----:B------:R-:W-:Y:S01]  /*4bf0*/  @!P1 PRMT R15, RZ, 0x654, R15 ;  /* 0x00000654ff0f9816 */ /* 0x000fe2000000000f */
[----:B------:R-:W0:Y:S01]  /*4c00*/  MUFU.TANH R12, R12 ;  /* 0x0000000c000c7308 */ /* 0x000e220000002400 */
[----:B------:R-:W-:-:S02]  /*4c10*/  PLOP3.LUT P2, PT, PT, PT, UP0, 0x40, 0x0 ;  /* 0x000000000000781c */ /* 0x000fc40003f4e808 */
[----:B--2---:R-:W-:-:S04]  /*4c20*/  SHF.R.U32.HI R14, RZ, 0x7, R14 ;  /* 0x00000007ff0e7819 */ /* 0x004fc8000001160e */
[----:B------:R-:W-:Y:S01]  /*4c30*/  IADD3 R14, -R14, 0xb, RZ ;  /* 0x0000000b0e0e7810 */ /* 0x000fe20007ffe1ff */
[----:B------:R-:W1:Y:S08]  /*4c40*/  MUFU.TANH R20, R20 ;  /* 0x0000001400147308 */ /* 0x000e700000002400 */
[----:B------:R-:W2:Y:S08]  /*4c50*/  MUFU.TANH R157, R157 ;  /* 0x0000009d009d7308 */ /* 0x000eb00000002400 */
        /* <DEDUP_REMOVED lines=11> */
[----:B------:R-:W0:Y:S01]  /*4d10*/  MUFU.TANH R166, R166 ;  /* 0x000000a600a67308 */ /* 0x000e220000002400 */
        /* <DEDUP_REMOVED lines=10> */
[C---:B------:R-:W-:Y:S01]  /*4dc0*/  FMUL.FTZ R158, R0.reuse, R170 ;  /* 0x000000aa009e7220 */ /* 0x040fe20000410000 */
[C---:B------:R-:W-:Y:S01]  /*4dd0*/  FMUL.FTZ R170, R0.reuse, R172 ;  /* 0x000000ac00aa7220 */ /* 0x040fe20000410000 */
[C---:B------:R-:W-:Y:S01]  /*4de0*/  FMUL.FTZ R162, R0.reuse, R178 ;  /* 0x000000b200a27220 */ /* 0x040fe20000410000 */
[----:B------:R-:W-:Y:S01]  /*4df0*/  FMUL.FTZ R168, R0, R183 ;  /* 0x000000b700a87220 */ /* 0x000fe20000410000 */
[----:B------:R-:W-:Y:S01]  /*4e00*/  IADD3 R172, R16, 0x1, -R179 ;  /* 0x0000000110ac7810 */ /* 0x000fe20007ffe8b3 */
        /* <DEDUP_REMOVED lines=12> */
[C---:B------:R-:W-:Y:S01]  /*4ed0*/  FMUL.FTZ R184, R0.reuse, R160 ;  /* 0x000000a000b87220 */ /* 0x040fe20000410000 */
[C---:B------:R-:W-:Y:S01]  /*4ee0*/  FMUL.FTZ R185, R0.reuse, R161 ;  /* 0x000000a100b97220 */ /* 0x040fe20000410000 */
[C---:B------:R-:W-:Y:S01]  /*4ef0*/  FMUL.FTZ R160, R0.reuse, R174 ;  /* 0x000000ae00a07220 */ /* 0x040fe20000410000 */
[C---:B------:R-:W-:Y:S01]  /*4f00*/  FMUL.FTZ R161, R0.reuse, R175 ;  /* 0x000000af00a17220 */ /* 0x040fe20000410000 */
[C---:B------:R-:W-:Y:S01]  /*4f10*/  FMUL.FTZ R174, R0.reuse, R176 ;  /* 0x000000b000ae7220 */ /* 0x040fe20000410000 */
[----:B------:R-:W-:Y:S01]  /*4f20*/  FMUL.FTZ R175, R0, R177 ;  /* 0x000000b100af7220 */ /* 0x000fe20000410000 */
[----:B------:R0:W-:Y:S06]  /*4f30*/  BAR.ARV R14, 0x100 ;  /* 0x0004000e0000751d */ /* 0x0001ec0000002000 */
[----:B------:R5:W-:Y:S01]  /*4f40*/  @!P1 SYNCS.ARRIVE.TRANS64.RED.A1T0 RZ, [R15+URZ], RZ ;  /* 0x000000ff0fff99a7 */ /* 0x000be2000810043f */
[----:B------:R-:W0:Y:S01]  /*4f50*/  MUFU.TANH R184, R184 ;  /* 0x000000b800b87308 */ /* 0x000e220000002400 */
[----:B-----5:R-:W-:-:S07]  /*4f60*/  IMAD.IADD R15, R172, 0x1, -R17 ;  /* 0x00000001ac0f7824 */ /* 0x020fce00078e0a11 */
[----:B------:R-:W0:Y:S01]  /*4f70*/  MUFU.TANH R185, R185 ;  /* 0x000000b900b97308 */ /* 0x000e220000002400 */
[----:B------:R-:W-:-:S04]  /*4f80*/  IMAD R15, R2, -0x2, R15 ;  /* 0xfffffffe020f7824 */ /* 0x000fc800078e020f */
[----:B------:R-:W-:-:S03]  /*4f90*/  VIADD R182, R15, UR55 ;  /* 0x000000370fb67c36 */ /* 0x000fc60008000000 */
[----:B------:R-:W0:Y:S01]  /*4fa0*/  MUFU.TANH R160, R160 ;  /* 0x000000a000a07308 */ /* 0x000e220000002400 */
[----:B------:R-:W-:Y:S02]  /*4fb0*/  VIADD R186, R15, UR49 ;  /* 0x000000310fba7c36 */ /* 0x000fe40008000000 */
[C---:B------:R-:W-:Y:S02]  /*4fc0*/  IMAD.IADD R172, R3.reuse, 0x1, R182 ;  /* 0x0000000103ac7824 */ /* 0x040fe400078e02b6 */
[----:B------:R-:W-:-:S03]  /*4fd0*/  IMAD.IADD R176, R3, 0x1, R186 ;  /* 0x0000000103b07824 */ /* 0x000fc600078e02ba */
[----:B------:R-:W0:Y:S08]  /*4fe0*/  MUFU.TANH R161, R161 ;  /* 0x000000a100a17308 */ /* 0x000e300000002400 */
[----:B------:R-:W0:Y:S08]  /*4ff0*/  MUFU.TANH R174, R174 ;  /* 0x000000ae00ae7308 */ /* 0x000e300000002400 */
[----:B------:R-:W0:Y:S01]  /*5000*/  MUFU.TANH R175, R175 ;  /* 0x000000af00af7308 */ /* 0x000e220000002400 */
[----:B-1234-:R-:W-:Y:S05]  /*5010*/  @P2 BRA `(.L_x_1011) ;  /* 0x00000000005c2947 */ /* 0x01efea0003800000 */
[----:B------:R-:W-:Y:S01]  /*5020*/  ISETP.GT.AND P2, PT, R13, -0x1, PT ;  /* 0xffffffff0d00780c */ /* 0x000fe20003f44270 */
[----:B------:R-:W-:-:S12]  /*5030*/  BSSY B0, `(.L_x_1012) ;  /* 0x0000011000007945 */ /* 0x000fd80003800000 */
[----:B------:R-:W-:Y:S05]  /*5040*/  @P2 BRA `(.L_x_1013) ;  /* 0x0000000000242947 */ /* 0x000fea0003800000 */
[----:B------:R-:W-:Y:S02]  /*5050*/  IMAD.U32 R177, RZ, RZ, UR54 ;  /* 0x00000036ffb17e24 */ /* 0x000fe4000f8e00ff */
[----:B------:R-:W-:-:S03]  /*5060*/  IMAD.IADD R173, R3, 0x1, R10 ;  /* 0x0000000103ad7824 */ /* 0x000fc600078e020a */
[----:B------:R-:W-:Y:S02]  /*5070*/  ISETP.NE.AND P2, PT, R177, 0x1, PT ;  /* 0x00000001b100780c */ /* 0x000fe40003f45270 */
[----:B------:R-:W-:-:S11]  /*5080*/  LOP3.LUT R173, RZ, R173, RZ, 0x33, !PT ;  /* 0x000000adffad7212 */ /* 0x000fd600078e33ff */
[----:B0-----:R-:W0:Y:S02]  /*5090*/  @P2 LDC.64 R14, c[0x0][0x9e8] ;  /* 0x00027a00ff0e2b82 */ /* 0x001e240000000a00 */
[----:B0-----:R-:W-:-:S05]  /*50a0*/  @P2 IMAD.HI.U32 R14, R173, R14, RZ ;  /* 0x0000000ead0e2227 */ /* 0x001fca00078e00ff */
[----:B------:R-:W-:-:S04]  /*50b0*/  @P2 SHF.R.U32.HI R173, RZ, R15, R14 ;  /* 0x0000000fffad2219 */ /* 0x000fc8000001160e */
[----:B------:R-:W-:Y:S01]  /*50c0*/  LOP3.LUT R14, RZ, R173, RZ, 0x33, !PT ;  /* 0x000000adff0e7212 */ /* 0x000fe200078e33ff */
[----:B------:R-:W-:Y:S06]  /*50d0*/  BRA `(.L_x_1014) ;  /* 0x0000000000187947 */ /* 0x000fec0003800000 */
.L_x_1013:
[----:B------:R-:W-:-:S05]  /*50e0*/  IMAD.U32 R177, RZ, RZ, UR54 ;  /* 0x00000036ffb17e24 */ /* 0x000fca000f8e00ff */
[----:B------:R-:W-:-:S13]  /*50f0*/  ISETP.NE.AND P2, PT, R177, 0x1, PT ;  /* 0x00000001b100780c */ /* 0x000fda0003f45270 */
[----:B0-----:R-:W0:Y:S02]  /*5100*/  @P2 LDC.64 R14, c[0x0][0x9e8] ;  /* 0x00027a00ff0e2b82 */ /* 0x001e240000000a00 */
[----:B0-----:R-:W-:-:S04]  /*5110*/  @P2 IMAD.HI.U32 R178, R13, R14, RZ ;  /* 0x0000000e0db22227 */ /* 0x001fc800078e00ff */
[----:B------:R-:W-:Y:S01]  /*5120*/  IMAD.MOV.U32 R14, RZ, RZ, R13 ;  /* 0x000000ffff0e7224 */ /* 0x000fe200078e000d */
[----:B------:R-:W-:-:S07]  /*5130*/  @P2 SHF.R.U32.HI R14, RZ, R15, R178 ;  /* 0x0000000fff0e2219 */ /* 0x000fce00000116b2 */
.L_x_1014:
[----:B------:R-:W-:Y:S05]  /*5140*/  BSYNC B0 ;  /* 0x0000000000007941 */ /* 0x000fea0003800000 */
.L_x_1012:
[----:B------:R-:W-:-:S04]  /*5150*/  IMAD R15, R14, R177, -R179 ;  /* 0x000000b10e0f7224 */ /* 0x000fc800078e0ab3 */
[----:B------:R-:W-:-:S05]  /*5160*/  IMAD R15, R2, -0x2, R15 ;  /* 0xfffffffe020f7824 */ /* 0x000fca00078e020f */
[----:B------:R-:W-:Y:S02]  /*5170*/  VIADDMNMX R172, R15, R177, R172, PT ;  /* 0x000000b10fac7246 */ /* 0x000fe400038001ac */
[----:B------:R-:W-:-:S07]  /*5180*/  VIMNMX R176, R176, R15, !PT ;  /* 0x0000000fb0b07248 */ /* 0x000fce0007fe0100 */
.L_x_1011:
[----:B------:R-:W-:Y:S02]  /*5190*/  ISETP.GT.AND P2, PT, R6, -0x1, PT ;  /* 0xffffffff0600780c */ /* 0x000fe40003f44270 */
[----:B------:R-:W-:Y:S02]  /*51a0*/  IADD3 R177, R186, 0x8, R3 ;  /* 0x00000008bab17810 */ /* 0x000fe40007ffe003 */
[C---:B------:R-:W-:Y:S02]  /*51b0*/  ISETP.GT.AND P5, PT, R176.reuse, RZ, P2 ;  /* 0x000000ffb000720c */ /* 0x040fe400017a4270 */
[----:B------:R-:W-:Y:S02]  /*51c0*/  ISETP.GT.AND P4, PT, R176, 0x1, P2 ;  /* 0x00000001b000780c */ /* 0x000fe40001784270 */
[----:B------:R-:W-:Y:S02]  /*51d0*/  ISETP.LT.OR P5, PT, R172, 0x1, P5 ;  /* 0x00000001ac00780c */ /* 0x000fe40002fa1670 */
[----:B------:R-:W-:-:S02]  /*51e0*/  ISETP.GT.AND P6, PT, R176, 0x8, P2 ;  /* 0x00000008b000780c */ /* 0x000fc400017c4270 */
[----:B0-----:R-:W-:Y:S02]  /*51f0*/  FSEL R188, R188, -INF , !P5 ;  /* 0xff800000bcbc7808 */ /* 0x001fe40006800000 */
[C---:B------:R-:W-:Y:S02]  /*5200*/  ISETP.GT.AND P5, PT, R176.reuse, 0x10, P2 ;  /* 0x00000010b000780c */ /* 0x040fe400017a4270 */
[----:B------:R-:W-:Y:S02]  /*5210*/  ISETP.GT.AND P3, PT, R176, 0x9, P2 ;  /* 0x00000009b000780c */ /* 0x000fe40001764270 */
[C---:B------:R-:W-:Y:S02]  /*5220*/  ISETP.LT.OR P5, PT, R172.reuse, 0x11, P5 ;  /* 0x00000011ac00780c */ /* 0x040fe40002fa1670 */
[----:B------:R-:W-:Y:S02]  /*5230*/  ISETP.LT.OR P4, PT, R172, 0x2, P4 ;  /* 0x00000002ac00780c */ /* 0x000fe40002781670 */
[----:B------:R-:W-:-:S02]  /*5240*/  FSEL R184, R184, -INF , !P5 ;  /* 0xff800000b8b87808 */ /* 0x000fc40006800000 */
[----:B------:R-:W-:Y:S02]  /*5250*/  ISETP.GT.AND P5, PT, R176, 0x20, P2 ;  /* 0x00000020b000780c */ /* 0x000fe400017a4270 */
[C---:B------:R-:W-:Y:S02]  /*5260*/  ISETP.LT.OR P6, PT, R172.reuse, 0x9, P6 ;  /* 0x00000009ac00780c */ /* 0x040fe400037c1670 */
[C---:B------:R-:W-:Y:S02]  /*5270*/  ISETP.LT.OR P3, PT, R172.reuse, 0xa, P3 ;  /* 0x0000000aac00780c */ /* 0x040fe40001f61670 */
[----:B------:R-:W-:Y:S02]  /*5280*/  ISETP.LT.OR P5, PT, R172, 0x21, P5 ;  /* 0x00000021ac00780c */ /* 0x000fe40002fa1670 */
[----:B------:R-:W-:Y:S02]  /*5290*/  FSEL R189, R189, -INF , !P4 ;  /* 0xff800000bdbd7808 */ /* 0x000fe40006000000 */
[----:B------:R-:W-:-:S02]  /*52a0*/  FSEL R190, R190, -INF , !P6 ;  /* 0xff800000bebe7808 */ /* 0x000fc40007000000 */
[----:B------:R-:W-:Y:S02]  /*52b0*/  FSEL R173, R157, -INF , !P3 ;  /* 0xff8000009dad7808 */ /* 0x000fe40005800000 */
[C---:B------:R-:W-:Y:S02]  /*52c0*/  ISETP.GT.AND P4, PT, R176.reuse, 0x11, P2 ;  /* 0x00000011b000780c */ /* 0x040fe40001784270 */
[C---:B------:R-:W-:Y:S02]  /*52d0*/  ISETP.GT.AND P6, PT, R176.reuse, 0x18, P2 ;  /* 0x00000018b000780c */ /* 0x040fe400017c4270 */
[C---:B------:R-:W-:Y:S02]  /*52e0*/  ISETP.GT.AND P3, PT, R176.reuse, 0x19, P2 ;  /* 0x00000019b000780c */ /* 0x040fe40001764270 */
[----:B------:R-:W-:Y:S02]  /*52f0*/  FSEL R167, R167, -INF , !P5 ;  /* 0xff800000a7a77808 */ /* 0x000fe40006800000 */
[----:B------:R-:W-:-:S02]  /*5300*/  ISETP.GT.AND P5, PT, R176, 0x30, P2 ;  /* 0x00000030b000780c */ /* 0x000fc400017a4270 */
[C---:B------:R-:W-:Y:S02]  /*5310*/  ISETP.LT.OR P4, PT, R172.reuse, 0x12, P4 ;  /* 0x00000012ac00780c */ /* 0x040fe40002781670 */
        /* <DEDUP_REMOVED lines=8> */
[----:B------:R-:W-:Y:S02]  /*53a0*/  ISETP.GT.AND P3, PT, R176, 0x29, P2 ;  /* 0x00000029b000780c */ /* 0x000fe40001764270 */
[----:B------:R-:W-:Y:S02]  /*53b0*/  FSEL R174, R174, -INF , !P5 ;  /* 0xff800000aeae7808 */ /* 0x000fe40006800000 */
[----:B------:R-:W-:-:S02]  /*53c0*/  PLOP3.LUT P5, PT, PT, PT, UP0, 0x40, 0x0 ;  /* 0x000000000000781c */ /* 0x000fc40003fae808 */
[C---:B------:R-:W-:Y:S02]  /*53d0*/  ISETP.LT.OR P4, PT, R172.reuse, 0x22, P4 ;  /* 0x00000022ac00780c */ /* 0x040fe40002781670 */
[C---:B------:R-:W-:Y:S02]  /*53e0*/  ISETP.LT.OR P6, PT, R172.reuse, 0x29, P6 ;  /* 0x00000029ac00780c */ /* 0x040fe400037c1670 */
[----:B------:R-:W-:Y:S02]  /*53f0*/  ISETP.LT.OR P3, PT, R172, 0x2a, P3 ;  /* 0x0000002aac00780c */ /* 0x000fe40001f61670 */
[----:B------:R-:W-:Y:S02]  /*5400*/  FSEL R169, R169, -INF , !P4 ;  /* 0xff800000a9a97808 */ /* 0x000fe40006000000 */
[----:B------:R-:W-:Y:S02]  /*5410*/  FSEL R157, R170, -INF , !P6 ;  /* 0xff800000aa9d7808 */ /* 0x000fe40007000000 */
[----:B------:R-:W-:-:S02]  /*5420*/  FSEL R171, R171, -INF , !P3 ;  /* 0xff800000abab7808 */ /* 0x000fc40005800000 */
[C---:B------:R-:W-:Y:S02]  /*5430*/  ISETP.GT.AND P4, PT, R176.reuse, 0x31, P2 ;  /* 0x00000031b000780c */ /* 0x040fe40001784270 */
[C---:B------:R-:W-:Y:S02]  /*5440*/  ISETP.GT.AND P6, PT, R176.reuse, 0x38, P2 ;  /* 0x00000038b000780c */ /* 0x040fe400017c4270 */
[----:B------:R-:W-:Y:S02]  /*5450*/  ISETP.GT.AND P3, PT, R176, 0x39, P2 ;  /* 0x00000039b000780c */ /* 0x000fe40001764270 */
[C---:B------:R-:W-:Y:S02]  /*5460*/  ISETP.LT.OR P4, PT, R172.reuse, 0x32, P4 ;  /* 0x00000032ac00780c */ /* 0x040fe40002781670 */
[C---:B------:R-:W-:Y:S02]  /*5470*/  ISETP.LT.OR P6, PT, R172.reuse, 0x39, P6 ;  /* 0x00000039ac00780c */ /* 0x040fe400037c1670 */
[----:B------:R-:W-:-:S02]  /*5480*/  ISETP.LT.OR P3, PT, R172, 0x3a, P3 ;  /* 0x0000003aac00780c */ /* 0x000fc40001f61670 */
[----:B------:R-:W-:Y:S02]  /*5490*/  IADD3 R176, R182, 0x8, R3 ;  /* 0x00000008b6b07810 */ /* 0x000fe40007ffe003 */
[----:B------:R-:W-:Y:S02]  /*54a0*/  FSEL R175, R175, -INF , !P4 ;  /* 0xff800000afaf7808 */ /* 0x000fe40006000000 */
[----:B------:R-:W-:Y:S02]  /*54b0*/  FSEL R172, R180, -INF , !P6 ;  /* 0xff800000b4ac7808 */ /* 0x000fe40007000000 */
[----:B------:R-:W-:Y:S01]  /*54c0*/  FSEL R170, R181, -INF , !P3 ;  /* 0xff800000b5aa7808 */ /* 0x000fe20005800000 */
[----:B------:R-:W-:Y:S06]  /*54d0*/  @P5 BRA `(.L_x_1015) ;  /* 0x0000000000585947 */ /* 0x000fec0003800000 */
[----:B------:R-:W-:Y:S01]  /*54e0*/  ISETP.GT.AND P3, PT, R11, -0x1, PT ;  /* 0xffffffff0b00780c */ /* 0x000fe20003f64270 */
[----:B------:R-:W-:-:S12]  /*54f0*/  BSSY B0, `(.L_x_1016) ;  /* 0x0000010000007945 */ /* 0x000fd80003800000 */
[----:B------:R-:W-:Y:S05]  /*5500*/  @P3 BRA `(.L_x_1017) ;  /* 0x0000000000203947 */ /* 0x000fea0003800000 */
[----:B------:R-:W-:-:S05]  /*5510*/  IMAD.U32 R180, RZ, RZ, UR54 ;  /* 0x00000036ffb47e24 */ /* 0x000fca000f8e00ff */
[----:B------:R-:W-:-:S13]  /*5520*/  ISETP.NE.AND P3, PT, R180, 0x1, PT ;  /* 0x00000001b400780c */ /* 0x000fda0003f65270 */
[----:B------:R-:W0:Y:S02]  /*5530*/  @P3 LDC.64 R14, c[0x0][0x9e8] ;  /* 0x00027a00ff0e3b82 */ /* 0x000e240000000a00 */
[----:B0-----:R-:W-:-:S04]  /*5540*/  @P3 IMAD.HI.U32 R178, R9, R14, RZ ;  /* 0x0000000e09b23227 */ /* 0x001fc800078e00ff */
[----:B------:R-:W-:Y:S01]  /*5550*/  IMAD.MOV.U32 R14, RZ, RZ, R9 ;  /* 0x000000ffff0e7224 */ /* 0x000fe200078e0009 */
[----:B------:R-:W-:-:S04]  /*5560*/  @P3 SHF.R.U32.HI R14, RZ, R15, R178 ;  /* 0x0000000fff0e3219 */ /* 0x000fc800000116b2 */
[----:B------:R-:W-:Y:S01]  /*5570*/  LOP3.LUT R14, RZ, R14, RZ, 0x33, !PT ;  /* 0x0000000eff0e7212 */ /* 0x000fe200078e33ff */
[----:B------:R-:W-:Y:S06]  /*5580*/  BRA `(.L_x_1018) ;  /* 0x0000000000187947 */ /* 0x000fec0003800000 */
.L_x_1017:
[----:B------:R-:W-:-:S05]  /*5590*/  IMAD.U32 R180, RZ, RZ, UR54 ;  /* 0x00000036ffb47e24 */ /* 0x000fca000f8e00ff */
[----:B------:R-:W-:-:S13]  /*55a0*/  ISETP.NE.AND P3, PT, R180, 0x1, PT ;  /* 0x00000001b400780c */ /* 0x000fda0003f65270 */
[----:B------:R-:W0:Y:S02]  /*55b0*/  @P3 LDC.64 R14, c[0x0][0x9e8] ;  /* 0x00027a00ff0e3b82 */ /* 0x000e240000000a00 */
[----:B0-----:R-:W-:-:S04]  /*55c0*/  @P3 IMAD.HI.U32 R178, R11, R14, RZ ;  /* 0x0000000e0bb23227 */ /* 0x001fc800078e00ff */
[----:B------:R-:W-:Y:S01]  /*55d0*/  IMAD.MOV.U32 R14, RZ, RZ, R11 ;  /* 0x000000ffff0e7224 */ /* 0x000fe200078e000b */
[----:B------:R-:W-:-:S07]  /*55e0*/  @P3 SHF.R.U32.HI R14, RZ, R15, R178 ;  /* 0x0000000fff0e3219 */ /* 0x000fce00000116b2 */
.L_x_1018:
[----:B------:R-:W-:Y:S05]  /*55f0*/  BSYNC B0 ;  /* 0x0000000000007941 */ /* 0x000fea0003800000 */
.L_x_1016:
[----:B------:R-:W-:-:S04]  /*5600*/  IMAD R179, R14, R180, -R179 ;  /* 0x000000b40eb37224 */ /* 0x000fc800078e0ab3 */
[----:B------:R-:W-:-:S05]  /*5610*/  IMAD R179, R2, -0x2, R179 ;  /* 0xfffffffe02b37824 */ /* 0x000fca00078e02b3 */
[----:B------:R-:W-:Y:S02]  /*5620*/  VIADDMNMX R176, R179, R180, R176, PT ;  /* 0x000000b4b3b07246 */ /* 0x000fe400038001b0 */
[----:B------:R-:W-:-:S07]  /*5630*/  VIMNMX R177, R177, R179, !PT ;  /* 0x000000b3b1b17248 */ /* 0x000fce0007fe0100 */
.L_x_1015:
        /* <DEDUP_REMOVED lines=15> */
[----:B------:R-:W-:Y:S02]  /*5730*/  ISETP.GT.AND P6, PT, R177, 0x9, P2 ;  /* 0x00000009b100780c */ /* 0x000fe400017c4270 */
        /* <DEDUP_REMOVED lines=19> */
[----:B------:R-:W0:Y:S01]  /*5870*/  SHFL.BFLY PT, R14, R15, 0x2, 0x1f ;  /* 0x0c401f000f0e7f89 */ /* 0x000e2200000e0000 */
        /* <DEDUP_REMOVED lines=12> */
[----:B0-----:R-:W-:Y:S02]  /*5940*/  FMNMX.FTZ R178, R15, R14, !PT ;  /* 0x0000000e0fb27209 */ /* 0x001fe40007810000 */
[----:B------:R-:W-:Y:S02]  /*5950*/  FSEL R15, R12, -INF , !P3 ;  /* 0xff8000000c0f7808 */ /* 0x000fe40005800000 */
[----:B------:R-:W-:Y:S01]  /*5960*/  ISETP.GT.AND P3, PT, R177, 0x20, P2 ;  /* 0x00000020b100780c */ /* 0x000fe20001764270 */
[----:B------:R-:W0:Y:S01]  /*5970*/  SHFL.BFLY PT, R179, R178, 0x1, 0x1f ;  /* 0x0c201f00b2b37f89 */ /* 0x000e2200000e0000 */
[----:B------:R-:W-:-:S02]  /*5980*/  FSEL R160, R160, -INF , !P6 ;  /* 0xff800000a0a07808 */ /* 0x000fc40007000000 */
[----:B------:R-:W-:Y:S02]  /*5990*/  ISETP.LT.OR P3, PT, R176, 0x21, P3 ;  /* 0x00000021b000780c */ /* 0x000fe40001f61670 */
[C---:B------:R-:W-:Y:S02]  /*59a0*/  ISETP.GT.AND P6, PT, R177.reuse, 0x31, P2 ;  /* 0x00000031b100780c */ /* 0x040fe400017c4270 */
[----:B------:R-:W-:Y:S02]  /*59b0*/  FSEL R158, R158, -INF , !P3 ;  /* 0xff8000009e9e7808 */ /* 0x000fe40005800000 */
[----:B------:R-:W-:Y:S02]  /*59c0*/  ISETP.GT.AND P3, PT, R177, 0x29, P2 ;  /* 0x00000029b100780c */ /* 0x000fe40001764270 */
[C---:B------:R-:W-:Y:S02]  /*59d0*/  ISETP.LT.OR P5, PT, R176.reuse, 0x31, P5 ;  /* 0x00000031b000780c */ /* 0x040fe40002fa1670 */
[----:B------:R-:W-:-:S02]  /*59e0*/  ISETP.LT.OR P3, PT, R176, 0x2a, P3 ;  /* 0x0000002ab000780c */ /* 0x000fc40001f61670 */
[----:B------:R-:W-:Y:S02]  /*59f0*/  ISETP.LT.OR P6, PT, R176, 0x32, P6 ;  /* 0x00000032b000780c */ /* 0x000fe400037c1670 */
[----:B------:R-:W-:Y:S02]  /*5a00*/  FSEL R161, R161, -INF , !P3 ;  /* 0xff800000a1a17808 */ /* 0x000fe40005800000 */
[C---:B------:R-:W-:Y:S02]  /*5a10*/  ISETP.GT.AND P3, PT, R177.reuse, 0x38, P2 ;  /* 0x00000038b100780c */ /* 0x040fe40001764270 */
[----:B------:R-:W-:Y:S02]  /*5a20*/  FSEL R162, R162, -INF , !P5 ;  /* 0xff800000a2a27808 */ /* 0x000fe40006800000 */
[----:B------:R-:W-:Y:S02]  /*5a30*/  ISETP.GT.AND P2, PT, R177, 0x39, P2 ;  /* 0x00000039b100780c */ /* 0x000fe40001744270 */
[----:B0-----:R-:W-:-:S02]  /*5a40*/  FMNMX.FTZ R14, R178, R179, !PT ;  /* 0x000000b3b20e7209 */ /* 0x001fc40007810000 */
[----:B------:R-:W-:Y:S02]  /*5a50*/  FMNMX.FTZ R179, R15, R8, !PT ;  /* 0x000000080fb37209 */ /* 0x000fe40007810000 */
[C---:B------:R-:W-:Y:S01]  /*5a60*/  FSETP.NEU.FTZ.AND P4, PT, R14.reuse, -INF , PT ;  /* 0xff8000000e00780b */ /* 0x040fe20003f9d000 */
[----:B------:R-:W-:-:S01]  /*5a70*/  FFMA.FTZ R178, R14, R181, -8 ;  /* 0xc10000000eb27423 */ /* 0x000fc200000100b5 */
[----:B------:R-:W-:Y:S02]  /*5a80*/  FMNMX.FTZ R179, R20, R179, !PT ;  /* 0x000000b314b37209 */ /* 0x000fe40007810000 */
[----:B------:R-:W-:Y:S02]  /*5a90*/  ISETP.LT.OR P3, PT, R176, 0x39, P3 ;  /* 0x00000039b000780c */ /* 0x000fe40001f61670 */
[----:B------:R-:W-:Y:S02]  /*5aa0*/  FMNMX.FTZ R12, R152, R179, !PT ;  /* 0x000000b3980c7209 */ /* 0x000fe40007810000 */
[----:B------:R-:W-:-:S02]  /*5ab0*/  FSEL R178, R178, RZ, P4 ;  /* 0x000000ffb2b27208 */ /* 0x000fc40002000000 */
[----:B------:R-:W-:Y:S02]  /*5ac0*/  FMNMX.FTZ R12, R21, R12, !PT ;  /* 0x0000000c150c7209 */ /* 0x000fe40007810000 */
        /* <DEDUP_REMOVED lines=17> */
[----:B------:R-:W-:Y:S01]  /*5be0*/  MUFU.EX2 R179, R188 ;  /* 0x000000bc00b37308 */ /* 0x000fe20000000800 */
[----:B------:R-:W-:-:S04]  /*5bf0*/  FMNMX.FTZ R12, R158, R181, !PT ;  /* 0x000000b59e0c7209 */ /* 0x000fc80007810000 */
[----:B------:R-:W-:-:S03]  /*5c00*/  FMNMX.FTZ R181, R159, R12, !PT ;  /* 0x0000000c9fb57209 */ /* 0x000fc60007810000 */
[----:B------:R-:W-:Y:S01]  /*5c10*/  MUFU.EX2 R12, R189 ;  /* 0x000000bd000c7308 */ /* 0x000fe20000000800 */
[----:B------:R-:W-:-:S04]  /*5c20*/  FMNMX.FTZ R180, R160, R181, !PT ;  /* 0x000000b5a0b47209 */ /* 0x000fc80007810000 */
[----:B------:R-:W-:-:S03]  /*5c30*/  FMNMX.FTZ R181, R161, R180, !PT ;  /* 0x000000b4a1b57209 */ /* 0x000fc60007810000 */
[----:B------:R-:W-:Y:S01]  /*5c40*/  MUFU.EX2 R177, R177 ;  /* 0x000000b100b17308 */ /* 0x000fe20000000800 */
[----:B------:R-:W-:-:S04]  /*5c50*/  FMNMX.FTZ R180, R162, R181, !PT ;  /* 0x000000b5a2b47209 */ /* 0x000fc80007810000 */
[----:B------:R-:W-:Y:S01]  /*5c60*/  FMNMX.FTZ R173, R163, R180, !PT ;  /* 0x000000b4a3ad7209 */ /* 0x000fe20007810000 */
[----:B------:R-:W-:-:S01]  /*5c70*/  FFMA.FTZ R180, R185, UR10, -R178 ;  /* 0x0000000ab9b47c23 */ /* 0x000fc200080108b2 */
[--C-:B------:R-:W-:Y:S01]  /*5c80*/  FFMA.FTZ R185, R169, UR10, -R178.reuse ;  /* 0x0000000aa9b97c23 */ /* 0x100fe200080108b2 */
[----:B------:R-:W-:-:S01]  /*5c90*/  FFMA.FTZ R169, R174, UR10, -R178 ;  /* 0x0000000aaea97c23 */ /* 0x000fc200080108b2 */
[----:B------:R-:W-:Y:S01]  /*5ca0*/  FMNMX.FTZ R173, R166, R173, !PT ;  /* 0x000000ada6ad7209 */ /* 0x000fe20007810000 */
[----:B------:R-:W-:-:S01]  /*5cb0*/  FFMA.FTZ R174, R175, UR10, -R178 ;  /* 0x0000000aafae7c23 */ /* 0x000fc200080108b2 */
[----:B------:R-:W-:Y:S01]  /*5cc0*/  FFMA.FTZ R175, R170, UR10, -R178 ;  /* 0x0000000aaaaf7c23 */ /* 0x000fe200080108b2 */
[----:B------:R-:W-:Y:S01]  /*5cd0*/  MUFU.EX2 R176, R176 ;  /* 0x000000b000b07308 */ /* 0x000fe20000000800 */
[----:B------:R-:W-:-:S05]  /*5ce0*/  FMNMX.FTZ R181, R168, R173, !PT ;  /* 0x000000ada8b57209 */ /* 0x000fca0007810000 */
[----:B------:R-:W0:Y:S02]  /*5cf0*/  SHFL.BFLY PT, R184, R181, 0x2, 0x1f ;  /* 0x0c401f00b5b87f89 */ /* 0x000e2400000e0000 */
[----:B------:R-:W-:Y:S08]  /*5d00*/  MUFU.EX2 R173, R182 ;  /* 0x000000b600ad7308 */ /* 0x000ff00000000800 */
[----:B------:R-:W-:Y:S08]  /*5d10*/  MUFU.EX2 R180, R180 ;  /* 0x000000b400b47308 */ /* 0x000ff00000000800 */
[----:B------:R-:W-:Y:S01]  /*5d20*/  MUFU.EX2 R164, R164 ;  /* 0x000000a400a47308 */ /* 0x000fe20000000800 */
[----:B0-----:R-:W-:Y:S01]  /*5d30*/  FMNMX.FTZ R183, R181, R184, !PT ;  /* 0x000000b8b5b77209 */ /* 0x001fe20007810000 */
[--C-:B------:R-:W-:Y:S01]  /*5d40*/  FFMA.FTZ R184, R171, UR10, -R178.reuse ;  /* 0x0000000aabb87c23 */ /* 0x100fe200080108b2 */
[----:B------:R-:W-:-:S01]  /*5d50*/  FFMA.FTZ R171, R172, UR10, -R178 ;  /* 0x0000000aacab7c23 */ /* 0x000fc200080108b2 */
[----:B------:R-:W-:Y:S01]  /*5d60*/  FSEL R172, R14, RZ, P4 ;  /* 0x000000ff0eac7208 */ /* 0x000fe20002000000 */
[----:B------:R-:W-:Y:S01]  /*5d70*/  IMAD.U32 R181, RZ, RZ, UR10 ;  /* 0x0000000affb57e24 */ /* 0x000fe2000f8e00ff */
[----:B------:R-:W0:Y:S02]  /*5d80*/  SHFL.BFLY PT, R186, R183, 0x1, 0x1f ;  /* 0x0c201f00b7ba7f89 */ /* 0x000e2400000e0000 */
[----:B------:R-:W-:Y:S01]  /*5d90*/  MUFU.EX2 R165, R165 ;  /* 0x000000a500a57308 */ /* 0x000fe20000000800 */
[----:B------:R-:W-:-:S04]  /*5da0*/  FADD.FTZ R7, -R172, R7 ;  /* 0x00000007ac077221 */ /* 0x000fc80000010100 */
[----:B------:R-:W-:-:S03]  /*5db0*/  FMUL.FTZ R178, R7, UR10 ;  /* 0x0000000a07b27c20 */ /* 0x000fc60008410000 */
[----:B------:R1:W-:Y:S08]  /*5dc0*/  MUFU.EX2 R172, R175 ;  /* 0x000000af00ac7308 */ /* 0x0003f00000000800 */
[----:B------:R-:W2:Y:S01]  /*5dd0*/  MUFU.EX2 R178, R178 ;  /* 0x000000b200b27308 */ /* 0x000ea20000000800 */
[----:B0-----:R-:W-:-:S07]  /*5de0*/  FMNMX.FTZ R170, R183, R186, !PT ;  /* 0x000000bab7aa7209 */ /* 0x001fce0007810000 */
[----:B------:R-:W-:Y:S01]  /*5df0*/  MUFU.EX2 R167, R167 ;  /* 0x000000a700a77308 */ /* 0x000fe20000000800 */
[C---:B------:R-:W-:Y:S01]  /*5e00*/  FSETP.NEU.FTZ.AND P2, PT, R170.reuse, -INF , PT ;  /* 0xff800000aa00780b */ /* 0x040fe20003f5d000 */
[----:B------:R-:W-:-:S03]  /*5e10*/  FFMA.FTZ R181, R170, R181, -8 ;  /* 0xc1000000aab57423 */ /* 0x000fc600000100b5 */
[----:B-1----:R-:W-:-:S03]  /*5e20*/  FSEL R175, R170, RZ, P2 ;  /* 0x000000ffaaaf7208 */ /* 0x002fc60001000000 */
[----:B------:R-:W-:Y:S01]  /*5e30*/  MUFU.EX2 R182, R185 ;  /* 0x000000b900b67308 */ /* 0x000fe20000000800 */
[----:B------:R-:W-:Y:S01]  /*5e40*/  FSEL R7, R181, RZ, P2 ;  /* 0x000000ffb5077208 */ /* 0x000fe20001000000 */
[----:B--2---:R-:W-:Y:S01]  /*5e50*/  FFMA.FTZ R181, R178, R4, R179 ;  /* 0x00000004b2b57223 */ /* 0x004fe200000100b3 */
[----:B------:R-:W-:-:S03]  /*5e60*/  FADD.FTZ R175, -R175, R8 ;  /* 0x00000008afaf7221 */ /* 0x000fc60000010100 */
[--C-:B------:R-:W-:Y:S01]  /*5e70*/  FFMA.FTZ R186, R15, UR10, -R7.reuse ;  /* 0x0000000a0fba7c23 */ /* 0x100fe20008010807 */
[----:B------:R-:W-:-:S01]  /*5e80*/  FFMA.FTZ R15, R20, UR10, -R7 ;  /* 0x0000000a140f7c23 */ /* 0x000fc20008010807 */
[--C-:B------:R-:W-:Y:S01]  /*5e90*/  FFMA.FTZ R20, R152, UR10, -R7.reuse ;  /* 0x0000000a98147c23 */ /* 0x100fe20008010807 */
[----:B------:R-:W-:-:S01]  /*5ea0*/  FFMA.FTZ R152, R153, UR10, -R7 ;  /* 0x0000000a99987c23 */ /* 0x000fc20008010807 */
[--C-:B------:R-:W-:Y:S01]  /*5eb0*/  FFMA.FTZ R153, R154, UR10, -R7.reuse ;  /* 0x0000000a9a997c23 */ /* 0x100fe20008010807 */
[----:B------:R-:W-:-:S01]  /*5ec0*/  FFMA.FTZ R154, R155, UR10, -R7 ;  /* 0x0000000a9b9a7c23 */ /* 0x000fc20008010807 */
[----:B------:R-:W-:Y:S01]  /*5ed0*/  FMUL.FTZ R155, R175, UR10 ;  /* 0x0000000aaf9b7c20 */ /* 0x000fe20008410000 */
[----:B------:R-:W-:Y:S01]  /*5ee0*/  MUFU.EX2 R186, R186 ;  /* 0x000000ba00ba7308 */ /* 0x000fe20000000800 */
[----:B------:R-:W-:-:S01]  /*5ef0*/  FFMA.FTZ R21, R21, UR10, -R7 ;  /* 0x0000000a15157c23 */ /* 0x000fc20008010807 */
[----:B------:R-:W-:Y:S01]  /*5f00*/  FFMA.FTZ R175, R156, UR10, -R7 ;  /* 0x0000000a9caf7c23 */ /* 0x000fe20008010807 */
[----:B------:R-:W-:-:S01]  /*5f10*/  FADD.FTZ R156, R12, R181 ;  /* 0x000000b50c9c7221 */ /* 0x000fc20000010000 */
[--C-:B------:R-:W-:Y:S01]  /*5f20*/  FFMA.FTZ R8, R158, UR10, -R7.reuse ;  /* 0x0000000a9e087c23 */ /* 0x100fe20008010807 */
[----:B------:R-:W-:-:S01]  /*5f30*/  FFMA.FTZ R159, R159, UR10, -R7 ;  /* 0x0000000a9f9f7c23 */ /* 0x000fc20008010807 */
[----:B------:R-:W-:Y:S01]  /*5f40*/  FFMA.FTZ R160, R160, UR10, -R7 ;  /* 0x0000000aa0a07c23 */ /* 0x000fe20008010807 */
[----:B------:R-:W-:-:S01]  /*5f50*/  FADD.FTZ R181, R177, R156 ;  /* 0x0000009cb1b57221 */ /* 0x000fc20000010000 */
[----:B------:R-:W0:Y:S01]  /*5f60*/  MUFU.EX2 R155, R155 ;  /* 0x0000009b009b7308 */ /* 0x000e220000000800 */
[----:B------:R-:W-:-:S01]  /*5f70*/  FFMA.FTZ R161, R161, UR10, -R7 ;  /* 0x0000000aa1a17c23 */ /* 0x000fc20008010807 */
[----:B------:R-:W-:Y:S01]  /*5f80*/  FFMA.FTZ R162, R162, UR10, -R7 ;  /* 0x0000000aa2a27c23 */ /* 0x000fe20008010807 */
[----:B------:R-:W-:-:S01]  /*5f90*/  FADD.FTZ R156, R176, R181 ;  /* 0x000000b5b09c7221 */ /* 0x000fc20000010000 */
[--C-:B------:R-:W-:Y:S01]  /*5fa0*/  FFMA.FTZ R163, R163, UR10, -R7.reuse ;  /* 0x0000000aa3a37c23 */ /* 0x100fe20008010807 */
[----:B------:R-:W-:-:S01]  /*5fb0*/  FFMA.FTZ R166, R166, UR10, -R7 ;  /* 0x0000000aa6a67c23 */ /* 0x000fc20008010807 */
[----:B------:R-:W-:Y:S01]  /*5fc0*/  FFMA.FTZ R7, R168, UR10, -R7 ;  /* 0x0000000aa8077c23 */ /* 0x000fe20008010807 */
[----:B------:R-:W-:-:S01]  /*5fd0*/  FADD.FTZ R181, R173, R156 ;  /* 0x0000009cadb57221 */ /* 0x000fc20000010000 */
[----:B------:R-:W1:Y:S03]  /*5fe0*/  MUFU.EX2 R15, R15 ;  /* 0x0000000f000f7308 */ /* 0x000e660000000800 */
[----:B------:R-:W-:-:S05]  /*5ff0*/  FADD.FTZ R181, R180, R181 ;  /* 0x000000b5b4b57221 */ /* 0x000fca0000010000 */
[----:B------:R-:W2:Y:S01]  /*6000*/  MUFU.EX2 R20, R20 ;  /* 0x0000001400147308 */ /* 0x000ea20000000800 */
[----:B0-----:R-:W-:-:S07]  /*6010*/  FFMA.FTZ R4, R155, R5, R186 ;  /* 0x000000059b047223 */ /* 0x001fce00000100ba */
        /* <DEDUP_REMOVED lines=10> */
[----:B------:R-:W-:-:S04]  /*60c0*/  FADD.FTZ R4, R164, R181 ;  /* 0x000000b5a4047221 */ /* 0x000fc80000010000 */
[----:B------:R-:W-:Y:S02]  /*60d0*/  FADD.FTZ R4, R165, R4 ;  /* 0x00000004a5047221 */ /* 0x000fe40000010000 */
[----:B------:R-:W2:Y:S01]  /*60e0*/  MUFU.EX2 R8, R8 ;  /* 0x0000000800087308 */ /* 0x000ea20000000800 */
[----:B0-----:R-:W-:-:S07]  /*60f0*/  FADD.FTZ R156, R154, R5 ;  /* 0x000000059a9c7221 */ /* 0x001fce0000010000 */
[----:B------:R-:W0:Y:S01]  /*6100*/  MUFU.EX2 R159, R159 ;  /* 0x0000009f009f7308 */ /* 0x000e220000000800 */
[----:B-1----:R-:W-:-:S07]  /*6110*/  FADD.FTZ R5, R175, R156 ;  /* 0x0000009caf057221 */ /* 0x002fce0000010000 */
[----:B------:R-:W1:Y:S08]  /*6120*/  MUFU.EX2 R157, R157 ;  /* 0x0000009d009d7308 */ /* 0x000e700000000800 */
[----:B------:R-:W3:Y:S08]  /*6130*/  MUFU.EX2 R183, R160 ;  /* 0x000000a000b77308 */ /* 0x000ef00000000800 */
[----:B------:R-:W4:Y:S08]  /*6140*/  MUFU.EX2 R184, R184 ;  /* 0x000000b800b87308 */ /* 0x000f300000000800 */
[----:B------:R5:W4:Y:S08]  /*6150*/  MUFU.EX2 R158, R161 ;  /* 0x000000a1009e7308 */ /* 0x000b300000000800 */
[----:B------:R-:W4:Y:S01]  /*6160*/  MUFU.EX2 R169, R169 ;  /* 0x000000a900a97308 */ /* 0x000f220000000800 */
[----:B-----5:R-:W-:-:S01]  /*6170*/  FADD.FTZ R161, R167, R4 ;  /* 0x00000004a7a17221 */ /* 0x020fc20000010000 */
[----:B--2---:R-:W-:-:S03]  /*6180*/  FADD.FTZ R4, R8, R5 ;  /* 0x0000000508047221 */ /* 0x004fc60000010000 */
[----:B------:R-:W-:Y:S01]  /*6190*/  FADD.FTZ R156, R182, R161 ;  /* 0x000000a1b69c7221 */ /* 0x000fe20000010000 */
[----:B0-----:R-:W-:-:S02]  /*61a0*/  FADD.FTZ R4, R159, R4 ;  /* 0x000000049f047221 */ /* 0x001fc40000010000 */
[----:B------:R-:W0:Y:S01]  /*61b0*/  MUFU.EX2 R162, R162 ;  /* 0x000000a200a27308 */ /* 0x000e220000000800 */
[----:B-1----:R-:W-:-:S01]  /*61c0*/  FADD.FTZ R5, R157, R156 ;  /* 0x0000009c9d057221 */ /* 0x002fc20000010000 */
[----:B---3--:R-:W-:-:S03]  /*61d0*/  FADD.FTZ R4, R183, R4 ;  /* 0x00000004b7047221 */ /* 0x008fc60000010000 */
[----:B----4-:R-:W-:Y:S01]  /*61e0*/  FADD.FTZ R156, R184, R5 ;  /* 0x00000005b89c7221 */ /* 0x010fe20000010000 */
[----:B------:R-:W-:-:S02]  /*61f0*/  FADD.FTZ R4, R158, R4 ;  /* 0x000000049e047221 */ /* 0x000fc40000010000 */
[----:B------:R-:W1:Y:S01]  /*6200*/  MUFU.EX2 R174, R174 ;  /* 0x000000ae00ae7308 */ /* 0x000e620000000800 */
[----:B------:R-:W-:-:S07]  /*6210*/  FADD.FTZ R5, R169, R156 ;  /* 0x0000009ca9057221 */ /* 0x000fce0000010000 */
        /* <DEDUP_REMOVED lines=8> */
[----:B-1----:R-:W-:-:S03]  /*62a0*/  FADD.FTZ R156, R181, R4 ;  /* 0x00000004b59c7221 */ /* 0x002fc60000010000 */
[----:B------:R-:W-:Y:S01]  /*62b0*/  FADD.FTZ R4, R172, R5 ;  /* 0x00000005ac047221 */ /* 0x000fe20000010000 */
[----:B--2---:R-:W-:-:S01]  /*62c0*/  FADD.FTZ R5, R160, R156 ;  /* 0x0000009ca0057221 */ /* 0x004fc20000010000 */
[----:B------:R-:W-:Y:S06]  /*62d0*/  @!P0 BRA `(.L_x_1019) ;  /* 0x0000000000048947 */ /* 0x000fec0003800000 */
[----:B------:R-:W-:Y:S01]  /*62e0*/  BPT.TRAP 0x1 ;  /* 0x000000040000795c */ /* 0x000fe20000300000 */
.L_x_1019:
        /* <DEDUP_REMOVED lines=24> */
[-C--:B------:R-:W-:Y:S01]  /*6470*/  FMUL.FTZ R36, R36, R178.reuse ;  /* 0x000000b224247220 */ /* 0x080fe20000410000 */
        /* <DEDUP_REMOVED lines=134> */
.L_x_1002:
[----:B------:R-:W0:Y:S01]  /*6ce0*/  LDC R12, c[0x0][0x9e4] ;  /* 0x00027900ff0c7b82 */ /* 0x000e220000000800 */
[----:B------:R-:W-:Y:S02]  /*6cf0*/  ULDC UR6, c[0x0][0x9dc] ;  /* 0x0002770000067ab9 */ /* 0x000fe40000000800 */
[----:B------:R-:W-:-:S05]  /*6d00*/  VIADD R9, R197, -UR6 ;  /* 0x80000006c5097c36 */ /* 0x000fca0008000000 */
[----:B------:R-:W-:Y:S02]  /*6d10*/  R2UR UR6, R9 ;  /* 0x00000000090672ca */ /* 0x000fe400000e0000 */
[----:B0-----:R-:W-:-:S13]  /*6d20*/  ISETP.GE.AND P6, PT, R12, 0x1, PT ;  /* 0x000000010c00780c */ /* 0x001fda0003fc6270 */
[----:B------:R-:W-:Y:S05]  /*6d30*/  @!P6 BRA `(.L_x_1021) ;  /* 0x000000000044e947 */ /* 0x000fea0003800000 */
        /* <DEDUP_REMOVED lines=9> */
.L_x_1022:
[----:B------:R-:W-:-:S13]  /*6dd0*/  ISETP.NE.AND P2, PT, R12, 0x1, PT ;  /* 0x000000010c00780c */ /* 0x000fda0003f45270 */
[----:B------:R-:W0:Y:S02]  /*6de0*/  @P2 LDC.64 R10, c[0x0][0x9e8] ;  /* 0x00027a00ff0a2b82 */ /* 0x000e240000000a00 */
[----:B0-----:R-:W-:-:S05]  /*6df0*/  @P2 IMAD.HI.U32 R10, R197, R10, RZ ;  /* 0x0000000ac50a2227 */ /* 0x001fca00078e00ff */
[----:B------:R-:W-:-:S07]  /*6e00*/  @P2 SHF.R.U32.HI R197, RZ, R11, R10 ;  /* 0x0000000bffc52219 */ /* 0x000fce000001160a */
.L_x_1023:
[----:B------:R-:W-:-:S05]  /*6e10*/  IMAD R197, R197, R12, RZ ;  /* 0x0000000cc5c57224 */ /* 0x000fca00078e02ff */
[----:B------:R-:W-:-:S13]  /*6e20*/  R2UR UR7, R197 ;  /* 0x00000000c50772ca */ /* 0x000fda00000e0000 */
[----:B------:R-:W-:-:S04]  /*6e30*/  UISETP.LT.AND UP0, UPT, UR6, UR7, UPT ;  /* 0x000000070600728c */ /* 0x000fc8000bf01270 */
[----:B------:R-:W-:-:S12]  /*6e40*/  USEL UR6, UR6, UR7, !UP0 ;  /* 0x0000000706067287 */ /* 0x000fd8000c000000 */
.L_x_1021:
        /* <DEDUP_REMOVED lines=11> */
[----:B------:R-:W-:Y:S01]  /*6f00*/  UMOV UR56, UR44 ;  /* 0x0000002c00387c82 */ /* 0x000fe20008000000 */
[----:B------:R-:W-:-:S05]  /*6f10*/  ULDC UR52, c[0x0][0x988] ;  /* 0x0002620000347ab9 */ /* 0x000fca0000000800 */
.L_x_1034:
[----:B------:R-:W-:Y:S01]  /*6f20*/  ISETP.NE.AND P3, PT, RZ, UR42, PT ;  /* 0x0000002aff007c0c */ /* 0x000fe2000bf65270 */
[----:B------:R-:W-:-:S04]  /*6f30*/  UISETP.NE.AND UP0, UPT, UR55, 0x1, UPT ;  /* 0x000000013700788c */ /* 0x000fc8000bf05270 */
[----:B------:R-:W-:-:S04]  /*6f40*/  USEL UR44, URZ, 0x1, UP0 ;  /* 0x000000013f2c7887 */ /* 0x000fc80008000000 */
[----:B------:R-:W-:-:S04]  /*6f50*/  ULOP3.LUT UR44, UR56, UR44, URZ, 0x3c, !UPT ;  /* 0x0000002c382c7292 */ /* 0x000fc8000f8e3c3f */
[----:B------:R-:W-:Y:S08]  /*6f60*/  @P3 BRA `(.L_x_1025) ;  /* 0x0000000000383947 */ /* 0x000ff00003800000 */
[----:B------:R-:W-:Y:S05]  /*6f70*/  @!P0 BRA `(.L_x_1026) ;  /* 0x0000000000048947 */ /* 0x000fea0003800000 */
[----:B------:R-:W-:Y:S01]  /*6f80*/  BPT.TRAP 0x1 ;  /* 0x000000040000795c */ /* 0x000fe20000300000 */
.L_x_1026:
[----:B------:R-:W-:Y:S01]  /*6f90*/  UIADD3 UR6, UR55, 0x1, URZ ;  /* 0x0000000137067890 */ /* 0x000fe2000fffe03f */
[----:B------:R-:W-:-:S03]  /*6fa0*/  IMAD.U32 R7, RZ, RZ, UR44 ;  /* 0x0000002cff077e24 */ /* 0x000fc6000f8e00ff */
[----:B------:R-:W-:Y:S02]  /*6fb0*/  UISETP.NE.AND UP0, UPT, UR6, 0x2, UPT ;  /* 0x000000020600788c */ /* 0x000fe4000bf05270 */
[----:B------:R-:W-:Y:S02]  /*6fc0*/  SHF.L.U32 R7, R7, 0x1f, RZ ;  /* 0x0000001f07077819 */ /* 0x000fe400000006ff */
[----:B------:R-:W-:-:S04]  /*6fd0*/  USEL UR6, UR6, URZ, UP0 ;  /* 0x0000003f06067287 */ /* 0x000fc80008000000 */
[----:B------:R-:W-:-:S09]  /*6fe0*/  ULEA UR6, UR6, UR41, 0x3 ;  /* 0x0000002906067291 */ /* 0x000fd2000f8e183f */
[----:B------:R0:W1:Y:S01]  /*6ff0*/  SYNCS.PHASECHK.TRANS64.TRYWAIT P2, [UR6+0x28430], R7 ;  /* 0x02843007ff0075a7 */ /* 0x0000620008040146 */
[----:B------:R-:W-:Y:S05]  /*7000*/  @!P0 BRA `(.L_x_1027) ;  /* 0x0000000000048947 */ /* 0x000fea0003800000 */
[----:B------:R-:W-:Y:S01]  /*7010*/  BPT.TRAP 0x1 ;  /* 0x000000040000795c */ /* 0x000fe20000300000 */
.L_x_1027:
[----:B-1----:R-:W-:Y:S05]  /*7020*/  @P2 BRA `(.L_x_1025) ;  /* 0x0000000000082947 */ /* 0x002fea0003800000 */
[----:B------:R-:W1:Y:S02]  /*7030*/  SYNCS.PHASECHK.TRANS64.TRYWAIT P2, [UR6+0x28430], R7 ;  /* 0x02843007ff0075a7 */ /* 0x000e640008040146 */
[----:B-1----:R-:W-:Y:S05]  /*7040*/  @!P2 BRA `(.L_x_1028) ;  /* 0x000000dc0028a947 */ /* 0x002fea0003800000 */
.L_x_1025:
[----:B-1----:R-:W1:Y:S01]  /*7050*/  S2R R8, SR_TID.X ;  /* 0x0000000000087919 */ /* 0x002e620000002100 */
        /* <DEDUP_REMOVED lines=14> */
[----:B------:R-:W-:Y:S02]  /*7140*/  UIADD3 UR14, UR34, 0x6, URZ ;  /* 0x00000006220e7890 */ /* 0x000fe4000fffe03f */
[----:B------:R-:W-:-:S02]  /*7150*/  UIADD3 UR18, UR34, 0x200, URZ ;  /* 0x0000020022127890 */ /* 0x000fc4000fffe03f */
[----:B------:R-:W-:Y:S02]  /*7160*/  UIADD3 UR22, UR34, 0x202, URZ ;  /* 0x0000020222167890 */ /* 0x000fe4000fffe03f */
[----:B------:R-:W-:Y:S02]  /*7170*/  UIADD3 UR26, UR34, 0x204, URZ ;  /* 0x00000204221a7890 */ /* 0x000fe4000fffe03f */
[----:B------:R-:W-:Y:S01]  /*7180*/  UIADD3 UR30, UR34, 0x206, URZ ;  /* 0x00000206221e7890 */ /* 0x000fe2000fffe03f */
[----:B-1----:R-:W-:-:S05]  /*7190*/  SHF.R.U32.HI R8, RZ, 0x7, R8 ;  /* 0x00000007ff087819 */ /* 0x002fca0000011608 */
[----:B0-----:R-:W-:-:S05]  /*71a0*/  VIADD R7, R8, 0x8 ;  /* 0x0000000808077836 */ /* 0x001fca0000000000 */
        /* <DEDUP_REMOVED lines=28> */
.L_x_1030:
[----:B------:R-:W-:Y:S01]  /*7370*/  ULEA UR6, UR55, UR41, 0x3 ;  /* 0x0000002937067291 */ /* 0x000fe2000f8e183f */
[----:B------:R-:W-:-:S05]  /*7380*/  IMAD.U32 R7, RZ, RZ, UR56 ;  /* 0x00000038ff077e24 */ /* 0x000fca000f8e00ff */
[----:B------:R-:W-:-:S04]  /*7390*/  SHF.L.U32 R7, R7, 0x1f, RZ ;  /* 0x0000001f07077819 */ /* 0x000fc800000006ff */
[----:B------:R0:W1:Y:S01]  /*73a0*/  SYNCS.PHASECHK.TRANS64.TRYWAIT P2, [UR6+0x28450], R7 ;  /* 0x02845007ff0075a7 */ /* 0x0000620008040146 */
[----:B------:R-:W-:Y:S05]  /*73b0*/  @!P0 BRA `(.L_x_1031) ;  /* 0x0000000000048947 */ /* 0x000fea0003800000 */
[----:B------:R-:W-:Y:S01]  /*73c0*/  BPT.TRAP 0x1 ;  /* 0x000000040000795c */ /* 0x000fe20000300000 */
.L_x_1031:
[----:B-1----:R-:W-:Y:S05]  /*73d0*/  @P2 BRA `(.L_x_1029) ;  /* 0x0000000000082947 */ /* 0x002fea0003800000 */
[----:B------:R-:W1:Y:S02]  /*73e0*/  SYNCS.PHASECHK.TRANS64.TRYWAIT P2, [UR6+0x28450], R7 ;  /* 0x02845007ff0075a7 */ /* 0x000e640008040146 */
[----:B-1----:R-:W-:Y:S05]  /*73f0*/  @!P2 BRA `(.L_x_1032) ;  /* 0x000000d80054a947 */ /* 0x002fea0003800000 */
.L_x_1029:
        /* <DEDUP_REMOVED lines=9> */
[----:B------:R-:W0:Y:S01]  /*7490*/  MUFU.TANH R21, R21 ;  /* 0x0000001500157308 */ /* 0x000e220000002400 */
        /* <DEDUP_REMOVED lines=16> */
[----:B------:R-:W3:Y:S01]  /*75a0*/  MUFU.TANH R152, R152 ;  /* 0x0000009800987308 */ /* 0x000ee20000002400 */
[----:B01----:R-:W-:Y:S01]  /*75b0*/  FMNMX.FTZ R7, R21, R14, !PT ;  /* 0x0000000e15077209 */ /* 0x003fe20007810000 */
[C---:B------:R-:W-:Y:S01]  /*75c0*/  FMUL.FTZ R164, R0.reuse, R165 ;  /* 0x000000a500a47220 */ /* 0x040fe20000410000 */
[C---:B------:R-:W-:Y:S01]  /*75d0*/  FMUL.FTZ R161, R0.reuse, R174 ;  /* 0x000000ae00a17220 */ /* 0x040fe20000410000 */
[C---:B------:R-:W-:Y:S01]  /*75e0*/  FMUL.FTZ R154, R0.reuse, R167 ;  /* 0x000000a7009a7220 */ /* 0x040fe20000410000 */
[C---:B------:R-:W-:Y:S01]  /*75f0*/  FMUL.FTZ R165, R0.reuse, R168 ;  /* 0x000000a800a57220 */ /* 0x040fe20000410000 */
[C---:B------:R-:W-:Y:S01]  /*7600*/  FMUL.FTZ R157, R0.reuse, R170 ;  /* 0x000000aa009d7220 */ /* 0x040fe20000410000 */
[C---:B------:R-:W-:Y:S01]  /*7610*/  FMUL.FTZ R158, R0.reuse, R171 ;  /* 0x000000ab009e7220 */ /* 0x040fe20000410000 */
[----:B------:R-:W0:Y:S01]  /*7620*/  MUFU.TANH R10, R10 ;  /* 0x0000000a000a7308 */ /* 0x000e220000002400 */
[----:B--2---:R-:W-:Y:S01]  /*7630*/  FMNMX.FTZ R173, R9, R15, !PT ;  /* 0x0000000f09ad7209 */ /* 0x004fe20007810000 */
[C---:B------:R-:W-:Y:S01]  /*7640*/  FMUL.FTZ R171, R0.reuse, R176 ;  /* 0x000000b000ab7220 */ /* 0x040fe20000410000 */
[C---:B------:R-:W-:Y:S01]  /*7650*/  FMUL.FTZ R168, R0.reuse, R172 ;  /* 0x000000ac00a87220 */ /* 0x040fe20000410000 */
[C---:B------:R-:W-:Y:S01]  /*7660*/  FMUL.FTZ R163, R0.reuse, R175 ;  /* 0x000000af00a37220 */ /* 0x040fe20000410000 */
[C---:B------:R-:W-:Y:S01]  /*7670*/  FMUL.FTZ R167, R0.reuse, R178 ;  /* 0x000000b200a77220 */ /* 0x040fe20000410000 */
[C---:B------:R-:W-:Y:S01]  /*7680*/  FMUL.FTZ R172, R0.reuse, R177 ;  /* 0x000000b100ac7220 */ /* 0x040fe20000410000 */
[----:B------:R-:W-:Y:S01]  /*7690*/  FMUL.FTZ R170, R0, R179 ;  /* 0x000000b300aa7220 */ /* 0x000fe20000410000 */
[----:B------:R-:W1:Y:S01]  /*76a0*/  MUFU.TANH R155, R155 ;  /* 0x0000009b009b7308 */ /* 0x000e620000002400 */
[----:B---3--:R-:W-:Y:S01]  /*76b0*/  FMNMX.FTZ R8, R152, R7, !PT ;  /* 0x0000000798087209 */ /* 0x008fe20007810000 */
[----:B------:R-:W-:Y:S01]  /*76c0*/  UIADD3 UR6, UR6, 0x2, URZ ;  /* 0x0000000206067890 */ /* 0x000fe2000fffe03f */
[----:B------:R-:W2:Y:S01]  /*76d0*/  S2R R197, SR_TID.X ;  /* 0x0000000000c57919 */ /* 0x000ea20000002100 */
[----:B------:R-:W-:Y:S01]  /*76e0*/  UMOV UR7, 0x80000020 ;  /* 0x8000002000077882 */ /* 0x000fe20000000000 */
[----:B------:R-:W-:-:S03]  /*76f0*/  UMOV UR10, UR52 ;  /* 0x00000034000a7c82 */ /* 0x000fc60008000000 */
[----:B------:R-:W3:Y:S01]  /*7700*/  MUFU.TANH R11, R11 ;  /* 0x0000000b000b7308 */ /* 0x000ee20000002400 */
[----:B0-----:R-:W-:-:S07]  /*7710*/  FMNMX.FTZ R174, R10, R173, !PT ;  /* 0x000000ad0aae7209 */ /* 0x001fce0007810000 */
[----:B------:R-:W0:Y:S01]  /*7720*/  MUFU.TANH R156, R156 ;  /* 0x0000009c009c7308 */ /* 0x000e220000002400 */
[----:B-1----:R-:W-:-:S07]  /*7730*/  FMNMX.FTZ R7, R155, R8, !PT ;  /* 0x000000089b077209 */ /* 0x002fce0007810000 */
[----:B------:R-:W1:Y:S01]  /*7740*/  MUFU.TANH R12, R12 ;  /* 0x0000000c000c7308 */ /* 0x000e620000002400 */
[----:B---3--:R-:W-:Y:S01]  /*7750*/  FMNMX.FTZ R173, R11, R174, !PT ;  /* 0x000000ae0bad7209 */ /* 0x008fe20007810000 */
[----:B------:R-:W-:-:S06]  /*7760*/  FMUL.FTZ R174, R0, R180 ;  /* 0x000000b400ae7220 */ /* 0x000fcc0000410000 */
[----:B------:R-:W3:Y:S01]  /*7770*/  MUFU.TANH R159, R159 ;  /* 0x0000009f009f7308 */ /* 0x000ee20000002400 */
[----:B0-----:R-:W-:Y:S02]  /*7780*/  FMNMX.FTZ R8, R156, R7, !PT ;  /* 0x000000079c087209 */ /* 0x001fe40007810000 */
[----:B--2---:R-:W-:-:S05]  /*7790*/  SHF.R.U32.HI R197, RZ, 0x7, R197 ;  /* 0x00000007ffc57819 */ /* 0x004fca00000116c5 */
[----:B------:R-:W0:Y:S01]  /*77a0*/  MUFU.TANH R13, R13 ;  /* 0x0000000d000d7308 */ /* 0x000e220000002400 */
[----:B-1----:R-:W-:-:S07]  /*77b0*/  FMNMX.FTZ R176, R12, R173, !PT ;  /* 0x000000ad0cb07209 */ /* 0x002fce0007810000 */
[----:B------:R-:W1:Y:S01]  /*77c0*/  MUFU.TANH R160, R160 ;  /* 0x000000a000a07308 */ /* 0x000e620000002400 */
[----:B---3--:R-:W-:-:S07]  /*77d0*/  FMNMX.FTZ R7, R159, R8, !PT ;  /* 0x000000089f077209 */ /* 0x008fce0007810000 */
        /* <DEDUP_REMOVED lines=15> */
[----:B------:R-:W-:Y:S01]  /*78d0*/  FMUL.FTZ R173, R0, R182 ;  /* 0x000000b600ad7220 */ /* 0x000fe20000410000 */
[----:B------:R-:W-:-:S05]  /*78e0*/  IMAD.U32 R182, RZ, RZ, UR10 ;  /* 0x0000000affb67e24 */ /* 0x000fca000f8e00ff */
        /* <DEDUP_REMOVED lines=28> */
[----:B--2---:R-:W-:Y:S02]  /*7ab0*/  FMNMX.FTZ R8, R173, R8, !PT ;  /* 0x00000008ad087209 */ /* 0x004fe40007810000 */
[----:B0-----:R-:W-:Y:S02]  /*7ac0*/  FMNMX.FTZ R177, R176, R7, !PT ;  /* 0x00000007b0b17209 */ /* 0x001fe40007810000 */
[----:B-1----:R-:W-:-:S03]  /*7ad0*/  FMNMX.FTZ R178, R175, R8, !PT ;  /* 0x00000008afb27209 */ /* 0x002fc60007810000 */
[----:B------:R-:W0:Y:S04]  /*7ae0*/  SHFL.BFLY PT, R8, R177, 0x2, 0x1f ;  /* 0x0c401f00b1087f89 */ /* 0x000e2800000e0000 */
[----:B------:R-:W1:Y:S01]  /*7af0*/  SHFL.BFLY PT, R7, R178, 0x2, 0x1f ;  /* 0x0c401f00b2077f89 */ /* 0x000e6200000e0000 */
[----:B------:R-:W-:Y:S02]  /*7b00*/  WARPGROUP.DEPBAR.LE gsb0, 0x0 ;  /* 0x00008000000079c5 */ /* 0x000fe40000010000 */
[----:B------:R-:W-:Y:S01]  /*7b10*/  WARPGROUP.ARRIVE ;  /* 0x00000000000079c5 */ /* 0x000fe20000000000 */
[----:B0-----:R-:W-:-:S05]  /*7b20*/  FMNMX.FTZ R179, R177, R8, !PT ;  /* 0x00000008b1b37209 */ /* 0x001fca0007810000 */
[----:B------:R-:W-:Y:S01]  /*7b30*/  QGMMA.64x256x32.F32.E4M3.E4M3 R24, R184, gdesc[UR4], R24, gsb0 ;  /* 0x03e00004b8187df3 */ /* 0x000fe20008000818 */
[----:B-1----:R-:W-:Y:S01]  /*7b40*/  FMNMX.FTZ R180, R178, R7, !PT ;  /* 0x00000007b2b47209 */ /* 0x002fe20007810000 */
[----:B------:R-:W0:Y:S04]  /*7b50*/  SHFL.BFLY PT, R8, R179, 0x1, 0x1f ;  /* 0x0c201f00b3087f89 */ /* 0x000e2800000e0000 */
[----:B------:R-:W1:Y:S01]  /*7b60*/  SHFL.BFLY PT, R181, R180, 0x1, 0x1f ;  /* 0x0c201f00b4b57f89 */ /* 0x000e6200000e0000 */
[----:B0-----:R-:W-:Y:S02]  /*7b70*/  FMNMX.FTZ R7, R179, R8, !PT ;  /* 0x00000008b3077209 */ /* 0x001fe40007810000 */
[----:B-1----:R-:W-:-:S03]  /*7b80*/  FMNMX.FTZ R8, R180, R181, !PT ;  /* 0x000000b5b4087209 */ /* 0x002fc60007810000 */
[C---:B------:R-:W-:Y:S01]  /*7b90*/  FADD.FTZ R14, -R7.reuse, R14 ;  /* 0x0000000e070e7221 */ /* 0x040fe20000010100 */
[----:B------:R-:W-:-:S01]  /*7ba0*/  FFMA.FTZ R179, R7, R182, -8 ;  /* 0xc100000007b37423 */ /* 0x000fc200000100b6 */
[----:B------:R-:W-:Y:S02]  /*7bb0*/  IMAD.U32 R181, RZ, RZ, UR10 ;  /* 0x0000000affb57e24 */ /* 0x000fe4000f8e00ff */
[----:B------:R-:W-:Y:S01]  /*7bc0*/  FMUL.FTZ R177, R14, UR10 ;  /* 0x0000000a0eb17c20 */ /* 0x000fe20008410000 */
[----:B------:R-:W-:Y:S01]  /*7bd0*/  FADD.FTZ R14, -R8, R15 ;  /* 0x0000000f080e7221 */ /* 0x000fe20000010100 */
[----:B------:R-:W-:-:S01]  /*7be0*/  FFMA.FTZ R178, R21, UR10, -R179 ;  /* 0x0000000a15b27c23 */ /* 0x000fc200080108b3 */
[--C-:B------:R-:W-:Y:S01]  /*7bf0*/  FFMA.FTZ R21, R152, UR10, -R179.reuse ;  /* 0x0000000a98157c23 */ /* 0x100fe200080108b3 */
        /* <DEDUP_REMOVED lines=8> */
[----:B------:R-:W1:Y:S01]  /*7c80*/  MUFU.EX2 R178, R178 ;  /* 0x000000b200b27308 */ /* 0x000e620000000800 */
[----:B0-----:R-:W-:-:S01]  /*7c90*/  FFMA.FTZ R177, R164, UR10, -R179 ;  /* 0x0000000aa4b17c23 */ /* 0x001fc200080108b3 */
[--C-:B------:R-:W-:Y:S01]  /*7ca0*/  FFMA.FTZ R164, R168, UR10, -R179.reuse ;  /* 0x0000000aa8a47c23 */ /* 0x100fe200080108b3 */
[----:B------:R-:W-:-:S01]  /*7cb0*/  FFMA.FTZ R168, R174, UR10, -R179 ;  /* 0x0000000aaea87c23 */ /* 0x000fc200080108b3 */
[----:B------:R-:W-:Y:S01]  /*7cc0*/  FFMA.FTZ R174, R8, R181, -8 ;  /* 0xc100000008ae7423 */ /* 0x000fe200000100b5 */
        /* <DEDUP_REMOVED lines=12> */
[----:B-1----:R-:W-:-:S01]  /*7d90*/  FFMA.FTZ R4, R15, R4, R178 ;  /* 0x000000040f047223 */ /* 0x002fc200000100b2 */
[----:B------:R-:W0:Y:S01]  /*7da0*/  MUFU.EX2 R9, R9 ;  /* 0x0000000900097308 */ /* 0x000e220000000800 */
[----:B------:R-:W-:-:S01]  /*7db0*/  FFMA.FTZ R154, R154, UR10, -R174 ;  /* 0x0000000a9a9a7c23 */ /* 0x000fc200080108ae */
[--C-:B------:R-:W-:Y:S01]  /*7dc0*/  FFMA.FTZ R20, R158, UR10, -R174.reuse ;  /* 0x0000000a9e147c23 */ /* 0x100fe200080108ae */
[----:B------:R-:W-:-:S01]  /*7dd0*/  FFMA.FTZ R161, R161, UR10, -R174 ;  /* 0x0000000aa1a17c23 */ /* 0x000fc200080108ae */
[----:B------:R-:W-:Y:S01]  /*7de0*/  FFMA.FTZ R169, R169, UR10, -R179 ;  /* 0x0000000aa9a97c23 */ /* 0x000fe200080108b3 */
[----:B------:R-:W-:-:S01]  /*7df0*/  FFMA.FTZ R163, R163, UR10, -R174 ;  /* 0x0000000aa3a37c23 */ /* 0x000fc200080108ae */
[----:B------:R-:W-:Y:S01]  /*7e00*/  FFMA.FTZ R179, R176, UR10, -R179 ;  /* 0x0000000ab0b37c23 */ /* 0x000fe200080108b3 */
[----:B------:R-:W-:-:S01]  /*7e10*/  FFMA.FTZ R167, R167, UR10, -R174 ;  /* 0x0000000aa7a77c23 */ /* 0x000fc200080108ae */
[----:B------:R-:W1:Y:S01]  /*7e20*/  MUFU.EX2 R21, R21 ;  /* 0x0000001500157308 */ /* 0x000e620000000800 */
[----:B------:R-:W-:-:S02]  /*7e30*/  IMAD.U32 R182, RZ, RZ, UR54 ;  /* 0x00000036ffb67e24 */ /* 0x000fc4000f8e00ff */
[--C-:B------:R-:W-:Y:S01]  /*7e40*/  FFMA.FTZ R170, R170, UR10, -R174.reuse ;  /* 0x0000000aaaaa7c23 */ /* 0x100fe200080108ae */
[----:B------:R-:W-:-:S01]  /*7e50*/  FFMA.FTZ R173, R173, UR10, -R174 ;  /* 0x0000000aadad7c23 */ /* 0x000fc200080108ae */
[----:B------:R-:W-:-:S03]  /*7e60*/  FFMA.FTZ R174, R175, UR10, -R174 ;  /* 0x0000000aafae7c23 */ /* 0x000fc600080108ae */
        /* <DEDUP_REMOVED lines=36> */
[----:B------:R2:W3:Y:S01]  /*80b0*/  MUFU.EX2 R176, R161 ;  /* 0x000000a100b07308 */ /* 0x0004e20000000800 */
[----:B0-----:R-:W-:-:S07]  /*80c0*/  FADD.FTZ R5, R20, R5 ;  /* 0x0000000514057221 */ /* 0x001fce0000010000 */
[----:B------:R-:W0:Y:S01]  /*80d0*/  MUFU.EX2 R169, R169 ;  /* 0x000000a900a97308 */ /* 0x000e220000000800 */
[----:B-1----:R-:W-:-:S01]  /*80e0*/  FADD.FTZ R158, R164, R157 ;  /* 0x0000009da49e7221 */ /* 0x002fc20000010000 */
[----:B--2---:R-:W-:-:S06]  /*80f0*/  IADD3 R161, -R197, 0xb, RZ ;  /* 0x0000000bc5a17810 */ /* 0x004fcc0007ffe1ff */
[----:B------:R-:W1:Y:S01]  /*8100*/  MUFU.EX2 R163, R163 ;  /* 0x000000a300a37308 */ /* 0x000e620000000800 */
[----:B---3--:R-:W-:-:S07]  /*8110*/  FADD.FTZ R5, R176, R5 ;  /* 0x00000005b0057221 */ /* 0x008fce0000010000 */
[----:B------:R-:W-:Y:S01]  /*8120*/  MUFU.EX2 R166, R166 ;  /* 0x000000a600a67308 */ /* 0x000fe20000000800 */
[----:B0-----:R-:W-:-:S07]  /*8130*/  FADD.FTZ R157, R169, R158 ;  /* 0x0000009ea99d7221 */ /* 0x001fce0000010000 */
[----:B------:R0:W2:Y:S01]  /*8140*/  MUFU.EX2 R180, R167 ;  /* 0x000000a700b47308 */ /* 0x0000a20000000800 */
[----:B-1----:R-:W-:-:S07]  /*8150*/  FADD.FTZ R5, R163, R5 ;  /* 0x00000005a3057221 */ /* 0x002fce0000010000 */
[----:B------:R-:W-:Y:S01]  /*8160*/  MUFU.EX2 R171, R171 ;  /* 0x000000ab00ab7308 */ /* 0x000fe20000000800 */
[----:B0-----:R-:W-:Y:S01]  /*8170*/  @!P1 LEA R167, R182, UR41, 0x3 ;  /* 0x00000029b6a79c11 */ /* 0x001fe2000f8e18ff */
[----:B------:R-:W-:-:S04]  /*8180*/  WARPGROUP.DEPBAR.LE gsb0, 0x0 ;  /* 0x00008000000079c5 */ /* 0x000fc80000010000 */
[----:B------:R-:W-:Y:S02]  /*8190*/  @!P1 VIADD R4, R167, 0x28440 ;  /* 0x00028440a7049836 */ /* 0x000fe40000000000 */
[----:B------:R-:W0:Y:S01]  /*81a0*/  MUFU.EX2 R170, R170 ;  /* 0x000000aa00aa7308 */ /* 0x000e220000000800 */
[----:B--2---:R-:W-:-:S02]  /*81b0*/  FADD.FTZ R5, R180, R5 ;  /* 0x00000005b4057221 */ /* 0x004fc40000010000 */
[----:B------:R-:W-:Y:S01]  /*81c0*/  @!P1 PRMT R4, RZ, 0x654, R4 ;  /* 0x00000654ff049816 */ /* 0x000fe20000000004 */
[----:B------:R1:W-:Y:S06]  /*81d0*/  BAR.ARV R161, 0x100 ;  /* 0x000400a10000751d */ /* 0x0003ec0000002000 */
[----:B------:R-:W2:Y:S01]  /*81e0*/  MUFU.EX2 R168, R168 ;  /* 0x000000a800a87308 */ /* 0x000ea20000000800 */
[----:B------:R3:W-:Y:S01]  /*81f0*/  @!P1 SYNCS.ARRIVE.TRANS64.RED.A1T0 RZ, [R4+URZ], RZ ;  /* 0x000000ff04ff99a7 */ /* 0x0007e2000810043f */
[----:B0-----:R-:W-:-:S06]  /*8200*/  FADD.FTZ R5, R170, R5 ;  /* 0x00000005aa057221 */ /* 0x001fcc0000010000 */
[----:B------:R-:W0:Y:S01]  /*8210*/  MUFU.EX2 R182, R173 ;  /* 0x000000ad00b67308 */ /* 0x000e220000000800 */
[----:B---3--:R-:W-:-:S04]  /*8220*/  FADD.FTZ R4, R166, R157 ;  /* 0x0000009da6047221 */ /* 0x008fc80000010000 */
[----:B------:R-:W-:-:S03]  /*8230*/  FADD.FTZ R157, R171, R4 ;  /* 0x00000004ab9d7221 */ /* 0x000fc60000010000 */
[----:B------:R-:W3:Y:S01]  /*8240*/  MUFU.EX2 R179, R179 ;  /* 0x000000b300b37308 */ /* 0x000ee20000000800 */
[----:B--2---:R-:W-:-:S07]  /*8250*/  FADD.FTZ R4, R168, R157 ;  /* 0x0000009da8047221 */ /* 0x004fce0000010000 */
[----:B------:R-:W2:Y:S01]  /*8260*/  MUFU.EX2 R174, R174 ;  /* 0x000000ae00ae7308 */ /* 0x000ea20000000800 */
[----:B0-----:R-:W-:-:S01]  /*8270*/  FADD.FTZ R5, R182, R5 ;  /* 0x00000005b6057221 */ /* 0x001fc20000010000 */
[----:B---3--:R-:W-:-:S03]  /*8280*/  FADD.FTZ R4, R179, R4 ;  /* 0x00000004b3047221 */ /* 0x008fc60000010000 */
[----:B--2---:R-:W-:Y:S01]  /*8290*/  FADD.FTZ R5, R174, R5 ;  /* 0x00000005ae057221 */ /* 0x004fe20000010000 */
[----:B-1----:R-:W-:Y:S06]  /*82a0*/  @!P0 BRA `(.L_x_1033) ;  /* 0x0000000000048947 */ /* 0x002fec0003800000 */
[----:B------:R-:W-:Y:S01]  /*82b0*/  BPT.TRAP 0x1 ;  /* 0x000000040000795c */ /* 0x000fe20000300000 */
.L_x_1033:
        /* <DEDUP_REMOVED lines=156> */
.L_x_1024:
[----:B------:R-:W-:-:S13]  /*8c80*/  ISETP.GE.AND P2, PT, R6, UR38, PT ;  /* 0x0000002606007c0c */ /* 0x000fda000bf46270 */
[----:B------:R-:W-:Y:S05]  /*8c90*/  @!P2 BRA `(.L_x_1035) ;  /* 0x000000280004a947 */ /* 0x000fea0003800000 */
[----:B------:R-:W-:Y:S01]  /*8ca0*/  IMAD.IADD R14, R16, 0x1, -R17 ;  /* 0x00000001100e7824 */ /* 0x000fe200078e0a11 */
[----:B------:R-:W-:Y:S01]  /*8cb0*/  UMOV UR56, UR52 ;  /* 0x0000003400387c82 */ /* 0x000fe20008000000 */
[----:B------:R-:W-:Y:S01]  /*8cc0*/  IMAD.MOV.U32 R12, RZ, RZ, R8 ;  /* 0x000000ffff0c7224 */ /* 0x000fe200078e0008 */
[----:B------:R-:W-:Y:S01]  /*8cd0*/  UMOV UR57, UR44 ;  /* 0x0000002c00397c82 */ /* 0x000fe20008000000 */
[----:B------:R-:W-:Y:S01]  /*8ce0*/  IMAD.MOV.U32 R10, RZ, RZ, R7 ;  /* 0x000000ffff0a7224 */ /* 0x000fe200078e0007 */
[C-C-:B------:R-:W-:Y:S01]  /*8cf0*/  IADD3 R13, R14.reuse, 0x8, R3.reuse ;  /* 0x000000080e0d7810 */ /* 0x140fe20007ffe003 */
[----:B------:R-:W-:Y:S01]  /*8d00*/  IMAD.IADD R11, R14, 0x1, R3 ;  /* 0x000000010e0b7824 */ /* 0x000fe200078e0203 */
[----:B------:R-:W-:Y:S01]  /*8d10*/  ULDC UR53, c[0x0][0x9e4] ;  /* 0x0002790000357ab9 */ /* 0x000fe20000000800 */
[----:B------:R-:W-:Y:S01]  /*8d20*/  ULDC UR52, c[0x0][0x988] ;  /* 0x0002620000347ab9 */ /* 0x000fe20000000800 */
[----:B------:R-:W-:Y:S01]  /*8d30*/  LOP3.LUT R9, RZ, R13, RZ, 0x33, !PT ;  /* 0x0000000dff097212 */ /* 0x000fe200078e33ff */
[----:B------:R-:W-:-:S06]  /*8d40*/  ULDC UR54, c[0x0][0x9e0] ;  /* 0x0002780000367ab9 */ /* 0x000fcc0000000800 */
.L_x_1053:
[----:B------:R-:W-:Y:S01]  /*8d50*/  ISETP.NE.AND P3, PT, RZ, UR42, PT ;  /* 0x0000002aff007c0c */ /* 0x000fe2000bf65270 */
[----:B------:R-:W-:-:S04]  /*8d60*/  UISETP.NE.AND UP0, UPT, UR56, 0x1, UPT ;  /* 0x000000013800788c */ /* 0x000fc8000bf05270 */
[----:B------:R-:W-:-:S04]  /*8d70*/  USEL UR44, URZ, 0x1, UP0 ;  /* 0x000000013f2c7887 */ /* 0x000fc80008000000 */
[----:B------:R-:W-:-:S04]  /*8d80*/  ULOP3.LUT UR44, UR57, UR44, URZ, 0x3c, !UPT ;  /* 0x0000002c392c7292 */ /* 0x000fc8000f8e3c3f */
[----:B------:R-:W-:Y:S08]  /*8d90*/  @P3 BRA `(.L_x_1036) ;  /* 0x0000000000383947 */ /* 0x000ff00003800000 */
[----:B------:R-:W-:Y:S05]  /*8da0*/  @!P0 BRA `(.L_x_1037) ;  /* 0x0000000000048947 */ /* 0x000fea0003800000 */
[----:B------:R-:W-:Y:S01]  /*8db0*/  BPT.TRAP 0x1 ;  /* 0x000000040000795c */ /* 0x000fe20000300000 */
.L_x_1037:
        /* <DEDUP_REMOVED lines=9> */
.L_x_1038:
[----:B-1----:R-:W-:Y:S05]  /*8e50*/  @P2 BRA `(.L_x_1036) ;  /* 0x0000000000082947 */ /* 0x002fea0003800000 */
[----:B------:R-:W1:Y:S02]  /*8e60*/  SYNCS.PHASECHK.TRANS64.TRYWAIT P2, [UR6+0x28430], R7 ;  /* 0x02843007ff0075a7 */ /* 0x000e640008040146 */
[----:B-1----:R-:W-:Y:S05]  /*8e70*/  @!P2 BRA `(.L_x_1039) ;  /* 0x000000bc00cca947 */ /* 0x002fea0003800000 */
.L_x_1036:
        /* <DEDUP_REMOVED lines=50> */
.L_x_1041:
[----:B------:R-:W-:Y:S01]  /*91a0*/  ULEA UR6, UR56, UR41, 0x3 ;  /* 0x0000002938067291 */ /* 0x000fe2000f8e183f */
[----:B------:R-:W-:-:S05]  /*91b0*/  IMAD.U32 R7, RZ, RZ, UR57 ;  /* 0x00000039ff077e24 */ /* 0x000fca000f8e00ff */
[----:B------:R-:W-:-:S04]  /*91c0*/  SHF.L.U32 R7, R7, 0x1f, RZ ;  /* 0x0000001f07077819 */ /* 0x000fc800000006ff */
[----:B------:R0:W1:Y:S01]  /*91d0*/  SYNCS.PHASECHK.TRANS64.TRYWAIT P2, [UR6+0x28450], R7 ;  /* 0x02845007ff0075a7 */ /* 0x0000620008040146 */
[----:B------:R-:W-:Y:S05]  /*91e0*/  @!P0 BRA `(.L_x_1042) ;  /* 0x0000000000048947 */ /* 0x000fea0003800000 */
[----:B------:R-:W-:Y:S01]  /*91f0*/  BPT.TRAP 0x1 ;  /* 0x000000040000795c */ /* 0x000fe20000300000 */
.L_x_1042:
[----:B-1----:R-:W-:Y:S05]  /*9200*/  @P2 BRA `(.L_x_1040) ;  /* 0x0000000000082947 */ /* 0x002fea0003800000 */
[----:B------:R-:W1:Y:S02]  /*9210*/  SYNCS.PHASECHK.TRANS64.TRYWAIT P2, [UR6+0x28450], R7 ;  /* 0x02845007ff0075a7 */ /* 0x000e640008040146 */
[----:B-1----:R-:W-:Y:S05]  /*9220*/  @!P2 BRA `(.L_x_1043) ;  /* 0x000000b800f8a947 */ /* 0x002fea0003800000 */
.L_x_1040:
[----:B------:R-:W-:Y:S01]  /*9230*/  UIADD3 UR6, UR41, 0x8000, URZ ;  /* 0x0000800029067890 */ /* 0x000fe2000fffe03f */
[----:B------:R-:W-:Y:S01]  /*9240*/  WARPGROUP.ARRIVE ;  /* 0x00000000000079c5 */ /* 0x000fe20000000000 */
[----:B------:R-:W-:-:S05]  /*9250*/  UMOV UR7, 0x80000020 ;  /* 0x8000002000077882 */ /* 0x000fca0000000000 */
[----:B------:R-:W2:Y:S01]  /*9260*/  S2R R197, SR_TID.X ;  /* 0x0000000000c57919 */ /* 0x000ea20000002100 */
[----:B------:R-:W-:Y:S01]  /*9270*/  USHF.R.U32.HI UR6, URZ, 0x4, UR6 ;  /* 0x000000043f067899 */ /* 0x000fe20008011606 */
[C---:B------:R-:W-:Y:S01]  /*9280*/  FMUL.FTZ R14, R0.reuse, R153 ;  /* 0x00000099000e7220 */ /* 0x040fe20000410000 */
[C---:B------:R-:W-:Y:S01]  /*9290*/  FMUL.FTZ R153, R0.reuse, R162 ;  /* 0x000000a200997220 */ /* 0x040fe20000410000 */
[----:B------:R-:W-:Y:S01]  /*92a0*/  FMUL.FTZ R162, R0, R179 ;  /* 0x000000b300a27220 */ /* 0x000fe20000410000 */
[----:B------:R-:W-:Y:S01]  /*92b0*/  ULOP3.LUT UR6, UR6, 0x3fff, URZ, 0xc0, !UPT ;  /* 0x00003fff06067892 */ /* 0x000fe2000f8ec03f */
[----:B------:R-:W-:Y:S02]  /*92c0*/  IMAD.SHL.U32 R179, R6, 0x40, RZ ;  /* 0x0000004006b37824 */ /* 0x000fe400078e00ff */
[C---:B01----:R-:W-:Y:S01]  /*92d0*/  FMUL.FTZ R7, R0.reuse, R152 ;  /* 0x0000009800077220 */ /* 0x043fe20000410000 */
[C---:B------:R-:W-:Y:S01]  /*92e0*/  FMUL.FTZ R8, R0.reuse, R154 ;  /* 0x0000009a00087220 */ /* 0x040fe20000410000 */
[----:B------:R-:W-:Y:S01]  /*92f0*/  ULOP3.LUT UR6, UR6, 0x10000, URZ, 0xfc, !UPT ;  /* 0x0001000006067892 */ /* 0x000fe2000f8efc3f */
[C---:B------:R-:W-:Y:S01]  /*9300*/  FMUL.FTZ R20, R0.reuse, R155 ;  /* 0x0000009b00147220 */ /* 0x040fe20000410000 */
[C---:B------:R-:W-:Y:S01]  /*9310*/  FMUL.FTZ R15, R0.reuse, R156 ;  /* 0x0000009c000f7220 */ /* 0x040fe20000410000 */
[C---:B------:R-:W-:Y:S01]  /*9320*/  FMUL.FTZ R21, R0.reuse, R158 ;  /* 0x0000009e00157220 */ /* 0x040fe20000410000 */
        /* <DEDUP_REMOVED lines=18> */
[----:B------:R-:W-:Y:S01]  /*9450*/  FMUL.FTZ R167, R0, R183 ;  /* 0x000000b700a77220 */ /* 0x000fe20000410000 */
[----:B------:R-:W-:Y:S01]  /*9460*/  IADD3 R170, R16, 0x1, -R179 ;  /* 0x0000000110aa7810 */ /* 0x000fe20007ffe8b3 */
[C---:B------:R-:W-:Y:S01]  /*9470*/  FMUL.FTZ R177, R0.reuse, R177 ;  /* 0x000000b100b17220 */ /* 0x040fe20000410000 */
[----:B--2---:R-:W-:Y:S01]  /*9480*/  SHF.R.U32.HI R197, RZ, 0x7, R197 ;  /* 0x00000007ffc57819 */ /* 0x004fe200000116c5 */
[----:B------:R-:W0:Y:S01]  /*9490*/  MUFU.TANH R7, R7 ;  /* 0x0000000700077308 */ /* 0x000e220000002400 */
[----:B------:R-:W-:-:S02]  /*94a0*/  FMUL.FTZ R176, R0, R176 ;  /* 0x000000b000b07220 */ /* 0x000fc40000410000 */
[----:B------:R-:W-:-:S05]  /*94b0*/  IADD3 R171, -R197, 0xb, RZ ;  /* 0x0000000bc5ab7810 */ /* 0x000fca0007ffe1ff */
        /* <DEDUP_REMOVED lines=24> */
[----:B------:R-:W-:-:S04]  /*9640*/  FMUL.FTZ R188, R0, R173 ;  /* 0x000000ad00bc7220 */ /* 0x000fc80000410000 */
[----:B------:R-:W0:Y:S01]  /*9650*/  MUFU.TANH R190, R177 ;  /* 0x000000b100be7308 */ /* 0x000e220000002400 */
[----:B------:R-:W-:Y:S07]  /*9660*/  QGMMA.64x256x32.F32.E4M3.E4M3 R24, R184, gdesc[UR4], R24, gsb0 ;  /* 0x03e00004b8187df3 */ /* 0x000fee0008000818 */
[----:B------:R-:W0:Y:S08]  /*9670*/  MUFU.TANH R188, R188 ;  /* 0x000000bc00bc7308 */ /* 0x000e300000002400 */
[----:B------:R5:W0:Y:S01]  /*9680*/  MUFU.TANH R189, R176 ;  /* 0x000000b000bd7308 */ /* 0x000a220000002400 */
[----:B------:R-:W-:-:S02]  /*9690*/  WARPGROUP.DEPBAR.LE gsb0, 0x0 ;  /* 0x00008000000079c5 */ /* 0x000fc40000010000 */
[C---:B------:R-:W-:Y:S01]  /*96a0*/  FMUL.FTZ R186, R0.reuse, R164 ;  /* 0x000000a400ba7220 */ /* 0x040fe20000410000 */
[----:B------:R-:W-:Y:S02]  /*96b0*/  IMAD.U32 R164, RZ, RZ, UR55 ;  /* 0x00000037ffa47e24 */ /* 0x000fe4000f8e00ff */
[C---:B------:R-:W-:Y:S01]  /*96c0*/  FMUL.FTZ R184, R0.reuse, R160 ;  /* 0x000000a000b87220 */ /* 0x040fe20000410000 */
[C---:B------:R-:W-:Y:S01]  /*96d0*/  FMUL.FTZ R185, R0.reuse, R161 ;  /* 0x000000a100b97220 */ /* 0x040fe20000410000 */
[C---:B------:R-:W-:Y:S01]  /*96e0*/  FMUL.FTZ R187, R0.reuse, R165 ;  /* 0x000000a500bb7220 */ /* 0x040fe20000410000 */
[C---:B------:R-:W-:Y:S01]  /*96f0*/  FMUL.FTZ R160, R0.reuse, R174 ;  /* 0x000000ae00a07220 */ /* 0x040fe20000410000 */
[----:B------:R-:W-:Y:S01]  /*9700*/  FMUL.FTZ R161, R0, R175 ;  /* 0x000000af00a17220 */ /* 0x000fe20000410000 */
[----:B------:R-:W-:Y:S01]  /*9710*/  @!P1 LEA R164, R164, UR41, 0x3 ;  /* 0x00000029a4a49c11 */ /* 0x000fe2000f8e18ff */
[----:B------:R-:W0:Y:S01]  /*9720*/  MUFU.TANH R184, R184 ;  /* 0x000000b800b87308 */ /* 0x000e220000002400 */
[----:B------:R-:W-:-:S03]  /*9730*/  IMAD.IADD R165, R170, 0x1, -R17 ;  /* 0x00000001aaa57824 */ /* 0x000fc600078e0a11 */
[----:B------:R-:W-:Y:S02]  /*9740*/  @!P1 VIADD R164, R164, 0x28440 ;  /* 0x00028440a4a49836 */ /* 0x000fe40000000000 */
[----:B------:R-:W-:Y:S02]  /*9750*/  IMAD R165, R2, -0x2, R165 ;  /* 0xfffffffe02a57824 */ /* 0x000fe400078e02a5 */
[----:B------:R-:W0:Y:S01]  /*9760*/  MUFU.TANH R185, R185 ;  /* 0x000000b900b97308 */ /* 0x000e220000002400 */
[----:B------:R-:W-:Y:S01]  /*9770*/  @!P1 PRMT R164, RZ, 0x654, R164 ;  /* 0x00000654ffa49816 */ /* 0x000fe200000000a4 */
[----:B------:R0:W-:Y:S06]  /*9780*/  BAR.ARV R171, 0x100 ;  /* 0x000400ab0000751d */ /* 0x0001ec0000002000 */
[----:B------:R-:W0:Y:S01]  /*9790*/  MUFU.TANH R186, R186 ;  /* 0x000000ba00ba7308 */ /* 0x000e220000002400 */
[C---:B------:R-:W-:Y:S01]  /*97a0*/  VIADD R182, R165.reuse, UR54 ;  /* 0x00000036a5b67c36 */ /* 0x040fe20008000000 */
[----:B------:R0:W-:Y:S01]  /*97b0*/  @!P1 SYNCS.ARRIVE.TRANS64.RED.A1T0 RZ, [R164+URZ], RZ ;  /* 0x000000ffa4ff99a7 */ /* 0x0001e2000810043f */
[----:B------:R-:W-:-:S02]  /*97c0*/  VIADD R198, R165, UR49 ;  /* 0x00000031a5c67c36 */ /* 0x000fc40008000000 */
[C---:B-----5:R-:W-:Y:S02]  /*97d0*/  IMAD.IADD R176, R3.reuse, 0x1, R182 ;  /* 0x0000000103b07824 */ /* 0x060fe400078e02b6 */
[----:B------:R-:W-:Y:S01]  /*97e0*/  IMAD.IADD R178, R3, 0x1, R198 ;  /* 0x0000000103b27824 */ /* 0x000fe200078e02c6 */
[----:B------:R-:W0:Y:S08]  /*97f0*/  MUFU.TANH R187, R187 ;  /* 0x000000bb00bb7308 */ /* 0x000e300000002400 */
[----:B------:R-:W0:Y:S08]  /*9800*/  MUFU.TANH R160, R160 ;  /* 0x000000a000a07308 */ /* 0x000e300000002400 */
[----:B------:R-:W0:Y:S01]  /*9810*/  MUFU.TANH R161, R161 ;  /* 0x000000a100a17308 */ /* 0x000e220000002400 */
[----:B-1234-:R-:W-:Y:S05]  /*9820*/  @!P6 BRA `(.L_x_1044) ;  /* 0x00000000005ce947 */ /* 0x01efea0003800000 */
[----:B------:R-:W-:Y:S01]  /*9830*/  ISETP.GT.AND P2, PT, R11, -0x1, PT ;  /* 0xffffffff0b00780c */ /* 0x000fe20003f44270 */
[----:B------:R-:W-:-:S12]  /*9840*/  BSSY B0, `(.L_x_1045) ;  /* 0x0000011000007945 */ /* 0x000fd80003800000 */
[----:B------:R-:W-:Y:S05]  /*9850*/  @P2 BRA `(.L_x_1046) ;  /* 0x0000000000242947 */ /* 0x000fea0003800000 */
[----:B------:R-:W-:Y:S01]  /*9860*/  IMAD.U32 R173, RZ, RZ, UR53 ;  /* 0x00000035ffad7e24 */ /* 0x000fe2000f8e00ff */
[----:B------:R-:W-:-:S04]  /*9870*/  IADD3 R170, R3, R16, -R17 ;  /* 0x0000001003aa7210 */ /* 0x000fc80007ffe811 */
[----:B------:R-:W-:Y:S02]  /*9880*/  ISETP.NE.AND P2, PT, R173, 0x1, PT ;  /* 0x00000001ad00780c */ /* 0x000fe40003f45270 */
[----:B0-----:R-:W-:-:S11]  /*9890*/  LOP3.LUT R171, RZ, R170, RZ, 0x33, !PT ;  /* 0x000000aaffab7212 */ /* 0x001fd600078e33ff */
[----:B------:R-:W0:Y:S02]  /*98a0*/  @P2 LDC.64 R164, c[0x0][0x9e8] ;  /* 0x00027a00ffa42b82 */ /* 0x000e240000000a00 */
[----:B0-----:R-:W-:-:S05]  /*98b0*/  @P2 IMAD.HI.U32 R164, R171, R164, RZ ;  /* 0x000000a4aba42227 */ /* 0x001fca00078e00ff */
[----:B------:R-:W-:-:S04]  /*98c0*/  @P2 SHF.R.U32.HI R171, RZ, R165, R164 ;  /* 0x000000a5ffab2219 */ /* 0x000fc800000116a4 */
[----:B------:R-:W-:Y:S01]  /*98d0*/  LOP3.LUT R164, RZ, R171, RZ, 0x33, !PT ;  /* 0x000000abffa47212 */ /* 0x000fe200078e33ff */
[----:B------:R-:W-:Y:S06]  /*98e0*/  BRA `(.L_x_1047) ;  /* 0x0000000000187947 */ /* 0x000fec0003800000 */
.L_x_1046:
[----:B------:R-:W-:-:S05]  /*98f0*/  IMAD.U32 R173, RZ, RZ, UR53 ;  /* 0x00000035ffad7e24 */ /* 0x000fca000f8e00ff */
[----:B------:R-:W-:-:S13]  /*9900*/  ISETP.NE.AND P2, PT, R173, 0x1, PT ;  /* 0x00000001ad00780c */ /* 0x000fda0003f45270 */
[----:B0-----:R-:W0:Y:S02]  /*9910*/  @P2 LDC.64 R164, c[0x0][0x9e8] ;  /* 0x00027a00ffa42b82 */ /* 0x001e240000000a00 */
[----:B0-----:R-:W-:-:S04]  /*9920*/  @P2 IMAD.HI.U32 R170, R11, R164, RZ ;  /* 0x000000a40baa2227 */ /* 0x001fc800078e00ff */
[----:B------:R-:W-:Y:S01]  /*9930*/  IMAD.MOV.U32 R164, RZ, RZ, R11 ;  /* 0x000000ffffa47224 */ /* 0x000fe200078e000b */
[----:B------:R-:W-:-:S07]  /*9940*/  @P2 SHF.R.U32.HI R164, RZ, R165, R170 ;  /* 0x000000a5ffa42219 */ /* 0x000fce00000116aa */
.L_x_1047:
[----:B------:R-:W-:Y:S05]  /*9950*/  BSYNC B0 ;  /* 0x0000000000007941 */ /* 0x000fea0003800000 */
.L_x_1045:
[----:B------:R-:W-:-:S04]  /*9960*/  IMAD R165, R164, R173, -R179 ;  /* 0x000000ada4a57224 */ /* 0x000fc800078e0ab3 */
[----:B------:R-:W-:-:S05]  /*9970*/  IMAD R165, R2, -0x2, R165 ;  /* 0xfffffffe02a57824 */ /* 0x000fca00078e02a5 */
[----:B------:R-:W-:Y:S02]  /*9980*/  VIADDMNMX R176, R165, R173, R176, PT ;  /* 0x000000ada5b07246 */ /* 0x000fe400038001b0 */
[----:B------:R-:W-:-:S07]  /*9990*/  VIMNMX R178, R178, R165, !PT ;  /* 0x000000a5b2b27248 */ /* 0x000fce0007fe0100 */
.L_x_1044:
[----:B------:R-:W-:-:S04]  /*99a0*/  ISETP.GT.AND P2, PT, R6, -0x1, PT ;  /* 0xffffffff0600780c */ /* 0x000fc80003f44270 */
[C---:B------:R-:W-:Y:S02]  /*99b0*/  ISETP.GT.AND P3, PT, R178.reuse, RZ, P2 ;  /* 0x000000ffb200720c */ /* 0x040fe40001764270 */
[----:B------:R-:W-:Y:S02]  /*99c0*/  ISETP.GT.AND P5, PT, R178, 0x1, P2 ;  /* 0x00000001b200780c */ /* 0x000fe400017a4270 */
[----:B------:R-:W-:Y:S02]  /*99d0*/  ISETP.LT.OR P4, PT, R176, 0x1, P3 ;  /* 0x00000001b000780c */ /* 0x000fe40001f81670 */
[C---:B------:R-:W-:Y:S02]  /*99e0*/  ISETP.GT.AND P3, PT, R178.reuse, 0x8, P2 ;  /* 0x00000008b200780c */ /* 0x040fe40001764270 */
[----:B0-----:R-:W-:Y:S02]  /*99f0*/  FSEL R177, R7, -INF , !P4 ;  /* 0xff80000007b17808 */ /* 0x001fe40006000000 */
[----:B------:R-:W-:-:S02]  /*9a00*/  ISETP.GT.AND P4, PT, R178, 0x9, P2 ;  /* 0x00000009b200780c */ /* 0x000fc40001784270 */
        /* <DEDUP_REMOVED lines=12> */
[----:B------:R-:W-:Y:S02]  /*9ad0*/  FSEL R184, R184, -INF , !P5 ;  /* 0xff800000b8b87808 */ /* 0x000fe40006800000 */
[----:B------:R-:W-:Y:S02]  /*9ae0*/  FSEL R185, R185, -INF , !P3 ;  /* 0xff800000b9b97808 */ /* 0x000fe40005800000 */
[----:B------:R-:W-:Y:S02]  /*9af0*/  FSEL R186, R186, -INF , !P4 ;  /* 0xff800000baba7808 */ /* 0x000fe40006000000 */
[C---:B------:R-:W-:Y:S02]  /*9b00*/  ISETP.GT.AND P5, PT, R178.reuse, 0x19, P2 ;  /* 0x00000019b200780c */ /* 0x040fe400017a4270 */
[C---:B------:R-:W-:Y:S02]  /*9b10*/  ISETP.GT.AND P3, PT, R178.reuse, 0x20, P2 ;  /* 0x00000020b200780c */ /* 0x040fe40001764270 */
        /* <DEDUP_REMOVED lines=22> */
[--C-:B------:R-:W-:Y:S02]  /*9c80*/  IADD3 R176, R182, 0x8, R3.reuse ;  /* 0x00000008b6b07810 */ /* 0x100fe40007ffe003 */
[----:B------:R-:W-:Y:S02]  /*9c90*/  IADD3 R178, R198, 0x8, R3 ;  /* 0x00000008c6b27810 */ /* 0x000fe40007ffe003 */
[----:B------:R-:W-:-:S02]  /*9ca0*/  FSEL R172, R190, -INF , !P5 ;  /* 0xff800000beac7808 */ /* 0x000fc40006800000 */
[----:B------:R-:W-:Y:S02]  /*9cb0*/  FSEL R165, R180, -INF , !P3 ;  /* 0xff800000b4a57808 */ /* 0x000fe40005800000 */
[----:B------:R-:W-:Y:S01]  /*9cc0*/  FSEL R157, R181, -INF , !P4 ;  /* 0xff800000b59d7808 */ /* 0x000fe20006000000 */
[----:B------:R-:W-:Y:S06]  /*9cd0*/  @!P6 BRA `(.L_x_1048) ;  /* 0x000000000058e947 */ /* 0x000fec0003800000 */
[----:B------:R-:W-:Y:S01]  /*9ce0*/  ISETP.GT.AND P3, PT, R13, -0x1, PT ;  /* 0xffffffff0d00780c */ /* 0x000fe20003f64270 */
[----:B------:R-:W-:-:S12]  /*9cf0*/  BSSY B0, `(.L_x_1049) ;  /* 0x0000010000007945 */ /* 0x000fd80003800000 */
[----:B------:R-:W-:Y:S05]  /*9d00*/  @P3 BRA `(.L_x_1050) ;  /* 0x0000000000203947 */ /* 0x000fea0003800000 */
[----:B------:R-:W-:Y:S02]  /*9d10*/  IMAD.U32 R181, RZ, RZ, UR53 ;  /* 0x00000035ffb57e24 */ /* 0x000fe4000f8e00ff */
[----:B------:R-:W-:-:S03]  /*9d20*/  IMAD.MOV.U32 R7, RZ, RZ, R9 ;  /* 0x000000ffff077224 */ /* 0x000fc600078e0009 */
[----:B------:R-:W-:-:S13]  /*9d30*/  ISETP.NE.AND P3, PT, R181, 0x1, PT ;  /* 0x00000001b500780c */ /* 0x000fda0003f65270 */
[----:B------:R-:W0:Y:S02]  /*9d40*/  @P3 LDC.64 R14, c[0x0][0x9e8] ;  /* 0x00027a00ff0e3b82 */ /* 0x000e240000000a00 */
[----:B0-----:R-:W-:-:S05]  /*9d50*/  @P3 IMAD.HI.U32 R14, R9, R14, RZ ;  /* 0x0000000e090e3227 */ /* 0x001fca00078e00ff */
[----:B------:R-:W-:-:S04]  /*9d60*/  @P3 SHF.R.U32.HI R7, RZ, R15, R14 ;  /* 0x0000000fff073219 */ /* 0x000fc8000001160e */
[----:B------:R-:W-:Y:S01]  /*9d70*/  LOP3.LUT R14, RZ, R7, RZ, 0x33, !PT ;  /* 0x00000007ff0e7212 */ /* 0x000fe200078e33ff */
[----:B------:R-:W-:Y:S06]  /*9d80*/  BRA `(.L_x_1051) ;  /* 0x0000000000187947 */ /* 0x000fec0003800000 */
.L_x_1050:
[----:B------:R-:W-:-:S05]  /*9d90*/  IMAD.U32 R181, RZ, RZ, UR53 ;  /* 0x00000035ffb57e24 */ /* 0x000fca000f8e00ff */
[----:B------:R-:W-:-:S13]  /*9da0*/  ISETP.NE.AND P3, PT, R181, 0x1, PT ;  /* 0x00000001b500780c */ /* 0x000fda0003f65270 */
[----:B------:R-:W0:Y:S02]  /*9db0*/  @P3 LDC.64 R14, c[0x0][0x9e8] ;  /* 0x00027a00ff0e3b82 */ /* 0x000e240000000a00 */
[----:B0-----:R-:W-:-:S04]  /*9dc0*/  @P3 IMAD.HI.U32 R180, R13, R14, RZ ;  /* 0x0000000e0db43227 */ /* 0x001fc800078e00ff */
[----:B------:R-:W-:Y:S01]  /*9dd0*/  IMAD.MOV.U32 R14, RZ, RZ, R13 ;  /* 0x000000ffff0e7224 */ /* 0x000fe200078e000d */
[----:B------:R-:W-:-:S07]  /*9de0*/  @P3 SHF.R.U32.HI R14, RZ, R15, R180 ;  /* 0x0000000fff0e3219 */ /* 0x000fce00000116b4 */
.L_x_1051:
[----:B------:R-:W-:Y:S05]  /*9df0*/  BSYNC B0 ;  /* 0x0000000000007941 */ /* 0x000fea0003800000 */
.L_x_1049:
[----:B------:R-:W-:-:S04]  /*9e00*/  IMAD R179, R14, R181, -R179 ;  /* 0x000000b50eb37224 */ /* 0x000fc800078e0ab3 */
[----:B------:R-:W-:-:S05]  /*9e10*/  IMAD R179, R2, -0x2, R179 ;  /* 0xfffffffe02b37824 */ /* 0x000fca00078e02b3 */
[----:B------:R-:W-:Y:S02]  /*9e20*/  VIADDMNMX R176, R179, R181, R176, PT ;  /* 0x000000b5b3b07246 */ /* 0x000fe400038001b0 */
[----:B------:R-:W-:-:S07]  /*9e30*/  VIMNMX R178, R178, R179, !PT ;  /* 0x000000b3b2b27248 */ /* 0x000fce0007fe0100 */
.L_x_1048:
        /* <DEDUP_REMOVED lines=10> */
[----:B------:R-:W-:Y:S02]  /*9ee0*/  ISETP.GT.AND P3, PT, R178, 0x1, P2 ;  /* 0x00000001b200780c */ /* 0x000fe40001764270 */
[----:B------:R-:W-:Y:S02]  /*9ef0*/  FMNMX.FTZ R7, R185, R14, !PT ;  /* 0x0000000eb9077209 */ /* 0x000fe40007810000 */
[----:B------:R-:W-:-:S02]  /*9f00*/  ISETP.LT.OR P4, PT, R176, 0x1, P4 ;  /* 0x00000001b000780c */ /* 0x000fc40002781670 */
[----:B------:R-:W-:Y:S02]  /*9f10*/  FMNMX.FTZ R14, R186, R7, !PT ;  /* 0x00000007ba0e7209 */ /* 0x000fe40007810000 */
[----:B------:R-:W-:Y:S02]  /*9f20*/  ISETP.LT.OR P3, PT, R176, 0x2, P3 ;  /* 0x00000002b000780c */ /* 0x000fe40001f61670 */
[----:B------:R-:W-:Y:S02]  /*9f30*/  FMNMX.FTZ R7, R187, R14, !PT ;  /* 0x0000000ebb077209 */ /* 0x000fe40007810000 */
[----:B------:R-:W-:Y:S02]  /*9f40*/  ISETP.GT.AND P5, PT, R178, 0x9, P2 ;  /* 0x00000009b200780c */ /* 0x000fe400017a4270 */
[----:B------:R-:W-:Y:S02]  /*9f50*/  FMNMX.FTZ R14, R170, R7, !PT ;  /* 0x00000007aa0e7209 */ /* 0x000fe40007810000 */
[----:B------:R-:W-:-:S02]  /*9f60*/  FSEL R20, R20, -INF , !P3 ;  /* 0xff80000014147808 */ /* 0x000fc40005800000 */
[----:B------:R-:W-:Y:S02]  /*9f70*/  FMNMX.FTZ R14, R171, R14, !PT ;  /* 0x0000000eab0e7209 */ /* 0x000fe40007810000 */
[----:B------:R-:W-:Y:S02]  /*9f80*/  ISETP.GT.AND P3, PT, R178, 0x10, P2 ;  /* 0x00000010b200780c */ /* 0x000fe40001764270 */
[----:B------:R-:W-:Y:S02]  /*9f90*/  FMNMX.FTZ R7, R169, R14, !PT ;  /* 0x0000000ea9077209 */ /* 0x000fe40007810000 */
[----:B------:R-:W-:Y:S02]  /*9fa0*/  ISETP.LT.OR P5, PT, R176, 0xa, P5 ;  /* 0x0000000ab000780c */ /* 0x000fe40002fa1670 */
[----:B------:R-:W-:Y:S02]  /*9fb0*/  FMNMX.FTZ R7, R168, R7, !PT ;  /* 0x00000007a8077209 */ /* 0x000fe40007810000 */
[----:B------:R-:W-:-:S02]  /*9fc0*/  ISETP.LT.OR P3, PT, R176, 0x11, P3 ;  /* 0x00000011b000780c */ /* 0x000fc40001f61670 */
[----:B------:R-:W-:Y:S02]  /*9fd0*/  FMNMX.FTZ R7, R164, R7, !PT ;  /* 0x00000007a4077209 */ /* 0x000fe40007810000 */
[----:B------:R-:W-:Y:S02]  /*9fe0*/  FSEL R152, R152, -INF , !P5 ;  /* 0xff80000098987808 */ /* 0x000fe40006800000 */
[----:B------:R-:W-:Y:S02]  /*9ff0*/  FMNMX.FTZ R14, R172, R7, !PT ;  /* 0x00000007ac0e7209 */ /* 0x000fe40007810000 */
[----:B------:R-:W-:Y:S02]  /*a000*/  ISETP.GT.AND P5, PT, R178, 0x11, P2 ;  /* 0x00000011b200780c */ /* 0x000fe400017a4270 */
[----:B------:R-:W-:Y:S02]  /*a010*/  FMNMX.FTZ R14, R165, R14, !PT ;  /* 0x0000000ea50e7209 */ /* 0x000fe40007810000 */
[----:B------:R-:W-:-:S02]  /*a020*/  FSEL R153, R153, -INF , !P3 ;  /* 0xff80000099997808 */ /* 0x000fc40005800000 */
[----:B------:R-:W-:Y:S02]  /*a030*/  FMNMX.FTZ R14, R157, R14, !PT ;  /* 0x0000000e9d0e7209 */ /* 0x000fe40007810000 */
[----:B------:R-:W-:Y:S02]  /*a040*/  ISETP.GT.AND P3, PT, R178, 0x18, P2 ;  /* 0x00000018b200780c */ /* 0x000fe40001764270 */
[C---:B------:R-:W-:Y:S01]  /*a050*/  ISETP.LT.OR P5, PT, R176.reuse, 0x12, P5 ;  /* 0x00000012b000780c */ /* 0x040fe20002fa1670 */
[----:B------:R-:W0:Y:S01]  /*a060*/  SHFL.BFLY PT, R7, R14, 0x2, 0x1f ;  /* 0x0c401f000e077f89 */ /* 0x000e2200000e0000 */
[----:B------:R-:W-:Y:S02]  /*a070*/  ISETP.LT.OR P3, PT, R176, 0x19, P3 ;  /* 0x00000019b000780c */ /* 0x000fe40001f61670 */
[----:B------:R-:W-:Y:S02]  /*a080*/  FSEL R154, R154, -INF , !P5 ;  /* 0xff8000009a9a7808 */ /* 0x000fe40006800000 */
[----:B------:R-:W-:-:S02]  /*a090*/  ISETP.GT.AND P5, PT, R178, 0x20, P2 ;  /* 0x00000020b200780c */ /* 0x000fc400017a4270 */
[----:B------:R-:W-:Y:S02]  /*a0a0*/  FSEL R155, R155, -INF , !P3 ;  /* 0xff8000009b9b7808 */ /* 0x000fe40005800000 */
[----:B------:R-:W-:Y:S02]  /*a0b0*/  ISETP.LT.OR P5, PT, R176, 0x21, P5 ;  /* 0x00000021b000780c */ /* 0x000fe40002fa1670 */
[----:B------:R-:W-:Y:S02]  /*a0c0*/  ISETP.GT.AND P3, PT, R178, 0x21, P2 ;  /* 0x00000021b200780c */ /* 0x000fe40001764270 */
[----:B------:R-:W-:Y:S02]  /*a0d0*/  FSEL R158, R158, -INF , !P5 ;  /* 0xff8000009e9e7808 */ /* 0x000fe40006800000 */
[----:B------:R-:W-:-:S04]  /*a0e0*/  ISETP.LT.OR P3, PT, R176, 0x22, P3 ;  /* 0x00000022b000780c */ /* 0x000fc80001f61670 */
[----:B------:R-:W-:Y:S02]  /*a0f0*/  FSEL R159, R159, -INF , !P3 ;  /* 0xff8000009f9f7808 */ /* 0x000fe40005800000 */
[----:B------:R-:W-:Y:S02]  /*a100*/  ISETP.GT.AND P3, PT, R178, 0x29, P2 ;  /* 0x00000029b200780c */ /* 0x000fe40001764270 */
[----:B0-----:R-:W-:Y:S01]  /*a110*/  FMNMX.FTZ R15, R14, R7, !PT ;  /* 0x000000070e0f7209 */ /* 0x001fe20007810000 */
[----:B------:R-:W-:Y:S01]  /*a120*/  IMAD.U32 R14, RZ, RZ, UR10 ;  /* 0x0000000aff0e7e24 */ /* 0x000fe2000f8e00ff */
[----:B------:R-:W-:-:S03]  /*a130*/  ISETP.LT.OR P3, PT, R176, 0x2a, P3 ;  /* 0x0000002ab000780c */ /* 0x000fc60001f61670 */
[----:B------:R-:W0:Y:S01]  /*a140*/  SHFL.BFLY PT, R180, R15, 0x1, 0x1f ;  /* 0x0c201f000fb47f89 */ /* 0x000e2200000e0000 */
[----:B------:R-:W-:Y:S02]  /*a150*/  FSEL R161, R161, -INF , !P3 ;  /* 0xff800000a1a17808 */ /* 0x000fe40005800000 */
[----:B------:R-:W-:-:S04]  /*a160*/  ISETP.GT.AND P3, PT, R178, 0x31, P2 ;  /* 0x00000031b200780c */ /* 0x000fc80001764270 */
[----:B------:R-:W-:-:S04]  /*a170*/  ISETP.LT.OR P3, PT, R176, 0x32, P3 ;  /* 0x00000032b000780c */ /* 0x000fc80001f61670 */
[----:B------:R-:W-:Y:S02]  /*a180*/  FSEL R162, R162, -INF , !P3 ;  /* 0xff800000a2a27808 */ /* 0x000fe40005800000 */
[----:B0-----:R-:W-:Y:S02]  /*a190*/  FMNMX.FTZ R7, R15, R180, !PT ;  /* 0x000000b40f077209 */ /* 0x001fe40007810000 */
[----:B------:R-:W-:Y:S02]  /*a1a0*/  FSEL R15, R8, -INF , !P4 ;  /* 0xff800000080f7808 */ /* 0x000fe40006000000 */
[----:B------:R-:W-:Y:S02]  /*a1b0*/  ISETP.GT.AND P4, PT, R178, 0x19, P2 ;  /* 0x00000019b200780c */ /* 0x000fe40001784270 */
[----:B------:R-:W-:Y:S02]  /*a1c0*/  FMNMX.FTZ R179, R15, R12, !PT ;  /* 0x0000000c0fb37209 */ /* 0x000fe40007810000 */
[----:B------:R-:W-:-:S02]  /*a1d0*/  ISETP.LT.OR P4, PT, R176, 0x1a, P4 ;  /* 0x0000001ab000780c */ /* 0x000fc40002781670 */
[----:B------:R-:W-:Y:S02]  /*a1e0*/  FMNMX.FTZ R8, R20, R179, !PT ;  /* 0x000000b314087209 */ /* 0x000fe40007810000 */
[----:B------:R-:W-:Y:S02]  /*a1f0*/  FSEL R156, R156, -INF , !P4 ;  /* 0xff8000009c9c7808 */ /* 0x000fe40006000000 */
[----:B------:R-:W-:Y:S02]  /*a200*/  FMNMX.FTZ R179, R21, R8, !PT ;  /* 0x0000000815b37209 */ /* 0x000fe40007810000 */
[----:B------:R-:W-:Y:S02]  /*a210*/  ISETP.GT.AND P4, PT, R178, 0x28, P2 ;  /* 0x00000028b200780c */ /* 0x000fe40001784270 */
[----:B------:R-:W-:Y:S02]  /*a220*/  FMNMX.FTZ R8, R152, R179, !PT ;  /* 0x000000b398087209 */ /* 0x000fe40007810000 */
[----:B------:R-:W-:-:S02]  /*a230*/  FSETP.NEU.FTZ.AND P5, PT, R7, -INF , PT ;  /* 0xff8000000700780b */ /* 0x000fc40003fbd000 */
[----:B------:R-:W-:Y:S01]  /*a240*/  FMNMX.FTZ R179, R153, R8, !PT ;  /* 0x0000000899b37209 */ /* 0x000fe20007810000 */
[----:B------:R-:W-:-:S01]  /*a250*/  FFMA.FTZ R8, R7, R14, -8 ;  /* 0xc100000007087423 */ /* 0x000fc2000001000e */
[----:B------:R-:W-:Y:S02]  /*a260*/  ISETP.LT.OR P4, PT, R176, 0x29, P4 ;  /* 0x00000029b000780c */ /* 0x000fe40002781670 */
[----:B------:R-:W-:Y:S02]  /*a270*/  FMNMX.FTZ R14, R154, R179, !PT ;  /* 0x000000b39a0e7209 */ /* 0x000fe40007810000 */
[----:B------:R-:W-:Y:S02]  /*a280*/  FSEL R8, R8, RZ, P5 ;  /* 0x000000ff08087208 */ /* 0x000fe40002800000 */
[----:B------:R-:W-:Y:S02]  /*a290*/  FMNMX.FTZ R179, R155, R14, !PT ;  /* 0x0000000e9bb37209 */ /* 0x000fe40007810000 */
[----:B------:R-:W-:Y:S01]  /*a2a0*/  FSEL R160, R160, -INF , !P4 ;  /* 0xff800000a0a07808 */ /* 0x000fe20006000000 */
[----:B------:R-:W-:-:S01]  /*a2b0*/  FFMA.FTZ R177, R177, UR10, -R8 ;  /* 0x0000000ab1b17c23 */ /* 0x000fc20008010808 */
[----:B------:R-:W-:Y:S01]  /*a2c0*/  FMNMX.FTZ R179, R156, R179, !PT ;  /* 0x000000b39cb37209 */ /* 0x000fe20007810000 */
[----:B------:R-:W-:-:S01]  /*a2d0*/  FFMA.FTZ R174, R174, UR10, -R8 ;  /* 0x0000000aaeae7c23 */ /* 0x000fc20008010808 */
[----:B------:R-:W-:Y:S01]  /*a2e0*/  ISETP.GT.AND P4, PT, R178, 0x30, P2 ;  /* 0x00000030b200780c */ /* 0x000fe20001784270 */
[----:B------:R-:W-:-:S01]  /*a2f0*/  FFMA.FTZ R173, R173, UR10, -R8 ;  /* 0x0000000aadad7c23 */ /* 0x000fc20008010808 */
[----:B------:R-:W-:Y:S01]  /*a300*/  FMNMX.FTZ R14, R158, R179, !PT ;  /* 0x000000b39e0e7209 */ /* 0x000fe20007810000 */
[----:B------:R-:W-:-:S01]  /*a310*/  FFMA.FTZ R179, R175, UR10, -R8 ;  /* 0x0000000aafb37c23 */ /* 0x000fc20008010808 */
        /* <DEDUP_REMOVED lines=8> */
[----:B------:R-:W-:Y:S01]  /*a3a0*/  ISETP.GT.AND P4, PT, R178, 0x38, P2 ;  /* 0x00000038b200780c */ /* 0x000fe20001784270 */
[--C-:B------:R-:W-:Y:S01]  /*a3b0*/  FFMA.FTZ R168, R168, UR10, -R8.reuse ;  /* 0x0000000aa8a87c23 */ /* 0x100fe20008010808 */
[----:B------:R-:W-:Y:S01]  /*a3c0*/  FMNMX.FTZ R180, R161, R180, !PT ;  /* 0x000000b4a1b47209 */ /* 0x000fe20007810000 */
[--C-:B------:R-:W-:Y:S01]  /*a3d0*/  FFMA.FTZ R164, R164, UR10, -R8.reuse ;  /* 0x0000000aa4a47c23 */ /* 0x100fe20008010808 */
[----:B------:R-:W-:Y:S01]  /*a3e0*/  ISETP.GT.AND P2, PT, R178, 0x39, P2 ;  /* 0x00000039b200780c */ /* 0x000fe20001744270 */
[--C-:B------:R-:W-:Y:S01]  /*a3f0*/  FFMA.FTZ R178, R186, UR10, -R8.reuse ;  /* 0x0000000abab27c23 */ /* 0x100fe20008010808 */
[C---:B------:R-:W-:Y:S01]  /*a400*/  ISETP.LT.OR P4, PT, R176.reuse, 0x39, P4 ;  /* 0x00000039b000780c */ /* 0x040fe20002781670 */
[--C-:B0-----:R-:W-:Y:S01]  /*a410*/  FFMA.FTZ R179, R187, UR10, -R8.reuse ;  /* 0x0000000abbb37c23 */ /* 0x101fe20008010808 */
[----:B------:R-:W-:Y:S01]  /*a420*/  FMNMX.FTZ R175, R163, R180, !PT ;  /* 0x000000b4a3af7209 */ /* 0x000fe20007810000 */
[----:B------:R-:W-:Y:S01]  /*a430*/  FFMA.FTZ R165, R165, UR10, -R8 ;  /* 0x0000000aa5a57c23 */ /* 0x000fe20008010808 */
[----:B------:R-:W-:Y:S01]  /*a440*/  ISETP.LT.OR P2, PT, R176, 0x3a, P2 ;  /* 0x0000003ab000780c */ /* 0x000fe20001741670 */
[----:B------:R-:W-:Y:S01]  /*a450*/  MUFU.EX2 R177, R177 ;  /* 0x000000b100b17308 */ /* 0x000fe20000000800 */
[----:B------:R-:W-:-:S02]  /*a460*/  FSEL R166, R166, -INF , !P4 ;  /* 0xff800000a6a67808 */ /* 0x000fc40006000000 */
[----:B------:R-:W-:Y:S02]  /*a470*/  FMNMX.FTZ R175, R162, R175, !PT ;  /* 0x000000afa2af7209 */ /* 0x000fe40007810000 */
[----:B------:R-:W-:Y:S02]  /*a480*/  FSEL R167, R167, -INF , !P2 ;  /* 0xff800000a7a77808 */ /* 0x000fe40005000000 */
[----:B------:R-:W-:Y:S01]  /*a490*/  FMNMX.FTZ R176, R166, R175, !PT ;  /* 0x000000afa6b07209 */ /* 0x000fe20007810000 */
[----:B------:R-:W-:-:S01]  /*a4a0*/  FFMA.FTZ R175, R184, UR10, -R8 ;  /* 0x0000000ab8af7c23 */ /* 0x000fc20008010808 */
[--C-:B------:R-:W-:Y:S01]  /*a4b0*/  FFMA.FTZ R184, R157, UR10, -R8.reuse ;  /* 0x0000000a9db87c23 */ /* 0x100fe20008010808 */
[----:B------:R-:W-:Y:S01]  /*a4c0*/  FSEL R157, R7, RZ, P5 ;  /* 0x000000ff079d7208 */ /* 0x000fe20002800000 */
[----:B------:R-:W-:Y:S01]  /*a4d0*/  MUFU.EX2 R174, R174 ;  /* 0x000000ae00ae7308 */ /* 0x000fe20000000800 */
[----:B------:R-:W-:Y:S01]  /*a4e0*/  FMNMX.FTZ R180, R167, R176, !PT ;  /* 0x000000b0a7b47209 */ /* 0x000fe20007810000 */
[----:B------:R-:W-:-:S02]  /*a4f0*/  FFMA.FTZ R176, R185, UR10, -R8 ;  /* 0x0000000ab9b07c23 */ /* 0x000fc40008010808 */
[----:B------:R-:W-:-:S02]  /*a500*/  FADD.FTZ R157, -R157, R10 ;  /* 0x0000000a9d9d7221 */ /* 0x000fc40000010100 */
[----:B------:R-:W0:Y:S02]  /*a510*/  SHFL.BFLY PT, R181, R180, 0x2, 0x1f ;  /* 0x0c401f00b4b57f89 */ /* 0x000e2400000e0000 */
[----:B------:R-:W-:Y:S08]  /*a520*/  MUFU.EX2 R173, R173 ;  /* 0x000000ad00ad7308 */ /* 0x000ff00000000800 */
[----:B------:R-:W-:Y:S08]  /*a530*/  MUFU.EX2 R175, R175 ;  /* 0x000000af00af7308 */ /* 0x000ff00000000800 */
[----:B------:R-:W-:Y:S01]  /*a540*/  MUFU.EX2 R176, R176 ;  /* 0x000000b000b07308 */ /* 0x000fe20000000800 */
[----:B0-----:R-:W-:Y:S01]  /*a550*/  FMNMX.FTZ R182, R180, R181, !PT ;  /* 0x000000b5b4b67209 */ /* 0x001fe20007810000 */
[----:B------:R-:W-:Y:S01]  /*a560*/  FFMA.FTZ R181, R172, UR10, -R8 ;  /* 0x0000000aacb57c23 */ /* 0x000fe20008010808 */
[----:B------:R-:W-:-:S05]  /*a570*/  FMUL.FTZ R172, R157, UR10 ;  /* 0x0000000a9dac7c20 */ /* 0x000fca0008410000 */
[----:B------:R-:W-:Y:S01]  /*a580*/  MUFU.EX2 R178, R178 ;  /* 0x000000b200b27308 */ /* 0x000fe20000000800 */
[----:B------:R-:W0:Y:S07]  /*a590*/  SHFL.BFLY PT, R183, R182, 0x1, 0x1f ;  /* 0x0c201f00b6b77f89 */ /* 0x000e2e00000e0000 */
[----:B------:R-:W1:Y:S08]  /*a5a0*/  MUFU.EX2 R172, R172 ;  /* 0x000000ac00ac7308 */ /* 0x000e700000000800 */
[----:B------:R-:W-:Y:S08]  /*a5b0*/  MUFU.EX2 R179, R179 ;  /* 0x000000b300b37308 */ /* 0x000ff00000000800 */
[----:B------:R-:W-:Y:S01]  /*a5c0*/  MUFU.EX2 R170, R170 ;  /* 0x000000aa00aa7308 */ /* 0x000fe20000000800 */
[----:B0-----:R-:W-:Y:S01]  /*a5d0*/  FMNMX.FTZ R8, R182, R183, !PT ;  /* 0x000000b7b6087209 */ /* 0x001fe20007810000 */
[----:B------:R-:W-:-:S03]  /*a5e0*/  IMAD.U32 R183, RZ, RZ, UR10 ;  /* 0x0000000affb77e24 */ /* 0x000fc6000f8e00ff */
[C---:B------:R-:W-:Y:S01]  /*a5f0*/  FSETP.NEU.FTZ.AND P2, PT, R8.reuse, -INF , PT ;  /* 0xff8000000800780b */ /* 0x040fe20003f5d000 */
[----:B------:R-:W-:-:S02]  /*a600*/  FFMA.FTZ R180, R8, R183, -8 ;  /* 0xc100000008b47423 */ /* 0x000fc400000100b7 */
[----:B------:R-:W-:Y:S01]  /*a610*/  MUFU.EX2 R171, R171 ;  /* 0x000000ab00ab7308 */ /* 0x000fe20000000800 */
[----:B------:R-:W-:Y:S02]  /*a620*/  FSEL R183, R8, RZ, P2 ;  /* 0x000000ff08b77208 */ /* 0x000fe40001000000 */
[----:B------:R-:W-:-:S03]  /*a630*/  FSEL R157, R180, RZ, P2 ;  /* 0x000000ffb49d7208 */ /* 0x000fc60001000000 */
[----:B------:R-:W-:Y:S02]  /*a640*/  FADD.FTZ R183, -R183, R12 ;  /* 0x0000000cb7b77221 */ /* 0x000fe40000010100 */
        /* <DEDUP_REMOVED lines=10> */
[----:B-1----:R-:W-:-:S01]  /*a6f0*/  FFMA.FTZ R183, R172, R4, R177 ;  /* 0x00000004acb77223 */ /* 0x002fc200000100b1 */
[--C-:B------:R-:W-:Y:S01]  /*a700*/  FFMA.FTZ R156, R156, UR10, -R157.reuse ;  /* 0x0000000a9c9c7c23 */ /* 0x100fe2000801089d */
[----:B------:R-:W-:-:S01]  /*a710*/  FFMA.FTZ R12, R158, UR10, -R157 ;  /* 0x0000000a9e0c7c23 */ /* 0x000fc2000801089d */
[----:B------:R-:W-:Y:S01]  /*a720*/  FFMA.FTZ R159, R159, UR10, -R157 ;  /* 0x0000000a9f9f7c23 */ /* 0x000fe2000801089d */
[----:B------:R-:W-:-:S01]  /*a730*/  FADD.FTZ R183, R14, R183 ;  /* 0x000000b70eb77221 */ /* 0x000fc20000010000 */
[--C-:B------:R-:W-:Y:S01]  /*a740*/  FFMA.FTZ R160, R160, UR10, -R157.reuse ;  /* 0x0000000aa0a07c23 */ /* 0x100fe2000801089d */
[----:B------:R-:W-:-:S01]  /*a750*/  FFMA.FTZ R161, R161, UR10, -R157 ;  /* 0x0000000aa1a17c23 */ /* 0x000fc2000801089d */
[----:B------:R-:W0:Y:S01]  /*a760*/  MUFU.EX2 R155, R155 ;  /* 0x0000009b009b7308 */ /* 0x000e220000000800 */
[----:B------:R-:W-:-:S01]  /*a770*/  FFMA.FTZ R163, R163, UR10, -R157 ;  /* 0x0000000aa3a37c23 */ /* 0x000fc2000801089d */
[--C-:B------:R-:W-:Y:S01]  /*a780*/  FFMA.FTZ R162, R162, UR10, -R157.reuse ;  /* 0x0000000aa2a27c23 */ /* 0x100fe2000801089d */
[----:B------:R-:W-:-:S01]  /*a790*/  FFMA.FTZ R166, R166, UR10, -R157 ;  /* 0x0000000aa6a67c23 */ /* 0x000fc2000801089d */
[----:B------:R-:W-:-:S04]  /*a7a0*/  FFMA.FTZ R157, R167, UR10, -R157 ;  /* 0x0000000aa79d7c23 */ /* 0x000fc8000801089d */
[----:B------:R-:W1:Y:S08]  /*a7b0*/  MUFU.EX2 R15, R15 ;  /* 0x0000000f000f7308 */ /* 0x000e700000000800 */
[----:B------:R-:W2:Y:S01]  /*a7c0*/  MUFU.EX2 R20, R20 ;  /* 0x0000001400147308 */ /* 0x000ea20000000800 */
[----:B0-----:R-:W-:-:S07]  /*a7d0*/  FFMA.FTZ R4, R155, R5, R180 ;  /* 0x000000059b047223 */ /* 0x001fce00000100b4 */
[----:B------:R-:W0:Y:S01]  /*a7e0*/  MUFU.EX2 R21, R21 ;  /* 0x0000001500157308 */ /* 0x000e220000000800 */
[----:B-1----:R-:W-:-:S01]  /*a7f0*/  FADD.FTZ R5, R15, R4 ;  /* 0x000000040f057221 */ /* 0x002fc20000010000 */
[----:B------:R-:W-:-:S04]  /*a800*/  FADD.FTZ R4, R174, R183 ;  /* 0x000000b7ae047221 */ /* 0x000fc80000010000 */
[----:B------:R-:W-:Y:S02]  /*a810*/  FADD.FTZ R4, R173, R4 ;  /* 0x00000004ad047221 */ /* 0x000fe40000010000 */
[----:B------:R-:W1:Y:S02]  /*a820*/  MUFU.EX2 R152, R152 ;  /* 0x0000009800987308 */ /* 0x000e640000000800 */
[----:B------:R-:W-:-:S04]  /*a830*/  FADD.FTZ R183, R175, R4 ;  /* 0x00000004afb77221 */ /* 0x000fc80000010000 */
[----:B------:R-:W-:Y:S02]  /*a840*/  FADD.FTZ R183, R176, R183 ;  /* 0x000000b7b0b77221 */ /* 0x000fe40000010000 */
[----:B------:R-:W3:Y:S08]  /*a850*/  MUFU.EX2 R153, R153 ;  /* 0x0000009900997308 */ /* 0x000ef00000000800 */
[----:B------:R-:W4:Y:S08]  /*a860*/  MUFU.EX2 R154, R154 ;  /* 0x0000009a009a7308 */ /* 0x000f300000000800 */
[----:B------:R2:W5:Y:S08]  /*a870*/  MUFU.EX2 R182, R156 ;  /* 0x0000009c00b67308 */ /* 0x0005700000000800 */
[----:B------:R-:W5:Y:S01]  /*a880*/  MUFU.EX2 R12, R12 ;  /* 0x0000000c000c7308 */ /* 0x000f620000000800 */
[----:B--2---:R-:W-:-:S04]  /*a890*/  FADD.FTZ R156, R20, R5 ;  /* 0x00000005149c7221 */ /* 0x004fc80000010000 */
[----:B0-----:R-:W-:-:S03]  /*a8a0*/  FADD.FTZ R5, R21, R156 ;  /* 0x0000009c15057221 */ /* 0x001fc60000010000 */
[----:B------:R-:W0:Y:S01]  /*a8b0*/  MUFU.EX2 R159, R159 ;  /* 0x0000009f009f7308 */ /* 0x000e220000000800 */
[----:B-1----:R-:W-:-:S04]  /*a8c0*/  FADD.FTZ R4, R152, R5 ;  /* 0x0000000598047221 */ /* 0x002fc80000010000 */
[----:B---3--:R-:W-:Y:S01]  /*a8d0*/  FADD.FTZ R5, R153, R4 ;  /* 0x0000000499057221 */ /* 0x008fe20000010000 */
[----:B------:R-:W-:-:S02]  /*a8e0*/  FADD.FTZ R4, R178, R183 ;  /* 0x000000b7b2047221 */ /* 0x000fc40000010000 */
[----:B------:R-:W1:Y:S01]  /*a8f0*/  MUFU.EX2 R185, R160 ;  /* 0x000000a000b97308 */ /* 0x000e620000000800 */
[----:B----4-:R-:W-:-:S04]  /*a900*/  FADD.FTZ R5, R154, R5 ;  /* 0x000000059a057221 */ /* 0x010fc80000010000 */
[----:B-----5:R-:W-:-:S03]  /*a910*/  FADD.FTZ R5, R182, R5 ;  /* 0x00000005b6057221 */ /* 0x020fc60000010000 */
[----:B------:R-:W-:Y:S01]  /*a920*/  MUFU.EX2 R168, R168 ;  /* 0x000000a800a87308 */ /* 0x000fe20000000800 */
[----:B------:R-:W-:-:S04]  /*a930*/  FADD.FTZ R156, R12, R5 ;  /* 0x000000050c9c7221 */ /* 0x000fc80000010000 */
[----:B0-----:R-:W-:-:S03]  /*a940*/  FADD.FTZ R156, R159, R156 ;  /* 0x0000009c9f9c7221 */ /* 0x001fc60000010000 */
[----:B------:R0:W2:Y:S01]  /*a950*/  MUFU.EX2 R158, R161 ;  /* 0x000000a1009e7308 */ /* 0x0000a20000000800 */
[----:B-1----:R-:W-:-:S07]  /*a960*/  FADD.FTZ R156, R185, R156 ;  /* 0x0000009cb99c7221 */ /* 0x002fce0000010000 */
[----:B------:R-:W1:Y:S01]  /*a970*/  MUFU.EX2 R164, R164 ;  /* 0x000000a400a47308 */ /* 0x000e620000000800 */
[----:B0-----:R-:W-:-:S04]  /*a980*/  FADD.FTZ R161, R179, R4 ;  /* 0x00000004b3a17221 */ /* 0x001fc80000010000 */
[----:B------:R-:W-:-:S03]  /*a990*/  FADD.FTZ R4, R170, R161 ;  /* 0x000000a1aa047221 */ /* 0x000fc60000010000 */
[----:B------:R-:W0:Y:S01]  /*a9a0*/  MUFU.EX2 R163, R163 ;  /* 0x000000a300a37308 */ /* 0x000e220000000800 */
[----:B------:R-:W-:-:S01]  /*a9b0*/  FADD.FTZ R4, R171, R4 ;  /* 0x00000004ab047221 */ /* 0x000fc20000010000 */
[----:B--2---:R-:W-:-:S03]  /*a9c0*/  FADD.FTZ R156, R158, R156 ;  /* 0x0000009c9e9c7221 */ /* 0x004fc60000010000 */
[----:B------:R-:W-:-:S03]  /*a9d0*/  FADD.FTZ R5, R169, R4 ;  /* 0x00000004a9057221 */ /* 0x000fc60000010000 */
[----:B------:R-:W2:Y:S01]  /*a9e0*/  MUFU.EX2 R181, R181 ;  /* 0x000000b500b57308 */ /* 0x000ea20000000800 */
[----:B------:R-:W-:-:S04]  /*a9f0*/  FADD.FTZ R5, R168, R5 ;  /* 0x00000005a8057221 */ /* 0x000fc80000010000 */
[----:B-1----:R-:W-:-:S03]  /*aa00*/  FADD.FTZ R4, R164, R5 ;  /* 0x00000005a4047221 */ /* 0x002fc60000010000 */
[----:B------:R-:W1:Y:S01]  /*aa10*/  MUFU.EX2 R187, R162 ;  /* 0x000000a200bb7308 */ /* 0x000e620000000800 */
[----:B0-----:R-:W-:-:S07]  /*aa20*/  FADD.FTZ R156, R163, R156 ;  /* 0x0000009ca39c7221 */ /* 0x001fce0000010000 */
[----:B------:R-:W0:Y:S01]  /*aa30*/  MUFU.EX2 R165, R165 ;  /* 0x000000a500a57308 */ /* 0x000e220000000800 */
[----:B--2---:R-:W-:-:S07]  /*aa40*/  FADD.FTZ R4, R181, R4 ;  /* 0x00000004b5047221 */ /* 0x004fce0000010000 */
[----:B------:R-:W2:Y:S01]  /*aa50*/  MUFU.EX2 R161, R166 ;  /* 0x000000a600a17308 */ /* 0x000ea20000000800 */
[----:B-1----:R-:W-:-:S07]  /*aa60*/  FADD.FTZ R156, R187, R156 ;  /* 0x0000009cbb9c7221 */ /* 0x002fce0000010000 */
[----:B------:R-:W1:Y:S01]  /*aa70*/  MUFU.EX2 R10, R184 ;  /* 0x000000b8000a7308 */ /* 0x000e620000000800 */
[----:B0-----:R-:W-:-:S07]  /*aa80*/  FADD.FTZ R5, R165, R4 ;  /* 0x00000004a5057221 */ /* 0x001fce0000010000 */
[----:B------:R-:W0:Y:S01]  /*aa90*/  MUFU.EX2 R157, R157 ;  /* 0x0000009d009d7308 */ /* 0x000e220000000800 */
[----:B--2---:R-:W-:-:S01]  /*aaa0*/  FADD.FTZ R156, R161, R156 ;  /* 0x0000009ca19c7221 */ /* 0x004fc20000010000 */
[----:B-1----:R-:W-:-:S03]  /*aab0*/  FADD.FTZ R4, R10, R5 ;  /* 0x000000050a047221 */ /* 0x002fc60000010000 */
[----:B0-----:R-:W-:Y:S01]  /*aac0*/  FADD.FTZ R5, R157, R156 ;  /* 0x0000009c9d057221 */ /* 0x001fe20000010000 */
[----:B------:R-:W-:Y:S06]  /*aad0*/  @!P0 BRA `(.L_x_1052) ;  /* 0x0000000000048947 */ /* 0x000fec0003800000 */
[----:B------:R-:W-:Y:S01]  /*aae0*/  BPT.TRAP 0x1 ;  /* 0x000000040000795c */ /* 0x000fe20000300000 */
.L_x_1052:
        /* <DEDUP_REMOVED lines=155> */
[----:B------:R-:W-:-:S05]  /*b4a0*/  UMOV UR52, UR55 ;  /* 0x0000003700347c82 */ /* 0x000fca0008000000 */
.L_x_1035:
[----:B------:R-:W-:Y:S06]  /*b4b0*/  BAR.ARV 0x8, 0x120 ;  /* 0x0204800000007b1d */ /* 0x000fec0000002000 */
[----:B------:R-:W-:Y:S05]  /*b4c0*/  @!P0 BRA `(.L_x_1054) ;  /* 0x0000000000048947 */ /* 0x000fea0003800000 */
[----:B------:R-:W-:Y:S01]  /*b4d0*/  BPT.TRAP 0x1 ;  /* 0x000000040000795c */ /* 0x000fe20000300000 */
.L_x_1054:
[----:B------:R-:W-:Y:S01]  /*b4e0*/  ULEA UR11, UR52, UR41, 0x3 ;  /* 0x00000029340b7291 */ /* 0x000fe2000f8e183f */
[----:B------:R-:W-:-:S05]  /*b4f0*/  IMAD.U32 R0, RZ, RZ, UR44 ;  /* 0x0000002cff007e24 */ /* 0x000fca000f8e00ff */
[----:B------:R-:W-:-:S04]  /*b500*/  SHF.L.U32 R0, R0, 0x1f, RZ ;  /* 0x0000001f00007819 */ /* 0x000fc800000006ff */
[----:B------:R0:W1:Y:S01]  /*b510*/  SYNCS.PHASECHK.TRANS64.TRYWAIT P1, [UR11+0x28450], R0 ;  /* 0x02845000ff0075a7 */ /* 0x000062000802014b */
[----:B------:R-:W-:Y:S05]  /*b520*/  @!P0 BRA `(.L_x_1055) ;  /* 0x0000000000048947 */ /* 0x000fea0003800000 */
[----:B------:R-:W-:Y:S01]  /*b530*/  BPT.TRAP 0x1 ;  /* 0x000000040000795c */ /* 0x000fe20000300000 */
.L_x_1055:
[----:B-1----:R-:W-:Y:S05]  /*b540*/  @P1 BRA `(.L_x_1056) ;  /* 0x0000000000081947 */ /* 0x002fea0003800000 */
[----:B------:R-:W1:Y:S02]  /*b550*/  SYNCS.PHASECHK.TRANS64.TRYWAIT P1, [UR11+0x28450], R0 ;  /* 0x02845000ff0075a7 */ /* 0x000e64000802014b */
[----:B-1----:R-:W-:Y:S05]  /*b560*/  @!P1 BRA `(.L_x_1057) ;  /* 0x0000009800409947 */ /* 0x002fea0003800000 */
.L_x_1056:
[----:B------:R-:W-:Y:S01]  /*b570*/  ULDC.64 UR4, c[0x0][0x9a0] ;  /* 0x0002680000047ab9 */ /* 0x000fe20000000a00 */
[----:B------:R-:W-:Y:S01]  /*b580*/  UIADD3 UR41, UR41, 0x8000, URZ ;  /* 0x0000800029297890 */ /* 0x000fe2000fffe03f */
[----:B------:R-:W-:Y:S01]  /*b590*/  WARPGROUP.ARRIVE ;  /* 0x00000000000079c5 */ /* 0x000fe20000000000 */
[----:B------:R-:W-:Y:S01]  /*b5a0*/  UISETP.NE.U32.AND UP0, UPT, UR4, URZ, UPT ;  /* 0x0000003f0400728c */ /* 0x000fe2000bf05070 */
[----:B------:R-:W-:Y:S01]  /*b5b0*/  IMAD.MOV.U32 R6, RZ, RZ, 0x3f800000 ;  /* 0x3f800000ff067424 */ /* 0x000fe200078e00ff */
[----:B------:R-:W-:Y:S02]  /*b5c0*/  USHF.R.U32.HI UR41, URZ, 0x4, UR41 ;  /* 0x000000043f297899 */ /* 0x000fe40008011629 */
[----:B------:R-:W-:Y:S02]  /*b5d0*/  UISETP.NE.AND.EX UP0, UPT, UR5, URZ, UPT, UP0 ;  /* 0x0000003f0500728c */ /* 0x000fe4000bf05300 */
[----:B------:R-:W-:Y:S01]  /*b5e0*/  ULOP3.LUT UR41, UR41, 0x3fff, URZ, 0xc0, !UPT ;  /* 0x00003fff29297892 */ /* 0x000fe2000f8ec03f */
[----:B------:R-:W-:-:S03]  /*b5f0*/  UMOV UR15, 0x80000020 ;  /* 0x80000020000f7882 */ /* 0x000fc60000000000 */
[----:B------:R-:W-:Y:S01]  /*b600*/  ULOP3.LUT UR41, UR41, 0x10000, URZ, 0xfc, !UPT ;  /* 0x0001000029297892 */ /* 0x000fe2000f8efc3f */
[----:B------:R-:W-:-:S04]  /*b610*/  PLOP3.LUT P1, PT, PT, PT, UP0, 0x80, 0x0 ;  /* 0x000000000000781c */ /* 0x000fc80003f2f008 */
[----:B------:R-:W-:Y:S01]  /*b620*/  @UP0 USHF.R.S32.HI UR8, URZ, 0x1f, UR47 ;  /* 0x0000001f3f080899 */ /* 0x000fe2000801142f */
[----:B------:R-:W-:Y:S01]  /*b630*/  @UP0 ULDC.64 UR12, c[0x0][0x9c8] ;  /* 0x00027200000c0ab9 */ /* 0x000fe20000000a00 */
[----:B------:R-:W-:Y:S02]  /*b640*/  @UP0 USHF.R.S32.HI UR9, URZ, 0x1f, UR43 ;  /* 0x0000001f3f090899 */ /* 0x000fe4000801142b */
[----:B------:R-:W-:Y:S02]  /*b650*/  @UP0 UIMAD UR8, UR8, UR12, URZ ;  /* 0x0000000c080802a4 */ /* 0x000fe4000f8e023f */
[----:B------:R-:W-:Y:S02]  /*b660*/  @UP0 UIMAD.WIDE.U32 UR6, UR47, UR12, URZ ;  /* 0x0000000c2f0602a5 */ /* 0x000fe4000f8e003f */
[----:B------:R-:W-:-:S03]  /*b670*/  @UP0 UIMAD UR8, UR47, UR13, UR8 ;  /* 0x0000000d2f0802a4 */ /* 0x000fc6000f8e0208 */
[----:B------:R-:W-:Y:S01]  /*b680*/  @UP0 ULDC.64 UR12, c[0x0][0x9d0] ;  /* 0x00027400000c0ab9 */ /* 0x000fe20000000a00 */
[----:B------:R-:W-:Y:S02]  /*b690*/  @UP0 UIADD3 UR7, UR7, UR8, URZ ;  /* 0x0000000807070290 */ /* 0x000fe4000fffe03f */
[----:B------:R-:W-:Y:S02]  /*b6a0*/  ULEA UR8, UR52, UR41, 0xa ;  /* 0x0000002934087291 */ /* 0x000fe4000f8e503f */
[----:B------:R-:W-:Y:S02]  /*b6b0*/  @UP0 UIMAD UR9, UR9, UR12, URZ ;  /* 0x0000000c090902a4 */ /* 0x000fe4000f8e023f */
[----:B------:R-:W-:Y:S02]  /*b6c0*/  @UP0 UIMAD.WIDE.U32 UR6, UR43, UR12, UR6 ;  /* 0x0000000c2b0602a5 */ /* 0x000fe4000f8e0006 */
[----:B------:R-:W-:Y:S01]  /*b6d0*/  @UP0 UIMAD UR9, UR43, UR13, UR9 ;  /* 0x0000000d2b0902a4 */ /* 0x000fe2000f8e0209 */
[----:B------:R-:W-:Y:S01]  /*b6e0*/  UMOV UR14, UR8 ;  /* 0x00000008000e7c82 */ /* 0x000fe20008000000 */
[----:B------:R-:W-:Y:S01]  /*b6f0*/  @UP0 ULEA UR4, UP1, UR6, UR4, 0x2 ;  /* 0x0000000406040291 */ /* 0x000fe2000f82103f */
[----:B------:R-:W-:Y:S01]  /*b700*/  QGMMA.64x256x32.F32.E4M3.E4M3 R24, R188, gdesc[UR12], R24, gsb0 ;  /* 0x03e0000cbc187df3 */ /* 0x000fe20008000818 */
[----:B------:R-:W-:-:S04]  /*b710*/  @UP0 UIADD3 UR7, UR7, UR9, URZ ;  /* 0x0000000907070290 */ /* 0x000fc8000fffe03f */
[----:B------:R-:W-:Y:S01]  /*b720*/  @UP0 ULEA.HI.X UR5, UR6, UR5, UR7, 0x2, UP1 ;  /* 0x0000000506050291 */ /* 0x000fe200088f1407 */
[----:B------:R-:W-:-:S05]  /*b730*/  IMAD.U32 R10, RZ, RZ, UR4 ;  /* 0x00000004ff0a7e24 */ /* 0x000fca000f8e00ff */
[----:B------:R-:W-:-:S05]  /*b740*/  IMAD.U32 R11, RZ, RZ, UR5 ;  /* 0x00000005ff0b7e24 */ /* 0x000fca000f8e00ff */
[----:B------:R2:W3:Y:S01]  /*b750*/  @P1 LDG.E R6, desc[UR50][R10.64] ;  /* 0x000000320a061981 */ /* 0x0004e2000c1e1900 */
[----:B------:R-:W-:Y:S01]  /*b760*/  UIADD3 UR8, UR8, 0x2, URZ ;  /* 0x0000000208087890 */ /* 0x000fe2000fffe03f */
[----:B------:R-:W-:-:S06]  /*b770*/  UMOV UR7, 0x80000020 ;  /* 0x8000002000077882 */ /* 0x000fcc0000000000 */
[----:B------:R-:W-:Y:S01]  /*b780*/  UMOV UR6, UR8 ;  /* 0x0000000800067c82 */ /* 0x000fe20008000000 */
[----:B-1----:R-:W1:Y:S04]  /*b790*/  SHFL.BFLY PT, R3, R4, 0x2, 0x1f ;  /* 0x0c401f0004037f89 */ /* 0x002e6800000e0000 */
[----:B------:R-:W4:Y:S01]  /*b7a0*/  SHFL.BFLY PT, R12, R5, 0x2, 0x1f ;  /* 0x0c401f00050c7f89 */ /* 0x000f2200000e0000 */
[----:B-1----:R-:W-:-:S01]  /*b7b0*/  FADD.FTZ R3, R3, R4 ;  /* 0x0000000403037221 */ /* 0x002fc20000010000 */
[----:B----4-:R-:W-:-:S04]  /*b7c0*/  FADD.FTZ R12, R12, R5 ;  /* 0x000000050c0c7221 */ /* 0x010fc80000010000 */
[----:B0-----:R-:W0:Y:S04]  /*b7d0*/  SHFL.BFLY PT, R0, R3, 0x1, 0x1f ;  /* 0x0c201f0003007f89 */ /* 0x001e2800000e0000 */
[----:B------:R-:W1:Y:S01]  /*b7e0*/  SHFL.BFLY PT, R9, R12, 0x1, 0x1f ;  /* 0x0c201f000c097f89 */ /* 0x000e6200000e0000 */
[----:B0-----:R-:W-:-:S01]  /*b7f0*/  FADD.FTZ R13, R3, R0 ;  /* 0x00000000030d7221 */ /* 0x001fc20000010000 */
[----:B-1----:R-:W-:-:S04]  /*b800*/  FADD.FTZ R14, R12, R9 ;  /* 0x000000090c0e7221 */ /* 0x002fc80000010000 */
[C---:B------:R-:W-:Y:S01]  /*b810*/  FSETP.NE.FTZ.AND P1, PT, R13.reuse, RZ, PT ;  /* 0x000000ff0d00720b */ /* 0x040fe20003f35000 */
[----:B------:R-:W-:Y:S01]  /*b820*/  FMUL.FTZ R15, R13, 0.00390625 ;  /* 0x3b8000000d0f7820 */ /* 0x000fe20000410000 */
[----:B--2---:R-:W-:Y:S01]  /*b830*/  FMUL.FTZ R10, R14, 0.00390625 ;  /* 0x3b8000000e0a7820 */ /* 0x004fe20000410000 */
[----:B------:R-:W-:-:S03]  /*b840*/  IMAD.MOV.U32 R9, RZ, RZ, RZ ;  /* 0x000000ffff097224 */ /* 0x000fc600078e00ff */
[----:B------:R-:W-:Y:S02]  /*b850*/  FSETP.NE.FTZ.AND P2, PT, R15, RZ, PT ;  /* 0x000000ff0f00720b */ /* 0x000fe40003f55000 */
[----:B------:R-:W-:-:S05]  /*b860*/  FSETP.NE.FTZ.AND P3, PT, R10, RZ, PT ;  /* 0x000000ff0a00720b */ /* 0x000fca0003f75000 */
[----:B------:R-:W-:Y:S01]  /*b870*/  @P1 MUFU.RCP R9, R13 ;  /* 0x0000000d00091308 */ /* 0x000fe20000001000 */
[----:B------:R-:W-:Y:S01]  /*b880*/  FSETP.NE.FTZ.AND P1, PT, R14, RZ, PT ;  /* 0x000000ff0e00720b */ /* 0x000fe20003f35000 */
[----:B------:R-:W-:-:S06]  /*b890*/  IMAD.MOV.U32 R11, RZ, RZ, RZ ;  /* 0x000000ffff0b7224 */ /* 0x000fcc00078e00ff */
[----:B------:R-:W0:Y:S08]  /*b8a0*/  @P2 MUFU.LG2 R5, R15 ;  /* 0x0000000f00052308 */ /* 0x000e300000000c00 */
[----:B------:R-:W1:Y:S01]  /*b8b0*/  @P3 MUFU.LG2 R10, R10 ;  /* 0x0000000a000a3308 */ /* 0x000e620000000c00 */
[----:B------:R-:W-:Y:S02]  /*b8c0*/  WARPGROUP.DEPBAR.LE gsb0, 0x0 ;  /* 0x00008000000079c5 */ /* 0x000fe40000010000 */
[----:B------:R-:W-:-:S06]  /*b8d0*/  WARPGROUP.ARRIVE ;  /* 0x00000000000079c5 */ /* 0x000fcc0000000000 */
[----:B------:R-:W-:Y:S01]  /*b8e0*/  QGMMA.64x256x32.F32.E4M3.E4M3 R24, R184, gdesc[UR4], R24, gsb0 ;  /* 0x03e00004b8187df3 */ /* 0x000fe20008000818 */
[----:B------:R-:W2:Y:S01]  /*b8f0*/  @P1 MUFU.RCP R11, R14 ;  /* 0x0000000e000b1308 */ /* 0x000ea20000001000 */
[----:B------:R-:W-:Y:S02]  /*b900*/  IMAD.U32 R4, RZ, RZ, UR10 ;  /* 0x0000000aff047e24 */ /* 0x000fe4000f8e00ff */
[----:B------:R-:W-:Y:S02]  /*b910*/  IMAD.U32 R12, RZ, RZ, UR10 ;  /* 0x0000000aff0c7e24 */ /* 0x000fe4000f8e00ff */
[----:B0-----:R-:W-:Y:S01]  /*b920*/  @P2 FMUL.FTZ R5, R5, 0.69314718246459960938 ;  /* 0x3f31721805052820 */ /* 0x001fe20000410000 */
[----:B------:R-:W-:Y:S01]  /*b930*/  @P2 FMUL.FTZ R4, R4, 0.69314718246459960938 ;  /* 0x3f31721804042820 */ /* 0x000fe20000410000 */
[----:B-1----:R-:W-:Y:S01]  /*b940*/  @P3 FMUL.FTZ R13, R10, 0.69314718246459960938 ;  /* 0x3f3172180a0d3820 */ /* 0x002fe20000410000 */
[----:B------:R-:W-:Y:S01]  /*b950*/  @P3 FMUL.FTZ R12, R12, 0.69314718246459960938 ;  /* 0x3f3172180c0c3820 */ /* 0x000fe20000410000 */
[----:B------:R-:W-:-:S02]  /*b960*/  IMAD.MOV.U32 R3, RZ, RZ, -0x800000 ;  /* 0xff800000ff037424 */ /* 0x000fc400078e00ff */
[----:B------:R-:W-:Y:S01]  /*b970*/  @P2 FFMA.FTZ R3, R4, R7, R5 ;  /* 0x0000000704032223 */ /* 0x000fe20000010005 */
[----:B------:R-:W-:Y:S02]  /*b980*/  IMAD.MOV.U32 R0, RZ, RZ, -0x800000 ;  /* 0xff800000ff007424 */ /* 0x000fe400078e00ff */
[----:B------:R-:W-:Y:S01]  /*b990*/  @P3 FFMA.FTZ R0, R12, R8, R13 ;  /* 0x000000080c003223 */ /* 0x000fe2000001000d */
[-C--:B---3--:R-:W-:Y:S01]  /*b9a0*/  FMUL.FTZ R16, R9, R6.reuse ;  /* 0x0000000609107220 */ /* 0x088fe20000410000 */
[----:B--2---:R-:W-:Y:S01]  /*b9b0*/  FMUL.FTZ R4, R11, R6 ;  /* 0x000000060b047220 */ /* 0x004fe20000410000 */
[----:B------:R-:W-:Y:S02]  /*b9c0*/  WARPGROUP.DEPBAR.LE gsb0, 0x0 ;  /* 0x00008000000079c5 */ /* 0x000fe40000010000 */
[----:B------:R-:W-:Y:S05]  /*b9d0*/  @!P0 BRA `(.L_x_1058) ;  /* 0x0000000000048947 */ /* 0x000fea0003800000 */
[----:B------:R-:W-:Y:S01]  /*b9e0*/  BPT.TRAP 0x1 ;  /* 0x000000040000795c */ /* 0x000fe20000300000 */
.L_x_1058:
[----:B------:R-:W-:Y:S01]  /*b9f0*/  UIADD3 UR4, UR11, 0x28460, URZ ;  /* 0x000284600b047890 */ /* 0x000fe2000fffe03f */
[-C--:B------:R-:W-:Y:S01]  /*ba00*/  FMUL.FTZ R5, R28, R16.reuse ;  /* 0x000000101c057220 */ /* 0x080fe20000410000 */
[----:B------:R-:W-:Y:S01]  /*ba10*/  UIADD3 UR52, UR52, 0x1, URZ ;  /* 0x0000000134347890 */ /* 0x000fe2000fffe03f */
[-C--:B------:R-:W-:Y:S01]  /*ba20*/  FMUL.FTZ R10, R45, R16.reuse ;  /* 0x000000102d0a7220 */ /* 0x080fe20000410000 */
[----:B------:R-:W-:Y:S01]  /*ba30*/  UPRMT UR4, UR39, 0x654, UR4 ;  /* 0x0000065427047896 */ /* 0x000fe20008000004 */
        /* <DEDUP_REMOVED lines=127> */
[-C--:B------:R-:W-:Y:S01]  /*c230*/  FMUL.FTZ R26, R147, R4.reuse ;  /* 0x00000004931a7220 */ /* 0x080fe20000410000 */
[-C--:B------:R-:W-:Y:S01]  /*c240*/  FMUL.FTZ R150, R150, R4.reuse ;  /* 0x0000000496967220 */ /* 0x080fe20000410000 */
[----:B------:R-:W-:Y:S01]  /*c250*/  FMUL.FTZ R151, R151, R4 ;  /* 0x0000000497977220 */ /* 0x000fe20000410000 */
[----:B------:R-:W-:-:S02]  /*c260*/  UIADD3 UR45, UR45, 0x1, URZ ;  /* 0x000000012d2d7890 */ /* 0x000fc4000fffe03f */
[----:B------:R-:W-:Y:S02]  /*c270*/  USEL UR52, UR52, URZ, UP0 ;  /* 0x0000003f34347287 */ /* 0x000fe40008000000 */
[----:B------:R-:W-:-:S12]  /*c280*/  ULOP3.LUT UR44, UR44, UR4, URZ, 0x3c, !UPT ;  /* 0x000000042c2c7292 */ /* 0x000fd8000f8e3c3f */
.L_x_984:
[----:B------:R-:W0:Y:S01]  /*c290*/  S2R R17, SR_CgaCtaId ;  /* 0x0000000000117919 */ /* 0x000e220000008800 */
[----:B------:R-:W-:Y:S01]  /*c2a0*/  MOV R4, 0x400 ;  /* 0x0000040000047802 */ /* 0x000fe20000000f00 */
[----:B------:R-:W-:Y:S01]  /*c2b0*/  BSSY B0, `(.L_x_1059) ;  /* 0x000036e000007945 */ /* 0x000fe20003800000 */
[----:B------:R-:W-:Y:S02]  /*c2c0*/  BAR.SYNC.DEFER_BLOCKING 0x5, 0x180 ;  /* 0x0146000000007b1d */ /* 0x000fe40000010000 */
[----:B0-----:R-:W-:-:S05]  /*c2d0*/  LEA R4, R17, R4, 0x18 ;  /* 0x0000000411047211 */ /* 0x001fca00078ec0ff */
[----:B------:R-:W0:Y:S02]  /*c2e0*/  LDS.128 R60, [R4+0x284d0] ;  /* 0x0284d000043c7984 */ /* 0x000e240000000c00 */
[----:B0-----:R-:W-:Y:S02]  /*c2f0*/  R2UR UR43, R62 ;  /* 0x000000003e2b72ca */ /* 0x001fe400000e0000 */
[----:B------:R-:W-:Y:S01]  /*c300*/  R2UR UR47, R63 ;  /* 0x000000003f2f72ca */ /* 0x000fe200000e0000 */
        /* <DEDUP_REMOVED lines=11> */
[----:B------:R-:W-:Y:S01]  /*c3c0*/  F2FP.BF16.F32.PACK_AB R10, R10, R41 ;  /* 0x000000290a0a723e */ /* 0x000fe200000010ff */
[----:B------:R-:W-:Y:S01]  /*c3d0*/  UISETP.NE.U32.AND UP0, UPT, UR4, URZ, UPT ;  /* 0x0000003f0400728c */ /* 0x000fe2000bf05070 */
[----:B------:R-:W-:Y:S02]  /*c3e0*/  F2FP.BF16.F32.PACK_AB R40, R79, R70 ;  /* 0x000000464f28723e */ /* 0x000fe400000010ff */
[----:B------:R-:W-:Y:S01]  /*c3f0*/  F2FP.BF16.F32.PACK_AB R25, R6, R25 ;  /* 0x000000190619723e */ /* 0x000fe200000010ff */
[----:B------:R-:W-:Y:S01]  /*c400*/  UISETP.NE.AND.EX UP0, UPT, UR5, URZ, UPT, UP0 ;  /* 0x0000003f0500728c */ /* 0x000fe2000bf05300 */
[----:B------:R-:W-:Y:S02]  /*c410*/  F2FP.BF16.F32.PACK_AB R7, R7, R32 ;  /* 0x000000200707723e */ /* 0x000fe400000010ff */
[----:B------:R-:W-:Y:S01]  /*c420*/  F2FP.BF16.F32.PACK_AB R8, R8, R33 ;  /* 0x000000210808723e */ /* 0x000fe200000010ff */
[----:B------:R-:W-:Y:S01]  /*c430*/  ULDC.64 UR4, c[0x0][0xbd8] ;  /* 0x0002f60000047ab9 */ /* 0x000fe20000000a00 */
[----:B0-----:R-:W-:Y:S01]  /*c440*/  LOP3.LUT P0, R17, R58, 0x3, RZ, 0xc0, !PT ;  /* 0x000000033a117812 */ /* 0x001fe2000780c0ff */
[----:B------:R-:W-:Y:S01]  /*c450*/  UIMAD.WIDE UR4, UR37, 0x4, UR4 ;  /* 0x00000004250478a5 */ /* 0x000fe2000f8e0204 */
[----:B------:R-:W-:-:S02]  /*c460*/  F2FP.BF16.F32.PACK_AB R15, R15, R64 ;  /* 0x000000400f0f723e */ /* 0x000fc400000010ff */
[----:B------:R-:W-:Y:S02]  /*c470*/  ISETP.EQ.OR P0, PT, R17, 0x3, !P0 ;  /* 0x000000031100780c */ /* 0x000fe40004702670 */
[----:B------:R-:W-:Y:S02]  /*c480*/  F2FP.BF16.F32.PACK_AB R6, R20, R65 ;  /* 0x000000411406723e */ /* 0x000fe400000010ff */
[----:B------:R-:W-:Y:S02]  /*c490*/  SEL R79, R9, R10, P0 ;  /* 0x0000000a094f7207 */ /* 0x000fe40000000000 */
[----:B------:R-:W-:Y:S02]  /*c4a0*/  SEL R63, R10, R9, P0 ;  /* 0x000000090a3f7207 */ /* 0x000fe40000000000 */
[----:B------:R-:W0:Y:S01]  /*c4b0*/  S2R R9, SR_SWINHI ;  /* 0x0000000000097919 */ /* 0x000e220000002f00 */
[----:B------:R-:W-:Y:S02]  /*c4c0*/  F2FP.BF16.F32.PACK_AB R72, R21, R72 ;  /* 0x000000481548723e */ /* 0x000fe400000010ff */
[----:B------:R-:W-:-:S02]  /*c4d0*/  F2FP.BF16.F32.PACK_AB R32, R68, R105 ;  /* 0x000000694420723e */ /* 0x000fc400000010ff */
[----:B------:R-:W-:Y:S02]  /*c4e0*/  F2FP.BF16.F32.PACK_AB R120, R77, R120 ;  /* 0x000000784d78723e */ /* 0x000fe400000010ff */
[----:B------:R-:W-:Y:S02]  /*c4f0*/  F2FP.BF16.F32.PACK_AB R128, R85, R128 ;  /* 0x000000805580723e */ /* 0x000fe400000010ff */
[----:B------:R-:W-:Y:S02]  /*c500*/  SEL R77, R7, R8, P0 ;  /* 0x00000008074d7207 */ /* 0x000fe40000000000 */
[----:B------:R-:W-:Y:S02]  /*c510*/  SEL R68, R8, R7, P0 ;  /* 0x0000000708447207 */ /* 0x000fe40000000000 */
[----:B------:R-:W-:Y:S02]  /*c520*/  SEL R85, R15, R6, P0 ;  /* 0x000000060f557207 */ /* 0x000fe40000000000 */
[----:B------:R-:W-:-:S02]  /*c530*/  SEL R21, R6, R15, P0 ;  /* 0x0000000f06157207 */ /* 0x000fc40000000000 */
[----:B------:R-:W-:Y:S02]  /*c540*/  F2FP.BF16.F32.PACK_AB R67, R86, R67 ;  /* 0x000000435643723e */ /* 0x000fe400000010ff */
[----:B------:R-:W-:Y:S02]  /*c550*/  F2FP.BF16.F32.PACK_AB R66, R87, R66 ;  /* 0x000000425742723e */ /* 0x000fe400000010ff */
[----:B------:R-:W-:Y:S02]  /*c560*/  F2FP.BF16.F32.PACK_AB R13, R13, R56 ;  /* 0x000000380d0d723e */ /* 0x000fe400000010ff */
[----:B------:R-:W-:Y:S02]  /*c570*/  SEL R123, R67, R66, P0 ;  /* 0x00000042437b7207 */ /* 0x000fe40000000000 */
[----:B------:R-:W-:Y:S02]  /*c580*/  SEL R56, R66, R67, P0 ;  /* 0x0000004342387207 */ /* 0x000fe40000000000 */
[----:B------:R-:W-:-:S02]  /*c590*/  F2FP.BF16.F32.PACK_AB R29, R29, R80 ;  /* 0x000000501d1d723e */ /* 0x000fc400000010ff */
[----:B------:R-:W-:Y:S02]  /*c5a0*/  F2FP.BF16.F32.PACK_AB R36, R36, R81 ;  /* 0x000000512424723e */ /* 0x000fe400000010ff */
[----:B------:R-:W-:Y:S02]  /*c5b0*/  F2FP.BF16.F32.PACK_AB R37, R37, R88 ;  /* 0x000000582525723e */ /* 0x000fe400000010ff */
[----:B------:R-:W-:Y:S02]  /*c5c0*/  MOV R6, R4 ;  /* 0x0000000400067202 */ /* 0x000fe40000000f00 */
[----:B0-----:R-:W-:Y:S02]  /*c5d0*/  MOV R7, R9 ;  /* 0x0000000900077202 */ /* 0x001fe40000000f00 */
[----:B------:R-:W-:Y:S02]  /*c5e0*/  F2FP.BF16.F32.PACK_AB R44, R44, R89 ;  /* 0x000000592c2c723e */ /* 0x000fe400000010ff */
[----:B------:R-:W-:Y:S01]  /*c5f0*/  F2FP.BF16.F32.PACK_AB R93, R93, R136 ;  /* 0x000000885d5d723e */ /* 0x000fe200000010ff */
[----:B------:R-:W-:Y:S01]  /*c600*/  IMAD.WIDE R66, R195, 0x2, R6 ;  /* 0x00000002c3427825 */ /* 0x000fe200078e0206 */
        /* <DEDUP_REMOVED lines=10> */
[----:B------:R-:W-:Y:S02]  /*c6b0*/  SEL R89, R29, R36, P0 ;  /* 0x000000241d597207 */ /* 0x000fe40000000000 */
[----:B------:R-:W-:Y:S02]  /*c6c0*/  IADD3 R145, P4, R66, 0x60, RZ ;  /* 0x0000006042917810 */ /* 0x000fe40007f9e0ff */
[----:B------:R-:W-:-:S02]  /*c6d0*/  F2FP.BF16.F32.PACK_AB R117, R117, R124 ;  /* 0x0000007c7575723e */ /* 0x000fc400000010ff */
[----:B------:R-:W-:Y:S02]  /*c6e0*/  F2FP.BF16.F32.PACK_AB R116, R109, R116 ;  /* 0x000000746d74723e */ /* 0x000fe400000010ff */
[----:B------:R-:W-:Y:S02]  /*c6f0*/  F2FP.BF16.F32.PACK_AB R143, R143, R30 ;  /* 0x0000001e8f8f723e */ /* 0x000fe400000010ff */
[----:B------:R-:W-:Y:S02]  /*c700*/  SEL R29, R36, R29, P0 ;  /* 0x0000001d241d7207 */ /* 0x000fe40000000000 */
[----:B------:R-:W-:Y:S02]  /*c710*/  F2FP.BF16.F32.PACK_AB R71, R78, R71 ;  /* 0x000000474e47723e */ /* 0x000fe400000010ff */
[----:B------:R-:W-:Y:S02]  /*c720*/  SEL R91, R37, R44, P0 ;  /* 0x0000002c255b7207 */ /* 0x000fe40000000000 */
[----:B------:R-:W-:-:S02]  /*c730*/  SEL R30, R44, R37, P0 ;  /* 0x000000252c1e7207 */ /* 0x000fc40000000000 */
[----:B------:R-:W-:Y:S02]  /*c740*/  SEL R107, R93, R100, P0 ;  /* 0x000000645d6b7207 */ /* 0x000fe40000000000 */
[----:B------:R-:W-:Y:S02]  /*c750*/  SEL R36, R100, R93, P0 ;  /* 0x0000005d64247207 */ /* 0x000fe40000000000 */
[----:B------:R-:W-:Y:S02]  /*c760*/  F2FP.BF16.F32.PACK_AB R148, R141, R148 ;  /* 0x000000948d94723e */ /* 0x000fe400000010ff */
[----:B------:R-:W-:Y:S02]  /*c770*/  F2FP.BF16.F32.PACK_AB R73, R28, R73 ;  /* 0x000000491c49723e */ /* 0x000fe400000010ff */
        /* <DEDUP_REMOVED lines=9> */
[----:B------:R-:W-:Y:S02]  /*c810*/  SEL R97, R53, R32, P0 ;  /* 0x0000002035617207 */ /* 0x000fe40000000000 */
[----:B------:R-:W-:Y:S02]  /*c820*/  SEL R103, R120, R121, P0 ;  /* 0x0000007978677207 */ /* 0x000fe40000000000 */
[----:B------:R-:W-:Y:S02]  /*c830*/  SEL R34, R121, R120, P0 ;  /* 0x0000007879227207 */ /* 0x000fe40000000000 */
[----:B------:R-:W-:Y:S02]  /*c840*/  SEL R101, R5, R162, P0 ;  /* 0x000000a205657207 */ /* 0x000fe40000000000 */
[----:B------:R-:W-:-:S02]  /*c850*/  SEL R109, R162, R5, P0 ;  /* 0x00000005a26d7207 */ /* 0x000fc40000000000 */
[----:B------:R-:W-:Y:S02]  /*c860*/  IADD3 R141, P2, R66, 0x20, RZ ;  /* 0x00000020428d7810 */ /* 0x000fe40007f5e0ff */
[----:B------:R-:W-:Y:S02]  /*c870*/  LOP3.LUT R12, R145, 0x380, RZ, 0xc0, !PT ;  /* 0x00000380910c7812 */ /* 0x000fe400078ec0ff */
[----:B------:R-:W-:Y:S01]  /*c880*/  SEL R32, R32, R53, P0 ;  /* 0x0000003520207207 */ /* 0x000fe20000000000 */
[----:B------:R-:W-:Y:S01]  /*c890*/  IMAD.X R59, RZ, RZ, R67, P2 ;  /* 0x000000ffff3b7224 */ /* 0x000fe200010e0643 */
[----:B------:R-:W-:Y:S02]  /*c8a0*/  SEL R121, R117, R116, P0 ;  /* 0x0000007475797207 */ /* 0x000fe40000000000 */
[----:B------:R-:W-:Y:S02]  /*c8b0*/  SEL R5, R116, R117, P0 ;  /* 0x0000007574057207 */ /* 0x000fe40000000000 */
[----:B------:R-:W-:-:S02]  /*c8c0*/  SEL R117, R71, R40, P0 ;  /* 0x0000002847757207 */ /* 0x000fc40000000000 */
[----:B------:R-:W-:Y:S02]  /*c8d0*/  SEL R53, R40, R71, P0 ;  /* 0x0000004728357207 */ /* 0x000fe40000000000 */
        /* <DEDUP_REMOVED lines=8> */
[----:B------:R-:W-:Y:S02]  /*c960*/  LOP3.LUT R8, R141, 0x380, RZ, 0xc0, !PT ;  /* 0x000003808d087812 */ /* 0x000fe400078ec0ff */
[----:B------:R-:W-:Y:S02]  /*c970*/  SHF.R.U64 R12, R12, 0x3, RZ ;  /* 0x000000030c0c7819 */ /* 0x000fe400000012ff */
[----:B------:R-:W-:-:S02]  /*c980*/  IADD3 R143, P3, R66, 0x40, RZ ;  /* 0x00000040428f7810 */ /* 0x000fc40007f7e0ff */
[----:B------:R-:W-:Y:S02]  /*c990*/  IADD3 R151, P1, R66, 0x4040, RZ ;  /* 0x0000404042977810 */ /* 0x000fe40007f3e0ff */
[----:B------:R-:W-:Y:S02]  /*c9a0*/  F2FP.BF16.F32.PACK_AB R38, R127, R38 ;  /* 0x000000267f26723e */ /* 0x000fe400000010ff */
[----:B------:R-:W-:Y:S02]  /*c9b0*/  SEL R127, R51, R50, P0 ;  /* 0x00000032337f7207 */ /* 0x000fe40000000000 */
[----:B------:R-:W-:Y:S01]  /*c9c0*/  SEL R62, R50, R51, P0 ;  /* 0x00000033323e7207 */ /* 0x000fe20000000000 */
[----:B------:R-:W-:Y:S01]  /*c9d0*/  IMAD.X R51, RZ, RZ, R67, P4 ;  /* 0x000000ffff337224 */ /* 0x000fe200020e0643 */
[----:B------:R-:W-:Y:S02]  /*c9e0*/  IADD3 R147, P5, R66, 0x4000, RZ ;  /* 0x0000400042937810 */ /* 0x000fe40007fbe0ff */
[----:B------:R-:W-:-:S02]  /*c9f0*/  SHF.R.U64 R8, R8, 0x3, RZ ;  /* 0x0000000308087819 */ /* 0x000fc400000012ff */
[----:B------:R-:W-:Y:S01]  /*ca00*/  LOP3.LUT R50, R12, R145, RZ, 0x3c, !PT ;  /* 0x000000910c327212 */ /* 0x000fe200078e3cff */
[----:B------:R-:W-:Y:S01]  /*ca10*/  IMAD.X R49, RZ, RZ, R67, P5 ;  /* 0x000000ffff317224 */ /* 0x000fe200028e0643 */
[----:B------:R-:W-:Y:S02]  /*ca20*/  F2FP.BF16.F32.PACK_AB R149, R149, R152 ;  /* 0x000000989595723e */ /* 0x000fe400000010ff */
[----:B------:R-:W-:Y:S02]  /*ca30*/  LOP3.LUT R10, R143, 0x380, RZ, 0xc0, !PT ;  /* 0x000003808f0a7812 */ /* 0x000fe400078ec0ff */
[----:B------:R-:W-:Y:S02]  /*ca40*/  LOP3.LUT R12, R151, 0x380, RZ, 0xc0, !PT ;  /* 0x00000380970c7812 */ /* 0x000fe400078ec0ff */
[----:B------:R-:W-:Y:S02]  /*ca50*/  F2FP.BF16.F32.PACK_AB R14, R14, R57 ;  /* 0x000000390e0e723e */ /* 0x000fe400000010ff */
[----:B------:R-:W-:-:S02]  /*ca60*/  F2FP.BF16.F32.PACK_AB R55, R94, R55 ;  /* 0x000000375e37723e */ /* 0x000fc400000010ff */
[----:B------:R-:W-:Y:S02]  /*ca70*/  F2FP.BF16.F32.PACK_AB R54, R95, R54 ;  /* 0x000000365f36723e */ /* 0x000fe400000010ff */
[----:B------:R-:W-:Y:S02]  /*ca80*/  LOP3.LUT R58, R8, R141, RZ, 0x3c, !PT ;  /* 0x0000008d083a7212 */ /* 0x000fe400078e3cff */
[----:B------:R-:W-:Y:S02]  /*ca90*/  SEL R115, R149, R148, P0 ;  /* 0x0000009495737207 */ /* 0x000fe40000000000 */
[----:B------:R-:W-:Y:S02]  /*caa0*/  SEL R57, R148, R149, P0 ;  /* 0x0000009594397207 */ /* 0x000fe40000000000 */
[----:B------:R-:W-:Y:S02]  /*cab0*/  SHF.R.U64 R10, R10, 0x3, RZ ;  /* 0x000000030a0a7819 */ /* 0x000fe400000012ff */
[----:B------:R-:W-:-:S02]  /*cac0*/  LOP3.LUT R8, R147, 0x380, RZ, 0xc0, !PT ;  /* 0x0000038093087812 */ /* 0x000fc400078ec0ff */
[----:B------:R-:W-:Y:S02]  /*cad0*/  SHF.R.U64 R12, R12, 0x3, RZ ;  /* 0x000000030c0c7819 */ /* 0x000fe400000012ff */
[C---:B------:R-:W-:Y:S02]  /*cae0*/  IADD3 R149, P6, R66.reuse, 0x4020, RZ ;  /* 0x0000402042957810 */ /* 0x040fe40007fde0ff */
[----:B------:R-:W-:Y:S02]  /*caf0*/  IADD3 R163, P5, R66, 0x8040, RZ ;  /* 0x0000804042a37810 */ /* 0x000fe40007fbe0ff */
[----:B------:R-:W-:Y:S02]  /*cb00*/  F2FP.BF16.F32.PACK_AB R132, R125, R132 ;  /* 0x000000847d84723e */ /* 0x000fe400000010ff */
[----:B------:R-:W-:Y:S02]  /*cb10*/  SEL R125, R55, R54, P0 ;  /* 0x00000036377d7207 */ /* 0x000fe40000000000 */
[----:B------:R-:W-:Y:S01]  /*cb20*/  SEL R60, R54, R55, P0 ;  /* 0x00000037363c7207 */ /* 0x000fe20000000000 */
[----:B------:R-:W-:Y:S01]  /*cb30*/  IMAD.X R55, RZ, RZ, R67, P3 ;  /* 0x000000ffff377224 */ /* 0x000fe200018e0643 */
[----:B------:R-:W-:-:S02]  /*cb40*/  F2FP.BF16.F32.PACK_AB R158, R157, R158 ;  /* 0x0000009e9d9e723e */ /* 0x000fc400000010ff */
[----:B------:R-:W-:Y:S02]  /*cb50*/  LOP3.LUT R54, R10, R143, RZ, 0x3c, !PT ;  /* 0x0000008f0a367212 */ /* 0x000fe400078e3cff */
[----:B------:R-:W-:Y:S02]  /*cb60*/  SHF.R.U64 R8, R8, 0x3, RZ ;  /* 0x0000000308087819 */ /* 0x000fe400000012ff */
[----:B------:R-:W-:Y:S02]  /*cb70*/  LOP3.LUT R44, R12, R151, RZ, 0x3c, !PT ;  /* 0x000000970c2c7212 */ /* 0x000fe400078e3cff */
[----:B------:R-:W-:Y:S02]  /*cb80*/  F2FP.BF16.F32.PACK_AB R45, R45, R96 ;  /* 0x000000602d2d723e */ /* 0x000fe400000010ff */
[----:B------:R-:W-:Y:S02]  /*cb90*/  IADD3 R157, P3, R66, 0x8000, RZ ;  /* 0x00008000429d7810 */ /* 0x000fe40007f7e0ff */
[----:B------:R-:W-:-:S02]  /*cba0*/  LOP3.LUT R10, R149, 0x380, RZ, 0xc0, !PT ;  /* 0x00000380950a7812 */ /* 0x000fc400078ec0ff */
[----:B------:R-:W-:Y:S01]  /*cbb0*/  LOP3.LUT R12, R163, 0x380, RZ, 0xc0, !PT ;  /* 0x00000380a30c7812 */ /* 0x000fe200078ec0ff */
[----:B------:R-:W-:Y:S01]  /*cbc0*/  IMAD.X R41, RZ, RZ, R67, P3 ;  /* 0x000000ffff297224 */ /* 0x000fe200018e0643 */
[----:B------:R-:W-:Y:S02]  /*cbd0*/  F2FP.BF16.F32.PACK_AB R133, R133, R140 ;  /* 0x0000008c8585723e */ /* 0x000fe400000010ff */
[----:B------:R-:W-:Y:S02]  /*cbe0*/  F2FP.BF16.F32.PACK_AB R69, R69, R112 ;  /* 0x000000704545723e */ /* 0x000fe400000010ff */
[----:B------:R-:W-:Y:S02]  /*cbf0*/  F2FP.BF16.F32.PACK_AB R76, R76, R113 ;  /* 0x000000714c4c723e */ /* 0x000fe400000010ff */
[----:B------:R-:W-:Y:S02]  /*cc00*/  F2FP.BF16.F32.PACK_AB R39, R126, R39 ;  /* 0x000000277e27723e */ /* 0x000fe400000010ff */
[----:B------:R-:W-:-:S02]  /*cc10*/  F2FP.BF16.F32.PACK_AB R129, R92, R129 ;  /* 0x000000815c81723e */ /* 0x000fc400000010ff */
[----:B------:R-:W-:Y:S02]  /*cc20*/  F2FP.BF16.F32.PACK_AB R47, R110, R47 ;  /* 0x0000002f6e2f723e */ /* 0x000fe400000010ff */
[----:B------:R-:W-:Y:S02]  /*cc30*/  F2FP.BF16.F32.PACK_AB R46, R111, R46 ;  /* 0x0000002e6f2e723e */ /* 0x000fe400000010ff */
[----:B------:R-:W-:Y:S02]  /*cc40*/  LOP3.LUT R48, R8, R147, RZ, 0x3c, !PT ;  /* 0x0000009308307212 */ /* 0x000fe400078e3cff */
[----:B------:R-:W-:Y:S02]  /*cc50*/  F2FP.BF16.F32.PACK_AB R42, R119, R42 ;  /* 0x0000002a772a723e */ /* 0x000fe400000010ff */
[----:B------:R-:W-:Y:S02]  /*cc60*/  SEL R95, R45, R52, P0 ;  /* 0x000000342d5f7207 */ /* 0x000fe40000000000 */
[----:B------:R-:W-:Y:S01]  /*cc70*/  SEL R31, R52, R45, P0 ;  /* 0x0000002d341f7207 */ /* 0x000fe20000000000 */
[----:B------:R-:W-:Y:S01]  /*cc80*/  IMAD.X R45, RZ, RZ, R67, P1 ;  /* 0x000000ffff2d7224 */ /* 0x000fe200008e0643 */
[----:B------:R-:W-:-:S02]  /*cc90*/  SHF.R.U64 R10, R10, 0x3, RZ ;  /* 0x000000030a0a7819 */ /* 0x000fc400000012ff */
[----:B------:R-:W-:Y:S02]  /*cca0*/  LOP3.LUT R8, R157, 0x380, RZ, 0xc0, !PT ;  /* 0x000003809d087812 */ /* 0x000fe400078ec0ff */
[----:B------:R-:W-:Y:S02]  /*ccb0*/  SHF.R.U64 R12, R12, 0x3, RZ ;  /* 0x000000030c0c7819 */ /* 0x000fe400000012ff */
[----:B------:R-:W-:Y:S02]  /*ccc0*/  SEL R99, R69, R76, P0 ;  /* 0x0000004c45637207 */ /* 0x000fe40000000000 */
[----:B------:R-:W-:Y:S02]  /*ccd0*/  SEL R33, R76, R69, P0 ;  /* 0x000000454c217207 */ /* 0x000fe40000000000 */
[----:B------:R-:W-:Y:S02]  /*cce0*/  SEL R119, R133, R132, P0 ;  /* 0x0000008485777207 */ /* 0x000fe40000000000 */
[----:B------:R-:W-:-:S02]  /*ccf0*/  SEL R52, R132, R133, P0 ;  /* 0x0000008584347207 */ /* 0x000fc40000000000 */
[----:B------:R-:W-:Y:S02]  /*cd00*/  IADD3 R161, P4, R66, 0x8020, RZ ;  /* 0x0000802042a17810 */ /* 0x000fe40007f9e0ff */
[----:B------:R-:W-:Y:S02]  /*cd10*/  SEL R105, R128, R129, P0 ;  /* 0x0000008180697207 */ /* 0x000fe40000000000 */
[----:B------:R-:W-:Y:S02]  /*cd20*/  SEL R35, R129, R128, P0 ;  /* 0x0000008081237207 */ /* 0x000fe40000000000 */
[----:B------:R-:W-:Y:S02]  /*cd30*/  SEL R133, R39, R38, P0 ;  /* 0x0000002627857207 */ /* 0x000fe40000000000 */
[----:B------:R-:W-:Y:S01]  /*cd40*/  SEL R69, R38, R39, P0 ;  /* 0x0000002726457207 */ /* 0x000fe20000000000 */
[----:B------:R-:W-:Y:S01]  /*cd50*/  IMAD.X R39, RZ, RZ, R67, P5 ;  /* 0x000000ffff277224 */ /* 0x000fe200028e0643 */
[----:B------:R-:W-:-:S02]  /*cd60*/  F2FP.BF16.F32.PACK_AB R154, R153, R154 ;  /* 0x0000009a999a723e */ /* 0x000fc400000010ff */
[----:B------:R-:W-:Y:S02]  /*cd70*/  SEL R129, R47, R46, P0 ;  /* 0x0000002e2f817207 */ /* 0x000fe40000000000 */
[----:B------:R-:W-:Y:S01]  /*cd80*/  SEL R64, R46, R47, P0 ;  /* 0x0000002f2e407207 */ /* 0x000fe20000000000 */
[----:B------:R-:W-:Y:S01]  /*cd90*/  IMAD.X R47, RZ, RZ, R67, P6 ;  /* 0x000000ffff2f7224 */ /* 0x000fe200030e0643 */
[----:B------:R-:W-:Y:S02]  /*cda0*/  F2FP.BF16.F32.PACK_AB R155, R155, R156 ;  /* 0x0000009c9b9b723e */ /* 0x000fe400000010ff */
[----:B------:R-:W-:Y:S02]  /*cdb0*/  F2FP.BF16.F32.PACK_AB R43, R118, R43 ;  /* 0x0000002b762b723e */ /* 0x000fe400000010ff */
[----:B------:R-:W-:Y:S02]  /*cdc0*/  IADD3 R153, P2, R66, 0x4060, RZ ;  /* 0x0000406042997810 */ /* 0x000fe40007f5e0ff */
[----:B------:R-:W-:-:S02]  /*cdd0*/  LOP3.LUT R46, R10, R149, RZ, 0x3c, !PT ;  /* 0x000000950a2e7212 */ /* 0x000fc400078e3cff */
[----:B------:R-:W-:Y:S02]  /*cde0*/  SHF.R.U64 R8, R8, 0x3, RZ ;  /* 0x0000000308087819 */ /* 0x000fe400000012ff */
[----:B------:R-:W-:Y:S02]  /*cdf0*/  LOP3.LUT R38, R12, R163, RZ, 0x3c, !PT ;  /* 0x000000a30c267212 */ /* 0x000fe400078e3cff */
[----:B------:R-:W-:Y:S01]  /*ce00*/  LOP3.LUT R10, R161, 0x380, RZ, 0xc0, !PT ;  /* 0x00000380a10a7812 */ /* 0x000fe200078ec0ff */
[----:B--2---:R-:W-:Y:S01]  /*ce10*/  SHFL.IDX PT, R101, R101, R16, 0x1c1f ;  /* 0x001c1f1065657589 */ /* 0x004fe200000e0000 */
[----:B------:R-:W-:Y:S02]  /*ce20*/  F2FP.BF16.F32.PACK_AB R27, R150, R27 ;  /* 0x0000001b961b723e */ /* 0x000fe400000010ff */
[----:B------:R-:W-:Y:S01]  /*ce30*/  SEL R113, R155, R154, P0 ;  /* 0x0000009a9b717207 */ /* 0x000fe20000000000 */
[----:B------:R-:W-:Y:S01]  /*ce40*/  SHFL.IDX PT, R77, R77, R16, 0x1c1f ;  /* 0x001c1f104d4d7589 */ /* 0x000fe200000e0000 */
[----:B------:R-:W-:-:S02]  /*ce50*/  SEL R131, R43, R42, P0 ;  /* 0x0000002a2b837207 */ /* 0x000fc40000000000 */
[----:B------:R-:W-:Y:S01]  /*ce60*/  SEL R65, R42, R43, P0 ;  /* 0x0000002b2a417207 */ /* 0x000fe20000000000 */
[----:B------:R-:W-:Y:S01]  /*ce70*/  IMAD.X R43, RZ, RZ, R67, P2 ;  /* 0x000000ffff2b7224 */ /* 0x000fe200010e0643 */
[----:B------:R-:W-:Y:S01]  /*ce80*/  LOP3.LUT R40, R8, R157, RZ, 0x3c, !PT ;  /* 0x0000009d08287212 */ /* 0x000fe200078e3cff */
[----:B------:R-:W-:Y:S01]  /*ce90*/  SHFL.IDX PT, R113, R113, R16, 0x1c1f ;  /* 0x001c1f1071717589 */ /* 0x000fe200000e0000 */
[----:B------:R-:W-:Y:S02]  /*cea0*/  MOV R92, R38 ;  /* 0x00000026005c7202 */ /* 0x000fe40000000f00 */
[----:B------:R-:W-:Y:S01]  /*ceb0*/  SEL R83, R13, R14, P0 ;  /* 0x0000000e0d537207 */ /* 0x000fe20000000000 */
[----:B------:R-:W-:Y:S01]  /*cec0*/  SHFL.IDX PT, R79, R79, R16, 0x1c1f ;  /* 0x001c1f104f4f7589 */ /* 0x000fe200000e0000 */
[----:B------:R-:W-:Y:S02]  /*ced0*/  SEL R20, R14, R13, P0 ;  /* 0x0000000d0e147207 */ /* 0x000fe40000000000 */
[----:B------:R-:W-:Y:S01]  /*cee0*/  SEL R155, R154, R155, P0 ;  /* 0x0000009b9a9b7207 */ /* 0x000fe20000000000 */
[----:B------:R-:W-:Y:S01]  /*cef0*/  SHFL.IDX PT, R81, R81, R16, 0x1c1f ;  /* 0x001c1f1051517589 */ /* 0x000fe200000e0000 */
[----:B------:R-:W-:-:S02]  /*cf00*/  SHF.R.U64 R10, R10, 0x3, RZ ;  /* 0x000000030a0a7819 */ /* 0x000fc400000012ff */
[----:B------:R-:W-:Y:S01]  /*cf10*/  LOP3.LUT R38, R16, 0x2, RZ, 0x3c, !PT ;  /* 0x0000000210267812 */ /* 0x000fe200078e3cff */
[----:B------:R-:W-:Y:S01]  /*cf20*/  SHFL.IDX PT, R83, R83, R16, 0x1c1f ;  /* 0x001c1f1053537589 */ /* 0x000fe200000e0000 */
[----:B------:R-:W-:Y:S02]  /*cf30*/  IADD3 R169, P2, R66, 0xc020, RZ ;  /* 0x0000c02042a97810 */ /* 0x000fe40007f5e0ff */
[----:B------:R-:W-:Y:S01]  /*cf40*/  LOP3.LUT R14, R153, 0x380, RZ, 0xc0, !PT ;  /* 0x00000380990e7812 */ /* 0x000fe200078ec0ff */
[----:B------:R-:W-:Y:S01]  /*cf50*/  SHFL.IDX PT, R68, R68, R38, 0x1c1f ;  /* 0x001c1f2644447589 */ /* 0x000fe200000e0000 */
[----:B------:R-:W-:Y:S01]  /*cf60*/  SEL R139, R27, R26, P0 ;  /* 0x0000001a1b8b7207 */ /* 0x000fe20000000000 */
[--C-:B------:R-:W-:Y:S01]  /*cf70*/  IMAD.X R13, RZ, RZ, R67.reuse, P2 ;  /* 0x000000ffff0d7224 */ /* 0x100fe200010e0643 */
[----:B------:R-:W-:Y:S01]  /*cf80*/  SEL R73, R26, R27, P0 ;  /* 0x0000001b1a497207 */ /* 0x000fe20000000000 */
[----:B------:R-:W-:Y:S01]  /*cf90*/  IMAD.X R27, RZ, RZ, R67, P4 ;  /* 0x000000ffff1b7224 */ /* 0x000fe200020e0643 */
[----:B------:R-:W-:Y:S01]  /*cfa0*/  MOV R102, R58 ;  /* 0x0000003a00667202 */ /* 0x000fe20000000f00 */
[----:B------:R-:W-:Y:S01]  /*cfb0*/  SHFL.IDX PT, R85, R85, R16, 0x1c1f ;  /* 0x001c1f1055557589 */ /* 0x000fe200000e0000 */
[----:B------:R-:W-:-:S02]  /*cfc0*/  LOP3.LUT R26, R10, R161, RZ, 0x3c, !PT ;  /* 0x000000a10a1a7212 */ /* 0x000fc400078e3cff */
[----:B------:R-:W-:Y:S01]  /*cfd0*/  MOV R59, R40 ;  /* 0x00000028003b7202 */ /* 0x000fe20000000f00 */
[----:B------:R-:W-:Y:S01]  /*cfe0*/  SHFL.IDX PT, R87, R87, R16, 0x1c1f ;  /* 0x001c1f1057577589 */ /* 0x000fe200000e0000 */
[----:B------:R-:W-:Y:S02]  /*cff0*/  SHF.R.U64 R14, R14, 0x3, RZ ;  /* 0x000000030e0e7819 */ /* 0x000fe400000012ff */
[----:B------:R-:W-:Y:S01]  /*d000*/  LOP3.LUT R10, R169, 0x380, RZ, 0xc0, !PT ;  /* 0x00000380a90a7812 */ /* 0x000fe200078ec0ff */
[----:B------:R-:W0:Y:S01]  /*d010*/  SHFL.IDX PT, R40, R155, R38, 0x1c1f ;  /* 0x001c1f269b287589 */ /* 0x000e2200000e0000 */
[----:B------:R-:W-:Y:S02]  /*d020*/  IADD3 R165, P6, R66, 0x8060, RZ ;  /* 0x0000806042a57810 */ /* 0x000fe40007fde0ff */
[----:B------:R-:W-:Y:S01]  /*d030*/  LOP3.LUT R42, R14, R153, RZ, 0x3c, !PT ;  /* 0x000000990e2a7212 */ /* 0x000fe200078e3cff */
[----:B------:R-:W-:Y:S01]  /*d040*/  SHFL.IDX PT, R89, R89, R16, 0x1c1f ;  /* 0x001c1f1059597589 */ /* 0x000fe200000e0000 */
[----:B------:R-:W-:-:S02]  /*d050*/  SHF.R.U64 R10, R10, 0x3, RZ ;  /* 0x000000030a0a7819 */ /* 0x000fc400000012ff */
[----:B------:R-:W-:Y:S01]  /*d060*/  LOP3.LUT R11, R66, 0x380, RZ, 0xc0, !PT ;  /* 0x00000380420b7812 */ /* 0x000fe200078ec0ff */
[----:B------:R-:W-:Y:S01]  /*d070*/  SHFL.IDX PT, R91, R91, R16, 0x1c1f ;  /* 0x001c1f105b5b7589 */ /* 0x000fe200000e0000 */
[----:B------:R-:W-:Y:S02]  /*d080*/  LOP3.LUT R14, R165, 0x380, RZ, 0xc0, !PT ;  /* 0x00000380a50e7812 */ /* 0x000fe400078ec0ff */
[----:B------:R-:W-:Y:S01]  /*d090*/  LOP3.LUT R12, R10, R169, RZ, 0x3c, !PT ;  /* 0x000000a90a0c7212 */ /* 0x000fe200078e3cff */
[----:B------:R-:W-:Y:S01]  /*d0a0*/  SHFL.IDX PT, R95, R95, R16, 0x1c1f ;  /* 0x001c1f105f5f7589 */ /* 0x000fe200000e0000 */
[----:B------:R-:W-:Y:S02]  /*d0b0*/  F2FP.BF16.F32.PACK_AB R159, R159, R160 ;  /* 0x000000a09f9f723e */ /* 0x000fe400000010ff */
[C---:B------:R-:W-:Y:S01]  /*d0c0*/  IADD3 R167, P1, R66.reuse, 0xc000, RZ ;  /* 0x0000c00042a77810 */ /* 0x040fe20007f3e0ff */
[----:B------:R-:W-:Y:S01]  /*d0d0*/  SHFL.IDX PT, R97, R97, R16, 0x1c1f ;  /* 0x001c1f1061617589 */ /* 0x000fe200000e0000 */
[----:B------:R-:W-:-:S02]  /*d0e0*/  IADD3 R171, P3, R66, 0xc040, RZ ;  /* 0x0000c04042ab7810 */ /* 0x000fc40007f7e0ff */
[----:B------:R-:W-:Y:S01]  /*d0f0*/  SHF.R.U64 R11, R11, 0x3, RZ ;  /* 0x000000030b0b7819 */ /* 0x000fe200000012ff */
[--C-:B------:R-:W-:Y:S01]  /*d100*/  IMAD.X R15, RZ, RZ, R67.reuse, P1 ;  /* 0x000000ffff0f7224 */ /* 0x100fe200008e0643 */
[----:B------:R-:W-:Y:S01]  /*d110*/  SHF.R.U64 R14, R14, 0x3, RZ ;  /* 0x000000030e0e7819 */ /* 0x000fe200000012ff */
[--C-:B------:R-:W-:Y:S01]  /*d120*/  IMAD.X R9, RZ, RZ, R67.reuse, P3 ;  /* 0x000000ffff097224 */ /* 0x100fe200018e0643 */
[----:B------:R-:W-:Y:S01]  /*d130*/  SEL R75, R24, R25, P0 ;  /* 0x00000019184b7207 */ /* 0x000fe20000000000 */
[----:B------:R-:W-:Y:S01]  /*d140*/  SHFL.IDX PT, R99, R99, R16, 0x1c1f ;  /* 0x001c1f1063637589 */ /* 0x000fe200000e0000 */
[----:B------:R-:W-:Y:S01]  /*d150*/  SEL R70, R25, R24, P0 ;  /* 0x0000001819467207 */ /* 0x000fe20000000000 */
[----:B------:R-:W-:Y:S01]  /*d160*/  IMAD.X R25, RZ, RZ, R67, P6 ;  /* 0x000000ffff197224 */ /* 0x000fe200030e0643 */
[----:B------:R-:W-:Y:S01]  /*d170*/  IADD3 R173, P4, R66, 0xc060, RZ ;  /* 0x0000c06042ad7810 */ /* 0x000fe20007f9e0ff */
[----:B------:R-:W-:Y:S01]  /*d180*/  SHFL.IDX PT, R103, R103, R16, 0x1c1f ;  /* 0x001c1f1067677589 */ /* 0x000fe200000e0000 */
[----:B------:R-:W-:-:S02]  /*d190*/  SEL R111, R159, R158, P0 ;  /* 0x0000009e9f6f7207 */ /* 0x000fc40000000000 */
[----:B------:R-:W-:Y:S01]  /*d1a0*/  LOP3.LUT R66, R11, R66, RZ, 0x3c, !PT ;  /* 0x000000420b427212 */ /* 0x000fe200078e3cff */
[----:B------:R-:W-:Y:S01]  /*d1b0*/  SHFL.IDX PT, R75, R75, R16, 0x1c1f ;  /* 0x001c1f104b4b7589 */ /* 0x000fe200000e0000 */
[----:B------:R-:W-:Y:S01]  /*d1c0*/  LOP3.LUT R24, R14, R165, RZ, 0x3c, !PT ;  /* 0x000000a50e187212 */ /* 0x000fe200078e3cff */
[----:B------:R-:W-:Y:S01]  /*d1d0*/  IMAD.X R11, RZ, RZ, R67, P4 ;  /* 0x000000ffff0b7224 */ /* 0x000fe200020e0643 */
[----:B------:R-:W-:Y:S01]  /*d1e0*/  LOP3.LUT R8, R167, 0x380, RZ, 0xc0, !PT ;  /* 0x00000380a7087812 */ /* 0x000fe200078ec0ff */
[----:B------:R-:W-:Y:S01]  /*d1f0*/  SHFL.IDX PT, R70, R70, R38, 0x1c1f ;  /* 0x001c1f2646467589 */ /* 0x000fe200000e0000 */
[----:B------:R-:W-:Y:S02]  /*d200*/  LOP3.LUT R74, R171, 0x380, RZ, 0xc0, !PT ;  /* 0x00000380ab4a7812 */ /* 0x000fe400078ec0ff */
[----:B------:R-:W-:Y:S01]  /*d210*/  MOV R88, R12 ;  /* 0x0000000c00587202 */ /* 0x000fe20000000f00 */
[----:B------:R-:W-:Y:S01]  /*d220*/  SHFL.IDX PT, R111, R111, R16, 0x1c1f ;  /* 0x001c1f106f6f7589 */ /* 0x000fe200000e0000 */
[----:B------:R-:W-:-:S02]  /*d230*/  SEL R159, R158, R159, P0 ;  /* 0x0000009f9e9f7207 */ /* 0x000fc40000000000 */
[----:B------:R-:W-:Y:S01]  /*d240*/  LOP3.LUT R76, R173, 0x380, RZ, 0xc0, !PT ;  /* 0x00000380ad4c7812 */ /* 0x000fe200078ec0ff */
[----:B------:R-:W1:Y:S01]  /*d250*/  SHFL.IDX PT, R12, R109, R38, 0x1c1f ;  /* 0x001c1f266d0c7589 */ /* 0x000e6200000e0000 */
[----:B------:R-:W-:Y:S02]  /*d260*/  SHF.R.U64 R8, R8, 0x3, RZ ;  /* 0x0000000308087819 */ /* 0x000fe400000012ff */
[----:B------:R-:W-:Y:S01]  /*d270*/  SHF.R.U64 R74, R74, 0x3, RZ ;  /* 0x000000034a4a7819 */ /* 0x000fe200000012ff */
[----:B------:R-:W-:Y:S01]  /*d280*/  SHFL.IDX PT, R105, R105, R16, 0x1c1f ;  /* 0x001c1f1069697589 */ /* 0x000fe200000e0000 */
[----:B------:R-:W-:Y:S02]  /*d290*/  MOV R104, R66 ;  /* 0x0000004200687202 */ /* 0x000fe40000000f00 */
[----:B------:R-:W-:Y:S01]  /*d2a0*/  MOV R67, R24 ;  /* 0x0000001800437202 */ /* 0x000fe20000000f00 */
[----:B------:R-:W-:Y:S01]  /*d2b0*/  SHFL.IDX PT, R107, R107, R16, 0x1c1f ;  /* 0x001c1f106b6b7589 */ /* 0x000fe200000e0000 */
[----:B------:R-:W-:-:S02]  /*d2c0*/  SHF.R.U64 R76, R76, 0x3, RZ ;  /* 0x000000034c4c7819 */ /* 0x000fc400000012ff */
[----:B------:R-:W-:Y:S01]  /*d2d0*/  MOV R94, R26 ;  /* 0x0000001a005e7202 */ /* 0x000fe20000000f00 */
[----:B------:R-:W2:Y:S01]  /*d2e0*/  SHFL.IDX PT, R24, R159, R38, 0x1c1f ;  /* 0x001c1f269f187589 */ /* 0x000ea200000e0000 */
[----:B------:R-:W-:Y:S02]  /*d2f0*/  LOP3.LUT R14, R8, R167, RZ, 0x3c, !PT ;  /* 0x000000a7080e7212 */ /* 0x000fe400078e3cff */
[----:B------:R-:W-:Y:S01]  /*d300*/  LOP3.LUT R8, R74, R171, RZ, 0x3c, !PT ;  /* 0x000000ab4a087212 */ /* 0x000fe200078e3cff */
[----:B------:R-:W3:Y:S01]  /*d310*/  SHFL.IDX PT, R26, R63, R38, 0x1c1f ;  /* 0x001c1f263f1a7589 */ /* 0x000ee200000e0000 */
[----:B------:R-:W-:Y:S02]  /*d320*/  LOP3.LUT R10, R76, R173, RZ, 0x3c, !PT ;  /* 0x000000ad4c0a7212 */ /* 0x000fe400078e3cff */
[----:B------:R-:W-:Y:S01]  /*d330*/  MOV R96, R48 ;  /* 0x0000003000607202 */ /* 0x000fe20000000f00 */
[----:B------:R-:W-:Y:S01]  /*d340*/  SHFL.IDX PT, R93, R93, R16, 0x1c1f ;  /* 0x001c1f105d5d7589 */ /* 0x000fe200000e0000 */
[----:B0-----:R-:W-:-:S02]  /*d350*/  SEL R25, R113, R40, P0 ;  /* 0x0000002871197207 */ /* 0x001fc40000000000 */
[----:B------:R-:W-:Y:S01]  /*d360*/  SEL R27, R40, R113, P0 ;  /* 0x00000071281b7207 */ /* 0x000fe20000000000 */
[----:B------:R-:W-:Y:S01]  /*d370*/  SHFL.IDX PT, R115, R115, R16, 0x1c1f ;  /* 0x001c1f1073737589 */ /* 0x000fe200000e0000 */
[----:B------:R-:W-:Y:S02]  /*d380*/  MOV R98, R50 ;  /* 0x0000003200627202 */ /* 0x000fe40000000f00 */
[----:B------:R-:W-:Y:S01]  /*d390*/  MOV R49, R42 ;  /* 0x0000002a00317202 */ /* 0x000fe20000000f00 */
[----:B------:R-:W-:Y:S01]  /*d3a0*/  SHFL.IDX PT, R119, R119, R16, 0x1c1f ;  /* 0x001c1f1077777589 */ /* 0x000fe200000e0000 */
[----:B------:R-:W-:Y:S02]  /*d3b0*/  MOV R51, R44 ;  /* 0x0000002c00337202 */ /* 0x000fe40000000f00 */
[----:B------:R-:W-:Y:S01]  /*d3c0*/  MOV R100, R54 ;  /* 0x0000003600647202 */ /* 0x000fe20000000f00 */
[----:B------:R-:W-:Y:S01]  /*d3d0*/  SHFL.IDX PT, R121, R121, R16, 0x1c1f ;  /* 0x001c1f1079797589 */ /* 0x000fe200000e0000 */
[----:B------:R-:W-:-:S02]  /*d3e0*/  MOV R55, R46 ;  /* 0x0000002e00377202 */ /* 0x000fc40000000f00 */
[----:B------:R-:W-:Y:S01]  /*d3f0*/  MOV R47, R8 ;  /* 0x00000008002f7202 */ /* 0x000fe20000000f00 */
[----:B------:R-:W-:Y:S01]  /*d400*/  SHFL.IDX PT, R117, R117, R16, 0x1c1f ;  /* 0x001c1f1075757589 */ /* 0x000fe200000e0000 */
[----:B------:R-:W-:Y:S02]  /*d410*/  MOV R45, R10 ;  /* 0x0000000a002d7202 */ /* 0x000fe40000000f00 */
[----:B------:R-:W-:Y:S01]  /*d420*/  MOV R90, R14 ;  /* 0x0000000e005a7202 */ /* 0x000fe20000000f00 */
[----:B------:R-:W-:Y:S01]  /*d430*/  SHFL.IDX PT, R123, R123, R16, 0x1c1f ;  /* 0x001c1f107b7b7589 */ /* 0x000fe200000e0000 */
[----:B-1----:R-:W-:Y:S02]  /*d440*/  SEL R9, R101, R12, P0 ;  /* 0x0000000c65097207 */ /* 0x002fe40000000000 */
        /* <DEDUP_REMOVED lines=8> */
[----:B--2---:R-:W-:Y:S02]  /*d4d0*/  SEL R13, R111, R24, P0 ;  /* 0x000000186f0d7207 */ /* 0x004fe40000000000 */
[----:B------:R-:W-:Y:S01]  /*d4e0*/  SEL R15, R24, R111, P0 ;  /* 0x0000006f180f7207 */ /* 0x000fe20000000000 */
[----:B------:R-:W-:Y:S01]  /*d4f0*/  SHFL.IDX PT, R131, R131, R16, 0x1c1f ;  /* 0x001c1f1083837589 */ /* 0x000fe200000e0000 */
[----:B---3--:R-:W-:-:S02]  /*d500*/  SEL R24, R79, R26, P0 ;  /* 0x0000001a4f187207 */ /* 0x008fc40000000000 */
[----:B------:R-:W-:Y:S01]  /*d510*/  SEL R26, R26, R79, P0 ;  /* 0x0000004f1a1a7207 */ /* 0x000fe20000000000 */
[----:B------:R-:W-:Y:S01]  /*d520*/  SHFL.IDX PT, R133, R133, R16, 0x1c1f ;  /* 0x001c1f1085857589 */ /* 0x000fe200000e0000 */
[----:B------:R-:W-:-:S03]  /*d530*/  PLOP3.LUT P1, PT, PT, PT, UP0, 0x80, 0x0 ;  /* 0x000000000000781c */ /* 0x000fc60003f2f008 */
[----:B------:R-:W-:Y:S04]  /*d540*/  SHFL.IDX PT, R137, R137, R16, 0x1c1f ;  /* 0x001c1f1089897589 */ /* 0x000fe800000e0000 */
[----:B------:R-:W-:Y:S04]  /*d550*/  SHFL.IDX PT, R135, R135, R16, 0x1c1f ;  /* 0x001c1f1087877589 */ /* 0x000fe800000e0000 */
[----:B------:R-:W-:Y:S04]  /*d560*/  SHFL.IDX PT, R139, R139, R16, 0x1c1f ;  /* 0x001c1f108b8b7589 */ /* 0x000fe800000e0000 */
[----:B------:R-:W0:Y:S04]  /*d570*/  SHFL.IDX PT, R16, R17, R38, 0x1c1f ;  /* 0x001c1f2611107589 */ /* 0x000e2800000e0000 */
[----:B------:R-:W1:Y:S04]  /*d580*/  SHFL.IDX PT, R74, R57, R38, 0x1c1f ;  /* 0x001c1f26394a7589 */ /* 0x000e6800000e0000 */
[----:B------:R-:W2:Y:S04]  /*d590*/  SHFL.IDX PT, R20, R20, R38, 0x1c1f ;  /* 0x001c1f2614147589 */ /* 0x000ea800000e0000 */
[----:B------:R-:W3:Y:S01]  /*d5a0*/  SHFL.IDX PT, R52, R52, R38, 0x1c1f ;  /* 0x001c1f2634347589 */ /* 0x000ee200000e0000 */
[----:B------:R-:W-:Y:S06]  /*d5b0*/  BAR.SYNC.DEFER_BLOCKING 0x1, 0x100 ;  /* 0x0044000000007b1d */ /* 0x000fec0000010000 */
[----:B------:R-:W-:Y:S04]  /*d5c0*/  SHFL.IDX PT, R40, R21, R38, 0x1c1f ;  /* 0x001c1f2615287589 */ /* 0x000fe800000e0000 */
[----:B------:R-:W-:Y:S04]  /*d5d0*/  SHFL.IDX PT, R76, R5, R38, 0x1c1f ;  /* 0x001c1f26054c7589 */ /* 0x000fe800000e0000 */
[----:B------:R0:W-:Y:S04]  /*d5e0*/  SHFL.IDX PT, R42, R28, R38, 0x1c1f ;  /* 0x001c1f261c2a7589 */ /* 0x0001e800000e0000 */
[----:B------:R-:W-:Y:S04]  /*d5f0*/  SHFL.IDX PT, R78, R53, R38, 0x1c1f ;  /* 0x001c1f26354e7589 */ /* 0x000fe800000e0000 */
[----:B------:R1:W-:Y:S01]  /*d600*/  SHFL.IDX PT, R44, R29, R38, 0x1c1f ;  /* 0x001c1f261d2c7589 */ /* 0x0003e200000e0000 */
[----:B0-----:R-:W-:-:S03]  /*d610*/  SEL R28, R81, R16, P0 ;  /* 0x00000010511c7207 */ /* 0x001fc60000000000 */
[----:B------:R-:W-:Y:S04]  /*d620*/  SHFL.IDX PT, R56, R56, R38, 0x1c1f ;  /* 0x001c1f2638387589 */ /* 0x000fe800000e0000 */
[----:B------:R0:W-:Y:S01]  /*d630*/  SHFL.IDX PT, R46, R30, R38, 0x1c1f ;  /* 0x001c1f261e2e7589 */ /* 0x0001e200000e0000 */
[----:B-1----:R-:W-:-:S03]  /*d640*/  SEL R29, R115, R74, P0 ;  /* 0x0000004a731d7207 */ /* 0x002fc60000000000 */
[----:B------:R1:W-:Y:S04]  /*d650*/  SHFL.IDX PT, R48, R31, R38, 0x1c1f ;  /* 0x001c1f261f307589 */ /* 0x0003e800000e0000 */
[----:B------:R-:W4:Y:S01]  /*d660*/  SHFL.IDX PT, R60, R60, R38, 0x1c1f ;  /* 0x001c1f263c3c7589 */ /* 0x000f2200000e0000 */
[----:B0-----:R-:W-:-:S03]  /*d670*/  SEL R30, R16, R81, P0 ;  /* 0x00000051101e7207 */ /* 0x001fc60000000000 */
[----:B------:R2:W-:Y:S01]  /*d680*/  SHFL.IDX PT, R50, R32, R38, 0x1c1f ;  /* 0x001c1f2620327589 */ /* 0x0005e200000e0000 */
[----:B-1----:R-:W-:-:S03]  /*d690*/  SEL R31, R74, R115, P0 ;  /* 0x000000734a1f7207 */ /* 0x002fc60000000000 */
[----:B------:R-:W0:Y:S04]  /*d6a0*/  SHFL.IDX PT, R62, R62, R38, 0x1c1f ;  /* 0x001c1f263e3e7589 */ /* 0x000e2800000e0000 */
[----:B------:R3:W1:Y:S01]  /*d6b0*/  SHFL.IDX PT, R54, R33, R38, 0x1c1f ;  /* 0x001c1f2621367589 */ /* 0x00066200000e0000 */
[----:B--2---:R-:W-:-:S03]  /*d6c0*/  SEL R32, R83, R20, P0 ;  /* 0x0000001453207207 */ /* 0x004fc60000000000 */
[----:B------:R-:W-:Y:S04]  /*d6d0*/  SHFL.IDX PT, R64, R64, R38, 0x1c1f ;  /* 0x001c1f2640407589 */ /* 0x000fe800000e0000 */
[----:B------:R-:W2:Y:S01]  /*d6e0*/  SHFL.IDX PT, R80, R65, R38, 0x1c1f ;  /* 0x001c1f2641507589 */ /* 0x000ea200000e0000 */
[----:B---3--:R-:W-:-:S03]  /*d6f0*/  SEL R33, R119, R52, P0 ;  /* 0x0000003477217207 */ /* 0x008fc60000000000 */
[----:B------:R3:W-:Y:S01]  /*d700*/  SHFL.IDX PT, R58, R34, R38, 0x1c1f ;  /* 0x001c1f26223a7589 */ /* 0x0007e200000e0000 */
[----:B----4-:R-:W-:-:S03]  /*d710*/  SEL R39, R60, R125, P0 ;  /* 0x0000007d3c277207 */ /* 0x010fc60000000000 */
[----:B------:R4:W-:Y:S04]  /*d720*/  SHFL.IDX PT, R66, R35, R38, 0x1c1f ;  /* 0x001c1f2623427589 */ /* 0x0009e800000e0000 */
[----:B------:R-:W2:Y:S01]  /*d730*/  SHFL.IDX PT, R82, R69, R38, 0x1c1f ;  /* 0x001c1f2645527589 */ /* 0x000ea200000e0000 */
[----:B0-----:R-:W-:Y:S02]  /*d740*/  SEL R41, R127, R62, P0 ;  /* 0x0000003e7f297207 */ /* 0x001fe40000000000 */
[----:B---3--:R-:W-:Y:S01]  /*d750*/  SEL R34, R20, R83, P0 ;  /* 0x0000005314227207 */ /* 0x008fe20000000000 */
[----:B------:R0:W-:Y:S01]  /*d760*/  SHFL.IDX PT, R68, R36, R38, 0x1c1f ;  /* 0x001c1f2624447589 */ /* 0x0001e200000e0000 */
[----:B------:R-:W-:Y:S02]  /*d770*/  SEL R43, R62, R127, P0 ;  /* 0x0000007f3e2b7207 */ /* 0x000fe40000000000 */
[----:B----4-:R-:W-:Y:S01]  /*d780*/  SEL R35, R52, R119, P0 ;  /* 0x0000007734237207 */ /* 0x010fe20000000000 */
[----:B------:R-:W3:Y:S01]  /*d790*/  SHFL.IDX PT, R84, R71, R38, 0x1c1f ;  /* 0x001c1f2647547589 */ /* 0x000ee200000e0000 */
[----:B-1----:R-:W-:-:S02]  /*d7a0*/  SEL R52, R99, R54, P0 ;  /* 0x0000003663347207 */ /* 0x002fc40000000000 */
[----:B------:R-:W-:Y:S01]  /*d7b0*/  SEL R54, R54, R99, P0 ;  /* 0x0000006336367207 */ /* 0x000fe20000000000 */
[----:B------:R1:W-:Y:S01]  /*d7c0*/  SHFL.IDX PT, R70, R37, R38, 0x1c1f ;  /* 0x001c1f2625467589 */ /* 0x0003e200000e0000 */
[----:B--2---:R-:W-:Y:S02]  /*d7d0*/  SEL R53, R131, R80, P0 ;  /* 0x0000005083357207 */ /* 0x004fe40000000000 */
[----:B0-----:R-:W-:Y:S01]  /*d7e0*/  SEL R36, R91, R46, P0 ;  /* 0x0000002e5b247207 */ /* 0x001fe20000000000 */
[----:B------:R-:W0:Y:S04]  /*d7f0*/  SHFL.IDX PT, R72, R72, R38, 0x1c1f ;  /* 0x001c1f2648487589 */ /* 0x000e2800000e0000 */
[----:B------:R2:W4:Y:S01]  /*d800*/  SHFL.IDX PT, R86, R73, R38, 0x1c1f ;  /* 0x001c1f2649567589 */ /* 0x00052200000e0000 */
[----:B-1----:R-:W-:-:S03]  /*d810*/  SEL R37, R125, R60, P0 ;  /* 0x0000003c7d257207 */ /* 0x002fc60000000000 */
[----:B------:R1:W-:Y:S01]  /*d820*/  STSM.16.M88.4 [R104], R8 ;  /* 0x0000000868007844 */ /* 0x0003e20000000200 */
[----:B------:R-:W-:-:S03]  /*d830*/  SEL R57, R133, R82, P0 ;  /* 0x0000005285397207 */ /* 0x000fc60000000000 */
[----:B------:R0:W-:Y:S01]  /*d840*/  STSM.16.M88.4 [R102], R12 ;  /* 0x0000000c66007844 */ /* 0x0001e20000000200 */
[----:B--2---:R-:W-:-:S03]  /*d850*/  SEL R38, R46, R91, P0 ;  /* 0x0000005b2e267207 */ /* 0x004fc60000000000 */
[----:B------:R2:W-:Y:S01]  /*d860*/  STSM.16.M88.4 [R100], R24 ;  /* 0x0000001864007844 */ /* 0x0005e20000000200 */
[----:B---3--:R-:W-:-:S03]  /*d870*/  SEL R65, R137, R84, P0 ;  /* 0x0000005489417207 */ /* 0x008fc60000000000 */
[----:B------:R-:W-:Y:S01]  /*d880*/  STSM.16.M88.4 [R98], R28 ;  /* 0x0000001c62007844 */ /* 0x000fe20000000200 */
[----:B-1----:R-:W-:-:S03]  /*d890*/  SEL R8, R85, R40, P0 ;  /* 0x0000002855087207 */ /* 0x002fc60000000000 */
[----:B------:R-:W-:Y:S01]  /*d8a0*/  STSM.16.M88.4 [R96], R32 ;  /* 0x0000002060007844 */ /* 0x000fe20000000200 */
[----:B------:R-:W-:Y:S02]  /*d8b0*/  SEL R10, R40, R85, P0 ;  /* 0x00000055280a7207 */ /* 0x000fe40000000000 */
[----:B------:R-:W-:Y:S02]  /*d8c0*/  SEL R9, R121, R76, P0 ;  /* 0x0000004c79097207 */ /* 0x000fe40000000000 */
        /* <DEDUP_REMOVED lines=8> */
[----:B------:R1:W-:Y:S01]  /*d950*/  STSM.16.M88.4 [R51], R12 ;  /* 0x0000000c33007844 */ /* 0x0003e20000000200 */
[----:B------:R-:W-:Y:S02]  /*d960*/  SEL R25, R123, R56, P0 ;  /* 0x000000387b197207 */ /* 0x000fe40000000000 */
[----:B------:R-:W-:Y:S02]  /*d970*/  SEL R27, R56, R123, P0 ;  /* 0x0000007b381b7207 */ /* 0x000fe40000000000 */
[----:B------:R-:W-:-:S02]  /*d980*/  SEL R40, R95, R48, P0 ;  /* 0x000000305f287207 */ /* 0x000fc40000000000 */
[----:B------:R-:W-:Y:S01]  /*d990*/  SEL R42, R48, R95, P0 ;  /* 0x0000005f302a7207 */ /* 0x000fe20000000000 */
[----:B------:R2:W-:Y:S01]  /*d9a0*/  STSM.16.M88.4 [R49], R24 ;  /* 0x0000001831007844 */ /* 0x0005e20000000200 */
[----:B------:R-:W-:Y:S01]  /*d9b0*/  SEL R48, R97, R50, P0 ;  /* 0x0000003261307207 */ /* 0x000fe20000000000 */
[----:B0-----:R-:W-:Y:S01]  /*d9c0*/  IMAD.U32 R8, RZ, RZ, UR4 ;  /* 0x00000004ff087e24 */ /* 0x001fe2000f8e00ff */
[----:B------:R-:W-:Y:S01]  /*d9d0*/  SEL R50, R50, R97, P0 ;  /* 0x0000006132327207 */ /* 0x000fe20000000000 */
[----:B------:R0:W-:Y:S01]  /*d9e0*/  STSM.16.M88.4 [R59], R36 ;  /* 0x000000243b007844 */ /* 0x0001e20000000200 */
[----:B------:R-:W-:Y:S01]  /*d9f0*/  SEL R55, R80, R131, P0 ;  /* 0x0000008350377207 */ /* 0x000fe20000000000 */
[----:B------:R-:W-:Y:S01]  /*da00*/  IMAD.U32 R9, RZ, RZ, UR5 ;  /* 0x00000005ff097e24 */ /* 0x000fe2000f8e00ff */
[----:B------:R-:W-:Y:S01]  /*da10*/  SEL R56, R103, R58, P0 ;  /* 0x0000003a67387207 */ /* 0x000fe20000000000 */
[----:B------:R-:W-:Y:S01]  /*da20*/  STSM.16.M88.4 [R94], R40 ;  /* 0x000000285e007844 */ /* 0x000fe20000000200 */
[----:B-1----:R-:W-:Y:S01]  /*da30*/  SEL R51, R64, R129, P0 ;  /* 0x0000008140337207 */ /* 0x002fe20000000000 */
[----:B------:R-:W-:Y:S01]  /*da40*/  ULDC.64 UR4, c[0x0][0xbe0] ;  /* 0x0002f80000047ab9 */ /* 0x000fe20000000a00 */
[----:B------:R-:W-:-:S02]  /*da50*/  SEL R58, R58, R103, P0 ;  /* 0x000000673a3a7207 */ /* 0x000fc40000000000 */
[----:B------:R-:W-:Y:S02]  /*da60*/  SEL R12, R107, R68, P0 ;  /* 0x000000446b0c7207 */ /* 0x000fe40000000000 */
[----:B------:R-:W-:Y:S02]  /*da70*/  SEL R14, R68, R107, P0 ;  /* 0x0000006b440e7207 */ /* 0x000fe40000000000 */
[----:B--2---:R-:W-:Y:S02]  /*da80*/  SEL R49, R129, R64, P0 ;  /* 0x0000004081317207 */ /* 0x004fe40000000000 */
[----:B------:R-:W-:Y:S02]  /*da90*/  SEL R64, R105, R66, P0 ;  /* 0x0000004269407207 */ /* 0x000fe40000000000 */
[----:B0-----:R-:W-:Y:S01]  /*daa0*/  SEL R59, R82, R133, P0 ;  /* 0x00000085523b7207 */ /* 0x001fe20000000000 */
[----:B------:R-:W-:Y:S01]  /*dab0*/  STSM.16.M88.4 [R92], R48 ;  /* 0x000000305c007844 */ /* 0x000fe20000000200 */
[----:B------:R-:W-:-:S02]  /*dac0*/  SEL R66, R66, R105, P0 ;  /* 0x0000006942427207 */ /* 0x000fc40000000000 */
[----:B------:R-:W-:Y:S01]  /*dad0*/  SEL R13, R135, R72, P0 ;  /* 0x00000048870d7207 */ /* 0x000fe20000000000 */
[----:B------:R0:W-:Y:S01]  /*dae0*/  STSM.16.M88.4 [R67], R52 ;  /* 0x0000003443007844 */ /* 0x0001e20000000200 */
[----:B------:R-:W-:Y:S02]  /*daf0*/  SEL R15, R72, R135, P0 ;  /* 0x00000087480f7207 */ /* 0x000fe40000000000 */
[----:B------:R-:W-:Y:S01]  /*db00*/  SEL R68, R93, R70, P0 ;  /* 0x000000465d447207 */ /* 0x000fe20000000000 */
[----:B------:R1:W-:Y:S01]  /*db10*/  STSM.16.M88.4 [R90], R56 ;  /* 0x000000385a007844 */ /* 0x0003e20000000200 */
[----:B----4-:R-:W-:Y:S02]  /*db20*/  SEL R69, R139, R86, P0 ;  /* 0x000000568b457207 */ /* 0x010fe40000000000 */
[----:B------:R-:W-:Y:S02]  /*db30*/  SEL R71, R86, R139, P0 ;  /* 0x0000008b56477207 */ /* 0x000fe40000000000 */
[----:B------:R-:W-:-:S02]  /*db40*/  SEL R70, R70, R93, P0 ;  /* 0x0000005d46467207 */ /* 0x000fc40000000000 */
[----:B0-----:R-:W-:-:S05]  /*db50*/  SEL R67, R84, R137, P0 ;  /* 0x0000008954437207 */ /* 0x001fca0000000000 */
[----:B------:R1:W-:Y:S04]  /*db60*/  STSM.16.M88.4 [R88], R64 ;  /* 0x0000004058007844 */ /* 0x0003e80000000200 */
[----:B------:R1:W-:Y:S04]  /*db70*/  STSM.16.M88.4 [R47], R12 ;  /* 0x0000000c2f007844 */ /* 0x0003e80000000200 */
[----:B------:R1:W-:Y:S01]  /*db80*/  STSM.16.M88.4 [R45], R68 ;  /* 0x000000442d007844 */ /* 0x0003e20000000200 */
[----:B------:R-:W-:Y:S01]  /*db90*/  UISETP.NE.U32.AND UP1, UPT, UR4, URZ, UPT ;  /* 0x0000003f0400728c */ /* 0x000fe2000bf25070 */
[----:B------:R-:W-:Y:S03]  /*dba0*/  BAR.SYNC.DEFER_BLOCKING 0x1, 0x100 ;  /* 0x0044000000007b1d */ /* 0x000fe60000010000 */
[----:B------:R-:W-:-:S05]  /*dbb0*/  UISETP.NE.AND.EX UP1, UPT, UR5, URZ, UPT, UP1 ;  /* 0x0000003f0500728c */ /* 0x000fca000bf25310 */
[----:B------:R-:W0:Y:S01]  /*dbc0*/  LDC R20, c[0x0][0xa88] ;  /* 0x0002a200ff147b82 */ /* 0x000e220000000800 */
[----:B------:R-:W-:Y:S01]  /*dbd0*/  PLOP3.LUT P2, PT, PT, PT, UP1, 0x80, 0x0 ;  /* 0x000000000000781c */ /* 0x000fe20003f4f018 */
[----:B------:R-:W-:-:S04]  /*dbe0*/  IMAD R11, R22, 0x40, R18 ;  /* 0x00000040160b7824 */ /* 0x000fc800078e0212 */
[----:B------:R-:W-:Y:S02]  /*dbf0*/  @UP1 ULDC.64 UR6, c[0x0][0xbe0] ;  /* 0x0002f80000061ab9 */ /* 0x000fe40000000a00 */
[----:B------:R-:W-:Y:S01]  /*dc00*/  @UP1 UIMAD.WIDE UR6, UR37, 0x4, UR6 ;  /* 0x00000004250618a5 */ /* 0x000fe2000f8e0206 */
[----:B------:R-:W-:-:S05]  /*dc10*/  IMAD.WIDE R6, R11, 0x2, R6 ;  /* 0x000000020b067825 */ /* 0x000fca00078e0206 */
[----:B------:R-:W-:Y:S02]  /*dc20*/  IMAD.U32 R10, RZ, RZ, UR6 ;  /* 0x00000006ff0a7e24 */ /* 0x000fe4000f8e00ff */
[----:B------:R-:W-:Y:S01]  /*dc30*/  IMAD.U32 R11, RZ, RZ, UR7 ;  /* 0x00000007ff0b7e24 */ /* 0x000fe2000f8e00ff */
[----:B------:R-:W2:Y:S01]  /*dc40*/  @P1 LDG.E R5, desc[UR50][R8.64] ;  /* 0x0000003208051981 */ /* 0x000ea2000c1e1900 */
[----:B------:R-:W-:Y:S01]  /*dc50*/  UMOV UR4, URZ ;  /* 0x0000003f00047c82 */ /* 0x000fe20008000000 */
[----:B------:R-:W-:Y:S02]  /*dc60*/  IADD3 R25, P0, R6, 0x1000, RZ ;  /* 0x0000100006197810 */ /* 0x000fe40007f1e0ff */
[----:B0-----:R1:W5:Y:S01]  /*dc70*/  @P2 LDG.E R20, desc[UR50][R10.64] ;  /* 0x000000320a142981 */ /* 0x001362000c1e1900 */
[----:B--2---:R-:W-:Y:S01]  /*dc80*/  @P1 R2UR UR4, R5 ;  /* 0x00000000050412ca */ /* 0x004fe200000e0000 */
[----:B-1----:R-:W-:-:S14]  /*dc90*/  @P2 BRA `(.L_x_1061) ;  /* 0x0000000000102947 */ /* 0x002fdc0003800000 */
[----:B------:R-:W-:Y:S05]  /*dca0*/  @!P1 BRA `(.L_x_1061) ;  /* 0x00000000000c9947 */ /* 0x000fea0003800000 */
[----:B------:R-:W2:Y:S04]  /*dcb0*/  LDG.E R5, desc[UR50][R8.64] ;  /* 0x0000003208057981 */ /* 0x000ea8000c1e1900 */
[----:B-----5:R-:W2:Y:S02]  /*dcc0*/  LDG.E R20, desc[UR50][R8.64+0x4] ;  /* 0x0000043208147981 */ /* 0x020ea4000c1e1900 */
[----:B--2---:R-:W-:-:S07]  /*dcd0*/  IMAD.IADD R20, R20, 0x1, -R5 ;  /* 0x0000000114147824 */ /* 0x004fce00078e0a05 */
.L_x_1061:
[----:B------:R-:W-:Y:S01]  /*dce0*/  USHF.R.S32.HI UR9, URZ, 0x1f, UR36 ;  /* 0x0000001f3f097899 */ /* 0x000fe20008011424 */
[----:B------:R-:W-:Y:S01]  /*dcf0*/  IADD3 R9, P2, R6, 0x3000, RZ ;  /* 0x0000300006097810 */ /* 0x000fe20007f5e0ff */
[----:B------:R-:W-:Y:S01]  /*dd00*/  ULDC.64 UR10, c[0x0][0xb70] ;  /* 0x0002dc00000a7ab9 */ /* 0x000fe20000000a00 */
[----:B------:R-:W-:Y:S01]  /*dd10*/  USHF.R.S32.HI UR5, URZ, 0x1f, UR4 ;  /* 0x0000001f3f057899 */ /* 0x000fe20008011404 */
[----:B------:R-:W-:Y:S01]  /*dd20*/  IMAD R11, R19, 0x80, R193 ;  /* 0x00000080130b7824 */ /* 0x000fe200078e02c1 */
[----:B------:R-:W-:Y:S01]  /*dd30*/  UIMAD UR8, UR9, UR10, URZ ;  /* 0x0000000a090872a4 */ /* 0x000fe2000f8e023f */
[----:B------:R-:W-:Y:S01]  /*dd40*/  LOP3.LUT R8, R9, 0x380, RZ, 0xc0, !PT ;  /* 0x0000038009087812 */ /* 0x000fe200078ec0ff */
[----:B------:R-:W-:Y:S01]  /*dd50*/  USHF.R.S32.HI UR13, URZ, 0x1f, UR37 ;  /* 0x0000001f3f0d7899 */ /* 0x000fe20008011425 */
[----:B------:R-:W-:Y:S01]  /*dd60*/  LOP3.LUT R24, R25, 0x380, RZ, 0xc0, !PT ;  /* 0x0000038019187812 */ /* 0x000fe200078ec0ff */
[----:B------:R-:W-:Y:S01]  /*dd70*/  UIMAD.WIDE.U32 UR6, UR36, UR10, UR4 ;  /* 0x0000000a240672a5 */ /* 0x000fe2000f8e0004 */
[----:B------:R-:W-:Y:S01]  /*dd80*/  SHF.R.U64 R8, R8, 0x3, RZ ;  /* 0x0000000308087819 */ /* 0x000fe200000012ff */
[----:B------:R-:W-:Y:S01]  /*dd90*/  UIMAD UR8, UR36, UR11, UR8 ;  /* 0x0000000b240872a4 */ /* 0x000fe2000f8e0208 */
[----:B------:R-:W-:Y:S01]  /*dda0*/  IADD3 R13, P1, R6, 0x2000, RZ ;  /* 0x00002000060d7810 */ /* 0x000fe20007f3e0ff */
[----:B------:R-:W-:Y:S01]  /*ddb0*/  USEL UR13, UR13, URZ, !UP0 ;  /* 0x0000003f0d0d7287 */ /* 0x000fe2000c000000 */
[----:B------:R-:W-:Y:S01]  /*ddc0*/  LOP3.LUT R8, R8, R9, RZ, 0x3c, !PT ;  /* 0x0000000908087212 */ /* 0x000fe200078e3cff */
[----:B------:R-:W-:Y:S01]  /*ddd0*/  ULDC.64 UR10, c[0x0][0xb78] ;  /* 0x0002de00000a7ab9 */ /* 0x000fe20000000a00 */
[----:B------:R-:W-:Y:S01]  /*dde0*/  UIADD3 UR7, UR7, UR8, URZ ;  /* 0x0000000807077290 */ /* 0x000fe2000fffe03f */
[----:B------:R-:W-:Y:S01]  /*ddf0*/  SHF.R.S32.HI R5, RZ, 0x1f, R11 ;  /* 0x0000001fff057819 */ /* 0x000fe2000001140b */
[----:B------:R-:W-:Y:S01]  /*de00*/  USEL UR12, UR37, URZ, !UP0 ;  /* 0x0000003f250c7287 */ /* 0x000fe2000c000000 */
[----:B------:R-:W-:Y:S01]  /*de10*/  SHF.R.U64 R24, R24, 0x3, RZ ;  /* 0x0000000318187819 */ /* 0x000fe200000012ff */
[----:B------:R-:W-:Y:S01]  /*de20*/  UIMAD UR8, UR13, UR10, URZ ;  /* 0x0000000a0d0872a4 */ /* 0x000fe2000f8e023f */
[----:B------:R-:W-:Y:S01]  /*de30*/  LOP3.LUT R12, R13, 0x380, RZ, 0xc0, !PT ;  /* 0x000003800d0c7812 */ /* 0x000fe200078ec0ff */
[----:B------:R-:W-:Y:S01]  /*de40*/  UIMAD.WIDE.U32 UR6, UR12, UR10, UR6 ;  /* 0x0000000a0c0672a5 */ /* 0x000fe2000f8e0006 */
[----:B------:R-:W-:Y:S01]  /*de50*/  LOP3.LUT R24, R24, R25, RZ, 0x3c, !PT ;  /* 0x0000001918187212 */ /* 0x000fe200078e3cff */
[----:B------:R-:W-:Y:S01]  /*de60*/  UIMAD UR8, UR12, UR11, UR8 ;  /* 0x0000000b0c0872a4 */ /* 0x000fe2000f8e0208 */
[----:B------:R-:W-:Y:S01]  /*de70*/  SHF.R.U64 R12, R12, 0x3, RZ ;  /* 0x000000030c0c7819 */ /* 0x000fe200000012ff */
[----:B------:R-:W-:Y:S01]  /*de80*/  IMAD.X R25, RZ, RZ, R7, P0 ;  /* 0x000000ffff197224 */ /* 0x000fe200000e0607 */
[----:B------:R-:W-:-:S02]  /*de90*/  IADD3 R77, P0, R6, 0x8000, RZ ;  /* 0x00008000064d7810 */ /* 0x000fc40007f1e0ff */
[----:B------:R-:W-:Y:S01]  /*dea0*/  IADD3 R9, P3, R11, UR6, RZ ;  /* 0x000000060b097c10 */ /* 0x000fe2000ff7e0ff */
[----:B------:R-:W-:Y:S01]  /*deb0*/  IMAD.U32 R10, RZ, RZ, UR8 ;  /* 0x00000008ff0a7e24 */ /* 0x000fe2000f8e00ff */
[----:B------:R-:W-:Y:S01]  /*dec0*/  LOP3.LUT R12, R12, R13, RZ, 0x3c, !PT ;  /* 0x0000000d0c0c7212 */ /* 0x000fe200078e3cff */
[----:B------:R-:W-:Y:S01]  /*ded0*/  IMAD.X R13, RZ, RZ, R7, P1 ;  /* 0x000000ffff0d7224 */ /* 0x000fe200008e0607 */
[C---:B------:R-:W-:Y:S02]  /*dee0*/  IADD3 R69, P6, R6.reuse, 0x4000, RZ ;  /* 0x0000400006457810 */ /* 0x040fe40007fde0ff */
[----:B------:R-:W-:Y:S01]  /*def0*/  IADD3.X R10, R5, UR7, R10, P3, !PT ;  /* 0x00000007050a7c10 */ /* 0x000fe20009ffe40a */
[----:B------:R-:W-:Y:S01]  /*df00*/  ULDC.64 UR6, c[0x0][0xb40] ;  /* 0x0002d00000067ab9 */ /* 0x000fe20000000a00 */
[----:B------:R-:W-:Y:S01]  /*df10*/  IADD3 R53, P5, R6, 0x5000, RZ ;  /* 0x0000500006357810 */ /* 0x000fe20007fbe0ff */
[----:B------:R-:W-:Y:S01]  /*df20*/  VIADD R5, R11, 0x8 ;  /* 0x000000080b057836 */ /* 0x000fe20000000000 */
[----:B------:R-:W-:-:S02]  /*df30*/  LEA R16, P3, R9, UR6, 0x2 ;  /* 0x0000000609107c11 */ /* 0x000fc4000f8610ff */
[C---:B------:R-:W-:Y:S02]  /*df40*/  IADD3 R37, P4, R6.reuse, 0x6000, RZ ;  /* 0x0000600006257810 */ /* 0x040fe40007f9e0ff */
[----:B------:R-:W-:Y:S01]  /*df50*/  LEA.HI.X R17, R9, UR7, R10, 0x2, P3 ;  /* 0x0000000709117c11 */ /* 0x000fe200098f140a */
[----:B------:R-:W-:Y:S01]  /*df60*/  IMAD.X R9, RZ, RZ, R7, P2 ;  /* 0x000000ffff097224 */ /* 0x000fe200010e0607 */
[C---:B------:R-:W-:Y:S01]  /*df70*/  IADD3 R29, P3, R6.reuse, 0x7000, RZ ;  /* 0x00007000061d7810 */ /* 0x040fe20007f7e0ff */
[----:B------:R-:W-:Y:S01]  /*df80*/  ULDC.64 UR6, c[0x0][0xaa0] ;  /* 0x0002a80000067ab9 */ /* 0x000fe20000000a00 */
[C---:B------:R-:W-:Y:S02]  /*df90*/  IADD3 R65, P1, R6.reuse, 0x9000, RZ ;  /* 0x0000900006417810 */ /* 0x040fe40007f3e0ff */
[----:B------:R-:W-:Y:S02]  /*dfa0*/  LOP3.LUT R76, R77, 0x380, RZ, 0xc0, !PT ;  /* 0x000003804d4c7812 */ /* 0x000fe400078ec0ff */
[----:B------:R-:W-:-:S02]  /*dfb0*/  IADD3 R49, P2, R6, 0xa000, RZ ;  /* 0x0000a00006317810 */ /* 0x000fc40007f5e0ff */
[----:B------:R-:W-:Y:S02]  /*dfc0*/  LOP3.LUT R68, R69, 0x380, RZ, 0xc0, !PT ;  /* 0x0000038045447812 */ /* 0x000fe400078ec0ff */
[----:B------:R-:W-:Y:S02]  /*dfd0*/  LOP3.LUT R52, R53, 0x380, RZ, 0xc0, !PT ;  /* 0x0000038035347812 */ /* 0x000fe400078ec0ff */
[----:B------:R-:W-:Y:S02]  /*dfe0*/  LOP3.LUT R36, R37, 0x380, RZ, 0xc0, !PT ;  /* 0x0000038025247812 */ /* 0x000fe400078ec0ff */
[----:B------:R-:W-:Y:S02]  /*dff0*/  LOP3.LUT R28, R29, 0x380, RZ, 0xc0, !PT ;  /* 0x000003801d1c7812 */ /* 0x000fe400078ec0ff */
[----:B------:R-:W-:Y:S02]  /*e000*/  LOP3.LUT R64, R65, 0x380, RZ, 0xc0, !PT ;  /* 0x0000038041407812 */ /* 0x000fe400078ec0ff */
[----:B------:R-:W-:-:S02]  /*e010*/  SHF.R.U64 R76, R76, 0x3, RZ ;  /* 0x000000034c4c7819 */ /* 0x000fc400000012ff */
[----:B------:R-:W-:Y:S02]  /*e020*/  LOP3.LUT R48, R49, 0x380, RZ, 0xc0, !PT ;  /* 0x0000038031307812 */ /* 0x000fe400078ec0ff */
[----:B------:R-:W-:Y:S02]  /*e030*/  SHF.R.U64 R68, R68, 0x3, RZ ;  /* 0x0000000344447819 */ /* 0x000fe400000012ff */
[----:B------:R-:W-:Y:S02]  /*e040*/  SHF.R.U64 R52, R52, 0x3, RZ ;  /* 0x0000000334347819 */ /* 0x000fe400000012ff */
[----:B------:R-:W-:Y:S02]  /*e050*/  SHF.R.U64 R36, R36, 0x3, RZ ;  /* 0x0000000324247819 */ /* 0x000fe400000012ff */
[----:B------:R-:W-:Y:S02]  /*e060*/  SHF.R.U64 R28, R28, 0x3, RZ ;  /* 0x000000031c1c7819 */ /* 0x000fe400000012ff */
[----:B------:R-:W-:-:S02]  /*e070*/  SHF.R.U64 R64, R64, 0x3, RZ ;  /* 0x0000000340407819 */ /* 0x000fc400000012ff */
[----:B------:R-:W-:Y:S01]  /*e080*/  LOP3.LUT R76, R76, R77, RZ, 0x3c, !PT ;  /* 0x0000004d4c4c7212 */ /* 0x000fe200078e3cff */
[--C-:B------:R-:W-:Y:S01]  /*e090*/  IMAD.X R77, RZ, RZ, R7.reuse, P0 ;  /* 0x000000ffff4d7224 */ /* 0x100fe200000e0607 */
[----:B------:R-:W-:Y:S02]  /*e0a0*/  SHF.R.U64 R48, R48, 0x3, RZ ;  /* 0x0000000330307819 */ /* 0x000fe400000012ff */
[----:B------:R-:W-:Y:S02]  /*e0b0*/  LOP3.LUT P0, RZ, R192, 0x3, RZ, 0xc0, !PT ;  /* 0x00000003c0ff7812 */ /* 0x000fe4000780c0ff */
        /* <DEDUP_REMOVED lines=12> */
[----:B------:R-:W-:-:S02]  /*e180*/  IADD3 R41, P6, R6, 0xb000, RZ ;  /* 0x0000b00006297810 */ /* 0x000fc40007fde0ff */
[C---:B------:R-:W-:Y:S02]  /*e190*/  IADD3 R81, P5, R6.reuse, 0xc000, RZ ;  /* 0x0000c00006517810 */ /* 0x040fe40007fbe0ff */
[C---:B------:R-:W-:Y:S02]  /*e1a0*/  IADD3 R73, P4, R6.reuse, 0xd000, RZ ;  /* 0x0000d00006497810 */ /* 0x040fe40007f9e0ff */
[C---:B------:R-:W-:Y:S02]  /*e1b0*/  IADD3 R57, P3, R6.reuse, 0xe000, RZ ;  /* 0x0000e00006397810 */ /* 0x040fe40007f7e0ff */
[-C--:B-----5:R-:W-:Y:S02]  /*e1c0*/  ISETP.GE.OR P1, PT, R11, R20.reuse, P0 ;  /* 0x000000140b00720c */ /* 0x0a0fe40000726670 */
[----:B------:R-:W-:Y:S02]  /*e1d0*/  IADD3 R10, P2, R6, 0xf000, RZ ;  /* 0x0000f000060a7810 */ /* 0x000fe40007f5e0ff */
[----:B------:R-:W-:-:S02]  /*e1e0*/  ISETP.GE.OR P0, PT, R5, R20, P0 ;  /* 0x000000140500720c */ /* 0x000fc40000706670 */
[----:B------:R-:W-:Y:S01]  /*e1f0*/  LOP3.LUT R11, R6, 0x380, RZ, 0xc0, !PT ;  /* 0x00000380060b7812 */ /* 0x000fe200078ec0ff */
[----:B------:R-:W-:Y:S01]  /*e200*/  IMAD.X R45, RZ, RZ, R7, P2 ;  /* 0x000000ffff2d7224 */ /* 0x000fe200010e0607 */
[----:B------:R-:W-:Y:S02]  /*e210*/  LOP3.LUT R40, R41, 0x380, RZ, 0xc0, !PT ;  /* 0x0000038029287812 */ /* 0x000fe400078ec0ff */
[----:B------:R-:W-:Y:S02]  /*e220*/  LOP3.LUT R80, R81, 0x380, RZ, 0xc0, !PT ;  /* 0x0000038051507812 */ /* 0x000fe400078ec0ff */
[----:B------:R-:W-:Y:S01]  /*e230*/  LOP3.LUT R72, R73, 0x380, RZ, 0xc0, !PT ;  /* 0x0000038049487812 */ /* 0x000fe200078ec0ff */
[----:B------:R0:W-:Y:S01]  /*e240*/  @!P1 STG.E desc[UR50][R16.64], R3 ;  /* 0x0000000310009986 */ /* 0x0001e2000c101932 */
[----:B------:R-:W-:Y:S02]  /*e250*/  LOP3.LUT R56, R57, 0x380, RZ, 0xc0, !PT ;  /* 0x0000038039387812 */ /* 0x000fe400078ec0ff */
[----:B------:R-:W-:Y:S01]  /*e260*/  LOP3.LUT R5, R10, 0x380, RZ, 0xc0, !PT ;  /* 0x000003800a057812 */ /* 0x000fe200078ec0ff */
[----:B------:R1:W-:Y:S01]  /*e270*/  @!P0 STG.E desc[UR50][R16.64+0x20], R0 ;  /* 0x0000200010008986 */ /* 0x0003e2000c101932 */
[----:B------:R-:W-:-:S02]  /*e280*/  SHF.R.U64 R11, R11, 0x3, RZ ;  /* 0x000000030b0b7819 */ /* 0x000fc400000012ff */
[----:B------:R-:W-:Y:S01]  /*e290*/  SHF.R.U64 R40, R40, 0x3, RZ ;  /* 0x0000000328287819 */ /* 0x000fe200000012ff */
[----:B------:R-:W-:Y:S01]  /*e2a0*/  UIMAD UR5, UR5, UR6, URZ ;  /* 0x00000006050572a4 */ /* 0x000fe2000f8e023f */
[----:B------:R-:W-:Y:S01]  /*e2b0*/  SHF.R.U64 R80, R80, 0x3, RZ ;  /* 0x0000000350507819 */ /* 0x000fe200000012ff */
[----:B------:R-:W5:Y:S01]  /*e2c0*/  LD.E.128 R24, desc[UR50][R24.64] ;  /* 0x0000003218187980 */ /* 0x000f62000c101d00 */
[----:B------:R-:W-:Y:S02]  /*e2d0*/  SHF.R.U64 R72, R72, 0x3, RZ ;  /* 0x0000000348487819 */ /* 0x000fe400000012ff */
[----:B------:R-:W-:Y:S01]  /*e2e0*/  SHF.R.U64 R56, R56, 0x3, RZ ;  /* 0x0000000338387819 */ /* 0x000fe200000012ff */
[----:B0-----:R-:W-:Y:S01]  /*e2f0*/  IMAD.U32 R3, RZ, RZ, UR6 ;  /* 0x00000006ff037e24 */ /* 0x001fe2000f8e00ff */
[----:B------:R-:W-:Y:S01]  /*e300*/  SHF.R.U64 R5, R5, 0x3, RZ ;  /* 0x0000000305057819 */ /* 0x000fe200000012ff */
[----:B------:R-:W5:Y:S01]  /*e310*/  LD.E.128 R12, desc[UR50][R12.64] ;  /* 0x000000320c0c7980 */ /* 0x000f62000c101d00 */
[----:B------:R-:W-:-:S02]  /*e320*/  LOP3.LUT R6, R11, R6, RZ, 0x3c, !PT ;  /* 0x000000060b067212 */ /* 0x000fc400078e3cff */
        /* <DEDUP_REMOVED lines=9> */
[----:B------:R0:W5:Y:S01]  /*e3c0*/  LD.E.128 R32, desc[UR50][R6.64] ;  /* 0x0000003206207980 */ /* 0x000162000c101d00 */
[----:B------:R-:W-:-:S03]  /*e3d0*/  UIMAD UR5, UR4, UR7, UR5 ;  /* 0x00000007040572a4 */ /* 0x000fc6000f8e0205 */
[----:B------:R-:W5:Y:S01]  /*e3e0*/  LD.E.128 R8, desc[UR50][R8.64] ;  /* 0x0000003208087980 */ /* 0x000f62000c101d00 */
[----:B------:R-:W-:-:S03]  /*e3f0*/  ULDC.64 UR6, c[0x0][0xae0] ;  /* 0x0002b80000067ab9 */ /* 0x000fc60000000a00 */
[----:B------:R-:W5:Y:S01]  /*e400*/  LD.E.128 R68, desc[UR50][R68.64] ;  /* 0x0000003244447980 */ /* 0x000f62000c101d00 */
[--C-:B0-----:R-:W-:Y:S01]  /*e410*/  SHF.R.S32.HI R7, RZ, 0x1f, R18.reuse ;  /* 0x0000001fff077819 */ /* 0x101fe20000011412 */
[----:B------:R-:W-:Y:S02]  /*e420*/  IMAD.MOV.U32 R6, RZ, RZ, R18 ;  /* 0x000000ffff067224 */ /* 0x000fe400078e0012 */
[----:B------:R-:W5:Y:S04]  /*e430*/  LD.E.128 R52, desc[UR50][R52.64] ;  /* 0x0000003234347980 */ /* 0x000f68000c101d00 */
[----:B------:R-:W5:Y:S01]  /*e440*/  LD.E.128 R36, desc[UR50][R36.64] ;  /* 0x0000003224247980 */ /* 0x000f62000c101d00 */
[----:B------:R-:W-:-:S03]  /*e450*/  IMAD.WIDE.U32 R6, R3, UR4, R6 ;  /* 0x0000000403067c25 */ /* 0x000fc6000f8e0006 */
        /* <DEDUP_REMOVED lines=16> */
[----:B------:R-:W-:-:S02]  /*e560*/  VIADD R7, R7, UR5 ;  /* 0x0000000507077c36 */ /* 0x000fc40008000000 */
[----:B-1----:R-:W-:Y:S01]  /*e570*/  IMAD.U32 R17, RZ, RZ, UR6 ;  /* 0x00000006ff117e24 */ /* 0x002fe2000f8e00ff */
[----:B------:R-:W-:Y:S01]  /*e580*/  UIMAD UR4, UR36, UR7, UR4 ;  /* 0x00000007240472a4 */ /* 0x000fe2000f8e0204 */
[----:B------:R-:W-:Y:S02]  /*e590*/  IMAD R5, R19, -0x80, R20 ;  /* 0xffffff8013057824 */ /* 0x000fe400078e0214 */
[----:B------:R-:W-:Y:S01]  /*e5a0*/  IMAD.WIDE.U32 R6, R17, UR36, R6 ;  /* 0x0000002411067c25 */ /* 0x000fe2000f8e0006 */
[----:B------:R-:W-:Y:S02]  /*e5b0*/  ULDC.64 UR6, c[0x0][0xae8] ;  /* 0x0002ba0000067ab9 */ /* 0x000fe40000000a00 */
[----:B------:R-:W-:Y:S01]  /*e5c0*/  ISETP.GE.AND P3, PT, R22, R5, PT ;  /* 0x000000051600720c */ /* 0x000fe20003f66270 */
[----:B------:R-:W-:Y:S01]  /*e5d0*/  VIADD R7, R7, UR4 ;  /* 0x0000000407077c36 */ /* 0x000fe20008000000 */
[----:B------:R-:W-:Y:S01]  /*e5e0*/  UIMAD UR4, UR13, UR6, URZ ;  /* 0x000000060d0472a4 */ /* 0x000fe2000f8e023f */
[----:B------:R-:W-:-:S02]  /*e5f0*/  VIADD R4, R4, 0x28420 ;  /* 0x0002842004047836 */ /* 0x000fc40000000000 */
[----:B------:R-:W-:Y:S02]  /*e600*/  VIADD R0, R22, 0x20 ;  /* 0x0000002016007836 */ /* 0x000fe40000000000 */
[----:B------:R-:W-:Y:S01]  /*e610*/  IMAD.U32 R17, RZ, RZ, UR6 ;  /* 0x00000006ff117e24 */ /* 0x000fe2000f8e00ff */
[----:B------:R-:W-:Y:S01]  /*e620*/  SHF.R.S32.HI R23, RZ, 0x1f, R22 ;  /* 0x0000001fff177819 */ /* 0x000fe20000011416 */
[----:B------:R-:W-:Y:S01]  /*e630*/  UIMAD UR4, UR12, UR7, UR4 ;  /* 0x000000070c0472a4 */ /* 0x000fe2000f8e0204 */
[----:B------:R-:W-:Y:S01]  /*e640*/  PRMT R4, RZ, 0x654, R4 ;  /* 0x00000654ff047816 */ /* 0x000fe20000000004 */
[----:B------:R-:W-:Y:S01]  /*e650*/  IMAD.WIDE.U32 R16, R17, UR12, R6 ;  /* 0x0000000c11107c25 */ /* 0x000fe2000f8e0006 */
[----:B------:R-:W-:Y:S01]  /*e660*/  ISETP.GE.AND P0, PT, R0, R5, PT ;  /* 0x000000050000720c */ /* 0x000fe20003f06270 */
[----:B------:R-:W-:Y:S01]  /*e670*/  BSSY B1, `(.L_x_1062) ;  /* 0x000001f000017945 */ /* 0x000fe20003800000 */
[----:B0-----:R0:W-:Y:S01]  /*e680*/  SYNCS.ARRIVE.TRANS64.RED.A1T0 RZ, [R4+URZ], RZ ;  /* 0x000000ff04ff79a7 */ /* 0x0011e2000810043f */
[----:B------:R-:W-:-:S02]  /*e690*/  VIADD R0, R22, 0x40 ;  /* 0x0000004016007836 */ /* 0x000fc40000000000 */
[----:B------:R-:W-:Y:S02]  /*e6a0*/  VIADD R3, R22, 0x60 ;  /* 0x0000006016037836 */ /* 0x000fe40000000000 */
[----:B------:R-:W-:Y:S01]  /*e6b0*/  IMAD.WIDE R6, R19, 0x80, R22 ;  /* 0x0000008013067825 */ /* 0x000fe200078e0216 */
[----:B------:R-:W-:-:S03]  /*e6c0*/  ISETP.GE.AND P1, PT, R0, R5, PT ;  /* 0x000000050000720c */ /* 0x000fc60003f26270 */
[----:B------:R-:W-:Y:S01]  /*e6d0*/  VIADD R19, R17, UR4 ;  /* 0x0000000411137c36 */ /* 0x000fe20008000000 */
[----:B------:R-:W-:Y:S01]  /*e6e0*/  ISETP.GE.AND P2, PT, R3, R5, PT ;  /* 0x000000050300720c */ /* 0x000fe20003f46270 */
[----:B0-----:R-:W-:-:S12]  /*e6f0*/  @P3 BRA `(.L_x_1063) ;  /* 0x0000000000583947 */ /* 0x001fd80003800000 */
        /* <DEDUP_REMOVED lines=22> */
.L_x_1063:
[----:B------:R-:W-:Y:S05]  /*e860*/  BSYNC B1 ;  /* 0x0000000000017941 */ /* 0x000fea0003800000 */
.L_x_1062:
        /* <DEDUP_REMOVED lines=14> */
[----:B0-----:R-:W-:Y:S02]  /*e950*/  VIADD R20, R18, 0xc0 ;  /* 0x000000c012147836 */ /* 0x001fe40000000000 */
[----:B------:R-:W-:-:S03]  /*e960*/  IMAD.WIDE.U32 R4, R3, UR6, R4 ;  /* 0x0000000603047c25 */ /* 0x000fc6000f8e0004 */
[----:B------:R-:W-:Y:S01]  /*e970*/  ISETP.GE.AND P6, PT, R20, UR4, PT ;  /* 0x0000000414007c0c */ /* 0x000fe2000bfc6270 */
[----:B------:R-:W-:Y:S01]  /*e980*/  IMAD R3, R3, UR7, R0 ;  /* 0x0000000703037c24 */ /* 0x000fe2000f8e0200 */
[----:B------:R-:W-:Y:S02]  /*e990*/  ULDC.64 UR6, c[0x0][0xa80] ;  /* 0x0002a00000067ab9 */ /* 0x000fe40000000a00 */
[----:B------:R-:W-:Y:S01]  /*e9a0*/  LEA R20, P0, R4, UR6, 0x1 ;  /* 0x0000000604147c11 */ /* 0x000fe2000f8008ff */
[----:B------:R-:W-:-:S05]  /*e9b0*/  IMAD.IADD R3, R5, 0x1, R3 ;  /* 0x0000000105037824 */ /* 0x000fca00078e0203 */
[----:B------:R-:W-:-:S05]  /*e9c0*/  LEA.HI.X R21, R4, UR7, R3, 0x1, P0 ;  /* 0x0000000704157c11 */ /* 0x000fca00080f0c03 */
[----:B-----5:R1:W-:Y:S04]  /*e9d0*/  @!P3 STG.E.128 desc[UR50][R20.64], R24 ;  /* 0x000000181400b986 */ /* 0x0203e8000c101d32 */
[----:B------:R1:W-:Y:S04]  /*e9e0*/  @!P4 STG.E.128 desc[UR50][R20.64+0x80], R52 ;  /* 0x000080341400c986 */ /* 0x0003e8000c101d32 */
[----:B------:R1:W-:Y:S04]  /*e9f0*/  @!P5 STG.E.128 desc[UR50][R20.64+0x100], R64 ;  /* 0x000100401400d986 */ /* 0x0003e8000c101d32 */
[----:B------:R1:W-:Y:S02]  /*ea00*/  @!P6 STG.E.128 desc[UR50][R20.64+0x180], R72 ;  /* 0x000180481400e986 */ /* 0x0003e4000c101d32 */
.L_x_1065:
[----:B------:R-:W-:Y:S05]  /*ea10*/  BSYNC B1 ;  /* 0x0000000000017941 */ /* 0x000fea0003800000 */
.L_x_1064:
        /* <DEDUP_REMOVED lines=14> */
[----:B01----:R-:W-:Y:S02]  /*eb00*/  VIADD R20, R18, 0xc0 ;  /* 0x000000c012147836 */ /* 0x003fe40000000000 */
        /* <DEDUP_REMOVED lines=11> */
.L_x_1067:
[----:B------:R-:W-:Y:S05]  /*ebc0*/  BSYNC B1 ;  /* 0x0000000000017941 */ /* 0x000fea0003800000 */
.L_x_1066:
        /* <DEDUP_REMOVED lines=21> */
[----:B-----5:R3:W-:Y:S04]  /*ed20*/  @!P1 STG.E.128 desc[UR50][R6.64], R8 ;  /* 0x0000000806009986 */ /* 0x0207e8000c101d32 */
[----:B------:R3:W-:Y:S04]  /*ed30*/  @!P2 STG.E.128 desc[UR50][R6.64+0x80], R28 ;  /* 0x0000801c0600a986 */ /* 0x0007e8000c101d32 */
[----:B------:R3:W-:Y:S02]  /*ed40*/  @!P3 STG.E.128 desc[UR50][R6.64+0x100], R40 ;  /* 0x000100280600b986 */ /* 0x0007e4000c101d32 */
[----:B------:R-:W-:Y:S05]  /*ed50*/  @P0 BRA `(.L_x_1068) ;  /* 0x0000000c000c0947 */ /* 0x000fea0003800000 */
[----:B------:R4:W-:Y:S01]  /*ed60*/  STG.E.128 desc[UR50][R6.64+0x180], R44 ;  /* 0x0001802c06007986 */ /* 0x0009e2000c101d32 */
[----:B------:R-:W-:Y:S05]  /*ed70*/  BRA `(.L_x_1068) ;  /* 0x0000000c00047947 */ /* 0x000fea0003800000 */
.L_x_1060:
[----:B------:R-:W-:Y:S01]  /*ed80*/  ULDC.64 UR4, c[0x0][0xbd8] ;  /* 0x0002f60000047ab9 */ /* 0x000fe20000000a00 */
[----:B------:R-:W-:Y:S01]  /*ed90*/  IMAD.MOV.U32 R3, RZ, RZ, RZ ;  /* 0x000000ffff037224 */ /* 0x000fe200078e00ff */
[----:B------:R-:W-:-:S04]  /*eda0*/  UISETP.NE.U32.AND UP0, UPT, UR4, URZ, UPT ;  /* 0x0000003f0400728c */ /* 0x000fc8000bf05070 */
[----:B------:R-:W-:-:S03]  /*edb0*/  UISETP.NE.AND.EX UP0, UPT, UR5, URZ, UPT, UP0 ;  /* 0x0000003f0500728c */ /* 0x000fc6000bf05300 */
[----:B------:R-:W-:Y:S02]  /*edc0*/  ULDC.64 UR4, c[0x0][0xbd8] ;  /* 0x0002f60000047ab9 */ /* 0x000fe40000000a00 */
[----:B------:R-:W-:Y:S01]  /*edd0*/  UIMAD.WIDE UR4, UR37, 0x4, UR4 ;  /* 0x00000004250478a5 */ /* 0x000fe2000f8e0204 */
[----:B------:R-:W0:Y:S01]  /*ede0*/  LDC R0, c[0x0][0xa88] ;  /* 0x0002a200ff007b82 */ /* 0x000e220000000800 */
[----:B------:R-:W-:-:S04]  /*edf0*/  PLOP3.LUT P1, PT, PT, PT, UP0, 0x80, 0x0 ;  /* 0x000000000000781c */ /* 0x000fc80003f2f008 */
[----:B------:R-:W-:Y:S02]  /*ee00*/  IMAD.U32 R4, RZ, RZ, UR4 ;  /* 0x00000004ff047e24 */ /* 0x000fe4000f8e00ff */
[----:B------:R-:W-:Y:S01]  /*ee10*/  IMAD.U32 R5, RZ, RZ, UR5 ;  /* 0x00000005ff057e24 */ /* 0x000fe2000f8e00ff */
[----:B------:R-:W-:Y:S02]  /*ee20*/  ULDC.64 UR4, c[0x0][0xbe0] ;  /* 0x0002f80000047ab9 */ /* 0x000fe40000000a00 */
[----:B------:R-:W-:-:S04]  /*ee30*/  UISETP.NE.U32.AND UP1, UPT, UR4, URZ, UPT ;  /* 0x0000003f0400728c */ /* 0x000fc8000bf25070 */
[----:B------:R-:W-:Y:S01]  /*ee40*/  UISETP.NE.AND.EX UP1, UPT, UR5, URZ, UPT, UP1 ;  /* 0x0000003f0500728c */ /* 0x000fe2000bf25310 */
[----:B------:R1:W5:Y:S05]  /*ee50*/  @P1 LDG.E R3, desc[UR50][R4.64] ;  /* 0x0000003204031981 */ /* 0x00036a000c1e1900 */
[----:B------:R-:W-:-:S05]  /*ee60*/  PLOP3.LUT P2, PT, PT, PT, UP1, 0x80, 0x0 ;  /* 0x000000000000781c */ /* 0x000fca0003f4f018 */
[----:B------:R-:W-:Y:S02]  /*ee70*/  @UP1 ULDC.64 UR4, c[0x0][0xbe0] ;  /* 0x0002f80000041ab9 */ /* 0x000fe40000000a00 */
[----:B------:R-:W-:-:S06]  /*ee80*/  @UP1 UIMAD.WIDE UR4, UR37, 0x4, UR4 ;  /* 0x00000004250418a5 */ /* 0x000fcc000f8e0204 */
[----:B------:R-:W-:Y:S02]  /*ee90*/  IMAD.U32 R6, RZ, RZ, UR4 ;  /* 0x00000004ff067e24 */ /* 0x000fe4000f8e00ff */
[----:B------:R-:W-:-:S05]  /*eea0*/  IMAD.U32 R7, RZ, RZ, UR5 ;  /* 0x00000005ff077e24 */ /* 0x000fca000f8e00ff */
[----:B0-----:R1:W5:Y:S01]  /*eeb0*/  @P2 LDG.E R0, desc[UR50][R6.64] ;  /* 0x0000003206002981 */ /* 0x001362000c1e1900 */
[----:B------:R-:W-:Y:S01]  /*eec0*/  USHF.R.S32.HI UR6, URZ, 0x1f, UR36 ;  /* 0x0000001f3f067899 */ /* 0x000fe20008011424 */
[----:B------:R-:W-:Y:S01]  /*eed0*/  ISETP.GT.AND P0, PT, R196, 0x7f, PT ;  /* 0x0000007fc400780c */ /* 0x000fe20003f04270 */
[----:B------:R-:W-:-:S12]  /*eee0*/  @P2 BRA `(.L_x_1069) ;  /* 0x0000000000102947 */ /* 0x000fd80003800000 */
[----:B------:R-:W-:Y:S05]  /*eef0*/  @!P1 BRA `(.L_x_1069) ;  /* 0x00000000000c9947 */ /* 0x000fea0003800000 */
[----:B-1----:R-:W2:Y:S04]  /*ef00*/  LDG.E R7, desc[UR50][R4.64] ;  /* 0x0000003204077981 */ /* 0x002ea8000c1e1900 */
[----:B-----5:R-:W2:Y:S02]  /*ef10*/  LDG.E R0, desc[UR50][R4.64+0x4] ;  /* 0x0000043204007981 */ /* 0x020ea4000c1e1900 */
[----:B--2---:R-:W-:-:S07]  /*ef20*/  IMAD.IADD R0, R0, 0x1, -R7 ;  /* 0x0000000100007824 */ /* 0x004fce00078e0a07 */
.L_x_1069:
        /* <DEDUP_REMOVED lines=31> */
.L_x_1071:
[----:B------:R-:W-:Y:S05]  /*f120*/  BSYNC B1 ;  /* 0x0000000000017941 */ /* 0x000fea0003800000 */
.L_x_1070:
[----:B------:R-:W-:Y:S01]  /*f130*/  ULDC.64 UR4, c[0x0][0xaa0] ;  /* 0x0002a80000047ab9 */ /* 0x000fe20000000a00 */
[----:B-1----:R-:W-:Y:S01]  /*f140*/  IMAD.MOV.U32 R4, RZ, RZ, R18 ;  /* 0x000000ffff047224 */ /* 0x002fe200078e0012 */
[----:B------:R-:W-:Y:S01]  /*f150*/  ULDC.64 UR10, c[0x0][0xae0] ;  /* 0x0002b800000a7ab9 */ /* 0x000fe20000000a00 */
[----:B0-----:R-:W-:Y:S01]  /*f160*/  IMAD.MOV.U32 R5, RZ, RZ, R9 ;  /* 0x000000ffff057224 */ /* 0x001fe200078e0009 */
[----:B------:R-:W-:Y:S01]  /*f170*/  SHF.R.S32.HI R9, RZ, 0x1f, R22 ;  /* 0x0000001fff097819 */ /* 0x000fe20000011416 */
[----:B------:R-:W-:Y:S01]  /*f180*/  IMAD R6, R8, UR4, RZ ;  /* 0x0000000408067c24 */ /* 0x000fe2000f8e02ff */
[----:B------:R-:W-:Y:S01]  /*f190*/  BSSY B1, `(.L_x_1072) ;  /* 0x000002f000017945 */ /* 0x000fe20003800000 */
[----:B------:R-:W-:Y:S01]  /*f1a0*/  IMAD.WIDE.U32 R4, R3, UR4, R4 ;  /* 0x0000000403047c25 */ /* 0x000fe2000f8e0004 */
[----:B------:R-:W-:-:S03]  /*f1b0*/  UIMAD UR4, UR6, UR10, URZ ;  /* 0x0000000a060472a4 */ /* 0x000fc6000f8e023f */
[----:B------:R-:W-:Y:S01]  /*f1c0*/  IMAD R3, R3, UR5, R6 ;  /* 0x0000000503037c24 */ /* 0x000fe2000f8e0206 */
[----:B------:R-:W-:Y:S01]  /*f1d0*/  UIMAD UR4, UR36, UR11, UR4 ;  /* 0x0000000b240472a4 */ /* 0x000fe2000f8e0204 */
[----:B------:R-:W-:Y:S02]  /*f1e0*/  IMAD R11, R19, -0x80, R0 ;  /* 0xffffff80130b7824 */ /* 0x000fe400078e0200 */
[----:B------:R-:W-:Y:S02]  /*f1f0*/  IMAD.IADD R5, R5, 0x1, R3 ;  /* 0x0000000105057824 */ /* 0x000fe400078e0203 */
[----:B------:R-:W-:Y:S01]  /*f200*/  IMAD.U32 R3, RZ, RZ, UR10 ;  /* 0x0000000aff037e24 */ /* 0x000fe2000f8e00ff */
[----:B------:R-:W-:Y:S01]  /*f210*/  ULDC.64 UR10, c[0x0][0xae8] ;  /* 0x0002ba00000a7ab9 */ /* 0x000fe20000000a00 */
[C---:B------:R-:W-:Y:S01]  /*f220*/  ISETP.GE.AND P2, PT, R22.reuse, R11, PT ;  /* 0x0000000b1600720c */ /* 0x040fe20003f46270 */
[----:B------:R-:W-:Y:S02]  /*f230*/  VIADD R6, R22, 0x40 ;  /* 0x0000004016067836 */ /* 0x000fe40000000000 */
[----:B------:R-:W-:-:S03]  /*f240*/  IMAD.WIDE.U32 R4, R3, UR36, R4 ;  /* 0x0000002403047c25 */ /* 0x000fc6000f8e0004 */
[-C--:B------:R-:W-:Y:S01]  /*f250*/  ISETP.GE.AND P0, PT, R6, R11.reuse, PT ;  /* 0x0000000b0600720c */ /* 0x080fe20003f06270 */
[----:B------:R-:W-:Y:S01]  /*f260*/  VIADD R5, R5, UR4 ;  /* 0x0000000405057c36 */ /* 0x000fe20008000000 */
[----:B------:R-:W-:Y:S02]  /*f270*/  UIMAD UR4, UR7, UR10, URZ ;  /* 0x0000000a070472a4 */ /* 0x000fe4000f8e023f */
[----:B------:R-:W-:Y:S02]  /*f280*/  IMAD.U32 R7, RZ, RZ, UR10 ;  /* 0x0000000aff077e24 */ /* 0x000fe4000f8e00ff */
[----:B------:R-:W-:Y:S01]  /*f290*/  VIADD R0, R22, 0x20 ;  /* 0x0000002016007836 */ /* 0x000fe20000000000 */
[----:B------:R-:W-:Y:S02]  /*f2a0*/  UIMAD UR4, UR8, UR11, UR4 ;  /* 0x0000000b080472a4 */ /* 0x000fe4000f8e0204 */
[----:B------:R-:W-:Y:S02]  /*f2b0*/  IMAD.WIDE.U32 R6, R7, UR8, R4 ;  /* 0x0000000807067c25 */ /* 0x000fe4000f8e0004 */
[----:B------:R-:W-:-:S02]  /*f2c0*/  ISETP.GE.AND P1, PT, R0, R11, PT ;  /* 0x0000000b0000720c */ /* 0x000fc40003f26270 */
        /* <DEDUP_REMOVED lines=27> */
.L_x_1073:
[----:B------:R-:W-:Y:S05]  /*f480*/  BSYNC B1 ;  /* 0x0000000000017941 */ /* 0x000fea0003800000 */
.L_x_1072:
[----:B------:R-:W-:Y:S01]  /*f490*/  BSSY B1, `(.L_x_1074) ;  /* 0x000001b000017945 */ /* 0x000fe20003800000 */
[----:B------:R-:W-:-:S03]  /*f4a0*/  ISETP.GE.AND P2, PT, R0, R11, PT ;  /* 0x0000000b0000720c */ /* 0x000fc60003f46270 */
        /* <DEDUP_REMOVED lines=25> */
.L_x_1075:
[----:B------:R-:W-:Y:S05]  /*f640*/  BSYNC B1 ;  /* 0x0000000000017941 */ /* 0x000fea0003800000 */
.L_x_1074:
        /* <DEDUP_REMOVED lines=14> */
[----:B-1----:R-:W-:Y:S02]  /*f730*/  VIADD R10, R18, 0xc0 ;  /* 0x000000c0120a7836 */ /* 0x002fe40000000000 */
        /* <DEDUP_REMOVED lines=11> */
.L_x_1077:
[----:B------:R-:W-:Y:S05]  /*f7f0*/  BSYNC B1 ;  /* 0x0000000000017941 */ /* 0x000fea0003800000 */
.L_x_1076:
        /* <DEDUP_REMOVED lines=25> */
.L_x_1068:
[----:B------:R-:W-:Y:S05]  /*f990*/  BSYNC B0 ;  /* 0x0000000000007941 */ /* 0x000fea0003800000 */
.L_x_1059:
[----:B------:R-:W-:Y:S02]  /*f9a0*/  ULDC UR4, c[0x0][0xc14] ;  /* 0x0003050000047ab9 */ /* 0x000fe40000000800 */
[----:B------:R-:W-:-:S06]  /*f9b0*/  UISETP.GE.AND UP0, UPT, UR47, UR4, UPT ;  /* 0x000000042f00728c */ /* 0x000fcc000bf06270 */
[----:B------:R-:W-:-:S13]  /*f9c0*/  PLOP3.LUT P0, PT, PT, PT, UP0, 0x80, 0x0 ;  /* 0x000000000000781c */ /* 0x000fda0003f0f008 */
[----:B------:R-:W-:Y:S05]  /*f9d0*/  @!P0 BRA `(.L_x_1078) ;  /* 0xffffff1000ec8947 */ /* 0x000fea000383ffff */
[----:B------:R-:W-:Y:S05]  /*f9e0*/  EXIT ;  /* 0x000000000000794d */ /* 0x000fea0003800000 */
.L_x_973:
[----:B------:R-:W-:-:S08]  /*f9f0*/  NOP ;  /* 0x0000000000007918 */ /* 0x000fd00000000000 */
[----:B------:R-:W0:-:S00]  /*fa00*/  USETMAXREG.DEALLOC.CTAPOOL 0x18 ;  /* 0x00000018000079c8 */ /* 0x000e0000080e0500 */
[----:B0-----:R-:W2:Y:S01]  /*fa10*/  LDL.LU R2, [R1+0x30] ;  /* 0x0000300001027983 */ /* 0x001ea20000300800 */
[----:B------:R-:W-:Y:S01]  /*fa20*/  LOP3.LUT R0, R0, 0x3, RZ, 0xc0, !PT ;  /* 0x0000000300007812 */ /* 0x000fe200078ec0ff */
[----:B------:R-:W-:-:S05]  /*fa30*/  IMAD.MOV.U32 R6, RZ, RZ, RZ ;  /* 0x000000ffff067224 */ /* 0x000fca00078e00ff */
[----:B------:R-:W0:Y:S02]  /*fa40*/  SHFL.IDX PT, R0, R0, RZ, 0x1f ;  /* 0x00001fff00007589 */ /* 0x000e2400000e0000 */
[----:B0-----:R-:W-:Y:S02]  /*fa50*/  ISETP.NE.AND P0, PT, R0, RZ, PT ;  /* 0x000000ff0000720c */ /* 0x001fe40003f05270 */
        /* <DEDUP_REMOVED lines=15> */
.L_x_1079:
[----:B------:R-:W1:Y:S01]  /*fb50*/  S2R R0, SR_TID.X ;  /* 0x0000000000007919 */ /* 0x000e620000002100 */
[----:B------:R-:W-:Y:S01]  /*fb60*/  ULDC UR4, c[0x0][0xc14] ;  /* 0x0003050000047ab9 */ /* 0x000fe20000000800 */
[----:B-1----:R-:W-:-:S04]  /*fb70*/  LOP3.LUT R5, R0, 0x1f, RZ, 0xc0, !PT ;  /* 0x0000001f00057812 */ /* 0x002fc800078ec0ff */
[----:B------:R-:W-:-:S04]  /*fb80*/  ISETP.NE.AND P0, PT, R5, 0x1f, PT ;  /* 0x0000001f0500780c */ /* 0x000fc80003f05270 */
[----:B------:R-:W-:-:S13]  /*fb90*/  ISETP.GE.OR P1, PT, R5, UR4, !P0 ;  /* 0x0000000405007c0c */ /* 0x000fda000c726670 */
[----:B0-----:R-:W0:Y:S02]  /*fba0*/  @!P1 LDC.64 R2, c[0x0][0xc58] ;  /* 0x00031600ff029b82 */ /* 0x001e240000000a00 */
        /* <DEDUP_REMOVED lines=18> */
[----:B------:R-:W1:Y:S02]  /*fcd0*/  SHFL.UP PT, R2, R3, 0x8, RZ ;  /* 0x0500000003027989 */ /* 0x000e6400000e00ff */
[----:B-1----:R-:W-:-:S05]  /*fce0*/  SEL R2, R2, RZ, P4 ;  /* 0x000000ff02027207 */ /* 0x002fca0002000000 */
[----:B------:R-:W-:-:S05]  /*fcf0*/  IMAD.IADD R2, R3, 0x1, R2 ;  /* 0x0000000103027824 */ /* 0x000fca00078e0202 */
[----:B------:R-:W1:Y:S02]  /*fd00*/  SHFL.UP PT, R4, R2, 0x10, RZ ;  /* 0x0600000002047989 */ /* 0x000e6400000e00ff */
[----:B-1----:R-:W-:-:S05]  /*fd10*/  SEL R7, R4, RZ, P5 ;  /* 0x000000ff04077207 */ /* 0x002fca0002800000 */
[----:B------:R-:W-:Y:S02]  /*fd20*/  IMAD.IADD R10, R2, 0x1, R7 ;  /* 0x00000001020a7824 */ /* 0x000fe400078e0207 */
[----:B------:R-:W1:Y:S03]  /*fd30*/  LDC R7, c[0x0][0xc10] ;  /* 0x00030400ff077b82 */ /* 0x000e660000000800 */
        /* <DEDUP_REMOVED lines=10> */
.L_x_1085:
        /* <DEDUP_REMOVED lines=14> */
.L_x_1084:
[----:B------:R-:W-:Y:S05]  /*fec0*/  BSYNC B0 ;  /* 0x0000000000007941 */ /* 0x000fea0003800000 */
.L_x_1083:
        /* <DEDUP_REMOVED lines=22> */
.L_x_1081:
[----:B------:R-:W-:Y:S01]  /*10030*/  IMAD.IADD R11, R9, 0x1, -R8 ;  /* 0x00000001090b7824 */ /* 0x000fe200078e0a08 */
[----:B------:R-:W-:-:S03]  /*10040*/  ULDC.64 UR4, c[0x0][0xc68] ;  /* 0x00031a0000047ab9 */ /* 0x000fc60000000a00 */
[----:B------:R-:W-:-:S05]  /*10050*/  IMAD R3, R10, R7, R11 ;  /* 0x000000070a037224 */ /* 0x000fca00078e020b */
[----:B------:R-:W-:-:S13]  /*10060*/  ISETP.GT.AND P0, PT, R3, R0, PT ;  /* 0x000000000300720c */ /* 0x000fda0003f04270 */
[----:B------:R-:W-:Y:S02]  /*10070*/  VOTEU.ANY UR7, UPT, !P0 ;  /* 0x0000000000077886 */ /* 0x000fe400040e0100 */
[----:B------:R-:W-:-:S04]  /*10080*/  UPOPC UR6, UR7 ;  /* 0x00000007000672bf */ /* 0x000fc80008000000 */
[----:B------:R-:W-:-:S04]  /*10090*/  UIADD3 UR45, UR6, UR45, URZ ;  /* 0x0000002d062d7290 */ /* 0x000fc8000fffe03f */
[----:B------:R-:W-:-:S06]  /*100a0*/  UIMAD.WIDE UR4, UR45, 0x4, UR4 ;  /* 0x000000042d0478a5 */ /* 0x000fcc000f8e0204 */
[----:B------:R-:W-:Y:S02]  /*100b0*/  IMAD.U32 R2, RZ, RZ, UR4 ;  /* 0x00000004ff027e24 */ /* 0x000fe4000f8e00ff */
[----:B------:R-:W-:-:S05]  /*100c0*/  IMAD.U32 R3, RZ, RZ, UR5 ;  /* 0x00000005ff037e24 */ /* 0x000fca000f8e00ff */
[----:B------:R-:W2:Y:S01]  /*100d0*/  LDG.E R9, desc[UR50][R2.64] ;  /* 0x0000003202097981 */ /* 0x000ea2000c1e1900 */
[----:B------:R-:W-:Y:S01]  /*100e0*/  IMAD.U32 R15, RZ, RZ, UR6 ;  /* 0x00000006ff0f7e24 */ /* 0x000fe2000f8e00ff */
[----:B------:R-:W-:-:S04]  /*100f0*/  ISETP.NE.AND P0, PT, RZ, UR7, PT ;  /* 0x00000007ff007c0c */ /* 0x000fc8000bf05270 */
[----:B------:R-:W2:Y:S02]  /*10100*/  SHFL.IDX PT, R6, R6, R15, 0x1f ;  /* 0x00001f0f06067589 */ /* 0x000ea400000e0000 */
[----:B--2---:R-:W-:-:S05]  /*10110*/  IMAD R8, R6, R9, RZ ;  /* 0x0000000906087224 */ /* 0x004fca00078e02ff */
[----:B------:R-:W-:-:S04]  /*10120*/  IABS R12, R8 ;  /* 0x00000008000c7213 */ /* 0x000fc80000000000 */
[----:B------:R-:W0:Y:S08]  /*10130*/  I2F.RP R13, R12 ;  /* 0x0000000c000d7306 */ /* 0x000e300000209400 */
[----:B0-----:R-:W0:Y:S02]  /*10140*/  MUFU.RCP R13, R13 ;  /* 0x0000000d000d7308 */ /* 0x001e240000001000 */
[----:B0-----:R-:W-:-:S06]  /*10150*/  VIADD R14, R13, 0xffffffe ;  /* 0x0ffffffe0d0e7836 */ /* 0x001fcc0000000000 */
[----:B------:R-:W0:Y:S02]  /*10160*/  F2I.FTZ.U32.TRUNC.NTZ R3, R14 ;  /* 0x0000000e00037305 */ /* 0x000e24000021f000 */
[----:B0-----:R-:W-:Y:S01]  /*10170*/  IMAD.MOV R17, RZ, RZ, -R3 ;  /* 0x000000ffff117224 */ /* 0x001fe200078e0a03 */
[----:B------:R-:W-:Y:S06]  /*10180*/  @!P0 BRA `(.L_x_1086) ;  /* 0x00000000000c8947 */ /* 0x000fec0003800000 */
[----:B------:R-:W-:-:S06]  /*10190*/  UIADD3 UR4, UR6, -0x1, URZ ;  /* 0xffffffff06047890 */ /* 0x000fcc000fffe03f */
[----:B------:R-:W-:-:S05]  /*101a0*/  IMAD.U32 R13, RZ, RZ, UR4 ;  /* 0x00000004ff0d7e24 */ /* 0x000fca000f8e00ff */
[----:B------:R0:W1:Y:S02]  /*101b0*/  SHFL.IDX PT, R4, R10, R13, 0x1f ;  /* 0x00001f0d0a047589 */ /* 0x00006400000e0000 */
.L_x_1086:
[----:B-1----:R-:W-:Y:S02]  /*101c0*/  IMAD R4, R4, R7, R11 ;  /* 0x0000000704047224 */ /* 0x002fe400078e020b */
        /* <DEDUP_REMOVED lines=19> */
[----:B------:R-:W-:-:S05]  /*10300*/  @!P1 LOP3.LUT R2, RZ, R8, RZ, 0x33, !PT ;  /* 0x00000008ff029212 */ /* 0x000fca00078e33ff */
[----:B------:R-:W-:Y:S02]  /*10310*/  IMAD R0, R9, R2, RZ ;  /* 0x0000000209007224 */ /* 0x000fe400078e02ff */
[----:B------:R-:W-:Y:S02]  /*10320*/  IMAD.MOV R2, RZ, RZ, -R2 ;  /* 0x000000ffff027224 */ /* 0x000fe400078e0a02 */
[----:B-1----:R-:W-:Y:S02]  /*10330*/  IMAD.MOV R4, RZ, RZ, -R0 ;  /* 0x000000ffff047224 */ /* 0x002fe400078e0a00 */
[----:B------:R-:W-:Y:S02]  /*10340*/  IMAD R8, R8, R2, R11 ;  /* 0x0000000208087224 */ /* 0x000fe400078e020b */
[----:B------:R-:W-:Y:S01]  /*10350*/  IMAD.MOV.U32 R2, RZ, RZ, RZ ;  /* 0x000000ffff027224 */ /* 0x000fe200078e00ff */
[----:B------:R-:W-:-:S04]  /*10360*/  VIADDMNMX R7, R4, R7, R9, PT ;  /* 0x0000000704077246 */ /* 0x000fc80003800109 */
[-C--:B------:R-:W-:Y:S02]  /*10370*/  IABS R4, R7.reuse ;  /* 0x0000000700047213 */ /* 0x080fe40000000000 */
[----:B0-----:R-:W-:Y:S02]  /*10380*/  IABS R10, R7 ;  /* 0x00000007000a7213 */ /* 0x001fe40000000000 */
[----:B------:R-:W0:Y:S08]  /*10390*/  I2F.RP R9, R4 ;  /* 0x0000000400097306 */ /* 0x000e300000209400 */
[----:B0-----:R-:W0:Y:S02]  /*103a0*/  MUFU.RCP R9, R9 ;  /* 0x0000000900097308 */ /* 0x001e240000001000 */
[----:B0-----:R-:W-:Y:S01]  /*103b0*/  VIADD R3, R9, 0xffffffe ;  /* 0x0ffffffe09037836 */ /* 0x001fe20000000000 */
[----:B------:R-:W-:-:S05]  /*103c0*/  IABS R9, R8 ;  /* 0x0000000800097213 */ /* 0x000fca0000000000 */
[----:B------:R-:W0:Y:S02]  /*103d0*/  F2I.FTZ.U32.TRUNC.NTZ R3, R3 ;  /* 0x0000000300037305 */ /* 0x000e24000021f000 */
[----:B0-----:R-:W-:-:S04]  /*103e0*/  IMAD.MOV R11, RZ, RZ, -R3 ;  /* 0x000000ffff0b7224 */ /* 0x001fc800078e0a03 */
[----:B------:R-:W-:-:S04]  /*103f0*/  IMAD R11, R11, R4, RZ ;  /* 0x000000040b0b7224 */ /* 0x000fc800078e02ff */
[----:B------:R-:W-:-:S04]  /*10400*/  IMAD.HI.U32 R2, R3, R11, R2 ;  /* 0x0000000b03027227 */ /* 0x000fc800078e0002 */
[----:B------:R-:W-:Y:S02]  /*10410*/  IMAD.MOV R3, RZ, RZ, -R10 ;  /* 0x000000ffff037224 */ /* 0x000fe400078e0a0a */
        /* <DEDUP_REMOVED lines=8> */
[----:B------:R-:W-:Y:S01]  /*104a0*/  ISETP.GE.AND P2, PT, R3, RZ, PT ;  /* 0x000000ff0300720c */ /* 0x000fe20003f46270 */
[----:B------:R-:W-:-:S06]  /*104b0*/  IMAD.IADD R3, R8, 0x1, R0 ;  /* 0x0000000108037824 */ /* 0x000fcc00078e0200 */
[----:B------:R-:W-:-:S06]  /*104c0*/  @P0 VIADD R2, R2, 0x1 ;  /* 0x0000000102020836 */ /* 0x000fcc0000000000 */
[----:B------:R-:W-:Y:S01]  /*104d0*/  @!P2 IMAD.MOV R2, RZ, RZ, -R2 ;  /* 0x000000ffff02a224 */ /* 0x000fe200078e0a02 */
[----:B------:R-:W-:Y:S01]  /*104e0*/  @!P1 LOP3.LUT R2, RZ, R7, RZ, 0x33, !PT ;  /* 0x00000007ff029212 */ /* 0x000fe200078e33ff */
[----:B------:R-:W-:-:S04]  /*104f0*/  IMAD.MOV R7, RZ, RZ, -R7 ;  /* 0x000000ffff077224 */ /* 0x000fc800078e0a07 */
[----:B------:R-:W-:-:S05]  /*10500*/  IMAD R3, R2, R7, R3 ;  /* 0x0000000702037224 */ /* 0x000fca00078e0203 */
[----:B------:R-:W-:Y:S02]  /*10510*/  R2UR UR38, R3 ;  /* 0x00000000032672ca */ /* 0x000fe400000e0000 */
[----:B------:R-:W-:-:S05]  /*10520*/  LOP3.LUT R3, RZ, R2, RZ, 0x33, !PT ;  /* 0x00000002ff037212 */ /* 0x000fca00078e33ff */
[----:B------:R-:W-:-:S05]  /*10530*/  IMAD.IADD R0, R6, 0x1, R3 ;  /* 0x0000000106007824 */ /* 0x000fca00078e0203 */
[----:B------:R1:W-:Y:S01]  /*10540*/  STL [R1+0x24], R0 ;  /* 0x0000240001007387 */ /* 0x0003e20000100800 */
[----:B------:R-:W-:Y:S05]  /*10550*/  BRA `(.L_x_1087) ;  /* 0x00000000000c7947 */ /* 0x000fea0003800000 */
.L_x_1082:
[----:B------:R0:W-:Y:S01]  /*10560*/  STL [R1+0x20], R0 ;  /* 0x0000200001007387 */ /* 0x0001e20000100800 */
[----:B------:R-:W-:-:S03]  /*10570*/  UMOV UR38, URZ ;  /* 0x0000003f00267c82 */ /* 0x000fc60008000000 */
[----:B------:R0:W-:Y:S02]  /*10580*/  STL [R1+0x24], RZ ;  /* 0x000024ff01007387 */ /* 0x0001e40000100800 */
.L_x_1087:
[----:B------:R-:W2:Y:S04]  /*10590*/  LDL R2, [R1+0x24] ;  /* 0x0000240001027983 */ /* 0x000ea80000100800 */
[----:B------:R-:W3:Y:S01]  /*105a0*/  LDL R4, [R1+0x20] ;  /* 0x0000200001047983 */ /* 0x000ee20000100800 */
[----:B------:R-:W-:-:S13]  /*105b0*/  ISETP.NE.AND P0, PT, R5, RZ, PT ;  /* 0x000000ff0500720c */ /* 0x000fda0003f05270 */
[----:B------:R-:W4:Y:S01]  /*105c0*/  @!P0 S2R R3, SR_CgaCtaId ;  /* 0x0000000000038919 */ /* 0x000f220000008800 */
[----:B01----:R-:W-:Y:S01]  /*105d0*/  @!P0 MOV R0, 0x400 ;  /* 0x0000040000008802 */ /* 0x003fe20000000f00 */
[----:B------:R-:W-:Y:S02]  /*105e0*/  IMAD.U32 R6, RZ, RZ, UR38 ;  /* 0x00000026ff067e24 */ /* 0x000fe4000f8e00ff */
[----:B------:R-:W-:Y:S01]  /*105f0*/  IMAD.U32 R7, RZ, RZ, UR45 ;  /* 0x0000002dff077e24 */ /* 0x000fe2000f8e00ff */
[----:B----4-:R-:W-:Y:S01]  /*10600*/  @!P0 LEA R0, R3, R0, 0x18 ;  /* 0x0000000003008211 */ /* 0x010fe200078ec0ff */
[----:B--2---:R-:W-:-:S05]  /*10610*/  IMAD.MOV.U32 R5, RZ, RZ, R2 ;  /* 0x000000ffff057224 */ /* 0x004fca00078e0002 */
[----:B---3--:R0:W-:Y:S01]  /*10620*/  @!P0 STS.128 [R0+0x284d0], R4 ;  /* 0x0284d00400008388 */ /* 0x0081e20000000c00 */
[----:B------:R-:W-:Y:S06]  /*10630*/  BAR.ARV 0x5, 0x180 ;  /* 0x0146000000007b1d */ /* 0x000fec0000002000 */
.L_x_1080:
[----:B0-----:R-:W-:Y:S01]  /*10640*/  IMAD.MOV.U32 R0, RZ, RZ, 0x1 ;  /* 0x00000001ff007424 */ /* 0x001fe200078e00ff */
[----:B------:R-:W-:Y:S01]  /*10650*/  ULDC UR4, c[0x0][0xc14] ;  /* 0x0003050000047ab9 */ /* 0x000fe20000000800 */
[----:B------:R0:W-:Y:S01]  /*10660*/  STL [R1+0x8], RZ ;  /* 0x000008ff01007387 */ /* 0x0001e20000100800 */
[----:B------:R-:W-:-:S03]  /*10670*/  UISETP.GE.AND UP0, UPT, UR45, UR4, UPT ;  /* 0x000000042d00728c */ /* 0x000fc6000bf06270 */
[----:B------:R0:W-:Y:S03]  /*10680*/  STL [R1+0xc], R0 ;  /* 0x00000c0001007387 */ /* 0x0001e60000100800 */
[----:B------:R-:W-:Y:S01]  /*10690*/  PLOP3.LUT P0, PT, PT, PT, UP0, 0x80, 0x0 ;  /* 0x000000000000781c */ /* 0x000fe20003f0f008 */
[----:B------:R0:W-:-:S12]  /*106a0*/  STL [R1+0x34], RZ ;  /* 0x000034ff01007387 */ /* 0x0001d80000100800 */
[----:B0-----:R-:W-:Y:S05]  /*106b0*/  @P0 BRA `(.L_x_1088) ;  /* 0x0000004000200947 */ /* 0x001fea0003800000 */
        /* <DEDUP_REMOVED lines=26> */
[----:B------:R2:W-:Y:S01]  /*10860*/  STL [R1+0x34], RZ ;  /* 0x000034ff01007387 */ /* 0x0005e20000100800 */
[----:B0-----:R-:W-:Y:S02]  /*10870*/  IMAD.MOV.U32 R2, RZ, RZ, 0x20 ;  /* 0x00000020ff027424 */ /* 0x001fe400078e00ff */
[----:B-1----:R-:W-:-:S03]  /*10880*/  IMAD.MOV.U32 R0, RZ, RZ, 0x40 ;  /* 0x00000040ff007424 */ /* 0x002fc600078e00ff */
[----:B------:R-:W-:Y:S02]  /*10890*/  SEL R2, R2, 0xffffffe0, !P0 ;  /* 0xffffffe002027807 */ /* 0x000fe40004000000 */
[----:B------:R-:W-:Y:S01]  /*108a0*/  SEL R3, R0, 0xffffffc0, !P0 ;  /* 0xffffffc000037807 */ /* 0x000fe20004000000 */
[----:B------:R-:W-:-:S05]  /*108b0*/  IMAD.MOV.U32 R0, RZ, RZ, 0x1 ;  /* 0x00000001ff007424 */ /* 0x000fca00078e00ff */
[----:B------:R2:W-:Y:S04]  /*108c0*/  STL [R1+0xc], R0 ;  /* 0x00000c0001007387 */ /* 0x0005e80000100800 */
[----:B------:R2:W-:Y:S02]  /*108d0*/  STL [R1+0x8], RZ ;  /* 0x000008ff01007387 */ /* 0x0005e40000100800 */
.L_x_1156:
[----:B------:R-:W-:Y:S01]  /*108e0*/  ULDC.64 UR4, c[0x0][0xa00] ;  /* 0x0002800000047ab9 */ /* 0x000fe20000000a00 */
[----:B------:R-:W-:Y:S01]  /*108f0*/  ULDC.64 UR10, c[0x0][0xa08] ;  /* 0x00028200000a7ab9 */ /* 0x000fe20000000a00 */
[----:B------:R-:W-:Y:S01]  /*10900*/  ISETP.NE.U32.AND P0, PT, RZ, UR4, PT ;  /* 0x00000004ff007c0c */ /* 0x000fe2000bf05070 */
[----:B------:R-:W-:Y:S01]  /*10910*/  ULDC.64 UR6, c[0x0][0xa00] ;  /* 0x0002800000067ab9 */ /* 0x000fe20000000a00 */
[----:B------:R-:W-:Y:S01]  /*10920*/  ISETP.NE.U32.AND P1, PT, RZ, UR10, PT ;  /* 0x0000000aff007c0c */ /* 0x000fe2000bf25070 */
[----:B------:R-:W-:Y:S01]  /*10930*/  UIMAD.WIDE UR6, UR45, 0x4, UR6 ;  /* 0x000000042d0678a5 */ /* 0x000fe2000f8e0206 */
[----:B------:R-:W-:Y:S01]  /*10940*/  ISETP.NE.AND.EX P0, PT, RZ, UR5, PT, P0 ;  /* 0x00000005ff007c0c */ /* 0x000fe2000bf05300 */
[----:B------:R-:W-:Y:S01]  /*10950*/  ULDC.64 UR4, c[0x0][0xa28] ;  /* 0x00028a0000047ab9 */ /* 0x000fe20000000a00 */
[----:B------:R-:W-:Y:S01]  /*10960*/  ULDC.64 UR8, c[0x0][0xa08] ;  /* 0x0002820000087ab9 */ /* 0x000fe20000000a00 */
[----:B------:R-:W-:Y:S01]  /*10970*/  UISETP.NE.U32.AND UP0, UPT, UR4, URZ, UPT ;  /* 0x0000003f0400728c */ /* 0x000fe2000bf05070 */
[----:B------:R-:W-:Y:S01]  /*10980*/  ISETP.NE.AND.EX P1, PT, RZ, UR11, PT, P1 ;  /* 0x0000000bff007c0c */ /* 0x000fe2000bf25310 */
[----:B------:R-:W-:Y:S01]  /*10990*/  ULDC.64 UR10, c[0x0][0xa18] ;  /* 0x00028600000a7ab9 */ /* 0x000fe20000000a00 */
[----:B------:R-:W-:Y:S01]  /*109a0*/  IMAD.MOV.U32 R18, RZ, RZ, RZ ;  /* 0x000000ffff127224 */ /* 0x000fe200078e00ff */
[----:B------:R-:W-:Y:S01]  /*109b0*/  UISETP.NE.AND.EX UP0, UPT, UR5, URZ, UPT, UP0 ;  /* 0x0000003f0500728c */ /* 0x000fe2000bf05300 */
[----:B------:R-:W-:Y:S01]  /*109c0*/  IMAD.U32 R2, RZ, RZ, UR6 ;  /* 0x00000006ff027e24 */ /* 0x000fe2000f8e00ff */
[----:B------:R-:W-:Y:S01]  /*109d0*/  UISETP.NE.U32.AND UP1, UPT, UR10, URZ, UPT ;  /* 0x0000003f0a00728c */ /* 0x000fe2000bf25070 */
[----:B------:R-:W-:Y:S01]  /*109e0*/  IMAD.U32 R3, RZ, RZ, UR7 ;  /* 0x00000007ff037e24 */ /* 0x000fe2000f8e00ff */
[----:B------:R-:W-:Y:S01]  /*109f0*/  UIMAD.WIDE UR8, UR45, 0x4, UR8 ;  /* 0x000000042d0878a5 */ /* 0x000fe2000f8e0208 */
[----:B012---:R-:W0:Y:S01]  /*10a00*/  LDC R0, c[0x0][0x288] ;  /* 0x0000a200ff007b82 */ /* 0x007e220000000800 */
[----:B------:R-:W-:Y:S01]  /*10a10*/  UISETP.NE.AND.EX UP1, UPT, UR11, URZ, UPT, UP1 ;  /* 0x0000003f0b00728c */ /* 0x000fe2000bf25310 */
[----:B------:R-:W-:Y:S01]  /*10a20*/  CS2R R4, SRZ ;  /* 0x0000000000047805 */ /* 0x000fe2000001ff00 */
[----:B------:R1:W5:Y:S03]  /*10a30*/  @P0 LDG.E R18, desc[UR50][R2.64] ;  /* 0x0000003202120981 */ /* 0x000366000c1e1900 */
[----:B------:R-:W-:Y:S01]  /*10a40*/  @UP0 ULDC.64 UR4, c[0x0][0xa28] ;  /* 0x00028a0000040ab9 */ /* 0x000fe20000000a00 */
[----:B------:R-:W-:Y:S01]  /*10a50*/  PLOP3.LUT P2, PT, PT, PT, UP0, 0x80, 0x0 ;  /* 0x000000000000781c */ /* 0x000fe20003f4f008 */
[----:B------:R-:W-:Y:S01]  /*10a60*/  @UP0 UIMAD.WIDE UR4, UR45, 0x4, UR4 ;  /* 0x000000042d0408a5 */ /* 0x000fe2000f8e0204 */
[----:B------:R-:W2:Y:S01]  /*10a70*/  LDC R6, c[0x0][0x404] ;  /* 0x00010100ff067b82 */ /* 0x000ea20000000800 */
[----:B-1----:R-:W-:-:S02]  /*10a80*/  IMAD.U32 R2, RZ, RZ, UR8 ;  /* 0x00000008ff027e24 */ /* 0x002fc4000f8e00ff */
[----:B------:R-:W-:Y:S01]  /*10a90*/  IMAD.U32 R3, RZ, RZ, UR9 ;  /* 0x00000009ff037e24 */ /* 0x000fe2000f8e00ff */
[----:B------:R-:W-:-:S04]  /*10aa0*/  PLOP3.LUT P4, PT, PT, PT, UP1, 0x80, 0x0 ;  /* 0x000000000000781c */ /* 0x000fc80003f8f018 */
[----:B------:R-:W1:Y:S01]  /*10ab0*/  LDC R7, c[0x0][0x2e0] ;  /* 0x0000b800ff077b82 */ /* 0x000e620000000800 */
[----:B------:R3:W5:Y:S02]  /*10ac0*/  @P1 LDG.E R5, desc[UR50][R2.64] ;  /* 0x0000003202051981 */ /* 0x000764000c1e1900 */
[----:B---3--:R-:W-:Y:S02]  /*10ad0*/  IMAD.U32 R2, RZ, RZ, UR4 ;  /* 0x00000004ff027e24 */ /* 0x008fe4000f8e00ff */
[----:B------:R-:W-:Y:S01]  /*10ae0*/  IMAD.U32 R3, RZ, RZ, UR5 ;  /* 0x00000005ff037e24 */ /* 0x000fe2000f8e00ff */
[----:B------:R-:W-:Y:S02]  /*10af0*/  @UP1 ULDC.64 UR4, c[0x0][0xa18] ;  /* 0x0002860000041ab9 */ /* 0x000fe40000000a00 */
[----:B------:R-:W-:Y:S02]  /*10b00*/  @UP1 UIMAD.WIDE UR4, UR45, 0x4, UR4 ;  /* 0x000000042d0418a5 */ /* 0x000fe4000f8e0204 */
[----:B------:R3:W5:Y:S04]  /*10b10*/  @P2 LDG.E R4, desc[UR50][R2.64] ;  /* 0x0000003202042981 */ /* 0x000768000c1e1900 */
[----:B---3--:R-:W-:-:S02]  /*10b20*/  IMAD.U32 R2, RZ, RZ, UR4 ;  /* 0x00000004ff027e24 */ /* 0x008fc4000f8e00ff */
[----:B------:R-:W-:Y:S01]  /*10b30*/  IMAD.U32 R3, RZ, RZ, UR5 ;  /* 0x00000005ff037e24 */ /* 0x000fe2000f8e00ff */
[----:B------:R-:W-:-:S04]  /*10b40*/  ULDC.64 UR4, c[0x0][0xa20] ;  /* 0x0002880000047ab9 */ /* 0x000fc80000000a00 */
[----:B0-----:R0:W5:Y:S01]  /*10b50*/  @P4 LDG.E R0, desc[UR50][R2.64] ;  /* 0x0000003202004981 */ /* 0x001162000c1e1900 */
[----:B------:R-:W-:-:S04]  /*10b60*/  ISETP.NE.U32.AND P3, PT, RZ, UR4, PT ;  /* 0x00000004ff007c0c */ /* 0x000fc8000bf65070 */
[----:B------:R-:W-:Y:S01]  /*10b70*/  ISETP.NE.AND.EX P3, PT, RZ, UR5, PT, P3 ;  /* 0x00000005ff007c0c */ /* 0x000fe2000bf65330 */
[----:B0-----:R-:W0:Y:S02]  /*10b80*/  LDC.64 R2, c[0x0][0x3f8] ;  /* 0x0000fe00ff027b82 */ /* 0x001e240000000a00 */
[----:B0-----:R-:W-:-:S04]  /*10b90*/  ISETP.NE.U32.AND P2, PT, R2, RZ, PT ;  /* 0x000000ff0200720c */ /* 0x001fc80003f45070 */
[----:B------:R-:W-:-:S04]  /*10ba0*/  ISETP.NE.AND.EX P2, PT, R3, RZ, PT, P2 ;  /* 0x000000ff0300720c */ /* 0x000fc80003f45320 */
[----:B--2---:R-:W-:-:S05]  /*10bb0*/  SEL R6, R6, 0x1, P2 ;  /* 0x0000000106067807 */ /* 0x004fca0001000000 */
[----:B-1----:R-:W-:Y:S01]  /*10bc0*/  IMAD R6, R6, R7, RZ ;  /* 0x0000000706067224 */ /* 0x002fe200078e02ff */
[----:B----4-:R-:W-:Y:S06]  /*10bd0*/  @P4 BRA `(.L_x_1089) ;  /* 0x0000000000184947 */ /* 0x010fec0003800000 */
[----:B------:R-:W-:Y:S05]  /*10be0*/  @!P0 BRA `(.L_x_1089) ;  /* 0x0000000000148947 */ /* 0x000fea0003800000 */
[----:B------:R-:W-:Y:S02]  /*10bf0*/  IMAD.U32 R2, RZ, RZ, UR6 ;  /* 0x00000006ff027e24 */ /* 0x000fe4000f8e00ff */
[----:B------:R-:W-:-:S05]  /*10c00*/  IMAD.U32 R3, RZ, RZ, UR7 ;  /* 0x00000007ff037e24 */ /* 0x000fca000f8e00ff */
[----:B------:R-:W2:Y:S04]  /*10c10*/  LDG.E R7, desc[UR50][R2.64] ;  /* 0x0000003202077981 */ /* 0x000ea8000c1e1900 */
[----:B-----5:R-:W2:Y:S02]  /*10c20*/  LDG.E R0, desc[UR50][R2.64+0x4] ;  /* 0x0000043202007981 */ /* 0x020ea4000c1e1900 */
[----:B--2---:R-:W-:-:S07]  /*10c30*/  IMAD.IADD R0, R0, 0x1, -R7 ;  /* 0x0000000100007824 */ /* 0x004fce00078e0a07 */
.L_x_1089:
[----:B-----5:R-:W-:-:S05]  /*10c40*/  IMAD.IADD R2, R5, 0x1, R4 ;  /* 0x0000000105027824 */ /* 0x020fca00078e0204 */
[----:B------:R0:W-:Y:S01]  /*10c50*/  STL [R1+0x1c], R2 ;  /* 0x00001c0201007387 */ /* 0x0001e20000100800 */
[----:B------:R-:W-:Y:S05]  /*10c60*/  @!P3 BRA `(.L_x_1090) ;  /* 0x000000000018b947 */ /* 0x000fea0003800000 */
[----:B------:R-:W-:Y:S02]  /*10c70*/  ULDC.64 UR4, c[0x0][0xa20] ;  /* 0x0002880000047ab9 */ /* 0x000fe40000000a00 */
[----:B------:R-:W-:-:S06]  /*10c80*/  UIMAD.WIDE UR4, UR45, 0x4, UR4 ;  /* 0x000000042d0478a5 */ /* 0x000fcc000f8e0204 */
[----:B0-----:R-:W-:Y:S02]  /*10c90*/  IMAD.U32 R2, RZ, RZ, UR4 ;  /* 0x00000004ff027e24 */ /* 0x001fe4000f8e00ff */
[----:B------:R-:W-:-:S05]  /*10ca0*/  IMAD.U32 R3, RZ, RZ, UR5 ;  /* 0x00000005ff037e24 */ /* 0x000fca000f8e00ff */
[----:B------:R0:W5:Y:S01]  /*10cb0*/  LDG.E R6, desc[UR50][R2.64] ;  /* 0x0000003202067981 */ /* 0x000162000c1e1900 */
[----:B------:R-:W-:Y:S05]  /*10cc0*/  BRA `(.L_x_1091) ;  /* 0x0000000000187947 */ /* 0x000fea0003800000 */
.L_x_1090:
[----:B------:R-:W-:Y:S05]  /*10cd0*/  @!P1 BRA `(.L_x_1091) ;  /* 0x0000000000149947 */ /* 0x000fea0003800000 */
[----:B0-----:R-:W-:Y:S02]  /*10ce0*/  IMAD.U32 R2, RZ, RZ, UR8 ;  /* 0x00000008ff027e24 */ /* 0x001fe4000f8e00ff */
[----:B------:R-:W-:-:S05]  /*10cf0*/  IMAD.U32 R3, RZ, RZ, UR9 ;  /* 0x00000009ff037e24 */ /* 0x000fca000f8e00ff */
[----:B------:R-:W2:Y:S04]  /*10d00*/  LDG.E R5, desc[UR50][R2.64] ;  /* 0x0000003202057981 */ /* 0x000ea8000c1e1900 */
[----:B------:R-:W2:Y:S02]  /*10d10*/  LDG.E R6, desc[UR50][R2.64+0x4] ;  /* 0x0000043202067981 */ /* 0x000ea4000c1e1900 */
[----:B--2---:R-:W-:-:S07]  /*10d20*/  IMAD.IADD R6, R6, 0x1, -R5 ;  /* 0x0000000106067824 */ /* 0x004fce00078e0a05 */
.L_x_1091:
[----:B------:R-:W2:Y:S01]  /*10d30*/  LDL R19, [R1+0x24] ;  /* 0x0000240001137983 */ /* 0x000ea20000100800 */
[----:B0-----:R-:W0:Y:S01]  /*10d40*/  LDC.64 R2, c[0x0][0x9e0] ;  /* 0x00027800ff027b82 */ /* 0x001e220000000a00 */
[----:B-----5:R-:W-:Y:S01]  /*10d50*/  IMAD.IADD R6, R6, 0x1, -R4 ;  /* 0x0000000106067824 */ /* 0x020fe200078e0a04 */
[----:B0-----:R-:W-:Y:S02]  /*10d60*/  ISETP.GE.AND P1, PT, R3, 0x1, PT ;  /* 0x000000010300780c */ /* 0x001fe40003f26270 */
[----:B--2---:R-:W-:-:S04]  /*10d70*/  LEA R7, R19, 0x80, 0x7 ;  /* 0x0000008013077811 */ /* 0x004fc800078e38ff */
[----:B------:R-:W-:-:S05]  /*10d80*/  IADD3 R7, R6, R7, -R0 ;  /* 0x0000000706077210 */ /* 0x000fca0007ffe800 */
[----:B------:R-:W-:Y:S02]  /*10d90*/  IMAD.IADD R2, R7, 0x1, R2 ;  /* 0x0000000107027824 */ /* 0x000fe400078e0202 */
[----:B------:R-:W-:Y:S05]  /*10da0*/  @!P1 BRA `(.L_x_1092) ;  /* 0x0000000000409947 */ /* 0x000fea0003800000 */
[C---:B------:R-:W-:Y:S01]  /*10db0*/  ISETP.GT.AND P0, PT, R7.reuse, RZ, PT ;  /* 0x000000ff0700720c */ /* 0x040fe20003f04270 */
[----:B------:R-:W-:-:S12]  /*10dc0*/  VIADD R8, R7, 0xffffffff ;  /* 0xffffffff07087836 */ /* 0x000fd80000000000 */
[----:B------:R-:W-:Y:S05]  /*10dd0*/  @P0 BRA `(.L_x_1093) ;  /* 0x00000000001c0947 */ /* 0x000fea0003800000 */
[----:B------:R-:W-:Y:S01]  /*10de0*/  ISETP.NE.AND P0, PT, R3, 0x1, PT ;  /* 0x000000010300780c */ /* 0x000fe20003f05270 */
[----:B------:R-:W-:-:S12]  /*10df0*/  IMAD.MOV R7, RZ, RZ, -R7 ;  /* 0x000000ffff077224 */ /* 0x000fd800078e0a07 */
[----:B------:R-:W0:Y:S02]  /*10e00*/  @P0 LDC.64 R4, c[0x0][0x9e8] ;  /* 0x00027a00ff040b82 */ /* 0x000e240000000a00 */
[----:B0-----:R-:W-:-:S05]  /*10e10*/  @P0 IMAD.HI.U32 R4, R7, R4, RZ ;  /* 0x0000000407040227 */ /* 0x001fca00078e00ff */
[----:B------:R-:W-:-:S04]  /*10e20*/  @P0 SHF.R.U32.HI R7, RZ, R5, R4 ;  /* 0x00000005ff070219 */ /* 0x000fc80000011604 */
[----:B------:R-:W-:Y:S01]  /*10e30*/  LOP3.LUT R8, RZ, R7, RZ, 0x33, !PT ;  /* 0x00000007ff087212 */ /* 0x000fe200078e33ff */
[----:B------:R-:W-:Y:S06]  /*10e40*/  BRA `(.L_x_1094) ;  /* 0x0000000000107947 */ /* 0x000fec0003800000 */
.L_x_1093:
[----:B------:R-:W-:-:S13]  /*10e50*/  ISETP.NE.AND P0, PT, R3, 0x1, PT ;  /* 0x000000010300780c */ /* 0x000fda0003f05270 */
[----:B------:R-:W0:Y:S02]  /*10e60*/  @P0 LDC.64 R4, c[0x0][0x9e8] ;  /* 0x00027a00ff040b82 */ /* 0x000e240000000a00 */
[----:B0-----:R-:W-:-:S05]  /*10e70*/  @P0 IMAD.HI.U32 R4, R8, R4, RZ ;  /* 0x0000000408040227 */ /* 0x001fca00078e00ff */
[----:B------:R-:W-:-:S07]  /*10e80*/  @P0 SHF.R.U32.HI R8, RZ, R5, R4 ;  /* 0x00000005ff080219 */ /* 0x000fce0000011604 */
.L_x_1094:
[----:B------:R-:W-:-:S05]  /*10e90*/  IMAD R5, R8, R3, R3 ;  /* 0x0000000308057224 */ /* 0x000fca00078e0203 */
[----:B------:R-:W-:-:S07]  /*10ea0*/  VIMNMX R2, R2, R5, PT ;  /* 0x0000000502027248 */ /* 0x000fce0003fe0100 */
.L_x_1092:
[----:B------:R-:W-:Y:S01]  /*10eb0*/  IMAD R5, R19, 0x80, -R0 ;  /* 0x0000008013057824 */ /* 0x000fe200078e0a00 */
[----:B------:R-:W-:Y:S01]  /*10ec0*/  ULDC UR4, c[0x0][0x9dc] ;  /* 0x0002770000047ab9 */ /* 0x000fe20000000800 */
[----:B------:R-:W-:Y:S02]  /*10ed0*/  VIADD R0, R2, 0x3f ;  /* 0x0000003f02007836 */ /* 0x000fe40000000000 */
[C---:B------:R-:W-:Y:S02]  /*10ee0*/  IMAD.IADD R2, R6.reuse, 0x1, R5 ;  /* 0x0000000106027824 */ /* 0x040fe400078e0205 */
[----:B------:R-:W-:Y:S01]  /*10ef0*/  VIADD R6, R6, 0x3f ;  /* 0x0000003f06067836 */ /* 0x000fe20000000000 */
[----:B------:R-:W-:-:S04]  /*10f00*/  SHF.R.S32.HI R5, RZ, 0x1f, R0 ;  /* 0x0000001fff057819 */ /* 0x000fc80000011400 */
[----:B------:R-:W-:Y:S02]  /*10f10*/  LEA.HI R0, R5, R0, RZ, 0x6 ;  /* 0x0000000005007211 */ /* 0x000fe400078f30ff */
[----:B------:R-:W-:Y:S02]  /*10f20*/  SHF.R.S32.HI R5, RZ, 0x1f, R6 ;  /* 0x0000001fff057819 */ /* 0x000fe40000011406 */
[----:B------:R-:W-:Y:S02]  /*10f30*/  SHF.R.S32.HI R0, RZ, 0x6, R0 ;  /* 0x00000006ff007819 */ /* 0x000fe40000011400 */
[----:B------:R-:W-:-:S04]  /*10f40*/  LEA.HI R5, R5, R6, RZ, 0x6 ;  /* 0x0000000605057211 */ /* 0x000fc800078f30ff */
[----:B------:R-:W-:-:S04]  /*10f50*/  SHF.R.S32.HI R5, RZ, 0x6, R5 ;  /* 0x00000006ff057819 */ /* 0x000fc80000011405 */
[----:B------:R-:W-:Y:S01]  /*10f60*/  VIMNMX R16, R5, R0, PT ;  /* 0x0000000005107248 */ /* 0x000fe20003fe0100 */
[----:B------:R-:W-:Y:S01]  /*10f70*/  VIADD R0, R2, -UR4 ;  /* 0x8000000402007c36 */ /* 0x000fe20008000000 */
[----:B------:R-:W-:Y:S06]  /*10f80*/  @!P1 BRA `(.L_x_1095) ;  /* 0x00000000003c9947 */ /* 0x000fec0003800000 */
        /* <DEDUP_REMOVED lines=9> */
.L_x_1096:
[----:B------:R-:W-:-:S13]  /*11020*/  ISETP.NE.AND P0, PT, R3, 0x1, PT ;  /* 0x000000010300780c */ /* 0x000fda0003f05270 */
[----:B------:R-:W0:Y:S02]  /*11030*/  @P0 LDC.64 R4, c[0x0][0x9e8] ;  /* 0x00027a00ff040b82 */ /* 0x000e240000000a00 */
[----:B0-----:R-:W-:-:S05]  /*11040*/  @P0 IMAD.HI.U32 R4, R2, R4, RZ ;  /* 0x0000000402040227 */ /* 0x001fca00078e00ff */
[----:B------:R-:W-:-:S07]  /*11050*/  @P0 SHF.R.U32.HI R2, RZ, R5, R4 ;  /* 0x00000005ff020219 */ /* 0x000fce0000011604 */
.L_x_1097:
[----:B------:R-:W-:-:S05]  /*11060*/  IMAD R3, R2, R3, RZ ;  /* 0x0000000302037224 */ /* 0x000fca00078e02ff */
[----:B------:R-:W-:-:S07]  /*11070*/  VIMNMX R0, R0, R3, !PT ;  /* 0x0000000300007248 */ /* 0x000fce0007fe0100 */
.L_x_1095:
[----:B------:R-:W-:Y:S01]  /*11080*/  SHF.R.S32.HI R3, RZ, 0x1f, R0 ;  /* 0x0000001fff037819 */ /* 0x000fe20000011400 */
[----:B------:R-:W-:Y:S03]  /*11090*/  BSSY B6, `(.L_x_1098) ;  /* 0x00002a3000067945 */ /* 0x000fe60003800000 */
[----:B------:R-:W-:-:S04]  /*110a0*/  LEA.HI R3, R3, R0, RZ, 0x6 ;  /* 0x0000000003037211 */ /* 0x000fc800078f30ff */
[----:B------:R-:W-:-:S04]  /*110b0*/  SHF.R.S32.HI R3, RZ, 0x6, R3 ;  /* 0x00000006ff037819 */ /* 0x000fc80000011403 */
[----:B------:R-:W-:-:S04]  /*110c0*/  VIMNMX R2, RZ, R3, !PT ;  /* 0x00000003ff027248 */ /* 0x000fc80007fe0100 */
[----:B------:R-:W-:Y:S01]  /*110d0*/  ISETP.GT.AND P0, PT, R16, R2, PT ;  /* 0x000000021000720c */ /* 0x000fe20003f04270 */
[----:B------:R0:W-:-:S12]  /*110e0*/  STL [R1+0x18], R2 ;  /* 0x0000180201007387 */ /* 0x0001d80000100800 */
        /* <DEDUP_REMOVED lines=19> */
.L_x_1099:
        /* <DEDUP_REMOVED lines=23> */
.L_x_1101:
        /* <DEDUP_REMOVED lines=8> */
[----:B0-----:R-:W-:Y:S01]  /*11410*/  MOV R2, 0x0 ;  /* 0x0000000000027802 */ /* 0x001fe20000000f00 */
        /* <DEDUP_REMOVED lines=15> */
.L_x_1102:
[----:B------:R-:W-:-:S04]  /*11510*/  UIADD3 UR4, UR41, 0x8000, URZ ;  /* 0x0000800029047890 */ /* 0x000fc8000fffe03f */
[----:B------:R-:W-:-:S06]  /*11520*/  ULOP3.LUT UP0, URZ, UR4, 0x1bf, URZ, 0xc0, !UPT ;  /* 0x000001bf043f7892 */ /* 0x000fcc000f80c03f */
[----:B------:R-:W-:-:S13]  /*11530*/  PLOP3.LUT P0, PT, PT, PT, UP0, 0x80, 0x0 ;  /* 0x000000000000781c */ /* 0x000fda0003f0f008 */
        /* <DEDUP_REMOVED lines=17> */
.L_x_1103:
[----:B------:R-:W-:-:S13]  /*11650*/  LOP3.LUT P6, RZ, R17, 0x3ff, RZ, 0xc0, !PT ;  /* 0x000003ff11ff7812 */ /* 0x000fda00078cc0ff */
        /* <DEDUP_REMOVED lines=17> */
.L_x_1104:
[----:B------:R-:W1:Y:S01]  /*11770*/  LDC R0, c[0x0][0x428] ;  /* 0x00010a00ff007b82 */ /* 0x000e620000000800 */
[----:B------:R-:W-:Y:S01]  /*11780*/  ULDC.64 UR4, c[0x0][0x9f8] ;  /* 0x00027e0000047ab9 */ /* 0x000fe20000000a00 */
[----:B0-----:R-:W-:Y:S01]  /*11790*/  IMAD.U32 R2, RZ, RZ, UR38 ;  /* 0x00000026ff027e24 */ /* 0x001fe2000f8e00ff */
[----:B------:R-:W-:Y:S01]  /*117a0*/  UISETP.NE.U32.AND UP0, UPT, UR4, URZ, UPT ;  /* 0x0000003f0400728c */ /* 0x000fe2000bf05070 */
[----:B------:R-:W-:Y:S01]  /*117b0*/  IMAD.U32 R10, RZ, RZ, UR45 ;  /* 0x0000002dff0a7e24 */ /* 0x000fe2000f8e00ff */
[----:B------:R-:W0:Y:S01]  /*117c0*/  S2R R4, SR_TID.X ;  /* 0x0000000000047919 */ /* 0x000e220000002100 */
[----:B------:R-:W-:Y:S01]  /*117d0*/  IMAD R7, R19, 0x80, R18 ;  /* 0x0000008013077824 */ /* 0x000fe200078e0212 */
[----:B------:R-:W-:Y:S01]  /*117e0*/  UISETP.NE.AND.EX UP0, UPT, UR5, URZ, UPT, UP0 ;  /* 0x0000003f0500728c */ /* 0x000fe2000bf05300 */
[----:B------:R-:W-:-:S10]  /*117f0*/  ULDC.64 UR6, c[0x0][0xa08] ;  /* 0x0002820000067ab9 */ /* 0x000fd40000000a00 */
[----:B------:R-:W-:Y:S02]  /*11800*/  @UP0 ULDC.64 UR4, c[0x0][0x9f8] ;  /* 0x00027e0000040ab9 */ /* 0x000fe40000000a00 */
[----:B------:R-:W-:Y:S01]  /*11810*/  @UP0 UIMAD.WIDE UR4, UR45, 0x4, UR4 ;  /* 0x000000042d0408a5 */ /* 0x000fe2000f8e0204 */
[----:B-1----:R-:W-:-:S13]  /*11820*/  ISETP.NE.AND P0, PT, R0, 0x1, PT ;  /* 0x000000010000780c */ /* 0x002fda0003f05270 */
[----:B------:R-:W1:Y:S01]  /*11830*/  @P0 LDC R0, c[0x0][0x42c] ;  /* 0x00010b00ff000b82 */ /* 0x000e620000000800 */
[----:B0-----:R-:W-:-:S07]  /*11840*/  LOP3.LUT R17, R4, 0x7f, RZ, 0xc0, !PT ;  /* 0x0000007f04117812 */ /* 0x001fce00078ec0ff */
[----:B------:R-:W0:Y:S01]  /*11850*/  @P0 LDC R3, c[0x0][0x430] ;  /* 0x00010c00ff030b82 */ /* 0x000e220000000800 */
[----:B-1----:R-:W-:-:S05]  /*11860*/  @P0 IMAD.HI.U32 R0, R0, UR38, RZ ;  /* 0x0000002600000c27 */ /* 0x002fca000f8e00ff */
[----:B0-----:R-:W-:Y:S01]  /*11870*/  @P0 SHF.R.U32.HI R2, RZ, R3, R0 ;  /* 0x00000003ff020219 */ /* 0x001fe20000011600 */
[----:B------:R-:W-:Y:S01]  /*11880*/  IMAD.U32 R3, RZ, RZ, UR5 ;  /* 0x00000005ff037e24 */ /* 0x000fe2000f8e00ff */
[----:B------:R-:W-:-:S03]  /*11890*/  PLOP3.LUT P0, PT, PT, PT, UP0, 0x80, 0x0 ;  /* 0x000000000000781c */ /* 0x000fc60003f0f008 */
[----:B------:R0:W-:Y:S02]  /*118a0*/  STL [R1+0x4], R2 ;  /* 0x0000040201007387 */ /* 0x0001e40000100800 */
[----:B0-----:R-:W-:Y:S01]  /*118b0*/  IMAD.U32 R2, RZ, RZ, UR4 ;  /* 0x00000004ff027e24 */ /* 0x001fe2000f8e00ff */
[----:B------:R-:W-:Y:S01]  /*118c0*/  ISETP.NE.AND P1, PT, R17, RZ, PT ;  /* 0x000000ff1100720c */ /* 0x000fe20003f25270 */
[----:B------:R-:W-:-:S06]  /*118d0*/  ULDC.64 UR4, c[0x0][0xa00] ;  /* 0x0002800000047ab9 */ /* 0x000fcc0000000a00 */
[----:B------:R0:W2:Y:S01]  /*118e0*/  @P0 LDG.E R10, desc[UR50][R2.64] ;  /* 0x00000032020a0981 */ /* 0x0000a2000c1e1900 */
[----:B------:R-:W-:Y:S01]  /*118f0*/  ISETP.NE.U32.AND P0, PT, RZ, UR4, PT ;  /* 0x00000004ff007c0c */ /* 0x000fe2000bf05070 */
[----:B------:R-:W-:Y:S01]  /*11900*/  UMOV UR36, URZ ;  /* 0x0000003f00247c82 */ /* 0x000fe20008000000 */
[----:B------:R-:W-:Y:S01]  /*11910*/  R2UR UR37, R7 ;  /* 0x00000000072572ca */ /* 0x000fe200000e0000 */
[----:B------:R-:W-:Y:S01]  /*11920*/  UMOV UR8, 0x80 ;  /* 0x0000008000087882 */ /* 0x000fe20000000000 */
[----:B------:R-:W-:Y:S01]  /*11930*/  ISETP.NE.AND.EX P0, PT, RZ, UR5, PT, P0 ;  /* 0x00000005ff007c0c */ /* 0x000fe2000bf05300 */
[----:B------:R-:W-:Y:S01]  /*11940*/  UMOV UR10, UR38 ;  /* 0x00000026000a7c82 */ /* 0x000fe20008000000 */
[----:B------:R-:W-:Y:S02]  /*11950*/  SHF.R.U32.HI R4, RZ, 0x5, R4 ;  /* 0x00000005ff047819 */ /* 0x000fe40000011604 */
[----:B------:R-:W-:Y:S01]  /*11960*/  SEL R8, RZ, UR45, P0 ;  /* 0x0000002dff087c07 */ /* 0x000fe20008000000 */
[----:B0-----:R-:W0:Y:S01]  /*11970*/  LDC.64 R2, c[0x0][0x3f8] ;  /* 0x0000fe00ff027b82 */ /* 0x001e220000000a00 */
[----:B------:R-:W-:Y:S01]  /*11980*/  VOTEU.ALL UP1, P1 ;  /* 0x00000000003f7886 */ /* 0x000fe20000820000 */
[----:B------:R-:W-:-:S02]  /*11990*/  LOP3.LUT R4, R4, 0x3, RZ, 0xc0, !PT ;  /* 0x0000000304047812 */ /* 0x000fc400078ec0ff */
[----:B------:R-:W-:Y:S02]  /*119a0*/  R2UR UR39, R8 ;  /* 0x00000000082772ca */ /* 0x000fe400000e0000 */
[----:B------:R-:W-:Y:S01]  /*119b0*/  @!UP1 UIADD3 UR4, UP0, UR46, 0x270, URZ ;  /* 0x000002702e049890 */ /* 0x000fe2000ff1e03f */
[----:B------:R-:W-:-:S03]  /*119c0*/  UMOV UR9, UR37 ;  /* 0x0000002500097c82 */ /* 0x000fc60008000000 */
[----:B------:R-:W-:-:S07]  /*119d0*/  @!UP1 UIADD3.X UR5, URZ, UR47, URZ, UP0, !UPT ;  /* 0x0000002f3f059290 */ /* 0x000fce00087fe43f */
[----:B------:R-:W-:Y:S02]  /*119e0*/  UMOV UR11, UR39 ;  /* 0x00000027000b7c82 */ /* 0x000fe40008000000 */
[----:B------:R1:W-:Y:S01]  /*119f0*/  @!UP1 UTMAPF.L2.4D [UR36], [UR4] ;  /* 0x00000024040095b8 */ /* 0x0003e20008018000 */
[----:B0-----:R-:W-:Y:S01]  /*11a00*/  LOP3.LUT P0, RZ, R2, UR6, RZ, 0xfc, !PT ;  /* 0x0000000602ff7c12 */ /* 0x001fe2000f80fcff */
[----:B------:R-:W-:Y:S01]  /*11a10*/  UMOV UR6, 0xffffffff ;  /* 0xffffffff00067882 */ /* 0x000fe20000000000 */
[----:B------:R1:W-:Y:S02]  /*11a20*/  @!UP1 UTMAPF.L2.4D [UR8], [UR4] ;  /* 0x00000008040095b8 */ /* 0x0003e40008018000 */
[----:B------:R-:W-:Y:S02]  /*11a30*/  LOP3.LUT P0, RZ, R3, UR7, RZ, 0xfc, P0 ;  /* 0x0000000703ff7c12 */ /* 0x000fe4000800fcff */
[----:B--2---:R-:W-:Y:S01]  /*11a40*/  SHF.R.S32.HI R19, RZ, 0x1f, R10 ;  /* 0x0000001fff137819 */ /* 0x004fe2000001140a */
[----:B------:R1:W-:Y:S01]  /*11a50*/  STL [R1+0x10], R10 ;  /* 0x0000100a01007387 */ /* 0x0003e20000100800 */
[----:B------:R-:W-:-:S03]  /*11a60*/  SEL R0, R10, RZ, !P0 ;  /* 0x000000ff0a007207 */ /* 0x000fc60004000000 */
[----:B------:R1:W-:Y:S01]  /*11a70*/  STL [R1+0x14], R19 ;  /* 0x0000141301007387 */ /* 0x0003e20000100800 */
[----:B------:R-:W-:Y:S05]  /*11a80*/  BRA.DIV UR6, `(.L_x_1105) ;  /* 0x0000003606107947 */ /* 0x000fea000b800000 */
[----:B------:R0:W2:Y:S02]  /*11a90*/  SHFL.IDX PT, R14, R4, RZ, 0x1f ;  /* 0x00001fff040e7589 */ /* 0x0000a400000e0000 */
.L_x_1175:
[----:B--2---:R-:W-:Y:S02]  /*11aa0*/  ISETP.NE.AND P0, PT, R14, RZ, PT ;  /* 0x000000ff0e00720c */ /* 0x004fe40003f05270 */
[----:B------:R-:W-:-:S11]  /*11ab0*/  PLOP3.LUT P6, PT, PT, PT, PT, 0x8, 0x0 ;  /* 0x000000000000781c */ /* 0x000fd60003fce170 */
[----:B------:R-:W-:Y:S05]  /*11ac0*/  @P0 BRA `(.L_x_1106) ;  /* 0x0000000400d80947 */ /* 0x000fea0003800000 */
[----:B-1----:R-:W-:Y:S01]  /*11ad0*/  UMOV UR4, 0xffffffff ;  /* 0xffffffff00047882 */ /* 0x002fe20000000000 */
[----:B------:R-:W-:Y:S02]  /*11ae0*/  VIADD R6, R16, 0xffffffff ;  /* 0xffffffff10067836 */ /* 0x000fe40000000000 */
[----:B------:R-:W-:Y:S05]  /*11af0*/  BRA.DIV UR4, `(.L_x_1107) ;  /* 0x0000003604147947 */ /* 0x000fea000b800000 */
[----:B------:R-:W-:-:S13]  /*11b00*/  ELECT P6, URZ, PT ;  /* 0x00000000003f782f */ /* 0x000fda00038c0000 */
.L_x_1178:
[----:B------:R-:W-:Y:S05]  /*11b10*/  @!P6 BRA `(.L_x_1108) ;  /* 0x000000040064e947 */ /* 0x000fea0003800000 */
[----:B------:R-:W-:-:S04]  /*11b20*/  ISETP.NE.U32.AND P0, PT, R2, RZ, PT ;  /* 0x000000ff0200720c */ /* 0x000fc80003f05070 */
[----:B------:R-:W-:-:S13]  /*11b30*/  ISETP.NE.AND.EX P0, PT, R3, RZ, PT, P0 ;  /* 0x000000ff0300720c */ /* 0x000fda0003f05300 */
[----:B------:R-:W-:Y:S05]  /*11b40*/  @!P0 BRA `(.L_x_1109) ;  /* 0x0000000000488947 */ /* 0x000fea0003800000 */
[----:B------:R-:W1:Y:S01]  /*11b50*/  LDC R9, c[0x0][0x41c] ;  /* 0x00010700ff097b82 */ /* 0x000e620000000800 */
[----:B------:R-:W-:Y:S01]  /*11b60*/  IMAD.MOV.U32 R0, RZ, RZ, R6 ;  /* 0x000000ffff007224 */ /* 0x000fe200078e0006 */
[----:B------:R-:W-:Y:S01]  /*11b70*/  ULDC.64 UR4, c[0x0][0x408] ;  /* 0x0001020000047ab9 */ /* 0x000fe20000000a00 */
[----:B-1----:R-:W-:-:S13]  /*11b80*/  ISETP.NE.AND P0, PT, R9, 0x1, PT ;  /* 0x000000010900780c */ /* 0x002fda0003f05270 */
[----:B0-----:R-:W0:Y:S02]  /*11b90*/  @P0 LDC.64 R4, c[0x0][0x420] ;  /* 0x00010800ff040b82 */ /* 0x001e240000000a00 */
[----:B0-----:R-:W-:-:S05]  /*11ba0*/  @P0 IMAD.HI.U32 R4, R6, R4, RZ ;  /* 0x0000000406040227 */ /* 0x001fca00078e00ff */
[----:B------:R-:W-:-:S04]  /*11bb0*/  @P0 SHF.R.U32.HI R0, RZ, R5, R4 ;  /* 0x00000005ff000219 */ /* 0x000fc80000011604 */
[--C-:B------:R-:W-:Y:S01]  /*11bc0*/  SHF.R.S32.HI R5, RZ, 0x1f, R0.reuse ;  /* 0x0000001fff057819 */ /* 0x100fe20000011400 */
[----:B------:R-:W-:-:S04]  /*11bd0*/  IMAD.MOV R4, RZ, RZ, -R0 ;  /* 0x000000ffff047224 */ /* 0x000fc800078e0a00 */
        /* <DEDUP_REMOVED lines=9> */
.L_x_1109:
[----:B-1----:R-:W0:Y:S04]  /*11c70*/  LDL R3, [R1+0x8] ;  /* 0x0000080001037983 */ /* 0x002e280000100800 */
[----:B------:R-:W2:Y:S01]  /*11c80*/  LDL R2, [R1+0xc] ;  /* 0x00000c0001027983 */ /* 0x000ea20000100800 */
[----:B------:R-:W-:Y:S02]  /*11c90*/  ISETP.NE.AND P0, PT, R17, RZ, PT ;  /* 0x000000ff1100720c */ /* 0x000fe40003f05270 */
[----:B0-----:R-:W-:Y:S02]  /*11ca0*/  LEA R4, R3, UR41, 0x3 ;  /* 0x0000002903047c11 */ /* 0x001fe4000f8e18ff */
[----:B--2---:R-:W-:-:S04]  /*11cb0*/  SHF.L.U32 R3, R2, 0x1f, RZ ;  /* 0x0000001f02037819 */ /* 0x004fc800000006ff */
[----:B------:R-:W0:Y:S02]  /*11cc0*/  SYNCS.PHASECHK.TRANS64.TRYWAIT P2, [R4+URZ+0x28480], R3 ;  /* 0x02848003040075a7 */ /* 0x000e24000804017f */
[----:B0-----:R-:W-:Y:S05]  /*11cd0*/  @!P2 BRA `(.L_x_1110) ;  /* 0x0000003000bca947 */ /* 0x001fea0003800000 */
.L_x_1179:
        /* <DEDUP_REMOVED lines=8> */
.L_x_1111:
        /* <DEDUP_REMOVED lines=25> */
.L_x_1180:
        /* <DEDUP_REMOVED lines=8> */
.L_x_1113:
        /* <DEDUP_REMOVED lines=19> */
[----:B-1----:R-:W-:Y:S01]  /*120a0*/  NOP ;  /* 0x0000000000007918 */ /* 0x002fe20000000000 */
.L_x_1108:
        /* <DEDUP_REMOVED lines=24> */
.L_x_1106:
        /* <DEDUP_REMOVED lines=10> */
.L_x_1181:
[----:B-1----:R-:W-:Y:S05]  /*122d0*/  BSYNC B0 ;  /* 0x0000000000007941 */ /* 0x002fea0003800000 */
.L_x_1114:
[----:B--2---:R-:W2:Y:S01]  /*122e0*/  LDL R3, [R1+0x18] ;  /* 0x0000180001037983 */ /* 0x004ea20000100800 */
[----:B------:R-:W-:-:S05]  /*122f0*/  VIADD R2, R16, 0xfffffffe ;  /* 0xfffffffe10027836 */ /* 0x000fca0000000000 */
[----:B--2---:R-:W-:-:S13]  /*12300*/  ISETP.GE.AND P0, PT, R2, R3, PT ;  /* 0x000000030200720c */ /* 0x004fda0003f06270 */
[----:B------:R-:W-:Y:S05]  /*12310*/  @!P0 BRA `(.L_x_1116) ;  /* 0x0000000c00f48947 */ /* 0x000fea0003800000 */
[----:B------:R1:W5:Y:S04]  /*12320*/  LDL.LU R3, [R1+0x8] ;  /* 0x0000080001037983 */ /* 0x0003680000300800 */
[----:B------:R1:W5:Y:S02]  /*12330*/  LDL.LU R8, [R1+0xc] ;  /* 0x00000c0001087983 */ /* 0x0003640000300800 */
.L_x_1138:
[----:B0----5:R-:W-:Y:S01]  /*12340*/  VIADD R4, R3, 0x1 ;  /* 0x0000000103047836 */ /* 0x021fe20000000000 */
        /* <DEDUP_REMOVED lines=9> */
[----:B------:R-:W-:Y:S01]  /*123e0*/  ULDC.64 UR4, c[0x0][0x3f8] ;  /* 0x0000fe0000047ab9 */ /* 0x000fe20000000a00 */
[----:B------:R-:W-:Y:S01]  /*123f0*/  IMAD.MOV.U32 R9, RZ, RZ, R2 ;  /* 0x000000ffff097224 */ /* 0x000fe200078e0002 */
        /* <DEDUP_REMOVED lines=17> */
[----:B------:R-:W-:-:S04]  /*12510*/  IMAD.WIDE.U32 R4, R6, UR6, R4 ;  /* 0x0000000606047c25 */ /* 0x000fc8000f8e0004 */
[----:B------:R-:W-:Y:S01]  /*12520*/  IMAD.IADD R0, R0, 0x1, R5 ;  /* 0x0000000100007824 */ /* 0x000fe200078e0205 */
[----:B------:R-:W-:-:S04]  /*12530*/  LEA R6, P0, R4, UR4, 0x2 ;  /* 0x0000000404067c11 */ /* 0x000fc8000f8010ff */
[----:B------:R-:W-:-:S05]  /*12540*/  LEA.HI.X R7, R4, UR5, R0, 0x2, P0 ;  /* 0x0000000504077c11 */ /* 0x000fca00080f1400 */
[----:B------:R2:W5:Y:S04]  /*12550*/  LDG.E R0, desc[UR50][R6.64] ;  /* 0x0000003206007981 */ /* 0x000568000c1e1900 */
.L_x_1119:
[----:B--2---:R-:W-:Y:S01]  /*12560*/  LEA R6, R11, UR41, 0x3 ;  /* 0x000000290b067c11 */ /* 0x004fe2000f8e18ff */
[----:B------:R-:W2:Y:S01]  /*12570*/  S2R R4, SR_TID.X ;  /* 0x0000000000047919 */ /* 0x000ea20000002100 */
[----:B------:R-:W-:Y:S01]  /*12580*/  SHF.L.U32 R5, R10, 0x1f, RZ ;  /* 0x0000001f0a057819 */ /* 0x000fe200000006ff */
[----:B------:R-:W-:Y:S03]  /*12590*/  BSSY B1, `(.L_x_1120) ;  /* 0x0000005000017945 */ /* 0x000fe60003800000 */
[----:B------:R-:W3:Y:S01]  /*125a0*/  SYNCS.PHASECHK.TRANS64.TRYWAIT P0, [R6+URZ+0x28480], R5 ;  /* 0x02848005060075a7 */ /* 0x000ee2000800017f */
[----:B--2---:R-:W-:-:S04]  /*125b0*/  LOP3.LUT R4, R4, 0x7f, RZ, 0xc0, !PT ;  /* 0x0000007f04047812 */ /* 0x004fc800078ec0ff */
[----:B------:R-:W-:Y:S01]  /*125c0*/  ISETP.NE.AND P2, PT, R4, RZ, PT ;  /* 0x000000ff0400720c */ /* 0x000fe20003f45270 */
[----:B---3--:R-:W-:-:S12]  /*125d0*/  @!P0 BRA `(.L_x_1121) ;  /* 0x0000002800bc8947 */ /* 0x008fd80003800000 */
.L_x_1182:
[----:B------:R-:W-:Y:S05]  /*125e0*/  BSYNC B1 ;  /* 0x0000000000017941 */ /* 0x000fea0003800000 */
.L_x_1120:
        /* <DEDUP_REMOVED lines=9> */
.L_x_1123:
[----:B------:R-:W-:Y:S05]  /*12680*/  BSYNC B1 ;  /* 0x0000000000017941 */ /* 0x000fea0003800000 */
.L_x_1122:
[----:B------:R-:W3:Y:S04]  /*12690*/  LDL R4, [R1+0x8] ;  /* 0x0000080001047983 */ /* 0x000ee80000100800 */
[----:B0-----:R-:W4:Y:S04]  /*126a0*/  LDL R10, [R1+0x4] ;  /* 0x00000400010a7983 */ /* 0x001f280000100800 */
[----:B------:R-:W2:Y:S01]  /*126b0*/  LDL R7, [R1+0x1c] ;  /* 0x00001c0001077983 */ /* 0x000ea20000100800 */
        /* <DEDUP_REMOVED lines=8> */
[----:B----4-:R-:W-:-:S03]  /*12740*/  R2UR UR12, R10 ;  /* 0x000000000a0c72ca */ /* 0x010fc600000e0000 */
[----:B------:R-:W-:Y:S02]  /*12750*/  VIADD R10, R4, 0x10000 ;  /* 0x00010000040a7836 */ /* 0x000fe40000000000 */
[----:B--2---:R-:W-:Y:S02]  /*12760*/  IMAD R9, R9, 0x40, R7 ;  /* 0x0000004009097824 */ /* 0x004fe400078e0207 */
[----:B------:R-:W-:-:S08]  /*12770*/  VIADD R7, R6, 0x28470 ;  /* 0x0002847006077836 */ /* 0x000fd00000000000 */
.L_x_1124:
        /* <DEDUP_REMOVED lines=8> */
[----:B0-----:R-:W-:Y:S05]  /*12800*/  @P0 BRA.U.ANY `(.L_x_1124) ;  /* 0xfffffffd00dc0947 */ /* 0x001fea000393ffff */
        /* <DEDUP_REMOVED lines=8> */
.L_x_1125:
        /* <DEDUP_REMOVED lines=8> */
[----:B0-----:R-:W-:Y:S05]  /*12910*/  @P0 BRA.U.ANY `(.L_x_1125) ;  /* 0xfffffffd00dc0947 */ /* 0x001fea000393ffff */
[----:B------:R-:W0:Y:S01]  /*12920*/  SYNCS.PHASECHK.TRANS64.TRYWAIT P0, [R6+URZ+0x28440], R5 ;  /* 0x02844005060075a7 */ /* 0x000e22000800017f */
[----:B------:R-:W-:Y:S04]  /*12930*/  BSSY B1, `(.L_x_1126) ;  /* 0x0000002000017945 */ /* 0x000fe80003800000 */
[----:B0-----:R-:W-:Y:S05]  /*12940*/  @!P0 BRA `(.L_x_1127) ;  /* 0x0000002400f48947 */ /* 0x001fea0003800000 */
.L_x_1183:
[----:B------:R-:W-:Y:S05]  /*12950*/  BSYNC B1 ;  /* 0x0000000000017941 */ /* 0x000fea0003800000 */
.L_x_1126:
[----:B------:R-:W-:Y:S01]  /*12960*/  BSSY B1, `(.L_x_1128) ;  /* 0x000000b000017945 */ /* 0x000fe20003800000 */
[----:B------:R-:W-:Y:S02]  /*12970*/  IMAD.MOV.U32 R10, RZ, RZ, 0x0 ;  /* 0x00000000ff0a7424 */ /* 0x000fe400078e00ff */
[----:B------:R-:W-:Y:S01]  /*12980*/  IMAD.MOV.U32 R11, RZ, RZ, 0x14f00000 ;  /* 0x14f00000ff0b7424 */ /* 0x000fe200078e00ff */
[----:B------:R-:W-:Y:S06]  /*12990*/  @P2 BRA `(.L_x_1129) ;  /* 0x00000000001c2947 */ /* 0x000fec0003800000 */
[----:B------:R-:W2:Y:S01]  /*129a0*/  S2R R7, SR_TID.X ;  /* 0x0000000000077919 */ /* 0x000ea20000002100 */
[----:B0-----:R-:W-:-:S04]  /*129b0*/  IMAD.MOV.U32 R5, RZ, RZ, 0x4000 ;  /* 0x00004000ff057424 */ /* 0x001fc800078e00ff */
[----:B------:R3:W-:Y:S01]  /*129c0*/  SYNCS.ARRIVE.TRANS64 RZ, [R6+URZ+0x28430], R5 ;  /* 0x0284300506ff79a7 */ /* 0x0007e2000800003f */
[----:B--2---:R-:W-:-:S04]  /*129d0*/  LOP3.LUT R7, R7, 0x1f, RZ, 0xc0, !PT ;  /* 0x0000001f07077812 */ /* 0x004fc800078ec0ff */
[----:B------:R-:W-:-:S13]  /*129e0*/  ISETP.NE.AND P0, PT, R7, RZ, PT ;  /* 0x000000ff0700720c */ /* 0x000fda0003f05270 */
[----:B---3--:R-:W-:Y:S05]  /*129f0*/  @!P0 BRA `(.L_x_1129) ;  /* 0x0000000000048947 */ /* 0x008fea0003800000 */
[----:B------:R-:W-:Y:S01]  /*12a00*/  BPT.TRAP 0x1 ;  /* 0x000000040000795c */ /* 0x000fe20000300000 */
.L_x_1129:
[----:B------:R-:W-:Y:S05]  /*12a10*/  BSYNC B1 ;  /* 0x0000000000017941 */ /* 0x000fea0003800000 */
.L_x_1128:
[----:B0-----:R-:W2:Y:S01]  /*12a20*/  LDL R5, [R1+0x4] ;  /* 0x0000040001057983 */ /* 0x001ea20000100800 */
        /* <DEDUP_REMOVED lines=9> */
.L_x_1130:
        /* <DEDUP_REMOVED lines=10> */
[----:B------:R-:W-:Y:S01]  /*12b60*/  R2UR UR10, R12 ;  /* 0x000000000c0a72ca */ /* 0x000fe200000e0000 */
[----:B------:R-:W-:Y:S01]  /*12b70*/  VIADD R4, R4, 0x22000 ;  /* 0x0002200004047836 */ /* 0x000fe20000000000 */
[----:B------:R-:W-:Y:S02]  /*12b80*/  R2UR UR6, R10 ;  /* 0x000000000a0672ca */ /* 0x000fe400000e0000 */
[----:B------:R-:W-:Y:S02]  /*12b90*/  R2UR UR7, R11 ;  /* 0x000000000b0772ca */ /* 0x000fe400000e0000 */
[----:B------:R-:W-:Y:S02]  /*12ba0*/  PLOP3.LUT P0, PT, PT, PT, PT, 0x80, 0x0 ;  /* 0x000000000000781c */ /* 0x000fe40003f0f070 */
[----:B--2---:R-:W-:-:S15]  /*12bb0*/  R2UR UR12, R7 ;  /* 0x00000000070c72ca */ /* 0x004fde00000e0000 */
.L_x_1131:
        /* <DEDUP_REMOVED lines=9> */
.L_x_1118:
[----:B------:R-:W-:Y:S05]  /*12c50*/  BSYNC B0 ;  /* 0x0000000000007941 */ /* 0x000fea0003800000 */
.L_x_1117:
[----:B------:R-:W-:-:S06]  /*12c60*/  UISETP.NE.AND UP0, UPT, UR42, 0x3, UPT ;  /* 0x000000032a00788c */ /* 0x000fcc000bf05270 */
[----:B------:R-:W-:-:S13]  /*12c70*/  PLOP3.LUT P0, PT, PT, PT, UP0, 0x80, 0x0 ;  /* 0x000000000000781c */ /* 0x000fda0003f0f008 */
[----:B------:R-:W-:Y:S05]  /*12c80*/  @!P0 BRA `(.L_x_1132) ;  /* 0x0000000000048947 */ /* 0x000fea0003800000 */
[----:B------:R-:W-:Y:S01]  /*12c90*/  BPT.TRAP 0x1 ;  /* 0x000000040000795c */ /* 0x000fe20000300000 */
.L_x_1132:
[----:B------:R-:W-:Y:S01]  /*12ca0*/  IMAD.U32 R4, RZ, RZ, UR44 ;  /* 0x0000002cff047e24 */ /* 0x000fe2000f8e00ff */
[----:B------:R-:W-:Y:S01]  /*12cb0*/  LEA R5, R3, UR41, 0x3 ;  /* 0x0000002903057c11 */ /* 0x000fe2000f8e18ff */
[----:B------:R-:W-:Y:S03]  /*12cc0*/  BSSY B0, `(.L_x_1133) ;  /* 0x0000007000007945 */ /* 0x000fe60003800000 */
[----:B------:R-:W-:Y:S01]  /*12cd0*/  ISETP.NE.AND P0, PT, R4, 0x3, PT ;  /* 0x000000030400780c */ /* 0x000fe20003f05270 */
[----:B------:R2:W-:Y:S01]  /*12ce0*/  STL [R1], R5 ;  /* 0x0000000501007387 */ /* 0x0005e20000100800 */
[----:B------:R-:W-:-:S04]  /*12cf0*/  LOP3.LUT R4, R8, 0x1, RZ, 0x3c, !PT ;  /* 0x0000000108047812 */ /* 0x000fc800078e3cff */
[----:B------:R-:W-:-:S04]  /*12d00*/  SHF.L.U32 R4, R4, 0x1f, RZ ;  /* 0x0000001f04047819 */ /* 0x000fc800000006ff */
[----:B------:R-:W3:Y:S02]  /*12d10*/  SYNCS.PHASECHK.TRANS64.TRYWAIT P2, [R5+URZ+0x28470], R4 ;  /* 0x02847004050075a7 */ /* 0x000ee4000804017f */
[----:B--23--:R-:W-:Y:S05]  /*12d20*/  @!P2 BRA `(.L_x_1134) ;  /* 0x000000240010a947 */ /* 0x00cfea0003800000 */
.L_x_1184:
[----:B------:R-:W-:Y:S05]  /*12d30*/  BSYNC B0 ;  /* 0x0000000000007941 */ /* 0x000fea0003800000 */
.L_x_1133:
[----:B------:R-:W-:Y:S05]  /*12d40*/  @!P0 BRA `(.L_x_1135) ;  /* 0x0000000000048947 */ /* 0x000fea0003800000 */
[----:B------:R-:W-:Y:S01]  /*12d50*/  BPT.TRAP 0x1 ;  /* 0x000000040000795c */ /* 0x000fe20000300000 */
.L_x_1135:
[----:B--2---:R-:W2:Y:S01]  /*12d60*/  LDL R5, [R1] ;  /* 0x0000000001057983 */ /* 0x004ea20000100800 */
[----:B------:R-:W-:Y:S01]  /*12d70*/  SHF.L.U32 R4, R8, 0x1f, RZ ;  /* 0x0000001f08047819 */ /* 0x000fe200000006ff */
[----:B------:R-:W-:-:S03]  /*12d80*/  IMAD.SHL.U32 R3, R3, 0x4000, RZ ;  /* 0x0000400003037824 */ /* 0x000fc600078e00ff */
[----:B--2---:R-:W2:Y:S02]  /*12d90*/  SYNCS.PHASECHK.TRANS64.TRYWAIT P2, [R5+URZ+0x28460], R4 ;  /* 0x02846004050075a7 */ /* 0x004ea4000804017f */
[----:B--2---:R-:W-:Y:S05]  /*12da0*/  @!P2 BRA `(.L_x_1136) ;  /* 0x000000240008a947 */ /* 0x004fea0003800000 */
.L_x_1185:
[----:B------:R-:W3:Y:S04]  /*12db0*/  LDL R6, [R1+0x2c] ;  /* 0x00002c0001067983 */ /* 0x000ee80000100800 */
[----:B------:R-:W4:Y:S01]  /*12dc0*/  LDL R12, [R1+0x28] ;  /* 0x00002800010c7983 */ /* 0x000f220000100800 */
[----:B------:R-:W-:Y:S05]  /*12dd0*/  WARPSYNC.ALL ;  /* 0x0000000000007948 */ /* 0x000fea0003800000 */
[----:B--2---:R-:W2:Y:S02]  /*12de0*/  S2R R5, SR_TID.X ;  /* 0x0000000000057919 */ /* 0x004ea40000002100 */
[----:B--2---:R-:W-:-:S02]  /*12df0*/  LOP3.LUT P2, RZ, R5, 0x4, RZ, 0xc0, !PT ;  /* 0x0000000405ff7812 */ /* 0x004fc4000784c0ff */
[C---:B---3--:R-:W-:Y:S01]  /*12e00*/  LOP3.LUT R20, R3.reuse, R6, RZ, 0xfc, !PT ;  /* 0x0000000603147212 */ /* 0x048fe200078efcff */
[----:B------:R-:W-:Y:S01]  /*12e10*/  IMAD.MOV.U32 R6, RZ, RZ, 0x40 ;  /* 0x00000040ff067424 */ /* 0x000fe200078e00ff */
[----:B----4-:R-:W-:-:S03]  /*12e20*/  IADD3 R3, R3, UR41, R12 ;  /* 0x0000002903037c10 */ /* 0x010fc6000fffe00c */
[----:B0-----:R-:W0:Y:S01]  /*12e30*/  LDSM.16.MT88.4 R8, [R20+UR41+0x10000] ;  /* 0x010000291408783b */ /* 0x001e220008004200 */
[----:B------:R-:W-:Y:S01]  /*12e40*/  SEL R6, R6, 0xffffffc0, !P2 ;  /* 0xffffffc006067807 */ /* 0x000fe20005000000 */
[----:B------:R-:W-:-:S04]  /*12e50*/  VIADD R21, R20, UR41 ;  /* 0x0000002914157c36 */ /* 0x000fc80008000000 */
[----:B------:R-:W-:Y:S01]  /*12e60*/  IMAD.IADD R21, R6, 0x1, R21 ;  /* 0x0000000106157824 */ /* 0x000fe200078e0215 */
[C-C-:B0-----:R-:W-:Y:S02]  /*12e70*/  PRMT R4, R8.reuse, 0x6420, R9.reuse ;  /* 0x0000642008047816 */ /* 0x141fe40000000009 */
[----:B------:R-:W-:Y:S02]  /*12e80*/  PRMT R5, R8, 0x7531, R9 ;  /* 0x0000753108057816 */ /* 0x000fe40000000009 */
[C-C-:B------:R-:W-:Y:S02]  /*12e90*/  PRMT R6, R10.reuse, 0x6420, R11.reuse ;  /* 0x000064200a067816 */ /* 0x140fe4000000000b */
[----:B------:R-:W-:Y:S02]  /*12ea0*/  PRMT R7, R10, 0x7531, R11 ;  /* 0x000075310a077816 */ /* 0x000fe4000000000b */
[----:B------:R-:W0:Y:S04]  /*12eb0*/  LDSM.16.MT88.4 R8, [R21+0x10000] ;  /* 0x010000001508783b */ /* 0x000e280000004200 */
[----:B------:R-:W-:Y:S01]  /*12ec0*/  STSM.16.M88.4 [R3+0x8000], R4 ;  /* 0x0080000403007844 */ /* 0x000fe20000000200 */
[----:B0-----:R-:W-:-:S02]  /*12ed0*/  PRMT R12, R8, 0x6420, R9 ;  /* 0x00006420080c7816 */ /* 0x001fc40000000009 */
[----:B------:R-:W-:Y:S02]  /*12ee0*/  PRMT R13, R8, 0x7531, R9 ;  /* 0x00007531080d7816 */ /* 0x000fe40000000009 */
[C-C-:B------:R-:W-:Y:S02]  /*12ef0*/  PRMT R14, R10.reuse, 0x6420, R11.reuse ;  /* 0x000064200a0e7816 */ /* 0x140fe4000000000b */
[----:B------:R-:W-:-:S05]  /*12f00*/  PRMT R15, R10, 0x7531, R11 ;  /* 0x000075310a0f7816 */ /* 0x000fca000000000b */
[----:B------:R0:W-:Y:S04]  /*12f10*/  STSM.16.M88.4 [R3+0x9000], R12 ;  /* 0x0090000c03007844 */ /* 0x0001e80000000200 */
[----:B------:R-:W2:Y:S01]  /*12f20*/  LDSM.16.MT88.4 R8, [R20+UR41+0x12000] ;  /* 0x012000291408783b */ /* 0x000ea20008004200 */
[----:B0-----:R-:W0:Y:S01]  /*12f30*/  S2R R15, SR_TID.X ;  /* 0x00000000000f7919 */ /* 0x001e220000002100 */
[C-C-:B--2---:R-:W-:Y:S02]  /*12f40*/  PRMT R4, R8.reuse, 0x6420, R9.reuse ;  /* 0x0000642008047816 */ /* 0x144fe40000000009 */
[----:B------:R-:W-:Y:S02]  /*12f50*/  PRMT R5, R8, 0x7531, R9 ;  /* 0x0000753108057816 */ /* 0x000fe40000000009 */
[----:B------:R-:W-:-:S02]  /*12f60*/  PRMT R6, R10, 0x6420, R11 ;  /* 0x000064200a067816 */ /* 0x000fc4000000000b */
[----:B------:R-:W-:Y:S02]  /*12f70*/  PRMT R7, R10, 0x7531, R11 ;  /* 0x000075310a077816 */ /* 0x000fe4000000000b */
[----:B------:R-:W2:Y:S01]  /*12f80*/  LDSM.16.MT88.4 R8, [R21+0x12000] ;  /* 0x012000001508783b */ /* 0x000ea20000004200 */
[----:B0-----:R-:W-:Y:S01]  /*12f90*/  LOP3.LUT P2, RZ, R15, 0x4, RZ, 0xc0, !PT ;  /* 0x000000040fff7812 */ /* 0x001fe2000784c0ff */
[----:B------:R-:W-:Y:S02]  /*12fa0*/  IMAD.MOV.U32 R15, RZ, RZ, 0x20 ;  /* 0x00000020ff0f7424 */ /* 0x000fe400078e00ff */
[----:B------:R-:W-:Y:S03]  /*12fb0*/  STSM.16.M88.4 [R3+0xa000], R4 ;  /* 0x00a0000403007844 */ /* 0x000fe60000000200 */
[----:B------:R-:W-:Y:S02]  /*12fc0*/  SEL R15, R15, 0xffffffe0, !P2 ;  /* 0xffffffe00f0f7807 */ /* 0x000fe40005000000 */
[----:B--2---:R-:W-:-:S02]  /*12fd0*/  PRMT R16, R8, 0x6420, R9 ;  /* 0x0000642008107816 */ /* 0x004fc40000000009 */
[----:B------:R-:W-:Y:S02]  /*12fe0*/  PRMT R17, R8, 0x7531, R9 ;  /* 0x0000753108117816 */ /* 0x000fe40000000009 */
[C-C-:B------:R-:W-:Y:S02]  /*12ff0*/  PRMT R18, R10.reuse, 0x6420, R11.reuse ;  /* 0x000064200a127816 */ /* 0x140fe4000000000b */
[----:B------:R-:W-:-:S05]  /*13000*/  PRMT R19, R10, 0x7531, R11 ;  /* 0x000075310a137816 */ /* 0x000fca000000000b */
[----:B------:R0:W-:Y:S04]  /*13010*/  STSM.16.M88.4 [R3+0xb000], R16 ;  /* 0x00b0001003007844 */ /* 0x0001e80000000200 */
[----:B------:R-:W2:Y:S01]  /*13020*/  LDSM.16.MT88.4 R8, [R20+UR41+0x11000] ;  /* 0x011000291408783b */ /* 0x000ea20008004200 */
[----:B0-----:R-:W-:Y:S02]  /*13030*/  IADD3 R3, R15, 0x8000, R3 ;  /* 0x000080000f037810 */ /* 0x001fe40007ffe003 */
[C-C-:B--2---:R-:W-:Y:S02]  /*13040*/  PRMT R4, R8.reuse, 0x6420, R9.reuse ;  /* 0x0000642008047816 */ /* 0x144fe40000000009 */
[----:B------:R-:W-:Y:S02]  /*13050*/  PRMT R5, R8, 0x7531, R9 ;  /* 0x0000753108057816 */ /* 0x000fe40000000009 */
[----:B------:R-:W-:-:S02]  /*13060*/  PRMT R6, R10, 0x6420, R11 ;  /* 0x000064200a067816 */ /* 0x000fc4000000000b */
[----:B------:R-:W-:Y:S02]  /*13070*/  PRMT R7, R10, 0x7531, R11 ;  /* 0x000075310a077816 */ /* 0x000fe4000000000b */
[----:B------:R-:W0:Y:S04]  /*13080*/  LDSM.16.MT88.4 R8, [R21+0x11000] ;  /* 0x011000001508783b */ /* 0x000e280000004200 */
[----:B------:R-:W-:Y:S01]  /*13090*/  STSM.16.M88.4 [R3], R4 ;  /* 0x0000000403007844 */ /* 0x000fe20000000200 */
[C-C-:B0-----:R-:W-:Y:S02]  /*130a0*/  PRMT R12, R8.reuse, 0x6420, R9.reuse ;  /* 0x00006420080c7816 */ /* 0x141fe40000000009 */
[----:B------:R-:W-:Y:S02]  /*130b0*/  PRMT R13, R8, 0x7531, R9 ;  /* 0x00007531080d7816 */ /* 0x000fe40000000009 */
[----:B------:R-:W-:-:S02]  /*130c0*/  PRMT R14, R10, 0x6420, R11 ;  /* 0x000064200a0e7816 */ /* 0x000fc4000000000b */
[----:B------:R-:W-:-:S05]  /*130d0*/  PRMT R15, R10, 0x7531, R11 ;  /* 0x000075310a0f7816 */ /* 0x000fca000000000b */
[----:B------:R-:W-:Y:S04]  /*130e0*/  STSM.16.M88.4 [R3+0x1000], R12 ;  /* 0x0010000c03007844 */ /* 0x000fe80000000200 */
[----:B------:R-:W0:Y:S02]  /*130f0*/  LDSM.16.MT88.4 R8, [R20+UR41+0x13000] ;  /* 0x013000291408783b */ /* 0x000e240008004200 */
[C-C-:B0-----:R-:W-:Y:S02]  /*13100*/  PRMT R4, R8.reuse, 0x6420, R9.reuse ;  /* 0x0000642008047816 */ /* 0x141fe40000000009 */
[----:B------:R-:W-:Y:S02]  /*13110*/  PRMT R5, R8, 0x7531, R9 ;  /* 0x0000753108057816 */ /* 0x000fe40000000009 */
[----:B------:R-:W-:-:S02]  /*13120*/  PRMT R6, R10, 0x6420, R11 ;  /* 0x000064200a067816 */ /* 0x000fc4000000000b */
[----:B------:R-:W-:Y:S02]  /*13130*/  PRMT R7, R10, 0x7531, R11 ;  /* 0x000075310a077816 */ /* 0x000fe4000000000b */
[----:B------:R-:W0:Y:S04]  /*13140*/  LDSM.16.MT88.4 R8, [R21+0x13000] ;  /* 0x013000001508783b */ /* 0x000e280000004200 */
[----:B------:R0:W-:Y:S02]  /*13150*/  STSM.16.M88.4 [R3+0x2000], R4 ;  /* 0x0020000403007844 */ /* 0x0001e40000000200 */
[C-C-:B0-----:R-:W-:Y:S02]  /*13160*/  PRMT R4, R8.reuse, 0x6420, R9.reuse ;  /* 0x0000642008047816 */ /* 0x141fe40000000009 */
        /* <DEDUP_REMOVED lines=12> */
.L_x_1137:
[----:B0-----:R-:W2:Y:S04]  /*13230*/  LDL.LU R3, [R1] ;  /* 0x0000000001037983 */ /* 0x001ea80000300800 */
[----:B------:R-:W3:Y:S04]  /*13240*/  LDL R4, [R1+0x18] ;  /* 0x0000180001047983 */ /* 0x000ee80000100800 */
[----:B------:R4:W5:Y:S01]  /*13250*/  LDL R8, [R1+0xc] ;  /* 0x00000c0001087983 */ /* 0x0009620000100800 */
[----:B--2---:R0:W-:Y:S01]  /*13260*/  SYNCS.ARRIVE.TRANS64.A1T0 RZ, [R3+URZ+0x28450], RZ ;  /* 0x028450ff03ff79a7 */ /* 0x0041e2000810003f */
[----:B------:R-:W-:Y:S01]  /*13270*/  BAR.SYNC.DEFER_BLOCKING 0x2, 0x80 ;  /* 0x0082000000007b1d */ /* 0x000fe20000010000 */
[C---:B---3--:R-:W-:Y:S01]  /*13280*/  ISETP.GT.AND P0, PT, R2.reuse, R4, PT ;  /* 0x000000040200720c */ /* 0x048fe20003f04270 */
[----:B------:R-:W-:-:S02]  /*13290*/  VIADD R2, R2, 0xffffffff ;  /* 0xffffffff02027836 */ /* 0x000fc40000000000 */
[----:B0-----:R-:W-:-:S05]  /*132a0*/  @!P1 VIADD R3, R3, 0x28480 ;  /* 0x0002848003039836 */ /* 0x001fca0000000000 */
[----:B------:R-:W-:-:S04]  /*132b0*/  @!P1 PRMT R3, RZ, 0x654, R3 ;  /* 0x00000654ff039816 */ /* 0x000fc80000000003 */
[----:B------:R0:W-:Y:S02]  /*132c0*/  @!P1 SYNCS.ARRIVE.TRANS64.RED.A1T0 RZ, [R3+URZ], RZ ;  /* 0x000000ff03ff99a7 */ /* 0x0001e4000810043f */
[----:B0-----:R4:W5:Y:S01]  /*132d0*/  LDL R3, [R1+0x8] ;  /* 0x0000080001037983 */ /* 0x0019620000100800 */
[----:B------:R-:W-:Y:S05]  /*132e0*/  @P0 BRA `(.L_x_1138) ;  /* 0xfffffff000140947 */ /* 0x000fea000383ffff */
.L_x_1116:
[----:B------:R-:W-:Y:S04]  /*132f0*/  BSSY B0, `(.L_x_1139) ;  /* 0x000000f000007945 */ /* 0x000fe80003800000 */
[----:B------:R-:W-:Y:S05]  /*13300*/  @P1 BRA `(.L_x_1140) ;  /* 0x0000000000341947 */ /* 0x000fea0003800000 */
[----:B------:R-:W2:Y:S01]  /*13310*/  S2R R5, SR_LANEID ;  /* 0x0000000000057919 */ /* 0x000ea20000000000 */
[----:B------:R-:W-:Y:S01]  /*13320*/  VOTEU.ANY UR4, UPT, PT ;  /* 0x0000000000047886 */ /* 0x000fe200038e0100 */
[----:B-----5:R-:W3:Y:S01]  /*13330*/  LDC.64 R2, c[0x0][0xc38] ;  /* 0x00030e00ff027b82 */ /* 0x020ee20000000a00 */
[----:B------:R-:W2:Y:S02]  /*13340*/  FLO.U32 R0, UR4 ;  /* 0x0000000400007d00 */ /* 0x000ea400080e0000 */
[----:B--2---:R-:W-:-:S06]  /*13350*/  ISETP.EQ.U32.AND P0, PT, R0, R5, PT ;  /* 0x000000050000720c */ /* 0x004fcc0003f02070 */
[----:B------:R-:W3:Y:S07]  /*13360*/  POPC R5, UR4 ;  /* 0x0000000400057d09 */ /* 0x000eee0008000000 */
[----:B---3--:R-:W2:Y:S01]  /*13370*/  @P0 ATOMG.E.ADD.STRONG.GPU PT, R3, desc[UR50][R2.64], R5 ;  /* 0x00000005020309a8 */ /* 0x008ea200081ee1f2 */
[----:B0-----:R-:W0:Y:S02]  /*13380*/  S2R R4, SR_LTMASK ;  /* 0x0000000000047919 */ /* 0x001e240000003900 */
[----:B0-----:R-:W-:-:S04]  /*13390*/  LOP3.LUT R4, R4, UR4, RZ, 0xc0, !PT ;  /* 0x0000000404047c12 */ /* 0x001fc8000f8ec0ff */
[----:B------:R-:W0:Y:S01]  /*133a0*/  POPC R7, R4 ;  /* 0x0000000400077309 */ /* 0x000e220000000000 */
[----:B--2---:R-:W0:Y:S02]  /*133b0*/  SHFL.IDX PT, R0, R3, R0, 0x1f ;  /* 0x00001f0003007589 */ /* 0x004e2400000e0000 */
[----:B0-----:R-:W-:-:S05]  /*133c0*/  IADD3 R0, R0, UR43, R7 ;  /* 0x0000002b00007c10 */ /* 0x001fca000fffe007 */
[----:B------:R2:W-:Y:S02]  /*133d0*/  STL [R1+0x20], R0 ;  /* 0x0000200001007387 */ /* 0x0005e40000100800 */
.L_x_1140:
[----:B------:R-:W-:Y:S05]  /*133e0*/  BSYNC B0 ;  /* 0x0000000000007941 */ /* 0x000fea0003800000 */
.L_x_1139:
[----:B------:R-:W-:-:S06]  /*133f0*/  UISETP.NE.AND UP0, UPT, UR42, 0x3, UPT ;  /* 0x000000032a00788c */ /* 0x000fcc000bf05270 */
[----:B------:R-:W-:-:S13]  /*13400*/  PLOP3.LUT P0, PT, PT, PT, UP0, 0x80, 0x0 ;  /* 0x000000000000781c */ /* 0x000fda0003f0f008 */
[----:B------:R-:W-:Y:S05]  /*13410*/  @!P0 BRA `(.L_x_1141) ;  /* 0x0000000000048947 */ /* 0x000fea0003800000 */
[----:B------:R-:W-:Y:S01]  /*13420*/  BPT.TRAP 0x1 ;  /* 0x000000040000795c */ /* 0x000fe20000300000 */
.L_x_1141:
[----:B------:R-:W3:Y:S04]  /*13430*/  LDL R2, [R1+0xc] ;  /* 0x00000c0001027983 */ /* 0x000ee80000100800 */
[----:B--2---:R-:W2:Y:S01]  /*13440*/  LDL R0, [R1+0x8] ;  /* 0x0000080001007983 */ /* 0x004ea20000100800 */
[----:B------:R-:W-:Y:S01]  /*13450*/  BSSY B0, `(.L_x_1142) ;  /* 0x0000008000007945 */ /* 0x000fe20003800000 */
[----:B---3-5:R-:W-:-:S04]  /*13460*/  LOP3.LUT R3, R2, 0x1, RZ, 0x3c, !PT ;  /* 0x0000000102037812 */ /* 0x028fc800078e3cff */
[----:B------:R-:W-:Y:S02]  /*13470*/  SHF.L.U32 R3, R3, 0x1f, RZ ;  /* 0x0000001f03037819 */ /* 0x000fe400000006ff */
[----:B--2---:R-:W-:-:S04]  /*13480*/  LEA R20, R0, UR41, 0x3 ;  /* 0x0000002900147c11 */ /* 0x004fc8000f8e18ff */
[----:B------:R-:W2:Y:S01]  /*13490*/  SYNCS.PHASECHK.TRANS64.TRYWAIT P0, [R20+URZ+0x28470], R3 ;  /* 0x02847003140075a7 */ /* 0x000ea2000800017f */
[----:B------:R-:W-:-:S05]  /*134a0*/  IMAD.U32 R0, RZ, RZ, UR44 ;  /* 0x0000002cff007e24 */ /* 0x000fca000f8e00ff */
[----:B------:R-:W-:Y:S01]  /*134b0*/  ISETP.NE.AND P2, PT, R0, 0x3, PT ;  /* 0x000000030000780c */ /* 0x000fe20003f45270 */
[----:B--2---:R-:W-:-:S12]  /*134c0*/  @!P0 BRA `(.L_x_1143) ;  /* 0x0000001c00588947 */ /* 0x004fd80003800000 */
.L_x_1186:
[----:B------:R-:W-:Y:S05]  /*134d0*/  BSYNC B0 ;  /* 0x0000000000007941 */ /* 0x000fea0003800000 */
.L_x_1142:
[----:B------:R-:W-:Y:S05]  /*134e0*/  @!P2 BRA `(.L_x_1144) ;  /* 0x000000000004a947 */ /* 0x000fea0003800000 */
[----:B------:R-:W-:Y:S01]  /*134f0*/  BPT.TRAP 0x1 ;  /* 0x000000040000795c */ /* 0x000fe20000300000 */
.L_x_1144:
[----:B------:R-:W2:Y:S02]  /*13500*/  LDL R0, [R1+0xc] ;  /* 0x00000c0001007983 */ /* 0x000ea40000100800 */
[----:B--2---:R-:W-:-:S04]  /*13510*/  SHF.L.U32 R3, R0, 0x1f, RZ ;  /* 0x0000001f00037819 */ /* 0x004fc800000006ff */
[----:B------:R-:W2:Y:S02]  /*13520*/  SYNCS.PHASECHK.TRANS64.TRYWAIT P0, [R20+URZ+0x28460], R3 ;  /* 0x02846003140075a7 */ /* 0x000ea4000800017f */
[----:B--2---:R-:W-:Y:S05]  /*13530*/  @!P0 BRA `(.L_x_1145) ;  /* 0x0000001c00508947 */ /* 0x004fea0003800000 */
.L_x_1187:
[----:B------:R-:W3:Y:S04]  /*13540*/  LDL R0, [R1+0x8] ;  /* 0x0000080001007983 */ /* 0x000ee80000100800 */
[----:B------:R-:W5:Y:S04]  /*13550*/  LDL R2, [R1+0x2c] ;  /* 0x00002c0001027983 */ /* 0x000f680000100800 */
[----:B------:R-:W2:Y:S01]  /*13560*/  LDL R12, [R1+0x28] ;  /* 0x00002800010c7983 */ /* 0x000ea20000100800 */
[----:B------:R-:W-:Y:S05]  /*13570*/  WARPSYNC.ALL ;  /* 0x0000000000007948 */ /* 0x000fea0003800000 */
[----:B------:R-:W0:Y:S01]  /*13580*/  S2R R8, SR_TID.X ;  /* 0x0000000000087919 */ /* 0x000e220000002100 */
[----:B------:R-:W-:Y:S01]  /*13590*/  IMAD.MOV.U32 R10, RZ, RZ, 0x40 ;  /* 0x00000040ff0a7424 */ /* 0x000fe200078e00ff */
[----:B------:R-:W1:Y:S01]  /*135a0*/  S2R R18, SR_TID.X ;  /* 0x0000000000127919 */ /* 0x000e620000002100 */
[----:B0-----:R-:W-:-:S04]  /*135b0*/  LOP3.LUT P0, RZ, R8, 0x4, RZ, 0xc0, !PT ;  /* 0x0000000408ff7812 */ /* 0x001fc8000780c0ff */
[----:B------:R-:W-:Y:S02]  /*135c0*/  SEL R10, R10, 0xffffffc0, !P0 ;  /* 0xffffffc00a0a7807 */ /* 0x000fe40004000000 */
[----:B-1----:R-:W-:Y:S01]  /*135d0*/  LOP3.LUT P0, RZ, R18, 0x4, RZ, 0xc0, !PT ;  /* 0x0000000412ff7812 */ /* 0x002fe2000780c0ff */
[----:B---3--:R-:W-:-:S05]  /*135e0*/  IMAD.SHL.U32 R0, R0, 0x4000, RZ ;  /* 0x0000400000007824 */ /* 0x008fca00078e00ff */
[C---:B-----5:R-:W-:Y:S02]  /*135f0*/  LOP3.LUT R2, R0.reuse, R2, RZ, 0xfc, !PT ;  /* 0x0000000200027212 */ /* 0x060fe400078efcff */
[----:B--2---:R-:W-:-:S03]  /*13600*/  IADD3 R0, R0, UR41, R12 ;  /* 0x0000002900007c10 */ /* 0x004fc6000fffe00c */
[----:B------:R-:W0:Y:S01]  /*13610*/  LDSM.16.MT88.4 R4, [R2+UR41+0x10000] ;  /* 0x010000290204783b */ /* 0x000e220008004200 */
[----:B------:R-:W-:-:S04]  /*13620*/  VIADD R3, R2, UR41 ;  /* 0x0000002902037c36 */ /* 0x000fc80008000000 */
        /* <DEDUP_REMOVED lines=19> */
[----:B-1----:R-:W-:-:S05]  /*13760*/  IMAD.MOV.U32 R15, RZ, RZ, 0x20 ;  /* 0x00000020ff0f7424 */ /* 0x002fca00078e00ff */
[----:B------:R-:W-:Y:S02]  /*13770*/  SEL R15, R15, 0xffffffe0, !P0 ;  /* 0xffffffe00f0f7807 */ /* 0x000fe40004000000 */
[C-C-:B0-----:R-:W-:Y:S02]  /*13780*/  PRMT R8, R4.reuse, 0x6420, R5.reuse ;  /* 0x0000642004087816 */ /* 0x141fe40000000005 */
[----:B------:R-:W-:Y:S02]  /*13790*/  PRMT R9, R4, 0x7531, R5 ;  /* 0x0000753104097816 */ /* 0x000fe40000000005 */
[C-C-:B------:R-:W-:Y:S02]  /*137a0*/  PRMT R10, R6.reuse, 0x6420, R7.reuse ;  /* 0x00006420060a7816 */ /* 0x140fe40000000007 */
[----:B------:R-:W-:-:S05]  /*137b0*/  PRMT R11, R6, 0x7531, R7 ;  /* 0x00007531060b7816 */ /* 0x000fca0000000007 */
[----:B------:R0:W-:Y:S04]  /*137c0*/  STSM.16.M88.4 [R0+0xb000], R8 ;  /* 0x00b0000800007844 */ /* 0x0001e80000000200 */
[----:B------:R-:W1:Y:S01]  /*137d0*/  LDSM.16.MT88.4 R4, [R2+UR41+0x11000] ;  /* 0x011000290204783b */ /* 0x000e620008004200 */
[----:B0-----:R-:W-:Y:S02]  /*137e0*/  IADD3 R0, R15, 0x8000, R0 ;  /* 0x000080000f007810 */ /* 0x001fe40007ffe000 */
[C-C-:B-1----:R-:W-:Y:S02]  /*137f0*/  PRMT R16, R4.reuse, 0x6420, R5.reuse ;  /* 0x0000642004107816 */ /* 0x142fe40000000005 */
        /* <DEDUP_REMOVED lines=30> */
.L_x_1146:
[----:B------:R-:W2:Y:S01]  /*139e0*/  LDL.LU R2, [R1+0x8] ;  /* 0x0000080001027983 */ /* 0x000ea20000300800 */
[----:B0-----:R-:W-:Y:S03]  /*139f0*/  SYNCS.ARRIVE.TRANS64.A1T0 RZ, [R20+URZ+0x28450], RZ ;  /* 0x028450ff14ff79a7 */ /* 0x001fe6000810003f */
[----:B------:R-:W3:Y:S01]  /*13a00*/  LDL.LU R3, [R1+0xc] ;  /* 0x00000c0001037983 */ /* 0x000ee20000300800 */
[----:B-1----:R-:W-:-:S05]  /*13a10*/  @!P1 VIADD R0, R20, 0x28480 ;  /* 0x0002848014009836 */ /* 0x002fca0000000000 */
[----:B------:R-:W-:Y:S01]  /*13a20*/  @!P1 PRMT R0, RZ, 0x654, R0 ;  /* 0x00000654ff009816 */ /* 0x000fe20000000000 */
[----:B------:R-:W-:Y:S06]  /*13a30*/  BAR.SYNC.DEFER_BLOCKING 0x2, 0x80 ;  /* 0x0082000000007b1d */ /* 0x000fec0000010000 */
[----:B------:R2:W-:Y:S02]  /*13a40*/  @!P1 SYNCS.ARRIVE.TRANS64.RED.A1T0 RZ, [R0+URZ], RZ ;  /* 0x000000ff00ff99a7 */ /* 0x0005e4000810043f */
[----:B--2---:R-:W-:-:S05]  /*13a50*/  VIADD R0, R2, 0x1 ;  /* 0x0000000102007836 */ /* 0x004fca0000000000 */
[----:B------:R-:W-:-:S04]  /*13a60*/  ISETP.NE.AND P0, PT, R0, 0x2, PT ;  /* 0x000000020000780c */ /* 0x000fc80003f05270 */
[----:B------:R-:W-:Y:S02]  /*13a70*/  SEL R2, RZ, 0x1, P0 ;  /* 0x00000001ff027807 */ /* 0x000fe40000000000 */
[----:B------:R-:W-:Y:S02]  /*13a80*/  SEL R0, R0, RZ, P0 ;  /* 0x000000ff00007207 */ /* 0x000fe40000000000 */
[----:B---3--:R-:W-:-:S03]  /*13a90*/  LOP3.LUT R3, R3, R2, RZ, 0x3c, !PT ;  /* 0x0000000203037212 */ /* 0x008fc600078e3cff */
[----:B------:R0:W-:Y:S04]  /*13aa0*/  STL [R1+0x8], R0 ;  /* 0x0000080001007387 */ /* 0x0001e80000100800 */
[----:B------:R0:W-:Y:S02]  /*13ab0*/  STL [R1+0xc], R3 ;  /* 0x00000c0301007387 */ /* 0x0001e40000100800 */
.L_x_1100:
[----:B------:R-:W-:Y:S05]  /*13ac0*/  BSYNC B6 ;  /* 0x0000000000067941 */ /* 0x000fea0003800000 */
.L_x_1098:
[----:B01----:R-:W2:Y:S02]  /*13ad0*/  LDL R0, [R1+0x30] ;  /* 0x0000300001007983 */ /* 0x003ea40000100800 */
[----:B--2---:R-:W-:-:S13]  /*13ae0*/  LOP3.LUT P0, RZ, R0, 0x2, RZ, 0xc0, !PT ;  /* 0x0000000200ff7812 */ /* 0x004fda000780c0ff */
[----:B------:R-:W-:Y:S05]  /*13af0*/  @!P0 BRA `(.L_x_1147) ;  /* 0x0000000000308947 */ /* 0x000fea0003800000 */
[----:B------:R-:W0:Y:S08]  /*13b00*/  S2UR UR5, SR_CgaCtaId ;  /* 0x00000000000579c3 */ /* 0x000e300000008800 */
[----:B------:R-:W-:Y:S06]  /*13b10*/  BAR.SYNC.DEFER_BLOCKING 0x5, 0x180 ;  /* 0x0146000000007b1d */ /* 0x000fec0000010000 */
[----:B------:R-:W-:-:S02]  /*13b20*/  UMOV UR4, 0x400 ;  /* 0x0000040000047882 */ /* 0x000fc40000000000 */
[----:B0-----:R-:W-:-:S09]  /*13b30*/  ULEA UR4, UR5, UR4, 0x18 ;  /* 0x0000000405047291 */ /* 0x001fd2000f8ec03f */
[----:B------:R-:W0:Y:S04]  /*13b40*/  LDS.128 R4, [UR4+0x284d0] ;  /* 0x0284d004ff047984 */ /* 0x000e280008000c00 */
[----:B0-----:R0:W-:Y:S01]  /*13b50*/  STL.64 [R1+0x20], R4 ;  /* 0x0000200401007387 */ /* 0x0011e20000100a00 */
[----:B------:R-:W-:Y:S02]  /*13b60*/  IMAD.MOV.U32 R2, RZ, RZ, R7 ;  /* 0x000000ffff027224 */ /* 0x000fe400078e0007 */
[----:B------:R-:W-:-:S03]  /*13b70*/  IMAD.MOV.U32 R0, RZ, RZ, R6 ;  /* 0x000000ffff007224 */ /* 0x000fc600078e0006 */
[----:B------:R-:W-:Y:S02]  /*13b80*/  R2UR UR45, R2 ;  /* 0x00000000022d72ca */ /* 0x000fe400000e0000 */
[----:B------:R-:W-:Y:S01]  /*13b90*/  R2UR UR38, R0 ;  /* 0x00000000002672ca */ /* 0x000fe200000e0000 */
[----:B------:R-:W-:Y:S06]  /*13ba0*/  BAR.ARV 0x4, 0x180 ;  /* 0x0106000000007b1d */ /* 0x000fec0000002000 */
[----:B------:R-:W-:Y:S08]  /*13bb0*/  BRA `(.L_x_1148) ;  /* 0x0000000800d07947 */ /* 0x000ff00003800000 */
.L_x_1147:
[----:B------:R-:W0:Y:S01]  /*13bc0*/  S2R R2, SR_TID.X ;  /* 0x0000000000027919 */ /* 0x000e220000002100 */
[----:B------:R-:W-:Y:S01]  /*13bd0*/  ULDC UR4, c[0x0][0xc14] ;  /* 0x0003050000047ab9 */ /* 0x000fe20000000800 */
[----:B------:R-:W2:Y:S01]  /*13be0*/  LDL.LU R0, [R1+0x20] ;  /* 0x0000200001007983 */ /* 0x000ea20000300800 */
[----:B0-----:R-:W-:-:S04]  /*13bf0*/  LOP3.LUT R8, R2, 0x1f, RZ, 0xc0, !PT ;  /* 0x0000001f02087812 */ /* 0x001fc800078ec0ff */
[C---:B------:R-:W-:Y:S01]  /*13c00*/  ISETP.NE.AND P0, PT, R8.reuse, 0x1f, PT ;  /* 0x0000001f0800780c */ /* 0x040fe20003f05270 */
[----:B------:R-:W-:-:S05]  /*13c10*/  VIADD R5, R8, UR45 ;  /* 0x0000002d08057c36 */ /* 0x000fca0008000000 */
[----:B------:R-:W-:Y:S01]  /*13c20*/  ISETP.GE.OR P1, PT, R5, UR4, !P0 ;  /* 0x0000000405007c0c */ /* 0x000fe2000c726670 */
[----:B------:R-:W-:-:S12]  /*13c30*/  ULDC UR4, c[0x0][0xc14] ;  /* 0x0003050000047ab9 */ /* 0x000fd80000000800 */
[----:B------:R-:W0:Y:S02]  /*13c40*/  @!P1 LDC.64 R2, c[0x0][0xc58] ;  /* 0x00031600ff029b82 */ /* 0x000e240000000a00 */
[----:B0-----:R-:W-:-:S04]  /*13c50*/  @!P1 IMAD.WIDE R2, R5, 0x4, R2 ;  /* 0x0000000405029825 */ /* 0x001fc800078e0202 */
[----:B------:R-:W-:-:S06]  /*13c60*/  IMAD.MOV.U32 R5, RZ, RZ, RZ ;  /* 0x000000ffff057224 */ /* 0x000fcc00078e00ff */
[----:B------:R-:W3:Y:S01]  /*13c70*/  @!P1 LDG.E R5, desc[UR50][R2.64] ;  /* 0x0000003202059981 */ /* 0x000ee2000c1e1900 */
[C---:B------:R-:W-:Y:S02]  /*13c80*/  ISETP.NE.AND P1, PT, R8.reuse, RZ, PT ;  /* 0x000000ff0800720c */ /* 0x040fe40003f25270 */
[C---:B------:R-:W-:Y:S02]  /*13c90*/  ISETP.GE.U32.AND P2, PT, R8.reuse, 0x2, PT ;  /* 0x000000020800780c */ /* 0x040fe40003f46070 */
[C---:B------:R-:W-:Y:S02]  /*13ca0*/  ISETP.GE.U32.AND P3, PT, R8.reuse, 0x4, PT ;  /* 0x000000040800780c */ /* 0x040fe40003f66070 */
[C---:B------:R-:W-:Y:S02]  /*13cb0*/  ISETP.GE.U32.AND P4, PT, R8.reuse, 0x8, PT ;  /* 0x000000080800780c */ /* 0x040fe40003f86070 */
[----:B------:R-:W-:Y:S01]  /*13cc0*/  ISETP.GE.U32.AND P5, PT, R8, 0x10, PT ;  /* 0x000000100800780c */ /* 0x000fe20003fa6070 */
[----:B--2---:R-:W-:-:S02]  /*13cd0*/  IMAD.MOV.U32 R6, RZ, RZ, R0 ;  /* 0x000000ffff067224 */ /* 0x004fc400078e0000 */
[----:B---3--:R-:W0:Y:S02]  /*13ce0*/  SHFL.UP PT, R0, R5, 0x1, RZ ;  /* 0x0420000005007989 */ /* 0x008e2400000e00ff */
        /* <DEDUP_REMOVED lines=9> */
[----:B------:R-:W1:Y:S02]  /*13d80*/  SHFL.UP PT, R3, R2, 0x8, RZ ;  /* 0x0500000002037989 */ /* 0x000e6400000e00ff */
[----:B-1----:R-:W-:-:S05]  /*13d90*/  SEL R3, R3, RZ, P4 ;  /* 0x000000ff03037207 */ /* 0x002fca0002000000 */
[----:B------:R-:W-:-:S05]  /*13da0*/  IMAD.IADD R3, R2, 0x1, R3 ;  /* 0x0000000102037824 */ /* 0x000fca00078e0203 */
[----:B------:R-:W1:Y:S04]  /*13db0*/  SHFL.UP PT, R0, R3, 0x10, RZ ;  /* 0x0600000003007989 */ /* 0x000e6800000e00ff */
[----:B------:R-:W-:Y:S01]  /*13dc0*/  SHFL.IDX PT, R9, R6, 0x1, 0x1f ;  /* 0x00201f0006097f89 */ /* 0x000fe200000e0000 */
[----:B-1----:R-:W-:-:S05]  /*13dd0*/  SEL R0, R0, RZ, P5 ;  /* 0x000000ff00007207 */ /* 0x002fca0002800000 */
[----:B------:R-:W-:-:S05]  /*13de0*/  IMAD.IADD R8, R3, 0x1, R0 ;  /* 0x0000000103087824 */ /* 0x000fca00078e0200 */
[----:B------:R-:W0:Y:S04]  /*13df0*/  SHFL.IDX PT, R7, R8, 0x1f, 0x1f ;  /* 0x03e01f0008077f89 */ /* 0x000e2800000e0000 */
[----:B------:R-:W1:Y:S01]  /*13e00*/  SHFL.IDX PT, R0, R6, RZ, 0x1f ;  /* 0x00001fff06007589 */ /* 0x000e6200000e0000 */
[----:B0-----:R-:W-:-:S04]  /*13e10*/  IMAD R2, R7, R4, RZ ;  /* 0x0000000407027224 */ /* 0x001fc800078e02ff */
[----:B------:R-:W-:-:S05]  /*13e20*/  IMAD.IADD R7, R9, 0x1, R2 ;  /* 0x0000000109077824 */ /* 0x000fca00078e0202 */
[----:B-1----:R-:W-:-:S13]  /*13e30*/  ISETP.GT.AND P6, PT, R7, R0, PT ;  /* 0x000000000700720c */ /* 0x002fda0003fc4270 */
[----:B------:R-:W-:Y:S05]  /*13e40*/  @P6 BRA `(.L_x_1149) ;  /* 0x0000000000906947 */ /* 0x000fea0003800000 */
.L_x_1153:
[----:B------:R-:W-:-:S04]  /*13e50*/  UIADD3 UR45, UR45, 0x1f, URZ ;  /* 0x0000001f2d2d7890 */ /* 0x000fc8000fffe03f */
[----:B------:R-:W-:-:S06]  /*13e60*/  UISETP.GE.AND UP0, UPT, UR45, UR4, UPT ;  /* 0x000000042d00728c */ /* 0x000fcc000bf06270 */
[----:B------:R-:W-:-:S13]  /*13e70*/  PLOP3.LUT P6, PT, PT, PT, UP0, 0x40, 0x0 ;  /* 0x000000000000781c */ /* 0x000fda0003fce808 */
[----:B------:R-:W-:Y:S05]  /*13e80*/  @!P6 BRA `(.L_x_1150) ;  /* 0x0000000400d0e947 */ /* 0x000fea0003800000 */
[----:B------:R-:W0:Y:S01]  /*13e90*/  S2R R2, SR_TID.X ;  /* 0x0000000000027919 */ /* 0x000e220000002100 */
[----:B------:R-:W-:Y:S01]  /*13ea0*/  BSSY B0, `(.L_x_1151) ;  /* 0x0000009000007945 */ /* 0x000fe20003800000 */
[----:B------:R-:W-:Y:S01]  /*13eb0*/  IMAD.MOV.U32 R5, RZ, RZ, RZ ;  /* 0x000000ffff057224 */ /* 0x000fe200078e00ff */
[----:B0-----:R-:W-:-:S05]  /*13ec0*/  LOP3.LUT R2, R2, 0x1f, RZ, 0xc0, !PT ;  /* 0x0000001f02027812 */ /* 0x001fca00078ec0ff */
[----:B------:R-:W-:-:S05]  /*13ed0*/  VIADD R9, R2, UR45 ;  /* 0x0000002d02097c36 */ /* 0x000fca0008000000 */
[----:B------:R-:W-:-:S13]  /*13ee0*/  ISETP.GE.OR P6, PT, R9, UR4, !P0 ;  /* 0x0000000409007c0c */ /* 0x000fda000c7c6670 */
[----:B------:R-:W-:Y:S05]  /*13ef0*/  @P6 BRA `(.L_x_1152) ;  /* 0x00000000000c6947 */ /* 0x000fea0003800000 */
[----:B------:R-:W0:Y:S02]  /*13f00*/  LDC.64 R2, c[0x0][0xc58] ;  /* 0x00031600ff027b82 */ /* 0x000e240000000a00 */
[----:B0-----:R-:W-:-:S05]  /*13f10*/  IMAD.WIDE R2, R9, 0x4, R2 ;  /* 0x0000000409027825 */ /* 0x001fca00078e0202 */
[----:B------:R0:W5:Y:S02]  /*13f20*/  LDG.E R5, desc[UR50][R2.64] ;  /* 0x0000003202057981 */ /* 0x000164000c1e1900 */
.L_x_1152:
[----:B------:R-:W-:Y:S05]  /*13f30*/  BSYNC B0 ;  /* 0x0000000000007941 */ /* 0x000fea0003800000 */
.L_x_1151:
        /* <DEDUP_REMOVED lines=21> */
.L_x_1149:
        /* <DEDUP_REMOVED lines=10> */
[----:B------:R0:W2:Y:S01]  /*14130*/  LDG.E R9, desc[UR50][R2.64] ;  /* 0x0000003202097981 */ /* 0x0000a2000c1e1900 */
[----:B------:R-:W-:Y:S01]  /*14140*/  IMAD.U32 R12, RZ, RZ, UR6 ;  /* 0x00000006ff0c7e24 */ /* 0x000fe2000f8e00ff */
[----:B------:R-:W-:-:S04]  /*14150*/  ISETP.NE.AND P0, PT, RZ, UR7, PT ;  /* 0x00000007ff007c0c */ /* 0x000fc8000bf05270 */
[----:B------:R-:W2:Y:S01]  /*14160*/  SHFL.IDX PT, R5, R5, R12, 0x1f ;  /* 0x00001f0c05057589 */ /* 0x000ea200000e0000 */
[----:B0-----:R-:W-:Y:S02]  /*14170*/  IMAD.MOV.U32 R2, RZ, RZ, RZ ;  /* 0x000000ffff027224 */ /* 0x001fe400078e00ff */
[----:B--2---:R-:W-:-:S05]  /*14180*/  IMAD R6, R5, R9, RZ ;  /* 0x0000000905067224 */ /* 0x004fca00078e02ff */
[----:B------:R-:W-:Y:S01]  /*14190*/  IABS R10, R6 ;  /* 0x00000006000a7213 */ /* 0x000fe20000000000 */
[----:B------:R-:W-:Y:S06]  /*141a0*/  @!P0 BRA `(.L_x_1154) ;  /* 0x00000000000c8947 */ /* 0x000fec0003800000 */
[----:B------:R-:W-:-:S06]  /*141b0*/  UIADD3 UR4, UR6, -0x1, URZ ;  /* 0xffffffff06047890 */ /* 0x000fcc000fffe03f */
[----:B------:R-:W-:-:S05]  /*141c0*/  IMAD.U32 R3, RZ, RZ, UR4 ;  /* 0x00000004ff037e24 */ /* 0x000fca000f8e00ff */
[----:B------:R0:W1:Y:S02]  /*141d0*/  SHFL.IDX PT, R2, R8, R3, 0x1f ;  /* 0x00001f0308027589 */ /* 0x00006400000e0000 */
.L_x_1154:
[----:B0-----:R-:W0:Y:S01]  /*141e0*/  I2F.RP R8, R10 ;  /* 0x0000000a00087306 */ /* 0x001e220000209400 */
[----:B-1----:R-:W-:Y:S02]  /*141f0*/  IMAD R12, R2, R4, R7 ;  /* 0x00000004020c7224 */ /* 0x002fe400078e0207 */
[----:B------:R-:W-:-:S03]  /*14200*/  IMAD.MOV.U32 R2, RZ, RZ, RZ ;  /* 0x000000ffff027224 */ /* 0x000fc600078e00ff */
[----:B------:R1:W-:Y:S02]  /*14210*/  STL [R1+0x20], R12 ;  /* 0x0000200c01007387 */ /* 0x0003e40000100800 */
[----:B0-----:R-:W0:Y:S02]  /*14220*/  MUFU.RCP R8, R8 ;  /* 0x0000000800087308 */ /* 0x001e240000001000 */
[----:B0-----:R-:W-:-:S06]  /*14230*/  VIADD R11, R8, 0xffffffe ;  /* 0x0ffffffe080b7836 */ /* 0x001fcc0000000000 */
[----:B------:R-:W0:Y:S02]  /*14240*/  F2I.FTZ.U32.TRUNC.NTZ R3, R11 ;  /* 0x0000000b00037305 */ /* 0x000e24000021f000 */
[----:B0-----:R-:W-:-:S04]  /*14250*/  IMAD.MOV R7, RZ, RZ, -R3 ;  /* 0x000000ffff077224 */ /* 0x001fc800078e0a03 */
[----:B------:R-:W-:-:S04]  /*14260*/  IMAD R7, R7, R10, RZ ;  /* 0x0000000a07077224 */ /* 0x000fc800078e02ff */
        /* <DEDUP_REMOVED lines=19> */
[----:B------:R-:W-:Y:S02]  /*143a0*/  IMAD.MOV R3, RZ, RZ, -R0 ;  /* 0x000000ffff037224 */ /* 0x000fe400078e0a00 */
[----:B------:R-:W-:Y:S02]  /*143b0*/  IMAD R7, R6, R2, R7 ;  /* 0x0000000206077224 */ /* 0x000fe400078e0207 */
[----:B------:R-:W-:Y:S01]  /*143c0*/  IMAD.MOV.U32 R2, RZ, RZ, RZ ;  /* 0x000000ffff027224 */ /* 0x000fe200078e00ff */
[----:B------:R-:W-:-:S04]  /*143d0*/  VIADDMNMX R4, R3, R4, R9, PT ;  /* 0x0000000403047246 */ /* 0x000fc80003800109 */
[-C--:B------:R-:W-:Y:S02]  /*143e0*/  IABS R8, R4.reuse ;  /* 0x0000000400087213 */ /* 0x080fe40000000000 */
[----:B------:R-:W-:Y:S02]  /*143f0*/  IABS R6, R4 ;  /* 0x0000000400067213 */ /* 0x000fe40000000000 */
[----:B------:R-:W0:Y:S03]  /*14400*/  I2F.RP R9, R8 ;  /* 0x0000000800097306 */ /* 0x000e260000209400 */
[----:B------:R-:W-:-:S05]  /*14410*/  IMAD.MOV R6, RZ, RZ, -R6 ;  /* 0x000000ffff067224 */ /* 0x000fca00078e0a06 */
[----:B0-----:R-:W0:Y:S02]  /*14420*/  MUFU.RCP R9, R9 ;  /* 0x0000000900097308 */ /* 0x001e240000001000 */
[----:B0-----:R-:W-:-:S06]  /*14430*/  VIADD R10, R9, 0xffffffe ;  /* 0x0ffffffe090a7836 */ /* 0x001fcc0000000000 */
[----:B------:R-:W0:Y:S02]  /*14440*/  F2I.FTZ.U32.TRUNC.NTZ R3, R10 ;  /* 0x0000000a00037305 */ /* 0x000e24000021f000 */
[----:B0-----:R-:W-:-:S04]  /*14450*/  IMAD.MOV R11, RZ, RZ, -R3 ;  /* 0x000000ffff0b7224 */ /* 0x001fc800078e0a03 */
[----:B------:R-:W-:-:S04]  /*14460*/  IMAD R11, R11, R8, RZ ;  /* 0x000000080b0b7224 */ /* 0x000fc800078e02ff */
[----:B------:R-:W-:Y:S01]  /*14470*/  IMAD.HI.U32 R2, R3, R11, R2 ;  /* 0x0000000b03027227 */ /* 0x000fe200078e0002 */
        /* <DEDUP_REMOVED lines=8> */
[C---:B------:R-:W-:Y:S01]  /*14500*/  LOP3.LUT R3, R7.reuse, R4, RZ, 0x3c, !PT ;  /* 0x0000000407037212 */ /* 0x040fe200078e3cff */
[----:B------:R-:W-:-:S03]  /*14510*/  IMAD.IADD R7, R7, 0x1, R0 ;  /* 0x0000000107077824 */ /* 0x000fc600078e0200 */
[----:B------:R-:W-:-:S07]  /*14520*/  ISETP.GE.AND P2, PT, R3, RZ, PT ;  /* 0x000000ff0300720c */ /* 0x000fce0003f46270 */
[----:B------:R-:W-:-:S06]  /*14530*/  @P0 VIADD R2, R2, 0x1 ;  /* 0x0000000102020836 */ /* 0x000fcc0000000000 */
[----:B------:R-:W-:Y:S01]  /*14540*/  @!P2 IMAD.MOV R2, RZ, RZ, -R2 ;  /* 0x000000ffff02a224 */ /* 0x000fe200078e0a02 */
[----:B------:R-:W-:Y:S01]  /*14550*/  @!P1 LOP3.LUT R2, RZ, R4, RZ, 0x33, !PT ;  /* 0x00000004ff029212 */ /* 0x000fe200078e33ff */
[----:B------:R-:W-:-:S04]  /*14560*/  IMAD.MOV R4, RZ, RZ, -R4 ;  /* 0x000000ffff047224 */ /* 0x000fc800078e0a04 */
[----:B------:R-:W-:Y:S01]  /*14570*/  IMAD R4, R2, R4, R7 ;  /* 0x0000000402047224 */ /* 0x000fe200078e0207 */
[----:B------:R-:W-:-:S04]  /*14580*/  LOP3.LUT R2, RZ, R2, RZ, 0x33, !PT ;  /* 0x00000002ff027212 */ /* 0x000fc800078e33ff */
[----:B------:R-:W-:Y:S01]  /*14590*/  R2UR UR38, R4 ;  /* 0x00000000042672ca */ /* 0x000fe200000e0000 */
[----:B------:R-:W-:-:S05]  /*145a0*/  IMAD.IADD R0, R5, 0x1, R2 ;  /* 0x0000000105007824 */ /* 0x000fca00078e0202 */
[----:B------:R1:W-:Y:S01]  /*145b0*/  STL [R1+0x24], R0 ;  /* 0x0000240001007387 */ /* 0x0003e20000100800 */
[----:B------:R-:W-:Y:S08]  /*145c0*/  BRA `(.L_x_1155) ;  /* 0x0000000000107947 */ /* 0x000ff00003800000 */
.L_x_1150:
[----:B------:R0:W-:Y:S01]  /*145d0*/  STL [R1+0x20], R0 ;  /* 0x0000200001007387 */ /* 0x0001e20000100800 */
[----:B------:R-:W-:Y:S01]  /*145e0*/  ULDC UR45, c[0x0][0xc14] ;  /* 0x00030500002d7ab9 */ /* 0x000fe20000000800 */
[----:B------:R-:W-:Y:S02]  /*145f0*/  UMOV UR38, URZ ;  /* 0x0000003f00267c82 */ /* 0x000fe40008000000 */
[----:B------:R0:W-:Y:S03]  /*14600*/  STL [R1+0x24], RZ ;  /* 0x000024ff01007387 */ /* 0x0001e60000100800 */
.L_x_1155:
[----:B------:R-:W2:Y:S04]  /*14610*/  LDL R3, [R1+0x20] ;  /* 0x0000200001037983 */ /* 0x000ea80000100800 */
[----:B------:R-:W3:Y:S01]  /*14620*/  LDL R2, [R1+0x24] ;  /* 0x0000240001027983 */ /* 0x000ee20000100800 */
[----:B------:R-:W-:Y:S02]  /*14630*/  IMAD.U32 R6, RZ, RZ, UR38 ;  /* 0x00000026ff067e24 */ /* 0x000fe4000f8e00ff */
[----:B------:R-:W-:Y:S01]  /*14640*/  IMAD.U32 R7, RZ, RZ, UR45 ;  /* 0x0000002dff077e24 */ /* 0x000fe2000f8e00ff */
[----:B01----:R-:W0:Y:S02]  /*14650*/  S2R R0, SR_TID.X ;  /* 0x0000000000007919 */ /* 0x003e240000002100 */
[----:B0-----:R-:W-:Y:S01]  /*14660*/  LOP3.LUT R0, R0, 0x1f, RZ, 0xc0, !PT ;  /* 0x0000001f00007812 */ /* 0x001fe200078ec0ff */
[----:B------:R-:W-:Y:S03]  /*14670*/  BAR.SYNC.DEFER_BLOCKING 0x4, 0x180 ;  /* 0x0106000000007b1d */ /* 0x000fe60000010000 */
[----:B------:R-:W-:-:S13]  /*14680*/  ISETP.NE.AND P0, PT, R0, RZ, PT ;  /* 0x000000ff0000720c */ /* 0x000fda0003f05270 */
[----:B------:R-:W-:Y:S01]  /*14690*/  @!P0 MOV R0, 0x400 ;  /* 0x0000040000008802 */ /* 0x000fe20000000f00 */
[----:B--2---:R-:W-:Y:S02]  /*146a0*/  IMAD.MOV.U32 R4, RZ, RZ, R3 ;  /* 0x000000ffff047224 */ /* 0x004fe400078e0003 */
[----:B------:R-:W0:Y:S01]  /*146b0*/  @!P0 S2R R3, SR_CgaCtaId ;  /* 0x0000000000038919 */ /* 0x000e220000008800 */
[----:B---3--:R-:W-:Y:S01]  /*146c0*/  IMAD.MOV.U32 R5, RZ, RZ, R2 ;  /* 0x000000ffff057224 */ /* 0x008fe200078e0002 */
[----:B0-----:R-:W-:-:S05]  /*146d0*/  @!P0 LEA R0, R3, R0, 0x18 ;  /* 0x0000000003008211 */ /* 0x001fca00078ec0ff */
[----:B------:R1:W-:Y:S01]  /*146e0*/  @!P0 STS.128 [R0+0x284d0], R4 ;  /* 0x0284d00400008388 */ /* 0x0003e20000000c00 */
[----:B------:R-:W-:Y:S06]  /*146f0*/  BAR.ARV 0x5, 0x180 ;  /* 0x0146000000007b1d */ /* 0x000fec0000002000 */
.L_x_1148:
[----:B------:R-:W-:Y:S02]  /*14700*/  ULDC UR4, c[0x0][0xc14] ;  /* 0x0003050000047ab9 */ /* 0x000fe40000000800 */
[----:B------:R-:W-:-:S06]  /*14710*/  UISETP.GE.AND UP0, UPT, UR45, UR4, UPT ;  /* 0x000000042d00728c */ /* 0x000fcc000bf06270 */
[----:B------:R-:W-:-:S13]  /*14720*/  PLOP3.LUT P0, PT, PT, PT, UP0, 0x80, 0x0 ;  /* 0x000000000000781c */ /* 0x000fda0003f0f008 */
[----:B------:R-:W-:Y:S05]  /*14730*/  @!P0 BRA `(.L_x_1156) ;  /* 0xffffffc000688947 */ /* 0x000fea000383ffff */
.L_x_1088:
[----:B-1----:R-:W2:Y:S01]  /*14740*/  LDL.LU R0, [R1+0x34] ;  /* 0x0000340001007983 */ /* 0x002ea20000300800 */
[----:B------:R-:W-:Y:S01]  /*14750*/  BSSY B0, `(.L_x_1157) ;  /* 0x000000b000007945 */ /* 0x000fe20003800000 */
[----:B0-----:R-:W0:Y:S01]  /*14760*/  S2R R5, SR_CgaCtaId ;  /* 0x0000000000057919 */ /* 0x001e220000008800 */
        /* <DEDUP_REMOVED lines=9> */
.L_x_1188:
[----:B------:R-:W-:Y:S05]  /*14800*/  BSYNC B0 ;  /* 0x0000000000007941 */ /* 0x000fea0003800000 */
.L_x_1157:
[----:B------:R-:W-:-:S03]  /*14810*/  UMOV UR4, 0xffffffff ;  /* 0xffffffff00047882 */ /* 0x000fc60000000000 */
[----:B------:R-:W-:Y:S05]  /*14820*/  BRA.DIV UR4, `(.L_x_1159) ;  /* 0x0000000a04bc7947 */ /* 0x000fea000b800000 */
[----:B------:R-:W1:Y:S02]  /*14830*/  S2R R2, SR_TID.X ;  /* 0x0000000000027919 */ /* 0x000e640000002100 */
[----:B-1----:R-:W-:-:S04]  /*14840*/  SHF.R.U32.HI R2, RZ, 0x5, R2 ;  /* 0x00000005ff027819 */ /* 0x002fc80000011602 */
[----:B------:R-:W-:-:S05]  /*14850*/  LOP3.LUT R2, R2, 0x3, RZ, 0xc0, !PT ;  /* 0x0000000302027812 */ /* 0x000fca00078ec0ff */
[----:B------:R1:W2:Y:S02]  /*14860*/  SHFL.IDX PT, R14, R2, RZ, 0x1f ;  /* 0x00001fff020e7589 */ /* 0x0002a400000e0000 */
.L_x_1191:
[----:B--2---:R-:W-:Y:S01]  /*14870*/  ISETP.NE.AND P0, PT, R14, RZ, PT ;  /* 0x000000ff0e00720c */ /* 0x004fe20003f05270 */
[----:B------:R-:W-:-:S12]  /*14880*/  BSSY B0, `(.L_x_1160) ;  /* 0x000002e000007945 */ /* 0x000fd80003800000 */
[----:B------:R-:W-:Y:S05]  /*14890*/  @P0 BRA `(.L_x_1161) ;  /* 0x0000000000b00947 */ /* 0x000fea0003800000 */
[----:B------:R-:W-:-:S03]  /*148a0*/  UMOV UR4, 0xffffffff ;  /* 0xffffffff00047882 */ /* 0x000fc60000000000 */
[----:B------:R-:W-:Y:S05]  /*148b0*/  BRA.DIV UR4, `(.L_x_1162) ;  /* 0x0000000a04cc7947 */ /* 0x000fea000b800000 */
[----:B------:R-:W-:-:S13]  /*148c0*/  ELECT P6, URZ, PT ;  /* 0x00000000003f782f */ /* 0x000fda00038c0000 */
.L_x_1194:
[----:B------:R-:W-:Y:S05]  /*148d0*/  @!P6 BRA `(.L_x_1161) ;  /* 0x0000000000a0e947 */ /* 0x000fea0003800000 */
[----:B------:R-:W-:-:S06]  /*148e0*/  ULOP3.LUT UR4, UR40, 0x2, URZ, 0xfc, !UPT ;  /* 0x0000000228047892 */ /* 0x000fcc000f8efc3f */
[----:B-1----:R-:W-:-:S05]  /*148f0*/  IMAD.U32 R2, RZ, RZ, UR4 ;  /* 0x00000004ff027e24 */ /* 0x002fca000f8e00ff */
[----:B------:R-:W-:-:S13]  /*14900*/  ISETP.NE.AND P0, PT, R2, 0x3, PT ;  /* 0x000000030200780c */ /* 0x000fda0003f05270 */
[----:B------:R-:W-:Y:S05]  /*14910*/  @!P0 BRA `(.L_x_1163) ;  /* 0x0000000000048947 */ /* 0x000fea0003800000 */
[----:B------:R-:W-:Y:S01]  /*14920*/  BPT.TRAP 0x1 ;  /* 0x000000040000795c */ /* 0x000fe20000300000 */
.L_x_1163:
        /* <DEDUP_REMOVED lines=14> */
.L_x_1195:
[----:B------:R-:W1:Y:S02]  /*14a10*/  SYNCS.PHASECHK.TRANS64.TRYWAIT P1, [R7+URZ], R2 ;  /* 0x00000002070075a7 */ /* 0x000e64000802017f */
[----:B-1----:R-:W-:Y:S05]  /*14a20*/  @!P1 BRA `(.L_x_1165) ;  /* 0x0000000800a49947 */ /* 0x002fea0003800000 */
.L_x_1196:
[----:B------:R-:W-:Y:S05]  /*14a30*/  @!P0 BRA `(.L_x_1166) ;  /* 0x0000000000048947 */ /* 0x000fea0003800000 */
[----:B------:R-:W-:Y:S01]  /*14a40*/  BPT.TRAP 0x1 ;  /* 0x000000040000795c */ /* 0x000fe20000300000 */
.L_x_1166:
[----:B------:R-:W2:Y:S02]  /*14a50*/  LDL.LU R4, [R1+0x8] ;  /* 0x0000080001047983 */ /* 0x000ea40000300800 */
[----:B--2---:R-:W-:-:S04]  /*14a60*/  IMAD R4, R4, 0x8, R0 ;  /* 0x0000000804047824 */ /* 0x004fc800078e0200 */
[----:B------:R-:W2:Y:S02]  /*14a70*/  SYNCS.PHASECHK.TRANS64.TRYWAIT P1, [R4+URZ+0x28460], R5 ;  /* 0x02846005040075a7 */ /* 0x000ea4000802017f */
[----:B--2---:R-:W-:Y:S05]  /*14a80*/  @!P1 BRA `(.L_x_1167) ;  /* 0x0000000800a09947 */ /* 0x004fea0003800000 */
.L_x_1197:
[----:B------:R-:W-:Y:S05]  /*14a90*/  @!P0 BRA `(.L_x_1168) ;  /* 0x0000000000048947 */ /* 0x000fea0003800000 */
[----:B------:R-:W-:Y:S01]  /*14aa0*/  BPT.TRAP 0x1 ;  /* 0x000000040000795c */ /* 0x000fe20000300000 */
.L_x_1168:
[----:B------:R-:W-:-:S04]  /*14ab0*/  IMAD R3, R3, 0x8, R0 ;  /* 0x0000000803037824 */ /* 0x000fc800078e0200 */
[----:B------:R-:W3:Y:S02]  /*14ac0*/  SYNCS.PHASECHK.TRANS64.TRYWAIT P1, [R3+URZ+0x28460], R2 ;  /* 0x02846002030075a7 */ /* 0x000ee4000802017f */
[----:B---3--:R-:W-:Y:S05]  /*14ad0*/  @!P1 BRA `(.L_x_1169) ;  /* 0x0000000800a09947 */ /* 0x008fea0003800000 */
.L_x_1198:
[----:B------:R-:W-:Y:S05]  /*14ae0*/  @!P0 BRA `(.L_x_1170) ;  /* 0x0000000000048947 */ /* 0x000fea0003800000 */
[----:B------:R-:W-:Y:S01]  /*14af0*/  BPT.TRAP 0x1 ;  /* 0x000000040000795c */ /* 0x000fe20000300000 */
.L_x_1170:
[----:B------:R-:W5:Y:S02]  /*14b00*/  SYNCS.PHASECHK.TRANS64.TRYWAIT P0, [R4+URZ+0x28480], R5 ;  /* 0x02848005040075a7 */ /* 0x000f64000800017f */
[----:B-----5:R-:W-:Y:S05]  /*14b10*/  @!P0 BRA `(.L_x_1171) ;  /* 0x0000000800a48947 */ /* 0x020fea0003800000 */
.L_x_1172:
[----:B------:R0:W0:Y:S02]  /*14b20*/  SYNCS.PHASECHK.TRANS64.TRYWAIT P0, [R3+URZ+0x28480], R2 ;  /* 0x02848002030075a7 */ /* 0x000024000800017f */
[----:B0-----:R-:W-:Y:S05]  /*14b30*/  @!P0 NANOSLEEP.SYNCS 0x989680 ;  /* 0x009896800000895d */ /* 0x001fea0003900000 */
[----:B------:R-:W0:Y:S02]  /*14b40*/  @!P0 SYNCS.PHASECHK.TRANS64 P0, [R3+URZ+0x28480], R2 ;  /* 0x02848002030085a7 */ /* 0x000e24000800007f */
[----:B0-----:R-:W-:Y:S05]  /*14b50*/  @!P0 BRA `(.L_x_1172) ;  /* 0xfffffffc00f08947 */ /* 0x001fea000383ffff */
.L_x_1161:
[----:B------:R-:W-:Y:S05]  /*14b60*/  BSYNC B0 ;  /* 0x0000000000007941 */ /* 0x000fea0003800000 */
.L_x_1160:
[----:B------:R-:W-:Y:S05]  /*14b70*/  EXIT ;  /* 0x000000000000794d */ /* 0x000fea0003800000 */
.L_x_986:
[----:B0-----:R-:W-:-:S04]  /*14b80*/  IMAD.U32 R3, RZ, RZ, UR41 ;  /* 0x00000029ff037e24 */ /* 0x001fc8000f8e00ff */
[----:B------:R0:W1:Y:S03]  /*14b90*/  SYNCS.PHASECHK.TRANS64.TRYWAIT P1, [R3+URZ+0x28400], R8 ;  /* 0x02840008030075a7 */ /* 0x000066000802017f */
[----:B-1----:R-:W-:Y:S05]  /*14ba0*/  @!P1 NANOSLEEP.SYNCS 0x989680 ;  /* 0x009896800000995d */ /* 0x002fea0003900000 */
[----:B------:R-:W1:Y:S02]  /*14bb0*/  @!P1 SYNCS.PHASECHK.TRANS64 P1, [R3+URZ+0x28400], R8 ;  /* 0x02840008030095a7 */ /* 0x000e64000802007f */
[----:B-1----:R-:W-:Y:S05]  /*14bc0*/  @!P1 BRA `(.L_x_986) ;  /* 0xfffffffc00ec9947 */ /* 0x002fea000383ffff */
[----:B------:R-:W-:Y:S05]  /*14bd0*/  BRA `(.L_x_1173) ;  /* 0xfffffed000e87947 */ /* 0x000fea000383ffff */
.L_x_990:
[----:B-1----:R1:W2:Y:S02]  /*14be0*/  SYNCS.PHASECHK.TRANS64.TRYWAIT P2, [R4+URZ+0x28430], R3 ;  /* 0x02843003040075a7 */ /* 0x0022a4000804017f */
[----:B--2---:R-:W-:Y:S05]  /*14bf0*/  @!P2 NANOSLEEP.SYNCS 0x989680 ;  /* 0x009896800000a95d */ /* 0x004fea0003900000 */
[----:B------:R-:W2:Y:S02]  /*14c00*/  @!P2 SYNCS.PHASECHK.TRANS64 P2, [R4+URZ+0x28430], R3 ;  /* 0x028430030400a5a7 */ /* 0x000ea4000804007f */
[----:B--2---:R-:W-:Y:S05]  /*14c10*/  @!P2 BRA `(.L_x_990) ;  /* 0xfffffffc00f0a947 */ /* 0x004fea000383ffff */
[----:B------:R-:W-:Y:S05]  /*14c20*/  BRA `(.L_x_989) ;  /* 0xfffffed4000c7947 */ /* 0x000fea000383ffff */
.L_x_1006:
[----:B-1----:R-:W-:-:S04]  /*14c30*/  IMAD.U32 R15, RZ, RZ, UR6 ;  /* 0x00000006ff0f7e24 */ /* 0x002fc8000f8e00ff */
[----:B------:R1:W2:Y:S03]  /*14c40*/  SYNCS.PHASECHK.TRANS64.TRYWAIT P2, [R15+URZ+0x28430], R12 ;  /* 0x0284300c0f0075a7 */ /* 0x0002a6000804017f */
[----:B--2---:R-:W-:Y:S05]  /*14c50*/  @!P2 NANOSLEEP.SYNCS 0x989680 ;  /* 0x009896800000a95d */ /* 0x004fea0003900000 */
[----:B------:R-:W2:Y:S02]  /*14c60*/  @!P2 SYNCS.PHASECHK.TRANS64 P2, [R15+URZ+0x28430], R12 ;  /* 0x0284300c0f00a5a7 */ /* 0x000ea4000804007f */
[----:B--2---:R-:W-:Y:S05]  /*14c70*/  @!P2 BRA `(.L_x_1006) ;  /* 0xfffffffc00eca947 */ /* 0x004fea000383ffff */
[----:B------:R-:W-:Y:S05]  /*14c80*/  BRA `(.L_x_1003) ;  /* 0xfffffef800807947 */ /* 0x000fea000383ffff */
.L_x_1010:
[----:B-1----:R-:W-:-:S04]  /*14c90*/  IMAD.U32 R15, RZ, RZ, UR6 ;  /* 0x00000006ff0f7e24 */ /* 0x002fc8000f8e00ff */
[----:B------:R1:W2:Y:S03]  /*14ca0*/  SYNCS.PHASECHK.TRANS64.TRYWAIT P2, [R15+URZ+0x28450], R12 ;  /* 0x0284500c0f0075a7 */ /* 0x0002a6000804017f */
[----:B--2---:R-:W-:Y:S05]  /*14cb0*/  @!P2 NANOSLEEP.SYNCS 0x989680 ;  /* 0x009896800000a95d */ /* 0x004fea0003900000 */
[----:B------:R-:W2:Y:S02]  /*14cc0*/  @!P2 SYNCS.PHASECHK.TRANS64 P2, [R15+URZ+0x28450], R12 ;  /* 0x0284500c0f00a5a7 */ /* 0x000ea4000804007f */
[----:B--2---:R-:W-:Y:S05]  /*14cd0*/  @!P2 BRA `(.L_x_1010) ;  /* 0xfffffffc00eca947 */ /* 0x004fea000383ffff */
[----:B------:R-:W-:Y:S05]  /*14ce0*/  BRA `(.L_x_1007) ;  /* 0xfffffefc00487947 */ /* 0x000fea000383ffff */
.L_x_1028:
[----:B-1----:R-:W-:-:S04]  /*14cf0*/  IMAD.U32 R8, RZ, RZ, UR6 ;  /* 0x00000006ff087e24 */ /* 0x002fc8000f8e00ff */
[----:B------:R1:W2:Y:S03]  /*14d00*/  SYNCS.PHASECHK.TRANS64.TRYWAIT P2, [R8+URZ+0x28430], R7 ;  /* 0x02843007080075a7 */ /* 0x0002a6000804017f */
[----:B--2---:R-:W-:Y:S05]  /*14d10*/  @!P2 NANOSLEEP.SYNCS 0x989680 ;  /* 0x009896800000a95d */ /* 0x004fea0003900000 */
[----:B------:R-:W2:Y:S02]  /*14d20*/  @!P2 SYNCS.PHASECHK.TRANS64 P2, [R8+URZ+0x28430], R7 ;  /* 0x028430070800a5a7 */ /* 0x000ea4000804007f */
[----:B--2---:R-:W-:Y:S05]  /*14d30*/  @!P2 BRA `(.L_x_1028) ;  /* 0xfffffffc00eca947 */ /* 0x004fea000383ffff */
[----:B------:R-:W-:Y:S05]  /*14d40*/  BRA `(.L_x_1025) ;  /* 0xffffff2000c07947 */ /* 0x000fea000383ffff */
.L_x_1032:
[----:B-1----:R-:W-:-:S04]  /*14d50*/  IMAD.U32 R8, RZ, RZ, UR6 ;  /* 0x00000006ff087e24 */ /* 0x002fc8000f8e00ff */
[----:B------:R1:W2:Y:S03]  /*14d60*/  SYNCS.PHASECHK.TRANS64.TRYWAIT P2, [R8+URZ+0x28450], R7 ;  /* 0x02845007080075a7 */ /* 0x0002a6000804017f */
[----:B--2---:R-:W-:Y:S05]  /*14d70*/  @!P2 NANOSLEEP.SYNCS 0x989680 ;  /* 0x009896800000a95d */ /* 0x004fea0003900000 */
[----:B------:R-:W2:Y:S02]  /*14d80*/  @!P2 SYNCS.PHASECHK.TRANS64 P2, [R8+URZ+0x28450], R7 ;  /* 0x028450070800a5a7 */ /* 0x000ea4000804007f */
[----:B--2---:R-:W-:Y:S05]  /*14d90*/  @!P2 BRA `(.L_x_1032) ;  /* 0xfffffffc00eca947 */ /* 0x004fea000383ffff */
[----:B------:R-:W-:Y:S05]  /*14da0*/  BRA `(.L_x_1029) ;  /* 0xffffff2400947947 */ /* 0x000fea000383ffff */
.L_x_1039:
[----:B-1----:R-:W-:-:S04]  /*14db0*/  IMAD.U32 R8, RZ, RZ, UR6 ;  /* 0x00000006ff087e24 */ /* 0x002fc8000f8e00ff */
[----:B------:R1:W2:Y:S03]  /*14dc0*/  SYNCS.PHASECHK.TRANS64.TRYWAIT P2, [R8+URZ+0x28430], R7 ;  /* 0x02843007080075a7 */ /* 0x0002a6000804017f */
[----:B--2---:R-:W-:Y:S05]  /*14dd0*/  @!P2 NANOSLEEP.SYNCS 0x989680 ;  /* 0x009896800000a95d */ /* 0x004fea0003900000 */
[----:B------:R-:W2:Y:S02]  /*14de0*/  @!P2 SYNCS.PHASECHK.TRANS64 P2, [R8+URZ+0x28430], R7 ;  /* 0x028430070800a5a7 */ /* 0x000ea4000804007f */
[----:B--2---:R-:W-:Y:S05]  /*14df0*/  @!P2 BRA `(.L_x_1039) ;  /* 0xfffffffc00eca947 */ /* 0x004fea000383ffff */
[----:B------:R-:W-:Y:S05]  /*14e00*/  BRA `(.L_x_1036) ;  /* 0xffffff40001c7947 */ /* 0x000fea000383ffff */
.L_x_1043:
[----:B-1----:R-:W-:-:S04]  /*14e10*/  IMAD.U32 R8, RZ, RZ, UR6 ;  /* 0x00000006ff087e24 */ /* 0x002fc8000f8e00ff */
[----:B------:R1:W2:Y:S03]  /*14e20*/  SYNCS.PHASECHK.TRANS64.TRYWAIT P2, [R8+URZ+0x28450], R7 ;  /* 0x02845007080075a7 */ /* 0x0002a6000804017f */
[----:B--2---:R-:W-:Y:S05]  /*14e30*/  @!P2 NANOSLEEP.SYNCS 0x989680 ;  /* 0x009896800000a95d */ /* 0x004fea0003900000 */
[----:B------:R-:W2:Y:S02]  /*14e40*/  @!P2 SYNCS.PHASECHK.TRANS64 P2, [R8+URZ+0x28450], R7 ;  /* 0x028450070800a5a7 */ /* 0x000ea4000804007f */
[----:B--2---:R-:W-:Y:S05]  /*14e50*/  @!P2 BRA `(.L_x_1043) ;  /* 0xfffffffc00eca947 */ /* 0x004fea000383ffff */
[----:B------:R-:W-:Y:S05]  /*14e60*/  BRA `(.L_x_1040) ;  /* 0xffffff4000f07947 */ /* 0x000fea000383ffff */
.L_x_1057:
[----:B-1----:R-:W-:-:S04]  /*14e70*/  IMAD.U32 R3, RZ, RZ, UR11 ;  /* 0x0000000bff037e24 */ /* 0x002fc8000f8e00ff */
[----:B------:R1:W2:Y:S03]  /*14e80*/  SYNCS.PHASECHK.TRANS64.TRYWAIT P1, [R3+URZ+0x28450], R0 ;  /* 0x02845000030075a7 */ /* 0x0002a6000802017f */
[----:B--2---:R-:W-:Y:S05]  /*14e90*/  @!P1 NANOSLEEP.SYNCS 0x989680 ;  /* 0x009896800000995d */ /* 0x004fea0003900000 */
[----:B------:R-:W2:Y:S02]  /*14ea0*/  @!P1 SYNCS.PHASECHK.TRANS64 P1, [R3+URZ+0x28450], R0 ;  /* 0x02845000030095a7 */ /* 0x000ea4000802007f */
[----:B--2---:R-:W-:Y:S05]  /*14eb0*/  @!P1 BRA `(.L_x_1057) ;  /* 0xfffffffc00ec9947 */ /* 0x004fea000383ffff */
[----:B------:R-:W-:Y:S05]  /*14ec0*/  BRA `(.L_x_1056) ;  /* 0xffffff6400a87947 */ /* 0x000fea000383ffff */
.L_x_1105:
[----:B------:R-:W-:Y:S02]  /*14ed0*/  IMAD.MOV.U32 R13, RZ, RZ, R4 ;  /* 0x000000ffff0d7224 */ /* 0x000fe400078e0004 */
[----:B------:R-:W-:Y:S02]  /*14ee0*/  IMAD.MOV.U32 R12, RZ, RZ, RZ ;  /* 0x000000ffff0c7224 */ /* 0x000fe400078e00ff */
[----:B------:R-:W-:Y:S02]  /*14ef0*/  IMAD.MOV.U32 R11, RZ, RZ, 0x1f ;  /* 0x0000001fff0b7424 */ /* 0x000fe400078e00ff */
[----:B------:R-:W-:-:S07]  /*14f00*/  IMAD.MOV.U32 R15, RZ, RZ, -0x1 ;  /* 0xffffffffff0f7424 */ /* 0x000fce00078e00ff */
[----:B-1----:R-:W-:Y:S05]  /*14f10*/  WARPSYNC.COLLECTIVE R15, `(.L_x_1174) ;  /* 0x000000000f087348 */ /* 0x002fea0003c00000 */
[----:B------:R0:W2:Y:S02]  /*14f20*/  SHFL.IDX P6, R14, R13, R12, R11 ;  /* 0x0000000c0d0e7389 */ /* 0x0000a400000c000b */
[----:B012---:R-:W-:Y:S01]  /*14f30*/  ENDCOLLECTIVE ;  /* 0x000000000000791b */ /* 0x007fe20003800000 */
.L_x_1174:
[----:B------:R-:W-:Y:S05]  /*14f40*/  BRA `(.L_x_1175) ;  /* 0xffffffc800d47947 */ /* 0x000fea000383ffff */
.L_x_1107:
[----:B------:R-:W-:Y:S01]  /*14f50*/  BSSY B0, `(.L_x_1176) ;  /* 0x0000006000007945 */ /* 0x000fe20003800000 */
[----:B------:R-:W-:-:S07]  /*14f60*/  IMAD.MOV.U32 R15, RZ, RZ, -0x1 ;  /* 0xffffffffff0f7424 */ /* 0x000fce00078e00ff */
[----:B0-----:R-:W-:Y:S05]  /*14f70*/  WARPSYNC.COLLECTIVE R15, `(.L_x_1177) ;  /* 0x000000000f0c7348 */ /* 0x001fea0003c00000 */
[----:B------:R-:W-:Y:S02]  /*14f80*/  ELECT P6, UR62, PT ;  /* 0x00000000003e782f */ /* 0x000fe400038c0000 */
[----:B------:R-:W-:Y:S01]  /*14f90*/  MOV R14, UR62 ;  /* 0x0000003e000e7c02 */ /* 0x000fe20008000f00 */
[----:B0-----:R-:W-:Y:S10]  /*14fa0*/  ENDCOLLECTIVE ;  /* 0x000000000000791b */ /* 0x001ff40003800000 */
.L_x_1177:
[----:B------:R-:W-:Y:S05]  /*14fb0*/  BSYNC B0 ;  /* 0x0000000000007941 */ /* 0x000fea0003800000 */
.L_x_1176:
[----:B------:R-:W-:Y:S05]  /*14fc0*/  BRA `(.L_x_1178) ;  /* 0xffffffc800d07947 */ /* 0x000fea000383ffff */
.L_x_1110:
[----:B0-----:R0:W1:Y:S02]  /*14fd0*/  SYNCS.PHASECHK.TRANS64.TRYWAIT P2, [R4+URZ+0x28480], R3 ;  /* 0x02848003040075a7 */ /* 0x001064000804017f */
[----:B-1----:R-:W-:Y:S05]  /*14fe0*/  @!P2 NANOSLEEP.SYNCS 0x989680 ;  /* 0x009896800000a95d */ /* 0x002fea0003900000 */
[----:B------:R-:W1:Y:S02]  /*14ff0*/  @!P2 SYNCS.PHASECHK.TRANS64 P2, [R4+URZ+0x28480], R3 ;  /* 0x028480030400a5a7 */ /* 0x000e64000804007f */
[----:B-1----:R-:W-:Y:S05]  /*15000*/  @!P2 BRA `(.L_x_1110) ;  /* 0xfffffffc00f0a947 */ /* 0x002fea000383ffff */
[----:B------:R-:W-:Y:S05]  /*15010*/  BRA `(.L_x_1179) ;  /* 0xffffffcc00307947 */ /* 0x000fea000383ffff */
.L_x_1112:
[----:B-1----:R1:W2:Y:S02]  /*15020*/  SYNCS.PHASECHK.TRANS64.TRYWAIT P2, [R4+URZ+0x28440], R3 ;  /* 0x02844003040075a7 */ /* 0x0022a4000804017f */
[----:B--2---:R-:W-:Y:S05]  /*15030*/  @!P2 NANOSLEEP.SYNCS 0x989680 ;  /* 0x009896800000a95d */ /* 0x004fea0003900000 */
[----:B------:R-:W2:Y:S02]  /*15040*/  @!P2 SYNCS.PHASECHK.TRANS64 P2, [R4+URZ+0x28440], R3 ;  /* 0x028440030400a5a7 */ /* 0x000ea4000804007f */
[----:B--2---:R-:W-:Y:S05]  /*15050*/  @!P2 BRA `(.L_x_1112) ;  /* 0xfffffffc00f0a947 */ /* 0x004fea000383ffff */
[----:B------:R-:W-:Y:S05]  /*15060*/  BRA `(.L_x_1180) ;  /* 0xffffffcc00a07947 */ /* 0x000fea000383ffff */
.L_x_1115:
[----:B--2---:R-:W-:-:S04]  /*15070*/  IMAD.U32 R3, RZ, RZ, UR41 ;  /* 0x00000029ff037e24 */ /* 0x004fc8000f8e00ff */
[----:B------:R2:W3:Y:S03]  /*15080*/  SYNCS.PHASECHK.TRANS64.TRYWAIT P0, [R3+URZ+0x28420], R2 ;  /* 0x02842002030075a7 */ /* 0x0004e6000800017f */
[----:B---3--:R-:W-:Y:S05]  /*15090*/  @!P0 NANOSLEEP.SYNCS 0x989680 ;  /* 0x009896800000895d */ /* 0x008fea0003900000 */
[----:B------:R-:W3:Y:S02]  /*150a0*/  @!P0 SYNCS.PHASECHK.TRANS64 P0, [R3+URZ+0x28420], R2 ;  /* 0x02842002030085a7 */ /* 0x000ee4000800007f */
[----:B---3--:R-:W-:Y:S05]  /*150b0*/  @!P0 BRA `(.L_x_1115) ;  /* 0xfffffffc00ec8947 */ /* 0x008fea000383ffff */
[----:B------:R-:W-:Y:S05]  /*150c0*/  BRA `(.L_x_1181) ;  /* 0xffffffd000807947 */ /* 0x000fea000383ffff */
.L_x_1121:
[----:B--2---:R2:W3:Y:S02]  /*150d0*/  SYNCS.PHASECHK.TRANS64.TRYWAIT P0, [R6+URZ+0x28480], R5 ;  /* 0x02848005060075a7 */ /* 0x0044e4000800017f */
[----:B---3--:R-:W-:Y:S05]  /*150e0*/  @!P0 NANOSLEEP.SYNCS 0x989680 ;  /* 0x009896800000895d */ /* 0x008fea0003900000 */
[----:B------:R-:W3:Y:S02]  /*150f0*/  @!P0 SYNCS.PHASECHK.TRANS64 P0, [R6+URZ+0x28480], R5 ;  /* 0x02848005060085a7 */ /* 0x000ee4000800007f */
[----:B---3--:R-:W-:Y:S05]  /*15100*/  @!P0 BRA `(.L_x_1121) ;  /* 0xfffffffc00f08947 */ /* 0x008fea000383ffff */
[----:B------:R-:W-:Y:S05]  /*15110*/  BRA `(.L_x_1182) ;  /* 0xffffffd400307947 */ /* 0x000fea000383ffff */
.L_x_1127:
[----:B0-----:R0:W2:Y:S02]  /*15120*/  SYNCS.PHASECHK.TRANS64.TRYWAIT P0, [R6+URZ+0x28440], R5 ;  /* 0x02844005060075a7 */ /* 0x0010a4000800017f */
[----:B--2---:R-:W-:Y:S05]  /*15130*/  @!P0 NANOSLEEP.SYNCS 0x989680 ;  /* 0x009896800000895d */ /* 0x004fea0003900000 */
[----:B------:R-:W2:Y:S02]  /*15140*/  @!P0 SYNCS.PHASECHK.TRANS64 P0, [R6+URZ+0x28440], R5 ;  /* 0x02844005060085a7 */ /* 0x000ea4000800007f */
[----:B--2---:R-:W-:Y:S05]  /*15150*/  @!P0 BRA `(.L_x_1127) ;  /* 0xfffffffc00f08947 */ /* 0x004fea000383ffff */
[----:B------:R-:W-:Y:S05]  /*15160*/  BRA `(.L_x_1183) ;  /* 0xffffffd400f87947 */ /* 0x000fea000383ffff */
.L_x_1134:
[----:B--2---:R-:W2:Y:S02]  /*15170*/  LDL R5, [R1] ;  /* 0x0000000001057983 */ /* 0x004ea40000100800 */
[----:B--2---:R2:W3:Y:S02]  /*15180*/  SYNCS.PHASECHK.TRANS64.TRYWAIT P2, [R5+URZ+0x28470], R4 ;  /* 0x02847004050075a7 */ /* 0x0044e4000804017f */
[----:B---3--:R-:W-:Y:S05]  /*15190*/  @!P2 NANOSLEEP.SYNCS 0x989680 ;  /* 0x009896800000a95d */ /* 0x008fea0003900000 */
[----:B------:R-:W3:Y:S02]  /*151a0*/  @!P2 SYNCS.PHASECHK.TRANS64 P2, [R5+URZ+0x28470], R4 ;  /* 0x028470040500a5a7 */ /* 0x000ee4000804007f */
[----:B---3--:R-:W-:Y:S05]  /*151b0*/  @!P2 BRA `(.L_x_1134) ;  /* 0xfffffffc00eca947 */ /* 0x008fea000383ffff */
[----:B------:R-:W-:Y:S05]  /*151c0*/  BRA `(.L_x_1184) ;  /* 0xffffffd800d87947 */ /* 0x000fea000383ffff */
.L_x_1136:
[----:B--2---:R-:W2:Y:S02]  /*151d0*/  LDL R5, [R1] ;  /* 0x0000000001057983 */ /* 0x004ea40000100800 */
[----:B--2---:R2:W3:Y:S02]  /*151e0*/  SYNCS.PHASECHK.TRANS64.TRYWAIT P2, [R5+URZ+0x28460], R4 ;  /* 0x02846004050075a7 */ /* 0x0044e4000804017f */
[----:B---3--:R-:W-:Y:S05]  /*151f0*/  @!P2 NANOSLEEP.SYNCS 0x989680 ;  /* 0x009896800000a95d */ /* 0x008fea0003900000 */
[----:B------:R-:W3:Y:S02]  /*15200*/  @!P2 SYNCS.PHASECHK.TRANS64 P2, [R5+URZ+0x28460], R4 ;  /* 0x028460040500a5a7 */ /* 0x000ee4000804007f */
[----:B---3--:R-:W-:Y:S05]  /*15210*/  @!P2 BRA `(.L_x_1136) ;  /* 0xfffffffc00eca947 */ /* 0x008fea000383ffff */
[----:B------:R-:W-:Y:S05]  /*15220*/  BRA `(.L_x_1185) ;  /* 0xffffffd800e07947 */ /* 0x000fea000383ffff */
.L_x_1143:
[----:B--2---:R2:W3:Y:S02]  /*15230*/  SYNCS.PHASECHK.TRANS64.TRYWAIT P0, [R20+URZ+0x28470], R3 ;  /* 0x02847003140075a7 */ /* 0x0044e4000800017f */
[----:B---3--:R-:W-:Y:S05]  /*15240*/  @!P0 NANOSLEEP.SYNCS 0x989680 ;  /* 0x009896800000895d */ /* 0x008fea0003900000 */
[----:B------:R-:W3:Y:S02]  /*15250*/  @!P0 SYNCS.PHASECHK.TRANS64 P0, [R20+URZ+0x28470], R3 ;  /* 0x02847003140085a7 */ /* 0x000ee4000800007f */
[----:B---3--:R-:W-:Y:S05]  /*15260*/  @!P0 BRA `(.L_x_1143) ;  /* 0xfffffffc00f08947 */ /* 0x008fea000383ffff */
[----:B------:R-:W-:Y:S05]  /*15270*/  BRA `(.L_x_1186) ;  /* 0xffffffe000947947 */ /* 0x000fea000383ffff */
.L_x_1145:
[----:B--2---:R2:W3:Y:S02]  /*15280*/  SYNCS.PHASECHK.TRANS64.TRYWAIT P0, [R20+URZ+0x28460], R3 ;  /* 0x02846003140075a7 */ /* 0x0044e4000800017f */
[----:B---3--:R-:W-:Y:S05]  /*15290*/  @!P0 NANOSLEEP.SYNCS 0x989680 ;  /* 0x009896800000895d */ /* 0x008fea0003900000 */
[----:B------:R-:W3:Y:S02]  /*152a0*/  @!P0 SYNCS.PHASECHK.TRANS64 P0, [R20+URZ+0x28460], R3 ;  /* 0x02846003140085a7 */ /* 0x000ee4000800007f */
[----:B---3--:R-:W-:Y:S05]  /*152b0*/  @!P0 BRA `(.L_x_1145) ;  /* 0xfffffffc00f08947 */ /* 0x008fea000383ffff */
[----:B------:R-:W-:Y:S05]  /*152c0*/  BRA `(.L_x_1187) ;  /* 0xffffffe0009c7947 */ /* 0x000fea000383ffff */
.L_x_1158:
[----:B0-----:R0:W1:Y:S02]  /*152d0*/  SYNCS.PHASECHK.TRANS64.TRYWAIT P0, [R0+URZ+0x28420], R3 ;  /* 0x02842003000075a7 */ /* 0x001064000800017f */
[----:B-1----:R-:W-:Y:S05]  /*152e0*/  @!P0 NANOSLEEP.SYNCS 0x989680 ;  /* 0x009896800000895d */ /* 0x002fea0003900000 */
[----:B------:R-:W1:Y:S02]  /*152f0*/  @!P0 SYNCS.PHASECHK.TRANS64 P0, [R0+URZ+0x28420], R3 ;  /* 0x02842003000085a7 */ /* 0x000e64000800007f */
[----:B-1----:R-:W-:Y:S05]  /*15300*/  @!P0 BRA `(.L_x_1158) ;  /* 0xfffffffc00f08947 */ /* 0x002fea000383ffff */
[----:B------:R-:W-:Y:S05]  /*15310*/  BRA `(.L_x_1188) ;  /* 0xfffffff400387947 */ /* 0x000fea000383ffff */
.L_x_1159:
        /* <DEDUP_REMOVED lines=8> */
[----:B0---4-:R-:W-:Y:S05]  /*153a0*/  WARPSYNC.COLLECTIVE R15, `(.L_x_1190) ;  /* 0x000000000f087348 */ /* 0x011fea0003c00000 */
[----:B------:R1:W2:Y:S02]  /*153b0*/  SHFL.IDX P6, R14, R13, R12, R11 ;  /* 0x0000000c0d0e7389 */ /* 0x0002a400000c000b */
[----:B012-4-:R-:W-:Y:S01]  /*153c0*/  ENDCOLLECTIVE ;  /* 0x000000000000791b */ /* 0x017fe20003800000 */
.L_x_1190:
[----:B------:R-:W-:Y:S05]  /*153d0*/  BSYNC B0 ;  /* 0x0000000000007941 */ /* 0x000fea0003800000 */
.L_x_1189:
[----:B------:R-:W-:Y:S05]  /*153e0*/  BRA `(.L_x_1191) ;  /* 0xfffffff400207947 */ /* 0x000fea000383ffff */
.L_x_1162:
[----:B------:R-:W-:Y:S01]  /*153f0*/  BSSY B1, `(.L_x_1192) ;  /* 0x0000006000017945 */ /* 0x000fe20003800000 */
[----:B------:R-:W-:-:S07]  /*15400*/  IMAD.MOV.U32 R15, RZ, RZ, -0x1 ;  /* 0xffffffffff0f7424 */ /* 0x000fce00078e00ff */
[----:B01--4-:R-:W-:Y:S05]  /*15410*/  WARPSYNC.COLLECTIVE R15, `(.L_x_1193) ;  /* 0x000000000f0c7348 */ /* 0x013fea0003c00000 */
[----:B------:R-:W-:Y:S02]  /*15420*/  ELECT P6, UR62, PT ;  /* 0x00000000003e782f */ /* 0x000fe400038c0000 */
[----:B------:R-:W-:Y:S01]  /*15430*/  MOV R14, UR62 ;  /* 0x0000003e000e7c02 */ /* 0x000fe20008000f00 */
[----:B01--4-:R-:W-:Y:S10]  /*15440*/  ENDCOLLECTIVE ;  /* 0x000000000000791b */ /* 0x013ff40003800000 */
.L_x_1193:
[----:B------:R-:W-:Y:S05]  /*15450*/  BSYNC B1 ;  /* 0x0000000000017941 */ /* 0x000fea0003800000 */
.L_x_1192:
[----:B------:R-:W-:Y:S05]  /*15460*/  BRA `(.L_x_1194) ;  /* 0xfffffff400187947 */ /* 0x000fea000383ffff */
.L_x_1164:
[----:B0-----:R0:W1:Y:S02]  /*15470*/  SYNCS.PHASECHK.TRANS64.TRYWAIT P1, [R6+URZ], R5 ;  /* 0x00000005060075a7 */ /* 0x001064000802017f */
[----:B-1----:R-:W-:Y:S05]  /*15480*/  @!P1 NANOSLEEP.SYNCS 0x989680 ;  /* 0x009896800000995d */ /* 0x002fea0003900000 */
[----:B------:R-:W1:Y:S02]  /*15490*/  @!P1 SYNCS.PHASECHK.TRANS64 P1, [R6+URZ], R5 ;  /* 0x00000005060095a7 */ /* 0x000e64000802007f */
[----:B-1----:R-:W-:Y:S05]  /*154a0*/  @!P1 BRA `(.L_x_1164) ;  /* 0xfffffffc00f09947 */ /* 0x002fea000383ffff */
[----:B------:R-:W-:Y:S05]  /*154b0*/  BRA `(.L_x_1195) ;  /* 0xfffffff400547947 */ /* 0x000fea000383ffff */
.L_x_1165:
[----:B-1----:R1:W2:Y:S02]  /*154c0*/  SYNCS.PHASECHK.TRANS64.TRYWAIT P1, [R7+URZ], R2 ;  /* 0x00000002070075a7 */ /* 0x0022a4000802017f */
[----:B--2---:R-:W-:Y:S05]  /*154d0*/  @!P1 NANOSLEEP.SYNCS 0x989680 ;  /* 0x009896800000995d */ /* 0x004fea0003900000 */
[----:B------:R-:W2:Y:S02]  /*154e0*/  @!P1 SYNCS.PHASECHK.TRANS64 P1, [R7+URZ], R2 ;  /* 0x00000002070095a7 */ /* 0x000ea4000802007f */
[----:B--2---:R-:W-:Y:S05]  /*154f0*/  @!P1 BRA `(.L_x_1165) ;  /* 0xfffffffc00f09947 */ /* 0x004fea000383ffff */
[----:B------:R-:W-:Y:S05]  /*15500*/  BRA `(.L_x_1196) ;  /* 0xfffffff400487947 */ /* 0x000fea000383ffff */
.L_x_1167:
[----:B--2---:R2:W3:Y:S02]  /*15510*/  SYNCS.PHASECHK.TRANS64.TRYWAIT P1, [R4+URZ+0x28460], R5 ;  /* 0x02846005040075a7 */ /* 0x0044e4000802017f */
[----:B---3--:R-:W-:Y:S05]  /*15520*/  @!P1 NANOSLEEP.SYNCS 0x989680 ;  /* 0x009896800000995d */ /* 0x008fea0003900000 */
[----:B------:R-:W3:Y:S02]  /*15530*/  @!P1 SYNCS.PHASECHK.TRANS64 P1, [R4+URZ+0x28460], R5 ;  /* 0x02846005040095a7 */ /* 0x000ee4000802007f */
[----:B---3--:R-:W-:Y:S05]  /*15540*/  @!P1 BRA `(.L_x_1167) ;  /* 0xfffffffc00f09947 */ /* 0x008fea000383ffff */
[----:B------:R-:W-:Y:S05]  /*15550*/  BRA `(.L_x_1197) ;  /* 0xfffffff4004c7947 */ /* 0x000fea000383ffff */
.L_x_1169:
[----:B---3--:R3:W0:Y:S02]  /*15560*/  SYNCS.PHASECHK.TRANS64.TRYWAIT P1, [R3+URZ+0x28460], R2 ;  /* 0x02846002030075a7 */ /* 0x008624000802017f */
[----:B0-----:R-:W-:Y:S05]  /*15570*/  @!P1 NANOSLEEP.SYNCS 0x989680 ;  /* 0x009896800000995d */ /* 0x001fea0003900000 */
[----:B------:R-:W0:Y:S02]  /*15580*/  @!P1 SYNCS.PHASECHK.TRANS64 P1, [R3+URZ+0x28460], R2 ;  /* 0x02846002030095a7 */ /* 0x000e24000802007f */
[----:B0-----:R-:W-:Y:S05]  /*15590*/  @!P1 BRA `(.L_x_1169) ;  /* 0xfffffffc00f09947 */ /* 0x001fea000383ffff */
[----:B------:R-:W-:Y:S05]  /*155a0*/  BRA `(.L_x_1198) ;  /* 0xfffffff4004c7947 */ /* 0x000fea000383ffff */
.L_x_1171:
[----:B------:R0:W0:Y:S02]  /*155b0*/  SYNCS.PHASECHK.TRANS64.TRYWAIT P0, [R4+URZ+0x28480], R5 ;  /* 0x02848005040075a7 */ /* 0x000024000800017f */
[----:B0-----:R-:W-:Y:S05]  /*155c0*/  @!P0 NANOSLEEP.SYNCS 0x989680 ;  /* 0x009896800000895d */ /* 0x001fea0003900000 */
[----:B------:R-:W0:Y:S02]  /*155d0*/  @!P0 SYNCS.PHASECHK.TRANS64 P0, [R4+URZ+0x28480], R5 ;  /* 0x02848005040085a7 */ /* 0x000e24000800007f */
[----:B0-----:R-:W-:Y:S05]  /*155e0*/  @!P0 BRA `(.L_x_1171) ;  /* 0xfffffffc00f08947 */ /* 0x001fea000383ffff */
[----:B------:R-:W-:Y:S05]  /*155f0*/  BRA `(.L_x_1172) ;  /* 0xfffffff400487947 */ /* 0x000fea000383ffff */
.L_x_1199:
        /* <DEDUP_REMOVED lines=16> */
.L_x_2768:


//--------------------- .text._ZN7cutlass13device_kernelIN5flash11enable_sm90INS1_16FlashAttnFwdSm90INS1_25CollectiveMainloopFwdSm90ILi2EN4cute5tupleIJNS5_1CILi1EEES8_S8_EEENS6_IJNS7_ILi128EEENS7_ILi64EEENS7_ILi256EEEEEELi256ENS_12float_e4m3_tEfNS_4arch4Sm90ELb0ELb1ELb1ELb1ELb0ELb1ELb0ELb1ELb1ELb0ELb0ELb0EEENS1_21CollectiveEpilogueFwdINS6_IJSA_SC_SB_EEES9_NS_10bfloat16_tESG_Li256ELb1ELb0ELb0ELb1EEENS1_36VarlenDynamicPersistentTileSchedulerILi128ELi64ELi256ELi128ELb0ELb0ELb1ELb1ELb0ELb1EEEEEEEEEvNT_6ParamsE --------------------------
	.section	.text._ZN7cutlass13device_kernelIN5flash11enable_sm90INS1_16FlashAttnFwdSm90INS1_25CollectiveMainloopFwdSm90ILi2EN4cute5tupleIJNS5_1CILi1EEES8_S8_EEENS6_IJNS7_ILi128EEENS7_ILi64EEENS7_ILi256EEEEEELi256ENS_12float_e4m3_tEfNS_4arch4Sm90ELb0ELb1ELb1ELb1ELb0ELb1ELb0ELb1ELb1ELb0ELb0ELb0EEENS1_21CollectiveEpilogueFwdINS6_IJSA_SC_SB_EEES9_NS_10bfloat16_tESG_Li256ELb1ELb0ELb0ELb1EEENS1_36VarlenDynamicPersistentTileSchedulerILi128ELi64ELi256ELi128ELb0ELb0ELb1ELb1ELb0ELb1EEEEEEEEEvNT_6ParamsE,"ax",@progbits
	.align	128
.text._ZN7cutlass13device_kernelIN5flash11enable_sm90INS1_16FlashAttnFwdSm90INS1_25CollectiveMainloopFwdSm90ILi2EN4cute5tupleIJNS5_1CILi1EEES8_S8_EEENS6_IJNS7_ILi128EEENS7_ILi64EEENS7_ILi256EEEEEELi256ENS_12float_e4m3_tEfNS_4arch4Sm90ELb0ELb1ELb1ELb1ELb0ELb1ELb0ELb1ELb1ELb0ELb0ELb0EEENS1_21CollectiveEpilogueFwdINS6_IJSA_SC_SB_EEES9_NS_10bfloat16_tESG_Li256ELb1ELb0ELb0ELb1EEENS1_36VarlenDynamicPersistentTileSchedulerILi128ELi64ELi256ELi128ELb0ELb0ELb1ELb1ELb0ELb1EEEEEEEEEvNT_6ParamsE:
        .type           _ZN7cutlass13device_kernelIN5flash11enable_sm90INS1_16FlashAttnFwdSm90INS1_25CollectiveMainloopFwdSm90ILi2EN4cute5tupleIJNS5_1CILi1EEES8_S8_EEENS6_IJNS7_ILi128EEENS7_ILi64EEENS7_ILi256EEEEEELi256ENS_12float_e4m3_tEfNS_4arch4Sm90ELb0ELb1ELb1ELb1ELb0ELb1ELb0ELb1ELb1ELb0ELb0ELb0EEENS1_21CollectiveEpilogueFwdINS6_IJSA_SC_SB_EEES9_NS_10bfloat16_tESG_Li256ELb1ELb0ELb0ELb1EEENS1_36VarlenDynamicPersistentTileSchedulerILi128ELi64ELi256ELi128ELb0ELb0ELb1ELb1ELb0ELb1EEEEEEEEEvNT_6ParamsE,@function
        .size           _ZN7cutlass13device_kernelIN5flash11enable_sm90INS1_16FlashAttnFwdSm90INS1_25CollectiveMainloopFwdSm90ILi2EN4cute5tupleIJNS5_1CILi1EEES8_S8_EEENS6_IJNS7_ILi128EEENS7_ILi64EEENS7_ILi256EEEEEELi256ENS_12float_e4m3_tEfNS_4arch4Sm90ELb0ELb1ELb1ELb1ELb0ELb1ELb0ELb1ELb1ELb0ELb0ELb0EEENS1_21CollectiveEpilogueFwdINS6_IJSA_SC_SB_EEES9_NS_10bfloat16_tESG_Li256ELb1ELb0ELb0ELb1EEENS1_36VarlenDynamicPersistentTileSchedulerILi128ELi64ELi256ELi128ELb0ELb0ELb1ELb1ELb0ELb1EEEEEEEEEvNT_6ParamsE,(.L_x_2769 - _ZN7cutlass13device_kernelIN5flash11enable_sm90INS1_16FlashAttnFwdSm90INS1_25CollectiveMainloopFwdSm90ILi2EN4cute5tupleIJNS5_1CILi1EEES8_S8_EEENS6_IJNS7_ILi128EEENS7_ILi64EEENS7_ILi256EEEEEELi256ENS_12float_e4m3_tEfNS_4arch4Sm90ELb0ELb1ELb1ELb1ELb0ELb1ELb0ELb1ELb1ELb0ELb0ELb0EEENS1_21CollectiveEpilogueFwdINS6_IJSA_SC_SB_EEES9_NS_10bfloat16_tESG_Li256ELb1ELb0ELb0ELb1EEENS1_36VarlenDynamicPersistentTileSchedulerILi128ELi64ELi256ELi128ELb0ELb0ELb1ELb1ELb0ELb1EEEEEEEEEvNT_6ParamsE)
        .other          _ZN7cutlass13device_kernelIN5flash11enable_sm90INS1_16FlashAttnFwdSm90INS1_25CollectiveMainloopFwdSm90ILi2EN4cute5tupleIJNS5_1CILi1EEES8_S8_EEENS6_IJNS7_ILi128EEENS7_ILi64EEENS7_ILi256EEEEEELi256ENS_12float_e4m3_tEfNS_4arch4Sm90ELb0ELb1ELb1ELb1ELb0ELb1ELb0ELb1ELb1ELb0ELb0ELb0EEENS1_21CollectiveEpilogueFwdINS6_IJSA_SC_SB_EEES9_NS_10bfloat16_tESG_Li256ELb1ELb0ELb0ELb1EEENS1_36VarlenDynamicPersistentTileSchedulerILi128ELi64ELi256ELi128ELb0ELb0ELb1ELb1ELb0ELb1EEEEEEEEEvNT_6ParamsE,@"STO_CUDA_ENTRY STV_DEFAULT"
_ZN7cutlass13device_kernelIN5flash11enable_sm90INS1_16FlashAttnFwdSm90INS1_25CollectiveMainloopFwdSm90ILi2EN4cute5tupleIJNS5_1CILi1EEES8_S8_EEENS6_IJNS7_ILi128EEENS7_ILi64EEENS7_ILi256EEEEEELi256ENS_12float_e4m3_tEfNS_4arch4Sm90ELb0ELb1ELb1ELb1ELb0ELb1ELb0ELb1ELb1ELb0ELb0ELb0EEENS1_21CollectiveEpilogueFwdINS6_IJSA_SC_SB_EEES9_NS_10bfloat16_tESG_Li256ELb1ELb0ELb0ELb1EEENS1_36VarlenDynamicPersistentTileSchedulerILi128ELi64ELi256ELi128ELb0ELb0ELb1ELb1ELb0ELb1EEEEEEEEEvNT_6ParamsE:
        /* <DEDUP_REMOVED lines=27> */
.L_x_1201:
[----:B------:R-:W-:Y:S05]  /*01b0*/  BSYNC B0 ;  /* 0x0000000000007941 */ /* 0x000fea0003800000 */
.L_x_1200:
        /* <DEDUP_REMOVED lines=41> */
.L_x_1202:
        /* <DEDUP_REMOVED lines=22> */
.L_x_1203:
        /* <DEDUP_REMOVED lines=18> */
.L_x_1204:
        /* <DEDUP_REMOVED lines=22> */
.L_x_1205:
        /* <DEDUP_REMOVED lines=22> */
.L_x_1206:
        /* <DEDUP_REMOVED lines=8> */
.L_x_1209:
        /* <DEDUP_REMOVED lines=22> */
[----:B------:R-:W-:Y:S01]  /*0b70*/  CS2R R200, SRZ ;  /* 0x0000000000c87805 */ /* 0x000fe2000001ff00 */
[----:B------:R-:W-:Y:S01]  /*0b80*/  IMAD.MOV.U32 R194, RZ, RZ, RZ ;  /* 0x000000ffffc27224 */ /* 0x000fe200078e00ff */
[----:B------:R-:W-:Y:S01]  /*0b90*/  ULOP3.LUT UR45, UR40, 0x1, URZ, 0xfc, !UPT ;  /* 0x00000001282d7892 */ /* 0x000fe2000f8efc3f */
[----:B------:R-:W-:-:S08]  /*0ba0*/  UMOV UR43, URZ ;  /* 0x0000003f002b7c82 */ /* 0x000fd00008000000 */
[----:B------:R-:W-:Y:S01]  /*0bb0*/  UIADD3 UR44, UR44, 0x18000, URZ ;  /* 0x000180002c2c7890 */ /* 0x000fe2000fffe03f */
[----:B0-----:R-:W-:-:S05]  /*0bc0*/  VIADD R236, R0, 0xffffff80 ;  /* 0xffffff8000ec7836 */ /* 0x001fca0000000000 */
[----:B------:R-:W-:-:S04]  /*0bd0*/  SHF.R.S32.HI R3, RZ, 0x1f, R236 ;  /* 0x0000001fff037819 */ /* 0x000fc800000114ec */
[CC--:B------:R-:W-:Y:S02]  /*0be0*/  LEA.HI R5, R3.reuse, R236.reuse, RZ, 0x7 ;  /* 0x000000ec03057211 */ /* 0x0c0fe400078f38ff */
[-C--:B------:R-:W-:Y:S02]  /*0bf0*/  LEA.HI R0, R3, R236.reuse, RZ, 0x4 ;  /* 0x000000ec03007211 */ /* 0x080fe400078f20ff */
[----:B------:R-:W-:Y:S02]  /*0c00*/  LOP3.LUT R223, R5, 0xffffff80, RZ, 0xc0, !PT ;  /* 0xffffff8005df7812 */ /* 0x000fe400078ec0ff */
[----:B------:R-:W-:Y:S02]  /*0c10*/  LEA.HI R2, R3, R236, RZ, 0x5 ;  /* 0x000000ec03027211 */ /* 0x000fe400078f28ff */
[----:B------:R-:W-:Y:S01]  /*0c20*/  SHF.R.S32.HI R230, RZ, 0x7, R5 ;  /* 0x00000007ffe67819 */ /* 0x000fe20000011405 */
[----:B------:R-:W-:Y:S02]  /*0c30*/  IMAD.IADD R223, R236, 0x1, -R223 ;  /* 0x00000001ecdf7824 */ /* 0x000fe400078e0adf */
[----:B------:R-:W-:Y:S01]  /*0c40*/  IMAD.SHL.U32 R2, R2, 0x20, RZ ;  /* 0x0000002002027824 */ /* 0x000fe200078e00ff */
[----:B------:R-:W-:-:S02]  /*0c50*/  LEA.HI R5, R5, R230, RZ, 0x1 ;  /* 0x000000e605057211 */ /* 0x000fc400078f08ff */
[----:B------:R-:W-:Y:S02]  /*0c60*/  SHF.R.S32.HI R4, RZ, 0x1f, R223 ;  /* 0x0000001fff047819 */ /* 0x000fe400000114df */
[----:B------:R-:W-:Y:S02]  /*0c70*/  LOP3.LUT R2, R2, 0xfffffc00, RZ, 0xc0, !PT ;  /* 0xfffffc0002027812 */ /* 0x000fe400078ec0ff */
[CC--:B------:R-:W-:Y:S02]  /*0c80*/  LEA.HI R6, R4.reuse, R223.reuse, RZ, 0x2 ;  /* 0x000000df04067211 */ /* 0x0c0fe400078f10ff */
[----:B------:R-:W-:Y:S02]  /*0c90*/  LEA.HI R4, R4, R223, RZ, 0x5 ;  /* 0x000000df04047211 */ /* 0x000fe400078f28ff */
[--C-:B------:R-:W-:Y:S02]  /*0ca0*/  SHF.R.S32.HI R8, RZ, 0x2, R6.reuse ;  /* 0x00000002ff087819 */ /* 0x100fe40000011406 */
[----:B------:R-:W-:-:S02]  /*0cb0*/  SHF.R.S32.HI R7, RZ, 0x1f, R6 ;  /* 0x0000001fff077819 */ /* 0x000fc40000011406 */
[----:B------:R-:W-:Y:S02]  /*0cc0*/  SHF.R.S32.HI R4, RZ, 0x5, R4 ;  /* 0x00000005ff047819 */ /* 0x000fe40000011404 */
[----:B------:R-:W-:Y:S02]  /*0cd0*/  LEA.HI R7, R7, R8, RZ, 0x3 ;  /* 0x0000000807077211 */ /* 0x000fe400078f18ff */
[----:B------:R-:W-:Y:S02]  /*0ce0*/  LOP3.LUT R5, R5, 0x3fffffe, RZ, 0xc0, !PT ;  /* 0x03fffffe05057812 */ /* 0x000fe400078ec0ff */
[----:B------:R-:W-:Y:S02]  /*0cf0*/  LOP3.LUT R9, R7, 0xfffffff8, RZ, 0xc0, !PT ;  /* 0xfffffff807097812 */ /* 0x000fe400078ec0ff */
[----:B------:R-:W-:Y:S01]  /*0d00*/  LOP3.LUT R7, R0, 0x3fffff0, RZ, 0xc0, !PT ;  /* 0x03fffff000077812 */ /* 0x000fe200078ec0ff */
[----:B------:R-:W-:Y:S01]  /*0d10*/  IMAD.IADD R5, R230, 0x1, -R5 ;  /* 0x00000001e6057824 */ /* 0x000fe200078e0a05 */
[----:B------:R-:W-:Y:S01]  /*0d20*/  LOP3.LUT R196, R6, 0x7ffffffc, RZ, 0xc0, !PT ;  /* 0x7ffffffc06c47812 */ /* 0x000fe200078ec0ff */
[----:B------:R-:W-:Y:S01]  /*0d30*/  IMAD.IADD R11, R8, 0x1, -R9 ;  /* 0x00000001080b7824 */ /* 0x000fe200078e0a09 */
[----:B------:R-:W-:Y:S01]  /*0d40*/  SHF.R.S32.HI R9, RZ, 0x4, R0 ;  /* 0x00000004ff097819 */ /* 0x000fe20000011400 */
[----:B------:R-:W-:-:S02]  /*0d50*/  IMAD.IADD R7, R236, 0x1, -R7 ;  /* 0x00000001ec077824 */ /* 0x000fc400078e0a07 */
[----:B------:R-:W-:Y:S01]  /*0d60*/  IMAD.IADD R196, R223, 0x1, -R196 ;  /* 0x00000001dfc47824 */ /* 0x000fe200078e0ac4 */
[----:B------:R-:W-:Y:S01]  /*0d70*/  LEA.HI R0, R0, R9, RZ, 0x1 ;  /* 0x0000000900007211 */ /* 0x000fe200078f08ff */
[----:B------:R-:W-:Y:S01]  /*0d80*/  IMAD R7, R7, 0x40, R2 ;  /* 0x0000004007077824 */ /* 0x000fe200078e0202 */
[----:B------:R-:W-:Y:S02]  /*0d90*/  LEA R4, R4, R11, 0x4 ;  /* 0x0000000b04047211 */ /* 0x000fe400078e20ff */
[----:B------:R-:W-:-:S03]  /*0da0*/  LOP3.LUT R0, R0, 0x1ffffffe, RZ, 0xc0, !PT ;  /* 0x1ffffffe00007812 */ /* 0x000fc600078ec0ff */
[----:B------:R-:W-:Y:S02]  /*0db0*/  IMAD R227, R5, 0x40, R4 ;  /* 0x0000004005e37824 */ /* 0x000fe400078e0204 */
[----:B------:R-:W-:-:S04]  /*0dc0*/  IMAD.IADD R0, R9, 0x1, -R0 ;  /* 0x0000000109007824 */ /* 0x000fc800078e0a00 */
[----:B------:R-:W-:Y:S01]  /*0dd0*/  IMAD R235, R0, 0x8, R7 ;  /* 0x0000000800eb7824 */ /* 0x000fe200078e0207 */
[CC--:B------:R-:W-:Y:S02]  /*0de0*/  LEA.HI R0, R3.reuse, R236.reuse, RZ, 0x6 ;  /* 0x000000ec03007211 */ /* 0x0c0fe400078f30ff */
[----:B------:R-:W-:-:S03]  /*0df0*/  LEA.HI R3, R3, R236, RZ, 0x3 ;  /* 0x000000ec03037211 */ /* 0x000fc600078f18ff */
[----:B------:R-:W-:Y:S01]  /*0e00*/  IMAD.SHL.U32 R0, R0, 0x10, RZ ;  /* 0x0000001000007824 */ /* 0x000fe200078e00ff */
[----:B------:R-:W-:Y:S02]  /*0e10*/  SHF.R.S32.HI R18, RZ, 0x3, R3 ;  /* 0x00000003ff127819 */ /* 0x000fe40000011403 */
[----:B------:R-:W-:Y:S02]  /*0e20*/  LOP3.LUT R5, R3, 0xfffffff8, RZ, 0xc0, !PT ;  /* 0xfffffff803057812 */ /* 0x000fe400078ec0ff */
[----:B------:R-:W-:Y:S01]  /*0e30*/  LOP3.LUT R213, R0, 0xfffffc00, RZ, 0xc0, !PT ;  /* 0xfffffc0000d57812 */ /* 0x000fe200078ec0ff */
[C---:B------:R-:W-:Y:S01]  /*0e40*/  VIADD R222, R18.reuse, 0x40 ;  /* 0x0000004012de7836 */ /* 0x040fe20000000000 */
[C---:B------:R-:W-:Y:S01]  /*0e50*/  SHF.L.U32 R209, R18.reuse, 0x7, RZ ;  /* 0x0000000712d17819 */ /* 0x040fe200000006ff */
[C---:B------:R-:W-:Y:S01]  /*0e60*/  VIADD R221, R18.reuse, 0x60 ;  /* 0x0000006012dd7836 */ /* 0x040fe20000000000 */
[----:B------:R-:W-:Y:S01]  /*0e70*/  SHF.R.S32.HI R19, RZ, 0x1f, R18 ;  /* 0x0000001fff137819 */ /* 0x000fe20000011412 */
[----:B------:R-:W-:Y:S01]  /*0e80*/  VIADD R195, R18, 0x20 ;  /* 0x0000002012c37836 */ /* 0x000fe20000000000 */
[----:B------:R-:W-:Y:S01]  /*0e90*/  SHF.R.S32.HI R3, RZ, 0x1f, R222 ;  /* 0x0000001fff037819 */ /* 0x000fe200000114de */
[----:B------:R-:W-:Y:S01]  /*0ea0*/  IMAD.IADD R218, R236, 0x1, -R5 ;  /* 0x00000001ecda7824 */ /* 0x000fe200078e0a05 */
[----:B------:R-:W-:Y:S01]  /*0eb0*/  SHF.R.S32.HI R2, RZ, 0x1f, R221 ;  /* 0x0000001fff027819 */ /* 0x000fe200000114dd */
[----:B------:R-:W-:Y:S01]  /*0ec0*/  IMAD.SHL.U32 R208, R195, 0x80, RZ ;  /* 0x00000080c3d07824 */ /* 0x000fe200078e00ff */
[----:B------:R-:W-:Y:S01]  /*0ed0*/  SHF.R.S32.HI R0, RZ, 0x1f, R195 ;  /* 0x0000001fff007819 */ /* 0x000fe200000114c3 */
[----:B------:R-:W-:Y:S01]  /*0ee0*/  IMAD.SHL.U32 R229, R222, 0x80, RZ ;  /* 0x00000080dee57824 */ /* 0x000fe200078e00ff */
[----:B------:R-:W-:Y:S01]  /*0ef0*/  LEA.HI R3, R3, R222, RZ, 0x3 ;  /* 0x000000de03037211 */ /* 0x000fe200078f18ff */
[----:B------:R-:W-:Y:S01]  /*0f00*/  IMAD.SHL.U32 R228, R221, 0x80, RZ ;  /* 0x00000080dde47824 */ /* 0x000fe200078e00ff */
[----:B------:R-:W-:Y:S01]  /*0f10*/  LEA.HI R2, R2, R221, RZ, 0x3 ;  /* 0x000000dd02027211 */ /* 0x000fe200078f18ff */
[----:B------:R-:W-:Y:S01]  /*0f20*/  IMAD.SHL.U32 R192, R218, 0x10, RZ ;  /* 0x00000010dac07824 */ /* 0x000fe200078e00ff */
[----:B------:R-:W-:Y:S01]  /*0f30*/  LEA.HI R0, R0, R195, RZ, 0x3 ;  /* 0x000000c300007211 */ /* 0x000fe200078f18ff */
[----:B------:R-:W-:Y:S01]  /*0f40*/  IMAD.SHL.U32 R3, R3, 0x80, RZ ;  /* 0x0000008003037824 */ /* 0x000fe200078e00ff */
[----:B------:R-:W-:Y:S01]  /*0f50*/  LOP3.LUT R209, R209, 0x380, RZ, 0xc0, !PT ;  /* 0x00000380d1d17812 */ /* 0x000fe200078ec0ff */
[----:B------:R-:W-:Y:S01]  /*0f60*/  IMAD.SHL.U32 R232, R2, 0x80, RZ ;  /* 0x0000008002e87824 */ /* 0x000fe200078e00ff */
[----:B------:R-:W-:Y:S01]  /*0f70*/  LOP3.LUT R208, R208, 0x380, RZ, 0xc0, !PT ;  /* 0x00000380d0d07812 */ /* 0x000fe200078ec0ff */
[----:B------:R-:W-:Y:S01]  /*0f80*/  IMAD.SHL.U32 R22, R218, 0x8, RZ ;  /* 0x00000008da167824 */ /* 0x000fe200078e00ff */
[----:B------:R-:W-:-:S02]  /*0f90*/  LOP3.LUT R229, R229, 0x380, RZ, 0xc0, !PT ;  /* 0x00000380e5e57812 */ /* 0x000fc400078ec0ff */
[----:B------:R-:W-:Y:S01]  /*0fa0*/  LOP3.LUT R228, R228, 0x380, RZ, 0xc0, !PT ;  /* 0x00000380e4e47812 */ /* 0x000fe200078ec0ff */
[----:B------:R-:W-:Y:S01]  /*0fb0*/  VIADD R199, R22, 0x40 ;  /* 0x0000004016c77836 */ /* 0x000fe20000000000 */
[----:B------:R-:W-:Y:S02]  /*0fc0*/  SHF.L.U32 R0, R0, 0x7, RZ ;  /* 0x0000000700007819 */ /* 0x000fe400000006ff */
[----:B------:R-:W-:Y:S02]  /*0fd0*/  LOP3.LUT R215, R209, 0x70, R192, 0xf8, !PT ;  /* 0x00000070d1d77812 */ /* 0x000fe400078ef8c0 */
[----:B------:R-:W-:Y:S02]  /*0fe0*/  SHF.R.U32.HI R212, RZ, 0x3, R209 ;  /* 0x00000003ffd47819 */ /* 0x000fe400000116d1 */
[----:B------:R-:W-:Y:S02]  /*0ff0*/  SHF.R.U32.HI R210, RZ, 0x3, R208 ;  /* 0x00000003ffd27819 */ /* 0x000fe400000116d0 */
[----:B------:R-:W-:-:S02]  /*1000*/  LOP3.LUT R2, R208, 0x70, R192, 0xf8, !PT ;  /* 0x00000070d0027812 */ /* 0x000fc400078ef8c0 */
[--C-:B------:R-:W-:Y:S02]  /*1010*/  LOP3.LUT R4, R229, 0x70, R192.reuse, 0xf8, !PT ;  /* 0x00000070e5047812 */ /* 0x100fe400078ef8c0 */
[----:B------:R-:W-:Y:S02]  /*1020*/  SHF.R.U32.HI R233, RZ, 0x3, R229 ;  /* 0x00000003ffe97819 */ /* 0x000fe400000116e5 */
[----:B------:R-:W-:Y:S02]  /*1030*/  LOP3.LUT R5, R228, 0x70, R192, 0xf8, !PT ;  /* 0x00000070e4057812 */ /* 0x000fe400078ef8c0 */
[----:B------:R-:W-:Y:S02]  /*1040*/  SHF.R.U32.HI R231, RZ, 0x3, R228 ;  /* 0x00000003ffe77819 */ /* 0x000fe400000116e4 */
[----:B------:R-:W-:Y:S02]  /*1050*/  LOP3.LUT R211, R0, 0xfffffc00, RZ, 0xc0, !PT ;  /* 0xfffffc0000d37812 */ /* 0x000fe400078ec0ff */
[----:B------:R-:W-:-:S02]  /*1060*/  LOP3.LUT R234, R3, 0xfffffc00, RZ, 0xc0, !PT ;  /* 0xfffffc0003ea7812 */ /* 0x000fc400078ec0ff */
[----:B------:R-:W-:Y:S02]  /*1070*/  LOP3.LUT R232, R232, 0xfffffc00, RZ, 0xc0, !PT ;  /* 0xfffffc00e8e87812 */ /* 0x000fe400078ec0ff */
[----:B------:R-:W-:Y:S02]  /*1080*/  LOP3.LUT R215, R213, R215, R212, 0xf6, !PT ;  /* 0x000000d7d5d77212 */ /* 0x000fe400078ef6d4 */
[----:B------:R-:W-:Y:S02]  /*1090*/  LOP3.LUT R3, R211, R2, R210, 0xf6, !PT ;  /* 0x00000002d3037212 */ /* 0x000fe400078ef6d2 */
[----:B------:R-:W-:Y:S01]  /*10a0*/  LOP3.LUT R225, R234, R4, R233, 0xf6, !PT ;  /* 0x00000004eae17212 */ /* 0x000fe200078ef6e9 */
[----:B------:R-:W-:Y:S01]  /*10b0*/  IMAD.IADD R214, R16, 0x1, R215 ;  /* 0x0000000110d67824 */ /* 0x000fe200078e02d7 */
[----:B------:R-:W-:Y:S01]  /*10c0*/  LOP3.LUT R5, R232, R5, R231, 0xf6, !PT ;  /* 0x00000005e8057212 */ /* 0x000fe200078ef6e7 */
[C---:B------:R-:W-:Y:S01]  /*10d0*/  IMAD.IADD R226, R16.reuse, 0x1, R3 ;  /* 0x0000000110e27824 */ /* 0x040fe200078e0203 */
[----:B------:R-:W-:Y:S01]  /*10e0*/  SHF.R.S32.HI R216, RZ, 0x1f, R195 ;  /* 0x0000001fffd87819 */ /* 0x000fe200000114c3 */
[C---:B------:R-:W-:Y:S01]  /*10f0*/  IMAD.IADD R225, R16.reuse, 0x1, R225 ;  /* 0x0000000110e17824 */ /* 0x040fe200078e02e1 */
[----:B------:R-:W-:Y:S01]  /*1100*/  SHF.R.S32.HI R193, RZ, 0x1f, R192 ;  /* 0x0000001fffc17819 */ /* 0x000fe200000114c0 */
[----:B------:R-:W-:Y:S01]  /*1110*/  IMAD.IADD R224, R16, 0x1, R5 ;  /* 0x0000000110e07824 */ /* 0x000fe200078e0205 */
[----:B------:R-:W-:-:S07]  /*1120*/  SHF.R.S32.HI R23, RZ, 0x1f, R22 ;  /* 0x0000001fff177819 */ /* 0x000fce0000011416 */
.L_x_1457:
[----:B------:R-:W-:Y:S05]  /*1130*/  YIELD ;  /* 0x0000000000007946 */ /* 0x000fea0003800000 */
[----:B------:R-:W-:Y:S01]  /*1140*/  ULDC.64 UR4, c[0x0][0xa28] ;  /* 0x00028a0000047ab9 */ /* 0x000fe20000000a00 */
[----:B0-2345:R-:W0:Y:S01]  /*1150*/  LDC.64 R4, c[0x0][0xa08] ;  /* 0x00028200ff047b82 */ /* 0x03de220000000a00 */
[----:B------:R-:W-:Y:S01]  /*1160*/  ISETP.NE.U32.AND P1, PT, RZ, UR4, PT ;  /* 0x00000004ff007c0c */ /* 0x000fe2000bf25070 */
[----:B------:R-:W-:Y:S01]  /*1170*/  IMAD.MOV.U32 R11, RZ, RZ, RZ ;  /* 0x000000ffff0b7224 */ /* 0x000fe200078e00ff */
[----:B------:R-:W-:Y:S02]  /*1180*/  MOV R25, RZ ;  /* 0x000000ff00197202 */ /* 0x000fe40000000f00 */
[----:B------:R-:W-:Y:S01]  /*1190*/  ISETP.NE.AND.EX P1, PT, RZ, UR5, PT, P1 ;  /* 0x00000005ff007c0c */ /* 0x000fe2000bf25310 */
[----:B------:R-:W-:-:S02]  /*11a0*/  ULDC.64 UR4, c[0x0][0xa18] ;  /* 0x0002860000047ab9 */ /* 0x000fc40000000a00 */
[----:B------:R-:W-:-:S04]  /*11b0*/  ISETP.NE.U32.AND P2, PT, RZ, UR4, PT ;  /* 0x00000004ff007c0c */ /* 0x000fc8000bf45070 */
[----:B------:R-:W-:Y:S01]  /*11c0*/  ISETP.NE.AND.EX P2, PT, RZ, UR5, PT, P2 ;  /* 0x00000005ff007c0c */ /* 0x000fe2000bf45320 */
[----:B------:R-:W-:Y:S02]  /*11d0*/  ULDC.64 UR4, c[0x0][0xa08] ;  /* 0x0002820000047ab9 */ /* 0x000fe40000000a00 */
[----:B------:R-:W-:-:S03]  /*11e0*/  ISETP.NE.U32.AND P0, PT, RZ, UR4, PT ;  /* 0x00000004ff007c0c */ /* 0x000fc6000bf05070 */
[----:B------:R-:W1:Y:S01]  /*11f0*/  @P1 LDC.64 R2, c[0x0][0xa28] ;  /* 0x00028a00ff021b82 */ /* 0x000e620000000a00 */
[----:B------:R-:W-:Y:S01]  /*1200*/  ISETP.NE.AND.EX P0, PT, RZ, UR5, PT, P0 ;  /* 0x00000005ff007c0c */ /* 0x000fe2000bf05300 */
[----:B0-----:R-:W-:-:S06]  /*1210*/  IMAD.WIDE R8, R207, 0x4, R4 ;  /* 0x00000004cf087825 */ /* 0x001fcc00078e0204 */
[----:B------:R-:W0:Y:S01]  /*1220*/  @P2 LDC.64 R6, c[0x0][0xa18] ;  /* 0x00028600ff062b82 */ /* 0x000e220000000a00 */
[----:B------:R-:W-:Y:S02]  /*1230*/  ULDC UR4, c[0x0][0x288] ;  /* 0x0000a20000047ab9 */ /* 0x000fe40000000800 */
[----:B------:R-:W-:Y:S01]  /*1240*/  IMAD.U32 R198, RZ, RZ, UR4 ;  /* 0x00000004ffc67e24 */ /* 0x000fe2000f8e00ff */
[----:B------:R-:W-:Y:S02]  /*1250*/  ULDC.64 UR4, c[0x0][0x3f8] ;  /* 0x0000fe0000047ab9 */ /* 0x000fe40000000a00 */
[----:B------:R2:W5:Y:S01]  /*1260*/  @P0 LDG.E R25, desc[UR46][R8.64] ;  /* 0x0000002e08190981 */ /* 0x000562000c1e1900 */
[----:B-1----:R-:W-:-:S05]  /*1270*/  @P1 IMAD.WIDE R2, R207, 0x4, R2 ;  /* 0x00000004cf021825 */ /* 0x002fca00078e0202 */
[----:B------:R2:W5:Y:S01]  /*1280*/  @P1 LDG.E R11, desc[UR46][R2.64] ;  /* 0x0000002e020b1981 */ /* 0x000562000c1e1900 */
[----:B0-----:R-:W-:-:S05]  /*1290*/  @P2 IMAD.WIDE R4, R207, 0x4, R6 ;  /* 0x00000004cf042825 */ /* 0x001fca00078e0206 */
        /* <DEDUP_REMOVED lines=10> */
[----:B--2---:R-:W-:Y:S06]  /*1340*/  @P2 BRA `(.L_x_1211) ;  /* 0x0000000000242947 */ /* 0x004fec0003800000 */
        /* <DEDUP_REMOVED lines=9> */
.L_x_1211:
[----:B------:R-:W-:Y:S01]  /*13e0*/  ULDC.64 UR4, c[0x0][0xa20] ;  /* 0x0002880000047ab9 */ /* 0x000fe20000000a00 */
[----:B------:R-:W-:Y:S01]  /*13f0*/  IMAD.MOV.U32 R220, RZ, RZ, R205 ;  /* 0x000000ffffdc7224 */ /* 0x000fe200078e00cd */
[----:B------:R-:W-:Y:S01]  /*1400*/  ISETP.NE.U32.AND P1, PT, RZ, UR4, PT ;  /* 0x00000004ff007c0c */ /* 0x000fe2000bf25070 */
[----:B------:R-:W-:Y:S02]  /*1410*/  IMAD.MOV.U32 R217, RZ, RZ, R206 ;  /* 0x000000ffffd97224 */ /* 0x000fe400078e00ce */
[----:B------:R-:W-:Y:S01]  /*1420*/  IMAD.MOV.U32 R219, RZ, RZ, R207 ;  /* 0x000000ffffdb7224 */ /* 0x000fe200078e00cf */
[----:B------:R-:W-:-:S13]  /*1430*/  ISETP.NE.AND.EX P1, PT, RZ, UR5, PT, P1 ;  /* 0x00000005ff007c0c */ /* 0x000fda000bf25310 */
[----:B------:R-:W-:Y:S05]  /*1440*/  @!P1 BRA `(.L_x_1212) ;  /* 0x0000000000109947 */ /* 0x000fea0003800000 */
[----:B------:R-:W0:Y:S02]  /*1450*/  LDC.64 R2, c[0x0][0xa20] ;  /* 0x00028800ff027b82 */ /* 0x000e240000000a00 */
[----:B0-----:R-:W-:-:S05]  /*1460*/  IMAD.WIDE R2, R207, 0x4, R2 ;  /* 0x00000004cf027825 */ /* 0x001fca00078e0202 */
[----:B------:R0:W5:Y:S01]  /*1470*/  LDG.E R24, desc[UR46][R2.64] ;  /* 0x0000002e02187981 */ /* 0x000162000c1e1900 */
[----:B------:R-:W-:Y:S05]  /*1480*/  BRA `(.L_x_1213) ;  /* 0x0000000000107947 */ /* 0x000fea0003800000 */
.L_x_1212:
[----:B------:R-:W-:Y:S05]  /*1490*/  @!P0 BRA `(.L_x_1213) ;  /* 0x00000000000c8947 */ /* 0x000fea0003800000 */
[----:B------:R-:W2:Y:S04]  /*14a0*/  LDG.E R3, desc[UR46][R8.64] ;  /* 0x0000002e08037981 */ /* 0x000ea8000c1e1900 */
[----:B------:R-:W2:Y:S02]  /*14b0*/  LDG.E R24, desc[UR46][R8.64+0x4] ;  /* 0x0000042e08187981 */ /* 0x000ea4000c1e1900 */
[----:B--2---:R-:W-:-:S07]  /*14c0*/  IMAD.IADD R24, R24, 0x1, -R3 ;  /* 0x0000000118187824 */ /* 0x004fce00078e0a03 */
.L_x_1213:
[----:B------:R-:W-:Y:S01]  /*14d0*/  ULDC.64 UR4, c[0x0][0xa10] ;  /* 0x0002840000047ab9 */ /* 0x000fe20000000a00 */
[----:B------:R-:W1:Y:S01]  /*14e0*/  LDC.64 R8, c[0x0][0x9e0] ;  /* 0x00027800ff087b82 */ /* 0x000e620000000a00 */
[----:B------:R-:W-:-:S04]  /*14f0*/  ISETP.NE.U32.AND P0, PT, RZ, UR4, PT ;  /* 0x00000004ff007c0c */ /* 0x000fc8000bf05070 */
[----:B------:R-:W-:Y:S01]  /*1500*/  ISETP.NE.AND.EX P0, PT, RZ, UR5, PT, P0 ;  /* 0x00000005ff007c0c */ /* 0x000fe2000bf05300 */
[----:B------:R-:W-:Y:S02]  /*1510*/  ULDC.64 UR4, c[0x0][0xa30] ;  /* 0x00028c0000047ab9 */ /* 0x000fe40000000a00 */
[----:B------:R-:W-:-:S04]  /*1520*/  ISETP.NE.U32.AND P1, PT, RZ, UR4, PT ;  /* 0x00000004ff007c0c */ /* 0x000fc8000bf25070 */
[----:B------:R-:W-:-:S06]  /*1530*/  ISETP.NE.AND.EX P1, PT, RZ, UR5, PT, P1 ;  /* 0x00000005ff007c0c */ /* 0x000fcc000bf25310 */
[----:B0-----:R-:W0:Y:S08]  /*1540*/  @P0 LDC.64 R2, c[0x0][0xa10] ;  /* 0x00028400ff020b82 */ /* 0x001e300000000a00 */
[----:B------:R-:W2:Y:S01]  /*1550*/  @P1 LDC.64 R4, c[0x0][0xa30] ;  /* 0x00028c00ff041b82 */ /* 0x000ea20000000a00 */
[----:B0-----:R-:W-:-:S05]  /*1560*/  @P0 IMAD.WIDE R2, R207, 0x4, R2 ;  /* 0x00000004cf020825 */ /* 0x001fca00078e0202 */
[----:B------:R-:W3:Y:S04]  /*1570*/  @P0 LDG.E R0, desc[UR46][R2.64] ;  /* 0x0000002e02000981 */ /* 0x000ee8000c1e1900 */
[----:B------:R-:W3:Y:S01]  /*1580*/  @P0 LDG.E R7, desc[UR46][R2.64+0x4] ;  /* 0x0000042e02070981 */ /* 0x000ee2000c1e1900 */
[----:B-----5:R-:W-:Y:S01]  /*1590*/  MOV R27, R24 ;  /* 0x00000018001b7202 */ /* 0x020fe20000000f00 */
[----:B--2---:R-:W-:-:S04]  /*15a0*/  @P1 IMAD.WIDE R4, R207, 0x4, R4 ;  /* 0x00000004cf041825 */ /* 0x004fc800078e0204 */
[----:B------:R-:W-:Y:S01]  /*15b0*/  IMAD.IADD R11, R24, 0x1, -R11 ;  /* 0x00000001180b7824 */ /* 0x000fe200078e0a0b */
[----:B------:R0:W5:Y:S01]  /*15c0*/  @P1 LDG.E R27, desc[UR46][R4.64] ;  /* 0x0000002e041b1981 */ /* 0x000162000c1e1900 */
[----:B-1----:R-:W-:Y:S02]  /*15d0*/  ISETP.GE.AND P1, PT, R9, 0x1, PT ;  /* 0x000000010900780c */ /* 0x002fe40003f26270 */
[----:B------:R-:W-:Y:S01]  /*15e0*/  LEA R6, R205, 0x80, 0x7 ;  /* 0x00000080cd067811 */ /* 0x000fe200078e38ff */
[----:B---3--:R-:W-:-:S04]  /*15f0*/  @P0 IMAD.IADD R48, R7, 0x1, -R0 ;  /* 0x0000000107300824 */ /* 0x008fc800078e0a00 */
[----:B------:R-:W-:-:S04]  /*1600*/  IMAD.IADD R197, R11, 0x1, R48 ;  /* 0x000000010bc57824 */ /* 0x000fc800078e0230 */
[C---:B------:R-:W-:Y:S01]  /*1610*/  VIADD R0, R197.reuse, 0x3f ;  /* 0x0000003fc5007836 */ /* 0x040fe20000000000 */
[----:B------:R-:W-:-:S04]  /*1620*/  IADD3 R3, R197, R6, -R198 ;  /* 0x00000006c5037210 */ /* 0x000fc80007ffe8c6 */
[----:B------:R-:W-:-:S04]  /*1630*/  SHF.R.S32.HI R7, RZ, 0x1f, R0 ;  /* 0x0000001fff077819 */ /* 0x000fc80000011400 */
[----:B------:R-:W-:Y:S01]  /*1640*/  LEA.HI R7, R7, R0, RZ, 0x6 ;  /* 0x0000000007077211 */ /* 0x000fe200078f30ff */
[----:B------:R-:W-:-:S03]  /*1650*/  IMAD.IADD R0, R3, 0x1, R8 ;  /* 0x0000000103007824 */ /* 0x000fc600078e0208 */
[----:B------:R-:W-:Y:S01]  /*1660*/  SHF.R.S32.HI R56, RZ, 0x6, R7 ;  /* 0x00000006ff387819 */ /* 0x000fe20000011407 */
[----:B0-----:R-:W-:Y:S06]  /*1670*/  @!P1 BRA `(.L_x_1214) ;  /* 0x0000000000489947 */ /* 0x001fec0003800000 */
[C---:B------:R-:W-:Y:S01]  /*1680*/  ISETP.GT.AND P0, PT, R3.reuse, RZ, PT ;  /* 0x000000ff0300720c */ /* 0x040fe20003f04270 */
[----:B------:R-:W-:Y:S01]  /*1690*/  BSSY B0, `(.L_x_1215) ;  /* 0x000000e000007945 */ /* 0x000fe20003800000 */
[----:B------:R-:W-:-:S11]  /*16a0*/  VIADD R2, R3, 0xffffffff ;  /* 0xffffffff03027836 */ /* 0x000fd60000000000 */
        /* <DEDUP_REMOVED lines=8> */
.L_x_1216:
[----:B------:R-:W-:-:S13]  /*1730*/  ISETP.NE.AND P0, PT, R9, 0x1, PT ;  /* 0x000000010900780c */ /* 0x000fda0003f05270 */
[----:B------:R-:W0:Y:S02]  /*1740*/  @P0 LDC.64 R4, c[0x0][0x9e8] ;  /* 0x00027a00ff040b82 */ /* 0x000e240000000a00 */
[----:B0-----:R-:W-:-:S05]  /*1750*/  @P0 IMAD.HI.U32 R4, R2, R4, RZ ;  /* 0x0000000402040227 */ /* 0x001fca00078e00ff */
[----:B------:R-:W-:-:S07]  /*1760*/  @P0 SHF.R.U32.HI R2, RZ, R5, R4 ;  /* 0x00000005ff020219 */ /* 0x000fce0000011604 */
.L_x_1217:
[----:B------:R-:W-:Y:S05]  /*1770*/  BSYNC B0 ;  /* 0x0000000000007941 */ /* 0x000fea0003800000 */
.L_x_1215:
[----:B------:R-:W-:-:S05]  /*1780*/  IMAD R3, R2, R9, R9 ;  /* 0x0000000902037224 */ /* 0x000fca00078e0209 */
[----:B------:R-:W-:-:S07]  /*1790*/  VIMNMX R0, R0, R3, PT ;  /* 0x0000000300007248 */ /* 0x000fce0003fe0100 */
.L_x_1214:
[----:B------:R-:W-:Y:S01]  /*17a0*/  IMAD R2, R205, 0x80, -R198 ;  /* 0x00000080cd027824 */ /* 0x000fe200078e0ac6 */
[----:B------:R-:W-:-:S04]  /*17b0*/  ULDC UR4, c[0x0][0x9dc] ;  /* 0x0002770000047ab9 */ /* 0x000fc80000000800 */
[----:B------:R-:W-:-:S05]  /*17c0*/  IADD3 R2, R197, R2, RZ ;  /* 0x00000002c5027210 */ /* 0x000fca0007ffe0ff */
[----:B------:R-:W-:Y:S01]  /*17d0*/  VIADD R3, R2, -UR4 ;  /* 0x8000000402037c36 */ /* 0x000fe20008000000 */
[----:B------:R-:W-:Y:S06]  /*17e0*/  @!P1 BRA `(.L_x_1218) ;  /* 0x0000000000449947 */ /* 0x000fec0003800000 */
[----:B------:R-:W-:Y:S01]  /*17f0*/  ISETP.GT.AND P0, PT, R2, -0x1, PT ;  /* 0xffffffff0200780c */ /* 0x000fe20003f04270 */
[----:B------:R-:W-:-:S12]  /*1800*/  BSSY B0, `(.L_x_1219) ;  /* 0x000000d000007945 */ /* 0x000fd80003800000 */
        /* <DEDUP_REMOVED lines=8> */
.L_x_1220:
[----:B------:R-:W-:-:S13]  /*1890*/  ISETP.NE.AND P0, PT, R9, 0x1, PT ;  /* 0x000000010900780c */ /* 0x000fda0003f05270 */
[----:B------:R-:W0:Y:S02]  /*18a0*/  @P0 LDC.64 R4, c[0x0][0x9e8] ;  /* 0x00027a00ff040b82 */ /* 0x000e240000000a00 */
[----:B0-----:R-:W-:-:S05]  /*18b0*/  @P0 IMAD.HI.U32 R4, R2, R4, RZ ;  /* 0x0000000402040227 */ /* 0x001fca00078e00ff */
[----:B------:R-:W-:-:S07]  /*18c0*/  @P0 SHF.R.U32.HI R2, RZ, R5, R4 ;  /* 0x00000005ff020219 */ /* 0x000fce0000011604 */
.L_x_1221:
[----:B------:R-:W-:Y:S05]  /*18d0*/  BSYNC B0 ;  /* 0x0000000000007941 */ /* 0x000fea0003800000 */
.L_x_1219:
[----:B------:R-:W-:-:S05]  /*18e0*/  IMAD R2, R2, R9, RZ ;  /* 0x0000000902027224 */ /* 0x000fca00078e02ff */
[----:B------:R-:W-:-:S07]  /*18f0*/  VIMNMX R3, R3, R2, !PT ;  /* 0x0000000203037248 */ /* 0x000fce0007fe0100 */
.L_x_1218:
[----:B------:R-:W-:Y:S01]  /*1900*/  VIADD R0, R0, 0x3f ;  /* 0x0000003f00007836 */ /* 0x000fe20000000000 */
[----:B------:R-:W-:-:S04]  /*1910*/  SHF.R.S32.HI R2, RZ, 0x1f, R3 ;  /* 0x0000001fff027819 */ /* 0x000fc80000011403 */
[----:B------:R-:W-:Y:S02]  /*1920*/  SHF.R.S32.HI R5, RZ, 0x1f, R0 ;  /* 0x0000001fff057819 */ /* 0x000fe40000011400 */
[----:B------:R-:W-:Y:S02]  /*1930*/  LEA.HI R2, R2, R3, RZ, 0x6 ;  /* 0x0000000302027211 */ /* 0x000fe400078f30ff */
[----:B------:R-:W-:Y:S02]  /*1940*/  LEA.HI R5, R5, R0, RZ, 0x6 ;  /* 0x0000000005057211 */ /* 0x000fe400078f30ff */
[----:B------:R-:W-:Y:S02]  /*1950*/  SHF.R.S32.HI R2, RZ, 0x6, R2 ;  /* 0x00000006ff027819 */ /* 0x000fe40000011402 */
[----:B------:R-:W-:Y:S02]  /*1960*/  SHF.R.S32.HI R5, RZ, 0x6, R5 ;  /* 0x00000006ff057819 */ /* 0x000fe40000011405 */
[----:B------:R-:W-:-:S02]  /*1970*/  VIMNMX R2, RZ, R2, !PT ;  /* 0x00000002ff027248 */ /* 0x000fc40007fe0100 */
[----:B------:R-:W-:-:S03]  /*1980*/  VIMNMX R5, R56, R5, PT ;  /* 0x0000000538057248 */ /* 0x000fc60003fe0100 */
[--C-:B------:R-:W-:Y:S02]  /*1990*/  IMAD R2, R2, 0x40, -R11.reuse ;  /* 0x0000004002027824 */ /* 0x100fe400078e0a0b */
[----:B------:R-:W-:-:S03]  /*19a0*/  IMAD R5, R5, 0x40, -R11 ;  /* 0x0000004005057824 */ /* 0x000fc600078e0a0b */
[----:B------:R-:W-:Y:S02]  /*19b0*/  VIMNMX R2, RZ, R2, !PT ;  /* 0x00000002ff027248 */ /* 0x000fe40007fe0100 */
[----:B------:R-:W-:Y:S02]  /*19c0*/  VIMNMX R5, R5, R48, PT ;  /* 0x0000003005057248 */ /* 0x000fe40003fe0100 */
[----:B------:R-:W-:Y:S02]  /*19d0*/  SHF.R.U32.HI R26, RZ, 0x6, R2 ;  /* 0x00000006ff1a7819 */ /* 0x000fe40000011602 */
[----:B------:R-:W-:-:S03]  /*19e0*/  ISETP.GT.AND P0, PT, R5, R2, PT ;  /* 0x000000020500720c */ /* 0x000fc60003f04270 */
[----:B------:R-:W-:-:S10]  /*19f0*/  IMAD.MOV.U32 R49, RZ, RZ, R26 ;  /* 0x000000ffff317224 */ /* 0x000fd400078e001a */
[----:B------:R-:W-:-:S05]  /*1a00*/  @P0 VIADD R0, R5, 0x3f ;  /* 0x0000003f05000836 */ /* 0x000fca0000000000 */
[----:B------:R-:W-:-:S04]  /*1a10*/  @P0 SHF.R.S32.HI R3, RZ, 0x1f, R0 ;  /* 0x0000001fff030819 */ /* 0x000fc80000011400 */
[----:B------:R-:W-:-:S04]  /*1a20*/  @P0 LEA.HI R3, R3, R0, RZ, 0x6 ;  /* 0x0000000003030211 */ /* 0x000fc800078f30ff */
[----:B------:R-:W-:Y:S02]  /*1a30*/  @P0 SHF.R.S32.HI R49, RZ, 0x6, R3 ;  /* 0x00000006ff310819 */ /* 0x000fe40000011403 */
[----:B------:R-:W-:Y:S02]  /*1a40*/  PLOP3.LUT P0, PT, PT, PT, PT, 0x80, 0x0 ;  /* 0x000000000000781c */ /* 0x000fe40003f0f070 */
[----:B------:R-:W-:-:S13]  /*1a50*/  ISETP.GT.AND P1, PT, R49, R26, PT ;  /* 0x0000001a3100720c */ /* 0x000fda0003f24270 */
[----:B------:R-:W-:Y:S05]  /*1a60*/  @!P1 BRA `(.L_x_1222) ;  /* 0x0000005400c49947 */ /* 0x000fea0003800000 */
        /* <DEDUP_REMOVED lines=19> */
[----:B-1---5:R-:W-:Y:S05]  /*1ba0*/  CALL.ABS.NOINC R2 ;  /* 0x0000000002007343 */ /* 0x022fea0003c00000 */
.L_x_1224:
[----:B------:R-:W-:Y:S05]  /*1bb0*/  BSYNC B6 ;  /* 0x0000000000067941 */ /* 0x000fea0003800000 */
.L_x_1223:
[----:B------:R-:W-:Y:S01]  /*1bc0*/  VIADD R0, R16, 0x10000 ;  /* 0x0001000010007836 */ /* 0x000fe20000000000 */
[----:B------:R-:W-:Y:S04]  /*1bd0*/  BSSY B6, `(.L_x_1225) ;  /* 0x0000013000067945 */ /* 0x000fe80003800000 */
[----:B------:R-:W-:-:S13]  /*1be0*/  LOP3.LUT P0, RZ, R0, 0x3ff, RZ, 0xc0, !PT ;  /* 0x000003ff00ff7812 */ /* 0x000fda000780c0ff */
[----:B------:R-:W-:Y:S05]  /*1bf0*/  @!P0 BRA `(.L_x_1226) ;  /* 0x0000000000408947 */ /* 0x000fea0003800000 */
[----:B------:R-:W-:Y:S01]  /*1c00*/  MOV R0, 0x0 ;  /* 0x0000000000007802 */ /* 0x000fe20000000f00 */
[----:B------:R-:W-:Y:S01]  /*1c10*/  ULDC.64 UR4, c[0x4][0xc0] ;  /* 0x0100300000047ab9 */ /* 0x000fe20000000a00 */
[----:B------:R-:W-:Y:S01]  /*1c20*/  ULDC.64 UR6, c[0x4][0x58] ;  /* 0x0100160000067ab9 */ /* 0x000fe20000000a00 */
[----:B------:R-:W-:Y:S01]  /*1c30*/  MOV R4, UR4 ;  /* 0x0000000400047c02 */ /* 0x000fe20008000f00 */
        /* <DEDUP_REMOVED lines=12> */
.L_x_1226:
[----:B------:R-:W-:Y:S05]  /*1d00*/  BSYNC B6 ;  /* 0x0000000000067941 */ /* 0x000fea0003800000 */
.L_x_1225:
[----:B------:R-:W-:Y:S01]  /*1d10*/  ULDC.64 UR4, c[0x0][0x9f8] ;  /* 0x00027e0000047ab9 */ /* 0x000fe20000000a00 */
[----:B------:R-:W-:Y:S01]  /*1d20*/  MOV R4, R207 ;  /* 0x000000cf00047202 */ /* 0x000fe20000000f00 */
[----:B------:R-:W0:Y:S01]  /*1d30*/  LDC R0, c[0x0][0x428] ;  /* 0x00010a00ff007b82 */ /* 0x000e220000000800 */
[----:B------:R-:W-:-:S07]  /*1d40*/  ISETP.NE.U32.AND P0, PT, RZ, UR4, PT ;  /* 0x00000004ff007c0c */ /* 0x000fce000bf05070 */
[----:B------:R-:W1:Y:S01]  /*1d50*/  LDC.64 R66, c[0x0][0x2f0] ;  /* 0x0000bc00ff427b82 */ /* 0x000e620000000a00 */
[----:B------:R-:W-:Y:S01]  /*1d60*/  ISETP.NE.AND.EX P0, PT, RZ, UR5, PT, P0 ;  /* 0x00000005ff007c0c */ /* 0x000fe2000bf05300 */
[----:B------:R-:W2:Y:S01]  /*1d70*/  S2R R21, SR_TID.X ;  /* 0x0000000000157919 */ /* 0x000ea20000002100 */
[----:B------:R-:W-:Y:S01]  /*1d80*/  IMAD.IADD R47, R25, 0x1, R24 ;  /* 0x00000001192f7824 */ /* 0x000fe200078e0218 */
[----:B------:R-:W-:Y:S01]  /*1d90*/  ULDC.64 UR6, c[0x0][0xa08] ;  /* 0x0002820000067ab9 */ /* 0x000fe20000000a00 */
[----:B------:R-:W-:-:S03]  /*1da0*/  ULDC.64 UR4, c[0x0][0x2f8] ;  /* 0x0000be0000047ab9 */ /* 0x000fc60000000a00 */
[----:B------:R-:W3:Y:S08]  /*1db0*/  LDC.64 R70, c[0x0][0x3e8] ;  /* 0x0000fa00ff467b82 */ /* 0x000ef00000000a00 */
[----:B------:R-:W4:Y:S08]  /*1dc0*/  @P0 LDC.64 R2, c[0x0][0x9f8] ;  /* 0x00027e00ff020b82 */ /* 0x000f300000000a00 */
[----:B------:R-:W3:Y:S08]  /*1dd0*/  LDC R13, c[0x0][0x3d4] ;  /* 0x0000f500ff0d7b82 */ /* 0x000ef00000000800 */
[----:B------:R-:W3:Y:S01]  /*1de0*/  LDC.64 R74, c[0x0][0x3d8] ;  /* 0x0000f600ff4a7b82 */ /* 0x000ee20000000a00 */
[----:B----4-:R-:W-:-:S05]  /*1df0*/  @P0 IMAD.WIDE R2, R207, 0x4, R2 ;  /* 0x00000004cf020825 */ /* 0x010fca00078e0202 */
[----:B------:R4:W3:Y:S01]  /*1e00*/  @P0 LDG.E R4, desc[UR46][R2.64] ;  /* 0x0000002e02040981 */ /* 0x0008e2000c1e1900 */
[----:B0-----:R-:W-:Y:S01]  /*1e10*/  ISETP.NE.AND P0, PT, R0, 0x1, PT ;  /* 0x000000010000780c */ /* 0x001fe20003f05270 */
[-C--:B-1----:R-:W-:Y:S01]  /*1e20*/  IMAD.WIDE.U32 R60, R18, R66.reuse, R192 ;  /* 0x00000042123c7225 */ /* 0x082fe200078e00c0 */
[----:B------:R-:W-:Y:S02]  /*1e30*/  SHF.R.S32.HI R15, RZ, 0x1f, R47 ;  /* 0x0000001fff0f7819 */ /* 0x000fe4000001142f */
[----:B--2---:R-:W-:Y:S01]  /*1e40*/  SHF.R.U32.HI R28, RZ, 0x7, R21 ;  /* 0x00000007ff1c7819 */ /* 0x004fe20000011615 */
[----:B------:R-:W-:Y:S01]  /*1e50*/  VIADD R101, R192, 0x80 ;  /* 0x00000080c0657836 */ /* 0x000fe20000000000 */
[----:B------:R-:W-:Y:S01]  /*1e60*/  IADD3 R46, P1, R18, R47, RZ ;  /* 0x0000002f122e7210 */ /* 0x000fe20007f3e0ff */
[-C--:B------:R-:W-:Y:S01]  /*1e70*/  IMAD R6, R15, R66.reuse, RZ ;  /* 0x000000420f067224 */ /* 0x080fe200078e02ff */
[----:B------:R-:W-:Y:S01]  /*1e80*/  ISETP.NE.AND P6, PT, R28, 0x1, PT ;  /* 0x000000011c00780c */ /* 0x000fe20003fc5270 */
[----:B----4-:R-:W-:Y:S01]  /*1e90*/  IMAD.WIDE.U32 R2, R47, R66, RZ ;  /* 0x000000422f027225 */ /* 0x010fe200078e00ff */
[----:B------:R-:W-:-:S02]  /*1ea0*/  SHF.L.U64.HI R63, R66, 0x5, R67 ;  /* 0x00000005423f7819 */ /* 0x000fc40000010243 */
[----:B---3--:R-:W-:Y:S01]  /*1eb0*/  SHF.L.U64.HI R68, R70, 0x6, R71 ;  /* 0x0000000646447819 */ /* 0x008fe20000010247 */
[----:B------:R-:W0:Y:S01]  /*1ec0*/  @P0 LDC R5, c[0x0][0x42c] ;  /* 0x00010b00ff050b82 */ /* 0x000e220000000800 */
[----:B------:R-:W-:Y:S01]  /*1ed0*/  IMAD.SHL.U32 R65, R66, 0x40, RZ ;  /* 0x0000004042417824 */ /* 0x000fe200078e00ff */
[----:B------:R-:W-:Y:S01]  /*1ee0*/  SHF.L.U64.HI R72, R74, 0x6, R75 ;  /* 0x000000064a487819 */ /* 0x000fe2000001024b */
[----:B------:R-:W-:Y:S02]  /*1ef0*/  IMAD.SHL.U32 R69, R70, 0x20, RZ ;  /* 0x0000002046457824 */ /* 0x000fe400078e00ff */
[----:B------:R-:W-:Y:S02]  /*1f00*/  IMAD.SHL.U32 R73, R74, 0x20, RZ ;  /* 0x000000204a497824 */ /* 0x000fe400078e00ff */
[----:B------:R-:W-:Y:S01]  /*1f10*/  IMAD.SHL.U32 R76, R13, 0x2, RZ ;  /* 0x000000020d4c7824 */ /* 0x000fe200078e00ff */
[----:B------:R-:W1:Y:S01]  /*1f20*/  @P0 LDC R7, c[0x0][0x430] ;  /* 0x00010c00ff070b82 */ /* 0x000e620000000800 */
[----:B0-----:R-:W-:-:S04]  /*1f30*/  @P0 IMAD.HI.U32 R0, R206, R5, RZ ;  /* 0x00000005ce000227 */ /* 0x001fc800078e00ff */
[----:B------:R-:W-:Y:S01]  /*1f40*/  IMAD.MOV.U32 R5, RZ, RZ, R206 ;  /* 0x000000ffff057224 */ /* 0x000fe200078e00ce */
[----:B-1----:R-:W-:Y:S01]  /*1f50*/  @P0 SHF.R.U32.HI R5, RZ, R7, R0 ;  /* 0x00000007ff050219 */ /* 0x002fe20000011600 */
[----:B------:R-:W-:Y:S01]  /*1f60*/  IMAD R7, R47, R67, R6 ;  /* 0x000000432f077224 */ /* 0x000fe200078e0206 */
[----:B------:R-:W-:Y:S01]  /*1f70*/  ISETP.NE.U32.AND P0, PT, RZ, UR6, PT ;  /* 0x00000006ff007c0c */ /* 0x000fe2000bf05070 */
[----:B------:R-:W-:Y:S01]  /*1f80*/  IMAD.X R47, R19, 0x1, R15, P1 ;  /* 0x00000001132f7824 */ /* 0x000fe200008e060f */
[----:B------:R-:W-:Y:S01]  /*1f90*/  SHF.R.S32.HI R8, RZ, 0x1f, R5 ;  /* 0x0000001fff087819 */ /* 0x000fe20000011405 */
[----:B------:R-:W-:Y:S01]  /*1fa0*/  IMAD.IADD R3, R3, 0x1, R7 ;  /* 0x0000000103037824 */ /* 0x000fe200078e0207 */
[----:B------:R-:W-:-:S03]  /*1fb0*/  ISETP.NE.AND.EX P0, PT, RZ, UR7, PT, P0 ;  /* 0x00000007ff007c0c */ /* 0x000fc6000bf05300 */
[----:B------:R-:W-:Y:S02]  /*1fc0*/  IMAD R6, R8, UR4, RZ ;  /* 0x0000000408067c24 */ /* 0x000fe4000f8e02ff */
[----:B------:R-:W-:-:S04]  /*1fd0*/  IMAD.WIDE.U32 R2, R5, UR4, R2 ;  /* 0x0000000405027c25 */ /* 0x000fc8000f8e0002 */
[----:B------:R-:W-:Y:S01]  /*1fe0*/  IMAD R7, R5, UR5, R6 ;  /* 0x0000000505077c24 */ /* 0x000fe2000f8e0206 */
[----:B------:R-:W-:Y:S01]  /*1ff0*/  ULDC.64 UR4, c[0x0][0x300] ;  /* 0x0000c00000047ab9 */ /* 0x000fe20000000a00 */
[----:B------:R-:W-:Y:S02]  /*2000*/  IMAD R6, R19, R70, RZ ;  /* 0x0000004613067224 */ /* 0x000fe400078e02ff */
[----:B------:R-:W-:Y:S01]  /*2010*/  IMAD.IADD R3, R3, 0x1, R7 ;  /* 0x0000000103037824 */ /* 0x000fe200078e0207 */
[----:B------:R-:W-:Y:S02]  /*2020*/  SHF.R.S32.HI R0, RZ, 0x1f, R4 ;  /* 0x0000001fff007819 */ /* 0x000fe40000011404 */
[----:B------:R-:W-:Y:S02]  /*2030*/  SEL R25, R4, RZ, !P0 ;  /* 0x000000ff04197207 */ /* 0x000fe40004000000 */
[----:B------:R-:W-:-:S03]  /*2040*/  SEL R10, R0, RZ, !P0 ;  /* 0x000000ff000a7207 */ /* 0x000fc60004000000 */
[----:B------:R-:W-:-:S04]  /*2050*/  IMAD.WIDE.U32 R40, R25, UR4, R2 ;  /* 0x0000000419287c25 */ /* 0x000fc8000f8e0002 */
[----:B------:R-:W-:Y:S01]  /*2060*/  IMAD R0, R10, UR4, RZ ;  /* 0x000000040a007c24 */ /* 0x000fe2000f8e02ff */
[----:B------:R-:W-:-:S03]  /*2070*/  IADD3 R57, P0, R40, R60, RZ ;  /* 0x0000003c28397210 */ /* 0x000fc60007f1e0ff */
[----:B------:R-:W-:Y:S01]  /*2080*/  IMAD R7, R25, UR5, R0 ;  /* 0x0000000519077c24 */ /* 0x000fe2000f8e0200 */
[----:B------:R-:W-:Y:S05]  /*2090*/  @!P6 WARPSYNC.ALL ;  /* 0x000000000000e948 */ /* 0x000fea0003800000 */
[----:B------:R-:W-:Y:S01]  /*20a0*/  ULDC.64 UR4, c[0x0][0x320] ;  /* 0x0000c80000047ab9 */ /* 0x000fe20000000a00 */
[----:B------:R-:W-:Y:S02]  /*20b0*/  IMAD R0, R19, R66, RZ ;  /* 0x0000004213007224 */ /* 0x000fe400078e02ff */
[----:B------:R-:W-:Y:S02]  /*20c0*/  IMAD R2, R8, UR4, RZ ;  /* 0x0000000408027c24 */ /* 0x000fe4000f8e02ff */
[----:B------:R-:W-:-:S02]  /*20d0*/  IMAD R3, R18, R67, R0 ;  /* 0x0000004312037224 */ /* 0x000fc400078e0200 */
[----:B------:R-:W-:Y:S02]  /*20e0*/  IMAD R9, R5, UR5, R2 ;  /* 0x0000000505097c24 */ /* 0x000fe4000f8e0202 */
[----:B------:R-:W-:Y:S02]  /*20f0*/  IMAD.IADD R0, R41, 0x1, R7 ;  /* 0x0000000129007824 */ /* 0x000fe400078e0207 */
[----:B------:R-:W-:Y:S01]  /*2100*/  IMAD.WIDE.U32 R4, R5, UR4, R192 ;  /* 0x0000000405047c25 */ /* 0x000fe2000f8e00c0 */
[----:B------:R-:W-:Y:S02]  /*2110*/  ULDC.64 UR4, c[0x0][0x328] ;  /* 0x0000ca0000047ab9 */ /* 0x000fe40000000a00 */
[----:B------:R-:W-:Y:S01]  /*2120*/  IADD3.X R60, R0, R61, R3, P0, !PT ;  /* 0x0000003d003c7210 */ /* 0x000fe200007fe403 */
[----:B------:R-:W-:Y:S01]  /*2130*/  IMAD.IADD R5, R5, 0x1, R9 ;  /* 0x0000000105057824 */ /* 0x000fe200078e0209 */
[----:B------:R-:W-:Y:S01]  /*2140*/  @!P6 BAR.SYNC.DEFER_BLOCKING 0x9, 0x100 ;  /* 0x024400000000eb1d */ /* 0x000fe20000010000 */
[----:B------:R-:W-:Y:S01]  /*2150*/  IMAD.WIDE.U32 R2, R18, R70, R22 ;  /* 0x0000004612027225 */ /* 0x000fe200078e0016 */
[----:B------:R-:W-:-:S02]  /*2160*/  ISETP.GE.AND P0, PT, R192, R13, PT ;  /* 0x0000000dc000720c */ /* 0x000fc40003f06270 */
[----:B------:R-:W-:Y:S01]  /*2170*/  SHF.L.U64.HI R61, R66, 0x6, R67 ;  /* 0x00000006423d7819 */ /* 0x000fe20000010243 */
[----:B------:R-:W-:Y:S01]  /*2180*/  IMAD R9, R18, R71, R6 ;  /* 0x0000004712097224 */ /* 0x000fe200078e0206 */
[----:B------:R-:W-:Y:S01]  /*2190*/  SHF.L.U64.HI R67, R70, 0x5, R71 ;  /* 0x0000000546437819 */ /* 0x000fe20000010247 */
[----:B------:R-:W-:Y:S02]  /*21a0*/  IMAD R8, R10, UR4, RZ ;  /* 0x000000040a087c24 */ /* 0x000fe4000f8e02ff */
[----:B------:R-:W-:Y:S01]  /*21b0*/  IMAD.IADD R21, R3, 0x1, R9 ;  /* 0x0000000103157824 */ /* 0x000fe200078e0209 */
[----:B------:R-:W-:Y:S01]  /*21c0*/  SEL R3, R13, RZ, P0 ;  /* 0x000000ff0d037207 */ /* 0x000fe20000000000 */
[----:B------:R-:W-:-:S04]  /*21d0*/  IMAD.WIDE.U32 R6, R18, R70, R192 ;  /* 0x0000004612067225 */ /* 0x000fc800078e00c0 */
[----:B------:R-:W-:Y:S01]  /*21e0*/  IMAD R83, R25, UR5, R8 ;  /* 0x0000000519537c24 */ /* 0x000fe2000f8e0208 */
[----:B------:R-:W-:Y:S01]  /*21f0*/  IADD3 R8, R192, R3, RZ ;  /* 0x00000003c0087210 */ /* 0x000fe20007ffe0ff */
[----:B------:R-:W-:Y:S02]  /*2200*/  IMAD.IADD R7, R9, 0x1, R7 ;  /* 0x0000000109077824 */ /* 0x000fe400078e0207 */
[----:B------:R-:W-:Y:S01]  /*2210*/  IMAD.WIDE.U32 R24, R25, UR4, R4 ;  /* 0x0000000419187c25 */ /* 0x000fe2000f8e0004 */
[----:B------:R-:W-:Y:S01]  /*2220*/  SHF.R.S32.HI R9, RZ, 0x1f, R8 ;  /* 0x0000001fff097819 */ /* 0x000fe20000011408 */
[----:B------:R-:W-:Y:S02]  /*2230*/  ULDC UR4, c[0x0][0x2e4] ;  /* 0x0000b90000047ab9 */ /* 0x000fe40000000800 */
[----:B------:R-:W-:Y:S01]  /*2240*/  IMAD R4, R19, R74, RZ ;  /* 0x0000004a13047224 */ /* 0x000fe200078e02ff */
[CC--:B------:R-:W-:Y:S01]  /*2250*/  LEA.HI R10, R9.reuse, R8.reuse, RZ, 0x7 ;  /* 0x00000008090a7211 */ /* 0x0c0fe200078f38ff */
[----:B------:R-:W-:Y:S01]  /*2260*/  IMAD.MOV.U32 R20, RZ, RZ, R2 ;  /* 0x000000ffff147224 */ /* 0x000fe200078e0002 */
[----:B------:R-:W-:Y:S01]  /*2270*/  LEA.HI R8, R9, R8, RZ, 0x4 ;  /* 0x0000000809087211 */ /* 0x000fe200078f20ff */
[----:B------:R-:W-:Y:S01]  /*2280*/  IMAD.WIDE.U32 R2, R18, R74, R22 ;  /* 0x0000004a12027225 */ /* 0x000fe200078e0016 */
[----:B------:R-:W-:-:S02]  /*2290*/  ISETP.GE.AND P1, PT, R192, UR4, PT ;  /* 0x00000004c0007c0c */ /* 0x000fc4000bf26270 */
[----:B------:R-:W-:Y:S01]  /*22a0*/  LOP3.LUT R9, R208, 0x70, R8, 0xf8, !PT ;  /* 0x00000070d0097812 */ /* 0x000fe200078ef808 */
[----:B------:R-:W-:Y:S01]  /*22b0*/  IMAD R11, R18, R75, R4 ;  /* 0x0000004b120b7224 */ /* 0x000fe200078e0204 */
[----:B------:R-:W-:Y:S01]  /*22c0*/  LOP3.LUT R77, R8, 0xfffffff0, RZ, 0xc0, !PT ;  /* 0xfffffff0084d7812 */ /* 0x000fe200078ec0ff */
[----:B------:R-:W-:Y:S01]  /*22d0*/  IMAD.WIDE.U32 R4, R18, R74, R192 ;  /* 0x0000004a12047225 */ /* 0x000fe200078e00c0 */
[----:B------:R-:W-:Y:S02]  /*22e0*/  LOP3.LUT R9, R9, R210, RZ, 0x3c, !PT ;  /* 0x000000d209097212 */ /* 0x000fe400078e3cff */
[----:B------:R-:W-:Y:S01]  /*22f0*/  ISETP.GE.AND P2, PT, R101, UR4, PT ;  /* 0x0000000465007c0c */ /* 0x000fe2000bf46270 */
[----:B------:R-:W-:Y:S01]  /*2300*/  IMAD.IADD R43, R3, 0x1, R11 ;  /* 0x00000001032b7824 */ /* 0x000fe200078e020b */
[--C-:B------:R-:W-:Y:S01]  /*2310*/  LOP3.LUT R3, R209, 0x70, R8.reuse, 0xf8, !PT ;  /* 0x00000070d1037812 */ /* 0x100fe200078ef808 */
[----:B------:R-:W-:Y:S01]  /*2320*/  IMAD.SHL.U32 R10, R10, 0x40, RZ ;  /* 0x000000400a0a7824 */ /* 0x000fe200078e00ff */
[----:B------:R-:W-:Y:S01]  /*2330*/  SHF.R.S32.HI R79, RZ, 0x4, R8 ;  /* 0x00000004ff4f7819 */ /* 0x000fe20000011408 */
[----:B------:R-:W-:Y:S01]  /*2340*/  IMAD.IADD R5, R11, 0x1, R5 ;  /* 0x000000010b057824 */ /* 0x000fe200078e0205 */
[----:B-----5:R-:W-:Y:S01]  /*2350*/  SHF.R.S32.HI R11, RZ, 0x1f, R27 ;  /* 0x0000001fff0b7819 */ /* 0x020fe2000001141b */
[----:B------:R-:W-:Y:S01]  /*2360*/  IMAD.MOV.U32 R42, RZ, RZ, R2 ;  /* 0x000000ffff2a7224 */ /* 0x000fe200078e0002 */
[----:B------:R-:W-:Y:S01]  /*2370*/  LOP3.LUT R10, R10, 0xffffe000, RZ, 0xc0, !PT ;  /* 0xffffe0000a0a7812 */ /* 0x000fe200078ec0ff */
[----:B------:R-:W-:Y:S01]  /*2380*/  IMAD.WIDE.U32 R20, R27, R70, R20 ;  /* 0x000000461b147225 */ /* 0x000fe200078e0014 */
[----:B------:R-:W-:-:S02]  /*2390*/  LOP3.LUT R3, R3, R212, RZ, 0x3c, !PT ;  /* 0x000000d403037212 */ /* 0x000fc400078e3cff */
[----:B------:R-:W-:Y:S01]  /*23a0*/  IADD3 R64, R9, R10, R211 ;  /* 0x0000000a09407210 */ /* 0x000fe20007ffe0d3 */
[----:B------:R-:W-:Y:S01]  /*23b0*/  IMAD R2, R11, R70, RZ ;  /* 0x000000460b027224 */ /* 0x000fe200078e02ff */
[----:B------:R-:W-:Y:S01]  /*23c0*/  IADD3 R62, R3, R10, R213 ;  /* 0x0000000a033e7210 */ /* 0x000fe20007ffe0d5 */
[----:B------:R-:W-:Y:S01]  /*23d0*/  IMAD R10, R11, R74, RZ ;  /* 0x0000004a0b0a7224 */ /* 0x000fe200078e02ff */
[----:B------:R-:W-:Y:S01]  /*23e0*/  SHF.R.S32.HI R81, RZ, 0x1f, R77 ;  /* 0x0000001fff517819 */ /* 0x000fe2000001144d */
[C---:B------:R-:W-:Y:S01]  /*23f0*/  IMAD R9, R27.reuse, R71, R2 ;  /* 0x000000471b097224 */ /* 0x040fe200078e0202 */
[----:B------:R-:W-:Y:S01]  /*2400*/  SHF.L.U64.HI R71, R74, 0x5, R75 ;  /* 0x000000054a477819 */ /* 0x000fe2000001024b */
[----:B------:R-:W-:Y:S01]  /*2410*/  IMAD.WIDE.U32 R2, R27, R70, R6 ;  /* 0x000000461b027225 */ /* 0x000fe200078e0006 */
[----:B------:R-:W-:-:S03]  /*2420*/  SHF.L.U32 R70, R70, 0x6, RZ ;  /* 0x0000000646467819 */ /* 0x000fc600000006ff */
[C---:B------:R-:W-:Y:S02]  /*2430*/  IMAD R7, R27.reuse, R75, R10 ;  /* 0x0000004b1b077224 */ /* 0x040fe400078e020a */
[----:B------:R-:W-:-:S04]  /*2440*/  IMAD.WIDE.U32 R42, R27, R74, R42 ;  /* 0x0000004a1b2a7225 */ /* 0x000fc800078e002a */
[----:B------:R-:W-:Y:S01]  /*2450*/  IMAD.WIDE.U32 R44, R27, R74, R4 ;  /* 0x0000004a1b2c7225 */ /* 0x000fe200078e0004 */
[----:B------:R-:W-:-:S03]  /*2460*/  IADD3 R82, R43, R7, RZ ;  /* 0x000000072b527210 */ /* 0x000fc60007ffe0ff */
[----:B------:R-:W-:Y:S02]  /*2470*/  IMAD.SHL.U32 R66, R66, 0x20, RZ ;  /* 0x0000002042427824 */ /* 0x000fe400078e00ff */
[----:B------:R-:W-:Y:S02]  /*2480*/  IMAD.SHL.U32 R74, R74, 0x40, RZ ;  /* 0x000000404a4a7824 */ /* 0x000fe400078e00ff */
[----:B------:R-:W-:Y:S02]  /*2490*/  VIADD R75, R28, 0x8 ;  /* 0x000000081c4b7836 */ /* 0x000fe40000000000 */
[----:B------:R-:W-:Y:S02]  /*24a0*/  IMAD.IADD R78, R21, 0x1, R9 ;  /* 0x00000001154e7824 */ /* 0x000fe400078e0209 */
[----:B------:R-:W-:Y:S02]  /*24b0*/  IMAD.IADD R80, R9, 0x1, R3 ;  /* 0x0000000109507824 */ /* 0x000fe400078e0203 */
[----:B------:R-:W-:-:S02]  /*24c0*/  IMAD.IADD R84, R7, 0x1, R45 ;  /* 0x0000000107547824 */ /* 0x000fc400078e022d */
[----:B------:R-:W-:-:S07]  /*24d0*/  IMAD.IADD R83, R25, 0x1, R83 ;  /* 0x0000000119537824 */ /* 0x000fce00078e0253 */
.L_x_1274:
[----:B------:R-:W0:Y:S01]  /*24e0*/  LDC.64 R50, c[0x0][0x2d8] ;  /* 0x0000b600ff327b82 */ /* 0x000e220000000a00 */
[----:B------:R-:W-:Y:S01]  /*24f0*/  VIADD R49, R49, 0xffffffff ;  /* 0xffffffff31317836 */ /* 0x000fe20000000000 */
[----:B------:R-:W-:Y:S05]  /*2500*/  YIELD ;  /* 0x0000000000007946 */ /* 0x000fea0003800000 */
[----:B--23--:R-:W-:Y:S01]  /*2510*/  SHF.R.S32.HI R11, RZ, 0x1f, R49 ;  /* 0x0000001fff0b7819 */ /* 0x00cfe20000011431 */
[----:B------:R-:W1:Y:S01]  /*2520*/  LDC R37, c[0x0][0x3d4] ;  /* 0x0000f500ff257b82 */ /* 0x000e620000000800 */
[-C--:B------:R-:W-:Y:S01]  /*2530*/  IMAD R4, R61, R49.reuse, RZ ;  /* 0x000000313d047224 */ /* 0x080fe200078e02ff */
[----:B------:R-:W-:Y:S01]  /*2540*/  BSSY B0, `(.L_x_1227) ;  /* 0x000046f000007945 */ /* 0x000fe20003800000 */
[----:B------:R-:W-:-:S04]  /*2550*/  IMAD.WIDE.U32 R54, R65, R49, RZ ;  /* 0x0000003141367225 */ /* 0x000fc800078e00ff */
[----:B------:R-:W-:Y:S01]  /*2560*/  IMAD R5, R11, R65, R4 ;  /* 0x000000410b057224 */ /* 0x000fe200078e0204 */
[----:B------:R-:W-:-:S03]  /*2570*/  IADD3 R13, P3, P4, R57, R54, R66 ;  /* 0x00000036390d7210 */ /* 0x000fc60007c7e042 */
[----:B------:R-:W-:Y:S02]  /*2580*/  IMAD.IADD R59, R55, 0x1, R5 ;  /* 0x00000001373b7824 */ /* 0x000fe400078e0205 */
[----:B------:R-:W-:-:S03]  /*2590*/  IMAD R5, R17, 0x4000, R215 ;  /* 0x0000400011057824 */ /* 0x000fc600078e02d7 */
[----:B------:R-:W-:Y:S01]  /*25a0*/  IADD3.X R4, R60, R59, R63, P3, P4 ;  /* 0x0000003b3c047210 */ /* 0x000fe20001fe843f */
[----:B------:R-:W-:Y:S01]  /*25b0*/  IMAD.IADD R86, R16, 0x1, R5 ;  /* 0x0000000110567824 */ /* 0x000fe200078e0205 */
[-C--:B0-----:R-:W-:Y:S02]  /*25c0*/  IADD3 R14, P4, P5, R54, R50.reuse, R57 ;  /* 0x00000032360e7210 */ /* 0x081fe40007d9e039 */
[----:B------:R-:W-:Y:S02]  /*25d0*/  IADD3 R12, P3, R13, R50, RZ ;  /* 0x000000320d0c7210 */ /* 0x000fe40007f7e0ff */
[----:B------:R-:W-:Y:S02]  /*25e0*/  IADD3.X R15, R59, R51, R60, P4, P5 ;  /* 0x000000333b0f7210 */ /* 0x000fe400027ea43c */
[----:B-1----:R-:W-:Y:S01]  /*25f0*/  ISETP.GE.AND P4, PT, R37, 0x1, PT ;  /* 0x000000012500780c */ /* 0x002fe20003f86270 */
[----:B------:R-:W-:Y:S01]  /*2600*/  IMAD.X R13, R4, 0x1, R51, P3 ;  /* 0x00000001040d7824 */ /* 0x000fe200018e0633 */
[----:B------:R-:W-:-:S04]  /*2610*/  ISETP.GT.AND P5, PT, R49, R26, PT ;  /* 0x0000001a3100720c */ /* 0x000fc80003fa4270 */
[----:B------:R-:W-:-:S07]  /*2620*/  P2R R102, PR, RZ, 0x20 ;  /* 0x00000020ff667803 */ /* 0x000fce0000000000 */
[----:B----4-:R-:W-:Y:S05]  /*2630*/  @!P4 BRA `(.L_x_1228) ;  /* 0x000000440014c947 */ /* 0x010fea0003800000 */
[----:B------:R-:W-:Y:S01]  /*2640*/  ULDC.U8 UR4, c[0x0][0x3f0] ;  /* 0x0000fc0000047ab9 */ /* 0x000fe20000000000 */
[-C--:B------:R-:W-:Y:S01]  /*2650*/  IMAD R5, R72, R49.reuse, RZ ;  /* 0x0000003148057224 */ /* 0x080fe200078e02ff */
[----:B------:R-:W-:Y:S01]  /*2660*/  ISETP.NE.AND P3, PT, RZ, UR4, PT ;  /* 0x00000004ff007c0c */ /* 0x000fe2000bf65270 */
[-C--:B------:R-:W-:Y:S02]  /*2670*/  IMAD R7, R68, R49.reuse, RZ ;  /* 0x0000003144077224 */ /* 0x080fe400078e02ff */
[C---:B------:R-:W-:Y:S02]  /*2680*/  IMAD R9, R11.reuse, R74, R5 ;  /* 0x0000004a0b097224 */ /* 0x040fe400078e0205 */
[----:B------:R-:W-:Y:S02]  /*2690*/  IMAD R11, R11, R70, R7 ;  /* 0x000000460b0b7224 */ /* 0x000fe400078e0207 */
[----:B------:R-:W-:Y:S02]  /*26a0*/  IMAD R87, R49, -0x40, R48 ;  /* 0xffffffc031577824 */ /* 0x000fe400078e0230 */
[----:B------:R-:W-:-:S03]  /*26b0*/  IMAD.WIDE.U32 R4, R70, R49, RZ ;  /* 0x0000003146047225 */ /* 0x000fc600078e00ff */
[----:B------:R-:W-:Y:S01]  /*26c0*/  VIMNMX R87, R87, 0x40, PT ;  /* 0x0000004057577848 */ /* 0x000fe20003fe0100 */
[----:B------:R-:W-:Y:S01]  /*26d0*/  IMAD.WIDE.U32 R6, R74, R49, RZ ;  /* 0x000000314a067225 */ /* 0x000fe200078e00ff */
[----:B------:R-:W-:-:S03]  /*26e0*/  IADD3 R85, R5, R11, RZ ;  /* 0x0000000b05557210 */ /* 0x000fc60007ffe0ff */
        /* <DEDUP_REMOVED lines=26> */
.L_x_1231:
[----:B------:R-:W-:Y:S05]  /*2890*/  BSYNC B1 ;  /* 0x0000000000017941 */ /* 0x000fea0003800000 */
.L_x_1230:
[----:B------:R-:W-:Y:S01]  /*28a0*/  ISETP.GE.AND P5, PT, R195, R87, PT ;  /* 0x00000057c300720c */ /* 0x000fe20003fa6270 */
[----:B------:R-:W-:Y:S01]  /*28b0*/  BSSY B1, `(.L_x_1232) ;  /* 0x000001b000017945 */ /* 0x000fe20003800000 */
[----:B------:R-:W-:Y:S02]  /*28c0*/  CS2R R30, SRZ ;  /* 0x00000000001e7805 */ /* 0x000fe4000001ff00 */
[----:B0-----:R-:W-:Y:S01]  /*28d0*/  CS2R R10, SRZ ;  /* 0x00000000000a7805 */ /* 0x001fe2000001ff00 */
[----:B-----5:R-:W-:Y:S01]  /*28e0*/  IMAD.MOV.U32 R36, RZ, RZ, R32 ;  /* 0x000000ffff247224 */ /* 0x020fe200078e0020 */
[----:B------:R-:W-:Y:S01]  /*28f0*/  CS2R R28, SRZ ;  /* 0x00000000001c7805 */ /* 0x000fe2000001ff00 */
[----:B------:R-:W-:-:S06]  /*2900*/  IMAD.MOV.U32 R99, RZ, RZ, R58 ;  /* 0x000000ffff637224 */ /* 0x000fcc00078e003a */
[----:B------:R-:W-:Y:S05]  /*2910*/  @P5 BRA `(.L_x_1233) ;  /* 0x0000000000505947 */ /* 0x000fea0003800000 */
        /* <DEDUP_REMOVED lines=20> */
.L_x_1233:
[----:B------:R-:W-:Y:S05]  /*2a60*/  BSYNC B1 ;  /* 0x0000000000017941 */ /* 0x000fea0003800000 */
.L_x_1232:
[----:B------:R-:W-:Y:S01]  /*2a70*/  UISETP.NE.AND UP0, UPT, UR45, 0x3, UPT ;  /* 0x000000032d00788c */ /* 0x000fe2000bf05270 */
[----:B------:R-:W-:Y:S02]  /*2a80*/  IMAD.MOV.U32 R52, RZ, RZ, R34 ;  /* 0x000000ffff347224 */ /* 0x000fe400078e0022 */
[----:B------:R-:W-:Y:S02]  /*2a90*/  IMAD.MOV.U32 R96, RZ, RZ, R54 ;  /* 0x000000ffff607224 */ /* 0x000fe400078e0036 */
[----:B-----5:R-:W-:Y:S01]  /*2aa0*/  IMAD.MOV.U32 R38, RZ, RZ, R8 ;  /* 0x000000ffff267224 */ /* 0x020fe200078e0008 */
[----:B------:R-:W-:Y:S01]  /*2ab0*/  PLOP3.LUT P3, PT, PT, PT, UP0, 0x80, 0x0 ;  /* 0x000000000000781c */ /* 0x000fe20003f6f008 */
[----:B------:R-:W-:Y:S02]  /*2ac0*/  IMAD.MOV.U32 R50, RZ, RZ, R30 ;  /* 0x000000ffff327224 */ /* 0x000fe400078e001e */
[----:B------:R-:W-:Y:S02]  /*2ad0*/  IMAD.MOV.U32 R39, RZ, RZ, R10 ;  /* 0x000000ffff277224 */ /* 0x000fe400078e000a */
[----:B------:R-:W-:-:S08]  /*2ae0*/  IMAD.MOV.U32 R51, RZ, RZ, R28 ;  /* 0x000000ffff337224 */ /* 0x000fd000078e001c */
[----:B------:R-:W-:Y:S05]  /*2af0*/  @!P3 BRA `(.L_x_1234) ;  /* 0x000000000004b947 */ /* 0x000fea0003800000 */
[----:B------:R-:W-:Y:S01]  /*2b00*/  BPT.TRAP 0x1 ;  /* 0x000000040000795c */ /* 0x000fe20000300000 */
.L_x_1234:
[----:B------:R-:W-:Y:S01]  /*2b10*/  LEA R85, R17, R16, 0x3 ;  /* 0x0000001011557211 */ /* 0x000fe200078e18ff */
[----:B------:R-:W-:Y:S01]  /*2b20*/  BSSY B1, `(.L_x_1235) ;  /* 0x0000004000017945 */ /* 0x000fe20003800000 */
[----:B------:R-:W-:-:S04]  /*2b30*/  SHF.L.U32 R88, R201, 0x1f, RZ ;  /* 0x0000001fc9587819 */ /* 0x000fc800000006ff */
[----:B------:R-:W1:Y:S02]  /*2b40*/  SYNCS.PHASECHK.TRANS64.TRYWAIT P6, [R85+URZ+0x28490], R88 ;  /* 0x02849058550075a7 */ /* 0x000e6400080c017f */
[----:B-1----:R-:W-:Y:S05]  /*2b50*/  @!P6 BRA `(.L_x_1236) ;  /* 0x0000023000c8e947 */ /* 0x002fea0003800000 */
.L_x_1602:
[----:B------:R-:W-:Y:S05]  /*2b60*/  BSYNC B1 ;  /* 0x0000000000017941 */ /* 0x000fea0003800000 */
.L_x_1235:
[----:B------:R-:W-:Y:S04]  /*2b70*/  BSSY B1, `(.L_x_1237) ;  /* 0x00000e2000017945 */ /* 0x000fe80003800000 */
[----:B------:R-:W-:Y:S05]  /*2b80*/  @P4 BRA `(.L_x_1238) ;  /* 0x0000000c00804947 */ /* 0x000fea0003800000 */
[----:B------:R-:W-:Y:S04]  /*2b90*/  BSSY B2, `(.L_x_1239) ;  /* 0x0000070000027945 */ /* 0x000fe80003800000 */
[----:B------:R-:W-:Y:S05]  /*2ba0*/  @P1 BRA `(.L_x_1240) ;  /* 0x0000000400b81947 */ /* 0x000fea0003800000 */
[----:B0-----:R0:W2:Y:S01]  /*2bb0*/  LDS.128 R4, [R86+0x20000] ;  /* 0x0200000056047984 */ /* 0x0010a20000000c00 */
[----:B------:R-:W-:Y:S01]  /*2bc0*/  ISETP.GE.AND P4, PT, R22, R37, PT ;  /* 0x000000251600720c */ /* 0x000fe20003f86270 */
[----:B------:R-:W-:-:S12]  /*2bd0*/  BSSY B3, `(.L_x_1241) ;  /* 0x000006a000037945 */ /* 0x000fd80003800000 */
[----:B0-----:R-:W-:Y:S05]  /*2be0*/  @P4 BRA `(.L_x_1242) ;  /* 0x0000000400a04947 */ /* 0x001fea0003800000 */
[----:B------:R-:W-:Y:S01]  /*2bf0*/  SHF.R.U32.HI R58, RZ, 0x8, R55 ;  /* 0x00000008ff3a7819 */ /* 0x000fe20000011637 */
[----:B--2---:R-:W-:Y:S01]  /*2c00*/  IMAD.MOV.U32 R54, RZ, RZ, R6 ;  /* 0x000000ffff367224 */ /* 0x004fe200078e0006 */
[--C-:B------:R-:W-:Y:S02]  /*2c10*/  SHF.R.U32.HI R91, RZ, 0x10, R59.reuse ;  /* 0x00000010ff5b7819 */ /* 0x100fe4000001163b */
[----:B------:R-:W-:Y:S02]  /*2c20*/  SHF.R.U32.HI R89, RZ, 0x8, R59 ;  /* 0x00000008ff597819 */ /* 0x000fe4000001163b */
[----:B------:R-:W-:Y:S02]  /*2c30*/  LOP3.LUT R53, R59, 0xff0000ff, RZ, 0xc0, !PT ;  /* 0xff0000ff3b357812 */ /* 0x000fe400078ec0ff */
[----:B------:R-:W-:Y:S01]  /*2c40*/  SHF.R.U32.HI R59, RZ, 0x10, R55 ;  /* 0x00000010ff3b7819 */ /* 0x000fe20000011637 */
[----:B------:R-:W-:Y:S01]  /*2c50*/  IMAD.SHL.U32 R6, R89, 0x100, RZ ;  /* 0x0000010059067824 */ /* 0x000fe200078e00ff */
[----:B------:R-:W-:Y:S01]  /*2c60*/  LOP3.LUT R90, R55, 0xff0000ff, RZ, 0xc0, !PT ;  /* 0xff0000ff375a7812 */ /* 0x000fe200078ec0ff */
[----:B------:R-:W-:-:S02]  /*2c70*/  IMAD.MOV.U32 R55, RZ, RZ, R7 ;  /* 0x000000ffff377224 */ /* 0x000fc400078e0007 */
[----:B------:R-:W-:Y:S01]  /*2c80*/  IMAD.SHL.U32 R7, R58, 0x100, RZ ;  /* 0x000001003a077824 */ /* 0x000fe200078e00ff */
[----:B------:R-:W-:Y:S01]  /*2c90*/  LOP3.LUT R58, R53, 0xff00, R6, 0xf8, !PT ;  /* 0x0000ff00353a7812 */ /* 0x000fe200078ef806 */
[----:B------:R-:W-:Y:S01]  /*2ca0*/  IMAD.U32 R59, R59, 0x10000, RZ ;  /* 0x000100003b3b7824 */ /* 0x000fe200078e00ff */
[----:B------:R-:W-:Y:S02]  /*2cb0*/  F2FP.F16.E4M3.UNPACK_B R53, R96.H1 ;  /* 0x00000060ff35723e */ /* 0x000fe400030006ff */
[----:B------:R-:W-:Y:S01]  /*2cc0*/  LOP3.LUT R90, R90, 0xff00, R7, 0xf8, !PT ;  /* 0x0000ff005a5a7812 */ /* 0x000fe200078ef807 */
[----:B------:R-:W-:Y:S01]  /*2cd0*/  IMAD.U32 R7, R91, 0x10000, RZ ;  /* 0x000100005b077824 */ /* 0x000fe200078e00ff */
[-C--:B------:R-:W-:Y:S01]  /*2ce0*/  F2FP.F16.E4M3.UNPACK_B R6, R5.reuse ;  /* 0x00000005ff06723e */ /* 0x080fe200020006ff */
[--C-:B------:R-:W-:Y:S01]  /*2cf0*/  HADD2.F32 R92, -RZ, R53.reuse.H1_H1 ;  /* 0x30000035ff5c7230 */ /* 0x100fe20000004100 */
[----:B------:R-:W-:Y:S02]  /*2d00*/  F2FP.F16.E4M3.UNPACK_B R5, R5.H1 ;  /* 0x00000005ff05723e */ /* 0x000fe400030006ff */
[----:B------:R-:W-:Y:S01]  /*2d10*/  LOP3.LUT R89, R58, 0xff0000, R7, 0xf8, !PT ;  /* 0x00ff00003a597812 */ /* 0x000fe200078ef807 */
[----:B------:R-:W-:Y:S01]  /*2d20*/  HADD2.F32 R7, -RZ, R6.H1_H1 ;  /* 0x30000006ff077230 */ /* 0x000fe20000004100 */
[----:B------:R-:W-:Y:S01]  /*2d30*/  LOP3.LUT R91, R90, 0xff0000, R59, 0xf8, !PT ;  /* 0x00ff00005a5b7812 */ /* 0x000fe200078ef83b */
[----:B------:R-:W-:Y:S01]  /*2d40*/  HADD2.F32 R90, -RZ, R53.H0_H0 ;  /* 0x20000035ff5a7230 */ /* 0x000fe20000004100 */
[----:B------:R-:W-:Y:S01]  /*2d50*/  F2FP.F16.E4M3.UNPACK_B R58, R99.H1 ;  /* 0x00000063ff3a723e */ /* 0x000fe200030006ff */
[----:B------:R-:W-:-:S02]  /*2d60*/  HADD2.F32 R53, -RZ, R5.H1_H1 ;  /* 0x30000005ff357230 */ /* 0x000fc40000004100 */
[----:B------:R-:W-:Y:S02]  /*2d70*/  HADD2.F32 R6, -RZ, R6.H0_H0 ;  /* 0x20000006ff067230 */ /* 0x000fe40000004100 */
[----:B------:R-:W-:Y:S01]  /*2d80*/  FMUL.FTZ R93, R7, R90 ;  /* 0x0000005a075d7220 */ /* 0x000fe20000410000 */
[--C-:B------:R-:W-:Y:S02]  /*2d90*/  HADD2.F32 R59, -RZ, R58.reuse.H0_H0 ;  /* 0x2000003aff3b7230 */ /* 0x100fe40000004100 */
[----:B------:R-:W-:Y:S01]  /*2da0*/  FMUL.FTZ R94, R53, R92 ;  /* 0x0000005c355e7220 */ /* 0x000fe20000410000 */
[----:B------:R-:W-:Y:S02]  /*2db0*/  HADD2.F32 R5, -RZ, R5.H0_H0 ;  /* 0x20000005ff057230 */ /* 0x000fe40000004100 */
[C---:B------:R-:W-:Y:S01]  /*2dc0*/  FMUL.FTZ R90, R6.reuse, R90 ;  /* 0x0000005a065a7220 */ /* 0x040fe20000410000 */
[----:B------:R-:W-:Y:S02]  /*2dd0*/  HADD2.F32 R58, -RZ, R58.H1_H1 ;  /* 0x3000003aff3a7230 */ /* 0x000fe40000004100 */
[-C--:B------:R-:W-:Y:S01]  /*2de0*/  FFMA.FTZ R95, R6, R59.reuse, -R93 ;  /* 0x0000003b065f7223 */ /* 0x080fe2000001085d */
[----:B------:R-:W-:Y:S01]  /*2df0*/  F2FP.F16.E4M3.UNPACK_B R6, R96 ;  /* 0x00000060ff06723e */ /* 0x000fe200020006ff */
[----:B------:R-:W-:Y:S01]  /*2e00*/  FMUL.FTZ R92, R5, R92 ;  /* 0x0000005c055c7220 */ /* 0x000fe20000410000 */
[----:B------:R-:W-:Y:S01]  /*2e10*/  FFMA.FTZ R96, R7, R59, R90 ;  /* 0x0000003b07607223 */ /* 0x000fe2000001005a */
[----:B------:R-:W-:Y:S01]  /*2e20*/  FFMA.FTZ R97, R5, R58, -R94 ;  /* 0x0000003a05617223 */ /* 0x000fe2000001085e */
[-C--:B------:R-:W-:Y:S01]  /*2e30*/  F2FP.F16.E4M3.UNPACK_B R5, R4.reuse.H1 ;  /* 0x00000004ff05723e */ /* 0x080fe200030006ff */
[--C-:B------:R-:W-:Y:S01]  /*2e40*/  HADD2.F32 R90, -RZ, R6.reuse.H1_H1 ;  /* 0x30000006ff5a7230 */ /* 0x100fe20000004100 */
[----:B------:R-:W-:Y:S01]  /*2e50*/  F2FP.F16.E4M3.UNPACK_B R4, R4 ;  /* 0x00000004ff04723e */ /* 0x000fe200020006ff */
[----:B------:R-:W-:-:S02]  /*2e60*/  HADD2.F32 R59, -RZ, R6.H0_H0 ;  /* 0x20000006ff3b7230 */ /* 0x000fc40000004100 */
[----:B------:R-:W-:Y:S01]  /*2e70*/  FFMA.FTZ R98, R53, R58, R92 ;  /* 0x0000003a35627223 */ /* 0x000fe2000001005c */
[--C-:B------:R-:W-:Y:S01]  /*2e80*/  HADD2.F32 R6, -RZ, R5.reuse.H0_H0 ;  /* 0x20000005ff067230 */ /* 0x100fe20000004100 */
[----:B------:R-:W-:Y:S01]  /*2e90*/  F2FP.F16.E4M3.UNPACK_B R53, R99 ;  /* 0x00000063ff35723e */ /* 0x000fe200020006ff */
[----:B------:R-:W-:Y:S02]  /*2ea0*/  HADD2.F32 R7, -RZ, R5.H1_H1 ;  /* 0x30000005ff077230 */ /* 0x000fe40000004100 */
[--C-:B------:R-:W-:Y:S02]  /*2eb0*/  HADD2.F32 R5, -RZ, R4.reuse.H0_H0 ;  /* 0x20000004ff057230 */ /* 0x100fe40000004100 */
[-C--:B------:R-:W-:Y:S01]  /*2ec0*/  FMUL.FTZ R92, R6, R90.reuse ;  /* 0x0000005a065c7220 */ /* 0x080fe20000410000 */
[----:B------:R-:W-:Y:S02]  /*2ed0*/  HADD2.F32 R4, -RZ, R4.H1_H1 ;  /* 0x30000004ff047230 */ /* 0x000fe40000004100 */
[----:B------:R-:W-:Y:S01]  /*2ee0*/  FMUL.FTZ R93, R7, R90 ;  /* 0x0000005a075d7220 */ /* 0x000fe20000410000 */
[--C-:B------:R-:W-:Y:S01]  /*2ef0*/  HADD2.F32 R58, -RZ, R53.reuse.H1_H1 ;  /* 0x30000035ff3a7230 */ /* 0x100fe20000004100 */
[----:B------:R-:W-:Y:S01]  /*2f00*/  F2FP.SATFINITE.E4M3.F32.PACK_AB_MERGE_C R103, R98, R97, RZ ;  /* 0x000000616267723e */ /* 0x000fe200048070ff */
[----:B------:R-:W-:-:S02]  /*2f10*/  HADD2.F32 R53, -RZ, R53.H0_H0 ;  /* 0x20000035ff357230 */ /* 0x000fc40000004100 */
[-C--:B------:R-:W-:Y:S01]  /*2f20*/  FMUL.FTZ R90, R4, R59.reuse ;  /* 0x0000003b045a7220 */ /* 0x080fe20000410000 */
[----:B------:R-:W-:Y:S01]  /*2f30*/  FMUL.FTZ R59, R5, R59 ;  /* 0x0000003b053b7220 */ /* 0x000fe20000410000 */
[-C--:B------:R-:W-:Y:S01]  /*2f40*/  FFMA.FTZ R6, R6, R58.reuse, -R93 ;  /* 0x0000003a06067223 */ /* 0x080fe2000001085d */
[----:B------:R-:W-:Y:S01]  /*2f50*/  FFMA.FTZ R7, R7, R58, R92 ;  /* 0x0000003a07077223 */ /* 0x000fe2000001005c */
[-C--:B------:R-:W-:Y:S01]  /*2f60*/  FFMA.FTZ R93, R5, R53.reuse, -R90 ;  /* 0x00000035055d7223 */ /* 0x080fe2000001085a */
[----:B------:R-:W-:Y:S01]  /*2f70*/  FFMA.FTZ R94, R4, R53, R59 ;  /* 0x00000035045e7223 */ /* 0x000fe2000001003b */
[----:B------:R-:W-:Y:S02]  /*2f80*/  F2FP.F16.E4M3.UNPACK_B R5, R55.H1 ;  /* 0x00000037ff05723e */ /* 0x000fe400030006ff */
[----:B------:R-:W-:Y:S02]  /*2f90*/  F2FP.F16.E4M3.UNPACK_B R59, R91.H1 ;  /* 0x0000005bff3b723e */ /* 0x000fe400030006ff */
[----:B------:R-:W-:Y:S01]  /*2fa0*/  F2FP.SATFINITE.E4M3.F32.PACK_AB_MERGE_C R100, R7, R6, RZ ;  /* 0x000000060764723e */ /* 0x000fe200048070ff */
[----:B------:R-:W-:Y:S01]  /*2fb0*/  HADD2.F32 R7, -RZ, R5.H1_H1 ;  /* 0x30000005ff077230 */ /* 0x000fe20000004100 */
        /* <DEDUP_REMOVED lines=15> */
[-C--:B------:R-:W-:Y:S01]  /*30b0*/  FMUL.FTZ R97, R5, R90.reuse ;  /* 0x0000005a05617220 */ /* 0x080fe20000410000 */
[----:B------:R-:W-:Y:S01]  /*30c0*/  F2FP.F16.E4M3.UNPACK_B R55, R55 ;  /* 0x00000037ff37723e */ /* 0x000fe200020006ff */
[C---:B------:R-:W-:Y:S01]  /*30d0*/  FMUL.FTZ R90, R4.reuse, R90 ;  /* 0x0000005a045a7220 */ /* 0x040fe20000410000 */
[----:B------:R-:W-:Y:S01]  /*30e0*/  FFMA.FTZ R99, R7, R58, R92 ;  /* 0x0000003a07637223 */ /* 0x000fe2000001005c */
[----:B------:R-:W-:Y:S01]  /*30f0*/  FFMA.FTZ R97, R4, R6, -R97 ;  /* 0x0000000604617223 */ /* 0x000fe20000010861 */
[----:B------:R-:W-:-:S02]  /*3100*/  HADD2.F32 R4, -RZ, R54.H0_H0 ;  /* 0x20000036ff047230 */ /* 0x000fc40000004100 */
[----:B------:R-:W-:Y:S01]  /*3110*/  FFMA.FTZ R90, R5, R6, R90 ;  /* 0x00000006055a7223 */ /* 0x000fe2000001005a */
[----:B------:R-:W-:Y:S01]  /*3120*/  HADD2.F32 R5, -RZ, R55.H0_H0 ;  /* 0x20000037ff057230 */ /* 0x000fe20000004100 */
[----:B------:R-:W-:Y:S01]  /*3130*/  F2FP.SATFINITE.E4M3.F32.PACK_AB_MERGE_C R98, R99, R98, RZ ;  /* 0x000000626362723e */ /* 0x000fe200048070ff */
[----:B------:R-:W-:Y:S02]  /*3140*/  HADD2.F32 R54, -RZ, R54.H1_H1 ;  /* 0x30000036ff367230 */ /* 0x000fe40000004100 */
[----:B------:R-:W-:Y:S01]  /*3150*/  HADD2.F32 R91, -RZ, R91.H0_H0 ;  /* 0x2000005bff5b7230 */ /* 0x000fe20000004100 */
[----:B------:R-:W-:Y:S01]  /*3160*/  F2FP.SATFINITE.E4M3.F32.PACK_AB_MERGE_C R90, R90, R97, RZ ;  /* 0x000000615a5a723e */ /* 0x000fe200048070ff */
[----:B------:R-:W-:Y:S02]  /*3170*/  HADD2.F32 R55, -RZ, R55.H1_H1 ;  /* 0x30000037ff377230 */ /* 0x000fe40000004100 */
[----:B------:R-:W-:Y:S02]  /*3180*/  HADD2.F32 R58, -RZ, R59.H0_H0 ;  /* 0x2000003bff3a7230 */ /* 0x000fe40000004100 */
[----:B------:R-:W-:Y:S01]  /*3190*/  FMUL.FTZ R7, R54, R91 ;  /* 0x0000005b36077220 */ /* 0x000fe20000410000 */
[----:B------:R-:W-:-:S02]  /*31a0*/  HADD2.F32 R89, -RZ, R89.H0_H0 ;  /* 0x20000059ff597230 */ /* 0x000fc40000004100 */
[C---:B------:R-:W-:Y:S01]  /*31b0*/  FMUL.FTZ R91, R4.reuse, R91 ;  /* 0x0000005b045b7220 */ /* 0x040fe20000410000 */
[----:B------:R-:W-:Y:S02]  /*31c0*/  HADD2.F32 R6, -RZ, R53.H0_H0 ;  /* 0x20000035ff067230 */ /* 0x000fe40000004100 */
[-C--:B------:R-:W-:Y:S01]  /*31d0*/  FMUL.FTZ R92, R55, R58.reuse ;  /* 0x0000003a375c7220 */ /* 0x080fe20000410000 */
[C---:B------:R-:W-:Y:S01]  /*31e0*/  FMUL.FTZ R58, R5.reuse, R58 ;  /* 0x0000003a053a7220 */ /* 0x040fe20000410000 */
[-C--:B------:R-:W-:Y:S01]  /*31f0*/  FFMA.FTZ R7, R4, R89.reuse, -R7 ;  /* 0x0000005904077223 */ /* 0x080fe20000010807 */
[----:B------:R-:W-:Y:S01]  /*3200*/  FFMA.FTZ R54, R54, R89, R91 ;  /* 0x0000005936367223 */ /* 0x000fe2000001005b */
[-C--:B------:R-:W-:Y:S01]  /*3210*/  FFMA.FTZ R92, R5, R6.reuse, -R92 ;  /* 0x00000006055c7223 */ /* 0x080fe2000001085c */
[----:B------:R-:W-:Y:S01]  /*3220*/  FFMA.FTZ R55, R55, R6, R58 ;  /* 0x0000000637377223 */ /* 0x000fe2000001003a */
[----:B------:R-:W-:Y:S02]  /*3230*/  F2FP.SATFINITE.E4M3.F32.PACK_AB_MERGE_C R5, R96, R95, R103 ;  /* 0x0000005f6005723e */ /* 0x000fe40004807067 */
[----:B------:R-:W-:-:S02]  /*3240*/  F2FP.SATFINITE.E4M3.F32.PACK_AB_MERGE_C R6, R54, R7, R90 ;  /* 0x000000073606723e */ /* 0x000fc4000480705a */
[----:B------:R-:W-:Y:S02]  /*3250*/  F2FP.SATFINITE.E4M3.F32.PACK_AB_MERGE_C R4, R94, R93, R100 ;  /* 0x0000005d5e04723e */ /* 0x000fe40004807064 */
[----:B------:R-:W-:-:S07]  /*3260*/  F2FP.SATFINITE.E4M3.F32.PACK_AB_MERGE_C R7, R55, R92, R98 ;  /* 0x0000005c3707723e */ /* 0x000fce0004807062 */
.L_x_1242:
[----:B------:R-:W-:Y:S05]  /*3270*/  BSYNC B3 ;  /* 0x0000000000037941 */ /* 0x000fea0003800000 */
.L_x_1241:
[----:B--2---:R2:W-:Y:S02]  /*3280*/  STG.E.128 desc[UR46][R14.64], R4 ;  /* 0x000000040e007986 */ /* 0x0045e4000c101d2e */
.L_x_1240:
[----:B------:R-:W-:Y:S05]  /*3290*/  BSYNC B2 ;  /* 0x0000000000027941 */ /* 0x000fea0003800000 */
.L_x_1239:
[----:B------:R-:W-:Y:S05]  /*32a0*/  @P2 BRA `(.L_x_1238) ;  /* 0x0000000400b82947 */ /* 0x000fea0003800000 */
[----:B0-2---:R0:W2:Y:S01]  /*32b0*/  LDS.128 R4, [R86+0x22000] ;  /* 0x0220000056047984 */ /* 0x0050a20000000c00 */
[----:B------:R-:W-:Y:S01]  /*32c0*/  ISETP.GE.AND P4, PT, R199, R37, PT ;  /* 0x00000025c700720c */ /* 0x000fe20003f86270 */
[----:B------:R-:W-:-:S12]  /*32d0*/  BSSY B2, `(.L_x_1243) ;  /* 0x000006a000027945 */ /* 0x000fd80003800000 */
[----:B0-----:R-:W-:Y:S05]  /*32e0*/  @P4 BRA `(.L_x_1244) ;  /* 0x0000000400a04947 */ /* 0x001fea0003800000 */
[----:B------:R-:W-:Y:S01]  /*32f0*/  SHF.R.U32.HI R54, RZ, 0x8, R35 ;  /* 0x00000008ff367819 */ /* 0x000fe20000011623 */
[----:B--2---:R-:W-:Y:S01]  /*3300*/  IMAD.MOV.U32 R34, RZ, RZ, R7 ;  /* 0x000000ffff227224 */ /* 0x004fe200078e0007 */
[--C-:B------:R-:W-:Y:S02]  /*3310*/  SHF.R.U32.HI R59, RZ, 0x8, R33.reuse ;  /* 0x00000008ff3b7819 */ /* 0x100fe40000011621 */
[----:B------:R-:W-:Y:S02]  /*3320*/  LOP3.LUT R32, R33, 0xff0000ff, RZ, 0xc0, !PT ;  /* 0xff0000ff21207812 */ /* 0x000fe400078ec0ff */
[----:B------:R-:W-:Y:S01]  /*3330*/  SHF.R.U32.HI R55, RZ, 0x10, R33 ;  /* 0x00000010ff377819 */ /* 0x000fe20000011621 */
[----:B------:R-:W-:Y:S01]  /*3340*/  IMAD.MOV.U32 R33, RZ, RZ, R6 ;  /* 0x000000ffff217224 */ /* 0x000fe200078e0006 */
[----:B------:R-:W-:Y:S01]  /*3350*/  SHF.R.U32.HI R58, RZ, 0x10, R35 ;  /* 0x00000010ff3a7819 */ /* 0x000fe20000011623 */
[----:B------:R-:W-:Y:S01]  /*3360*/  IMAD.SHL.U32 R6, R54, 0x100, RZ ;  /* 0x0000010036067824 */ /* 0x000fe200078e00ff */
[----:B------:R-:W-:-:S02]  /*3370*/  SHF.L.U32 R7, R59, 0x8, RZ ;  /* 0x000000083b077819 */ /* 0x000fc400000006ff */
[----:B------:R-:W-:Y:S01]  /*3380*/  LOP3.LUT R53, R35, 0xff0000ff, RZ, 0xc0, !PT ;  /* 0xff0000ff23357812 */ /* 0x000fe200078ec0ff */
[----:B------:R-:W-:Y:S01]  /*3390*/  IMAD.U32 R58, R58, 0x10000, RZ ;  /* 0x000100003a3a7824 */ /* 0x000fe200078e00ff */
[----:B------:R-:W-:Y:S01]  /*33a0*/  LOP3.LUT R7, R32, 0xff00, R7, 0xf8, !PT ;  /* 0x0000ff0020077812 */ /* 0x000fe200078ef807 */
[----:B------:R-:W-:Y:S01]  /*33b0*/  IMAD.U32 R32, R55, 0x10000, RZ ;  /* 0x0001000037207824 */ /* 0x000fe200078e00ff */
[----:B------:R-:W-:Y:S02]  /*33c0*/  LOP3.LUT R35, R53, 0xff00, R6, 0xf8, !PT ;  /* 0x0000ff0035237812 */ /* 0x000fe400078ef806 */
[----:B------:R-:W-:Y:S02]  /*33d0*/  F2FP.F16.E4M3.UNPACK_B R53, R52.H1 ;  /* 0x00000034ff35723e */ /* 0x000fe400030006ff */
[-C--:B------:R-:W-:Y:S02]  /*33e0*/  F2FP.F16.E4M3.UNPACK_B R6, R5.reuse ;  /* 0x00000005ff06723e */ /* 0x080fe400020006ff */
[----:B------:R-:W-:Y:S01]  /*33f0*/  LOP3.LUT R59, R35, 0xff0000, R58, 0xf8, !PT ;  /* 0x00ff0000233b7812 */ /* 0x000fe200078ef83a */
[--C-:B------:R-:W-:Y:S01]  /*3400*/  HADD2.F32 R55, -RZ, R53.reuse.H0_H0 ;  /* 0x20000035ff377230 */ /* 0x100fe20000004100 */
[----:B------:R-:W-:Y:S01]  /*3410*/  LOP3.LUT R54, R7, 0xff0000, R32, 0xf8, !PT ;  /* 0x00ff000007367812 */ /* 0x000fe200078ef820 */
[--C-:B------:R-:W-:Y:S01]  /*3420*/  HADD2.F32 R7, -RZ, R6.reuse.H1_H1 ;  /* 0x30000006ff077230 */ /* 0x100fe20000004100 */
        /* <DEDUP_REMOVED lines=26> */
[----:B------:R-:W-:Y:S02]  /*35d0*/  HADD2.F32 R52, -RZ, R52.H0_H0 ;  /* 0x20000034ff347230 */ /* 0x000fe40000004100 */
[----:B------:R-:W-:Y:S01]  /*35e0*/  FMUL.FTZ R53, R7, R35 ;  /* 0x0000002307357220 */ /* 0x000fe20000410000 */
[----:B------:R-:W-:-:S02]  /*35f0*/  HADD2.F32 R4, -RZ, R4.H1_H1 ;  /* 0x30000004ff047230 */ /* 0x000fc40000004100 */
[--C-:B------:R-:W-:Y:S02]  /*3600*/  HADD2.F32 R32, -RZ, R36.reuse.H1_H1 ;  /* 0x30000024ff207230 */ /* 0x100fe40000004100 */
[-C--:B------:R-:W-:Y:S01]  /*3610*/  FMUL.FTZ R35, R5, R52.reuse ;  /* 0x0000003405237220 */ /* 0x080fe20000410000 */
[----:B------:R-:W-:Y:S02]  /*3620*/  HADD2.F32 R36, -RZ, R36.H0_H0 ;  /* 0x20000024ff247230 */ /* 0x000fe40000004100 */
[----:B------:R-:W-:Y:S01]  /*3630*/  FMUL.FTZ R58, R4, R52 ;  /* 0x00000034043a7220 */ /* 0x000fe20000410000 */
[-C--:B------:R-:W-:Y:S01]  /*3640*/  FFMA.FTZ R53, R6, R32.reuse, -R53 ;  /* 0x0000002006357223 */ /* 0x080fe20000010835 */
[----:B------:R-:W-:Y:S02]  /*3650*/  FFMA.FTZ R90, R7, R32, R90 ;  /* 0x00000020075a7223 */ /* 0x000fe4000001005a */
[-C--:B------:R-:W-:Y:S01]  /*3660*/  FFMA.FTZ R58, R5, R36.reuse, -R58 ;  /* 0x00000024053a7223 */ /* 0x080fe2000001083a */
[----:B------:R-:W-:Y:S01]  /*3670*/  FFMA.FTZ R55, R4, R36, R35 ;  /* 0x0000002404377223 */ /* 0x000fe20000010023 */
[----:B------:R-:W-:-:S02]  /*3680*/  F2FP.F16.E4M3.UNPACK_B R5, R34.H1 ;  /* 0x00000022ff05723e */ /* 0x000fc400030006ff */
[----:B------:R-:W-:Y:S02]  /*3690*/  F2FP.F16.E4M3.UNPACK_B R36, R59.H1 ;  /* 0x0000003bff24723e */ /* 0x000fe400030006ff */
        /* <DEDUP_REMOVED lines=12> */
[--C-:B------:R-:W-:Y:S02]  /*3760*/  HADD2.F32 R52, -RZ, R59.reuse.H1_H1 ;  /* 0x3000003bff347230 */ /* 0x100fe40000004100 */
        /* <DEDUP_REMOVED lines=11> */
[--C-:B------:R-:W-:Y:S02]  /*3820*/  HADD2.F32 R5, -RZ, R34.reuse.H0_H0 ;  /* 0x20000022ff057230 */ /* 0x100fe40000004100 */
[----:B------:R-:W-:Y:S01]  /*3830*/  FFMA.FTZ R94, R7, R35, R90 ;  /* 0x00000023075e7223 */ /* 0x000fe2000001005a */
[----:B------:R-:W-:Y:S02]  /*3840*/  HADD2.F32 R33, -RZ, R33.H1_H1 ;  /* 0x30000021ff217230 */ /* 0x000fe40000004100 */
[----:B------:R-:W-:Y:S01]  /*3850*/  FMUL.FTZ R6, R4, R59 ;  /* 0x0000003b04067220 */ /* 0x000fe20000410000 */
[----:B------:R-:W-:Y:S01]  /*3860*/  HADD2.F32 R34, -RZ, R34.H1_H1 ;  /* 0x30000022ff227230 */ /* 0x000fe20000004100 */
[----:B------:R-:W-:Y:S01]  /*3870*/  F2FP.SATFINITE.E4M3.F32.PACK_AB_MERGE_C R52, R52, R53, RZ ;  /* 0x000000353434723e */ /* 0x000fe200048070ff */
        /* <DEDUP_REMOVED lines=15> */
.L_x_1244:
[----:B------:R-:W-:Y:S05]  /*3970*/  BSYNC B2 ;  /* 0x0000000000027941 */ /* 0x000fea0003800000 */
.L_x_1243:
[----:B--2---:R3:W-:Y:S02]  /*3980*/  STG.E.128 desc[UR46][R14.64+0x80], R4 ;  /* 0x000080040e007986 */ /* 0x0047e4000c101d2e */
.L_x_1238:
[----:B------:R-:W-:Y:S05]  /*3990*/  BSYNC B1 ;  /* 0x0000000000017941 */ /* 0x000fea0003800000 */
.L_x_1237:
[----:B------:R-:W-:Y:S05]  /*39a0*/  @P5 BRA `(.L_x_1245) ;  /* 0x0000003000a05947 */ /* 0x000fea0003800000 */
[----:B------:R-:W-:Y:S04]  /*39b0*/  BSSY B1, `(.L_x_1246) ;  /* 0x0000071000017945 */ /* 0x000fe80003800000 */
[----:B------:R-:W-:Y:S05]  /*39c0*/  @P1 BRA `(.L_x_1247) ;  /* 0x0000000400bc1947 */ /* 0x000fea0003800000 */
[----:B0-23--:R0:W2:Y:S01]  /*39d0*/  LDS.128 R4, [R86+0x21000] ;  /* 0x0210000056047984 */ /* 0x00d0a20000000c00 */
[----:B------:R-:W-:Y:S01]  /*39e0*/  ISETP.GE.AND P4, PT, R22, R37, PT ;  /* 0x000000251600720c */ /* 0x000fe20003f86270 */
[----:B------:R-:W-:-:S12]  /*39f0*/  BSSY B2, `(.L_x_1248) ;  /* 0x000006b000027945 */ /* 0x000fd80003800000 */
[----:B0-----:R-:W-:Y:S05]  /*3a00*/  @P4 BRA `(.L_x_1249) ;  /* 0x0000000400a44947 */ /* 0x001fea0003800000 */
[----:B------:R-:W-:Y:S01]  /*3a10*/  SHF.R.U32.HI R34, RZ, 0x8, R31 ;  /* 0x00000008ff227819 */ /* 0x000fe2000001161f */
[----:B--2---:R-:W-:Y:S01]  /*3a20*/  IMAD.MOV.U32 R28, RZ, RZ, R7 ;  /* 0x000000ffff1c7224 */ /* 0x004fe200078e0007 */
[----:B------:R-:W-:Y:S01]  /*3a30*/  LOP3.LUT R14, R31, 0xff0000ff, RZ, 0xc0, !PT ;  /* 0xff0000ff1f0e7812 */ /* 0x000fe200078ec0ff */
[----:B------:R-:W-:Y:S01]  /*3a40*/  IMAD.MOV.U32 R15, RZ, RZ, R6 ;  /* 0x000000ffff0f7224 */ /* 0x000fe200078e0006 */
[----:B------:R-:W-:Y:S01]  /*3a50*/  SHF.R.U32.HI R33, RZ, 0x10, R31 ;  /* 0x00000010ff217819 */ /* 0x000fe2000001161f */
[----:B------:R-:W-:Y:S01]  /*3a60*/  IMAD.SHL.U32 R7, R34, 0x100, RZ ;  /* 0x0000010022077824 */ /* 0x000fe200078e00ff */
[--C-:B------:R-:W-:Y:S02]  /*3a70*/  SHF.R.U32.HI R31, RZ, 0x8, R29.reuse ;  /* 0x00000008ff1f7819 */ /* 0x100fe4000001161d */
[----:B------:R-:W-:Y:S02]  /*3a80*/  LOP3.LUT R30, R29, 0xff0000ff, RZ, 0xc0, !PT ;  /* 0xff0000ff1d1e7812 */ /* 0x000fe400078ec0ff */
[----:B------:R-:W-:Y:S01]  /*3a90*/  SHF.R.U32.HI R32, RZ, 0x10, R29 ;  /* 0x00000010ff207819 */ /* 0x000fe2000001161d */
[----:B------:R-:W-:Y:S01]  /*3aa0*/  IMAD.SHL.U32 R29, R31, 0x100, RZ ;  /* 0x000001001f1d7824 */ /* 0x000fe200078e00ff */
[----:B------:R-:W-:Y:S01]  /*3ab0*/  LOP3.LUT R7, R14, 0xff00, R7, 0xf8, !PT ;  /* 0x0000ff000e077812 */ /* 0x000fe200078ef807 */
[----:B------:R-:W-:Y:S01]  /*3ac0*/  IMAD.U32 R14, R33, 0x10000, RZ ;  /* 0x00010000210e7824 */ /* 0x000fe200078e00ff */
[----:B------:R-:W-:-:S02]  /*3ad0*/  SHF.L.U32 R32, R32, 0x10, RZ ;  /* 0x0000001020207819 */ /* 0x000fc400000006ff */
        /* <DEDUP_REMOVED lines=92> */
.L_x_1249:
[----:B------:R-:W-:Y:S05]  /*40a0*/  BSYNC B2 ;  /* 0x0000000000027941 */ /* 0x000fea0003800000 */
.L_x_1248:
[----:B--2---:R4:W-:Y:S02]  /*40b0*/  STG.E.128 desc[UR46][R12.64], R4 ;  /* 0x000000040c007986 */ /* 0x0049e4000c101d2e */
.L_x_1247:
[----:B------:R-:W-:Y:S05]  /*40c0*/  BSYNC B1 ;  /* 0x0000000000017941 */ /* 0x000fea0003800000 */
.L_x_1246:
[----:B------:R-:W-:Y:S05]  /*40d0*/  @P2 BRA `(.L_x_1245) ;  /* 0x0000002800d42947 */ /* 0x000fea0003800000 */
[----:B0-234-:R0:W2:Y:S01]  /*40e0*/  LDS.128 R4, [R86+0x23000] ;  /* 0x0230000056047984 */ /* 0x01d0a20000000c00 */
[----:B------:R-:W-:Y:S01]  /*40f0*/  ISETP.GE.AND P4, PT, R199, R37, PT ;  /* 0x00000025c700720c */ /* 0x000fe20003f86270 */
[----:B------:R-:W-:-:S12]  /*4100*/  BSSY B1, `(.L_x_1250) ;  /* 0x000006b000017945 */ /* 0x000fd80003800000 */
[----:B0-----:R-:W-:Y:S05]  /*4110*/  @P4 BRA `(.L_x_1251) ;  /* 0x0000000400a44947 */ /* 0x001fea0003800000 */
[----:B------:R-:W-:Y:S01]  /*4120*/  SHF.R.U32.HI R8, RZ, 0x8, R11 ;  /* 0x00000008ff087819 */ /* 0x000fe2000001160b */
[----:B--2---:R-:W-:Y:S01]  /*4130*/  IMAD.MOV.U32 R10, RZ, RZ, R7 ;  /* 0x000000ffff0a7224 */ /* 0x004fe200078e0007 */
[--C-:B------:R-:W-:Y:S02]  /*4140*/  SHF.R.U32.HI R28, RZ, 0x8, R9.reuse ;  /* 0x00000008ff1c7819 */ /* 0x100fe40000011609 */
[----:B------:R-:W-:Y:S01]  /*4150*/  SHF.R.U32.HI R30, RZ, 0x10, R9 ;  /* 0x00000010ff1e7819 */ /* 0x000fe20000011609 */
[----:B------:R-:W-:Y:S01]  /*4160*/  IMAD.SHL.U32 R7, R8, 0x100, RZ ;  /* 0x0000010008077824 */ /* 0x000fe200078e00ff */
[----:B------:R-:W-:Y:S01]  /*4170*/  LOP3.LUT R15, R9, 0xff0000ff, RZ, 0xc0, !PT ;  /* 0xff0000ff090f7812 */ /* 0x000fe200078ec0ff */
[----:B------:R-:W-:Y:S01]  /*4180*/  IMAD.MOV.U32 R9, RZ, RZ, R6 ;  /* 0x000000ffff097224 */ /* 0x000fe200078e0006 */
[----:B------:R-:W-:Y:S01]  /*4190*/  SHF.R.U32.HI R29, RZ, 0x10, R11 ;  /* 0x00000010ff1d7819 */ /* 0x000fe2000001160b */
[----:B------:R-:W-:Y:S01]  /*41a0*/  IMAD.SHL.U32 R6, R28, 0x100, RZ ;  /* 0x000001001c067824 */ /* 0x000fe200078e00ff */
[----:B------:R-:W-:-:S03]  /*41b0*/  LOP3.LUT R14, R11, 0xff0000ff, RZ, 0xc0, !PT ;  /* 0xff0000ff0b0e7812 */ /* 0x000fc600078ec0ff */
[----:B------:R-:W-:Y:S01]  /*41c0*/  IMAD.U32 R11, R29, 0x10000, RZ ;  /* 0x000100001d0b7824 */ /* 0x000fe200078e00ff */
        /* <DEDUP_REMOVED lines=94> */
.L_x_1251:
[----:B------:R-:W-:Y:S05]  /*47b0*/  BSYNC B1 ;  /* 0x0000000000017941 */ /* 0x000fea0003800000 */
.L_x_1250:
[----:B--2---:R0:W-:Y:S01]  /*47c0*/  STG.E.128 desc[UR46][R12.64+0x80], R4 ;  /* 0x000080040c007986 */ /* 0x0041e2000c101d2e */
[----:B------:R-:W-:Y:S05]  /*47d0*/  BRA `(.L_x_1245) ;  /* 0x0000002400147947 */ /* 0x000fea0003800000 */
.L_x_1229:
[----:B------:R-:W-:Y:S02]  /*47e0*/  ISETP.GE.AND P3, PT, R195, R87, PT ;  /* 0x00000057c300720c */ /* 0x000fe40003f66270 */
[----:B------:R-:W-:Y:S02]  /*47f0*/  CS2R R14, SRZ ;  /* 0x00000000000e7805 */ /* 0x000fe4000001ff00 */
[----:B------:R-:W-:Y:S02]  /*4800*/  CS2R R12, SRZ ;  /* 0x00000000000c7805 */ /* 0x000fe4000001ff00 */
[----:B------:R-:W-:Y:S02]  /*4810*/  CS2R R30, SRZ ;  /* 0x00000000001e7805 */ /* 0x000fe4000001ff00 */
[----:B------:R-:W-:Y:S02]  /*4820*/  ISETP.GE.OR P3, PT, R192, R37, P3 ;  /* 0x00000025c000720c */ /* 0x000fe40001f66670 */
[----:B------:R-:W-:-:S11]  /*4830*/  CS2R R28, SRZ ;  /* 0x00000000001c7805 */ /* 0x000fd6000001ff00 */
[----:B------:R-:W-:-:S04]  /*4840*/  @!P3 IADD3 R39, P4, P5, R44, R6, R73 ;  /* 0x000000062c27b210 */ /* 0x000fc80007d9e049 */
[----:B------:R-:W-:Y:S02]  /*4850*/  @!P3 IADD3.X R8, R84, R53, R71, P4, P5 ;  /* 0x000000355408b210 */ /* 0x000fe400027ea447 */
[----:B------:R-:W-:-:S04]  /*4860*/  ISETP.GE.AND P4, PT, R18, R87, PT ;  /* 0x000000571200720c */ /* 0x000fc80003f86270 */
[----:B------:R-:W-:-:S13]  /*4870*/  ISETP.GE.OR P4, PT, R192, R37, P4 ;  /* 0x00000025c000720c */ /* 0x000fda0002786670 */
[----:B------:R-:W0:Y:S08]  /*4880*/  @!P4 LDC.64 R32, c[0x0][0x3c8] ;  /* 0x0000f200ff20cb82 */ /* 0x000e300000000a00 */
[----:B------:R-:W1:Y:S01]  /*4890*/  @!P4 LDC.64 R34, c[0x0][0x3e0] ;  /* 0x0000f800ff22cb82 */ /* 0x000e620000000a00 */
[----:B0-----:R-:W-:-:S07]  /*48a0*/  @!P4 IADD3 R32, P5, P6, R44, R32, R6 ;  /* 0x000000202c20c210 */ /* 0x001fce0007ebe006 */
[----:B------:R-:W0:Y:S01]  /*48b0*/  @!P3 LDC.64 R6, c[0x0][0x3c8] ;  /* 0x0000f200ff06bb82 */ /* 0x000e220000000a00 */
[----:B------:R-:W-:Y:S02]  /*48c0*/  @!P4 IADD3.X R33, R84, R33, R53, P5, P6 ;  /* 0x000000215421c210 */ /* 0x000fe40002fec435 */
[----:B-1----:R-:W-:-:S03]  /*48d0*/  @!P4 IADD3 R34, P5, P6, R2, R34, R4 ;  /* 0x000000220222c210 */ /* 0x002fc60007ebe004 */
[----:B------:R-:W2:Y:S02]  /*48e0*/  @!P4 LDG.E.128 R12, desc[UR46][R32.64] ;  /* 0x0000002e200cc981 */ /* 0x000ea4000c1e1d00 */
[----:B------:R-:W1:Y:S01]  /*48f0*/  @!P3 LDC.64 R52, c[0x0][0x3e0] ;  /* 0x0000f800ff34bb82 */ /* 0x000e620000000a00 */
[----:B------:R-:W-:Y:S02]  /*4900*/  @!P4 IADD3.X R35, R80, R35, R85, P5, P6 ;  /* 0x000000235023c210 */ /* 0x000fe40002fec455 */
[----:B------:R-:W-:-:S03]  /*4910*/  @!P3 IADD3 R5, P5, P6, R2, R4, R69 ;  /* 0x000000040205b210 */ /* 0x000fc60007ebe045 */
[----:B------:R-:W3:Y:S01]  /*4920*/  @!P4 LDG.E.128 R28, desc[UR46][R34.64] ;  /* 0x0000002e221cc981 */ /* 0x000ee2000c1e1d00 */
[----:B------:R-:W-:Y:S02]  /*4930*/  @!P3 IADD3.X R4, R80, R85, R67, P5, P6 ;  /* 0x000000555004b210 */ /* 0x000fe40002fec443 */
[----:B0-----:R-:W-:-:S04]  /*4940*/  @!P3 IADD3 R38, P4, R39, R6, RZ ;  /* 0x000000062726b210 */ /* 0x001fc80007f9e0ff */
[----:B------:R-:W-:Y:S02]  /*4950*/  @!P3 IADD3.X R39, R8, R7, RZ, P4, !PT ;  /* 0x000000070827b210 */ /* 0x000fe400027fe4ff */
[----:B-1----:R-:W-:Y:S02]  /*4960*/  @!P3 IADD3 R52, P4, R5, R52, RZ ;  /* 0x000000340534b210 */ /* 0x002fe40007f9e0ff */
[----:B------:R-:W-:Y:S02]  /*4970*/  CS2R R6, SRZ ;  /* 0x0000000000067805 */ /* 0x000fe4000001ff00 */
[----:B------:R-:W-:Y:S02]  /*4980*/  CS2R R10, SRZ ;  /* 0x00000000000a7805 */ /* 0x000fe4000001ff00 */
[----:B------:R-:W-:Y:S01]  /*4990*/  CS2R R8, SRZ ;  /* 0x0000000000087805 */ /* 0x000fe2000001ff00 */
[----:B------:R-:W-:Y:S01]  /*49a0*/  @!P3 IMAD.X R53, R4, 0x1, R53, P4 ;  /* 0x000000010435b824 */ /* 0x000fe200020e0635 */
[----:B------:R-:W-:-:S04]  /*49b0*/  CS2R R4, SRZ ;  /* 0x0000000000047805 */ /* 0x000fc8000001ff00 */
[----:B------:R-:W4:Y:S04]  /*49c0*/  @!P3 LDG.E.128 R8, desc[UR46][R52.64] ;  /* 0x0000002e3408b981 */ /* 0x000f28000c1e1d00 */
[----:B------:R-:W5:Y:S01]  /*49d0*/  @!P3 LDG.E.128 R4, desc[UR46][R38.64] ;  /* 0x0000002e2604b981 */ /* 0x000f62000c1e1d00 */
[----:B------:R-:W-:-:S06]  /*49e0*/  UISETP.NE.AND UP0, UPT, UR45, 0x3, UPT ;  /* 0x000000032d00788c */ /* 0x000fcc000bf05270 */
[----:B------:R-:W-:Y:S02]  /*49f0*/  PLOP3.LUT P3, PT, PT, PT, UP0, 0x80, 0x0 ;  /* 0x000000000000781c */ /* 0x000fe40003f6f008 */
[----:B------:R-:W-:Y:S01]  /*4a00*/  ISETP.GE.AND P4, PT, R192, R37, PT ;  /* 0x00000025c000720c */ /* 0x000fe20003f86270 */
[----:B--2---:R-:W-:Y:S02]  /*4a10*/  IMAD.MOV.U32 R98, RZ, RZ, R14 ;  /* 0x000000ffff627224 */ /* 0x004fe400078e000e */
[----:B------:R-:W-:Y:S02]  /*4a20*/  IMAD.MOV.U32 R111, RZ, RZ, R12 ;  /* 0x000000ffff6f7224 */ /* 0x000fe400078e000c */
[----:B---3--:R-:W-:Y:S02]  /*4a30*/  IMAD.MOV.U32 R100, RZ, RZ, R30 ;  /* 0x000000ffff647224 */ /* 0x008fe400078e001e */
[----:B------:R-:W-:Y:S02]  /*4a40*/  IMAD.MOV.U32 R113, RZ, RZ, R28 ;  /* 0x000000ffff717224 */ /* 0x000fe400078e001c */
[----:B----4-:R-:W-:Y:S01]  /*4a50*/  IMAD.MOV.U32 R91, RZ, RZ, R10 ;  /* 0x000000ffff5b7224 */ /* 0x010fe200078e000a */
[----:B------:R-:W-:Y:S01]  /*4a60*/  MOV R92, R8 ;  /* 0x00000008005c7202 */ /* 0x000fe20000000f00 */
[----:B-----5:R-:W-:-:S02]  /*4a70*/  IMAD.MOV.U32 R89, RZ, RZ, R6 ;  /* 0x000000ffff597224 */ /* 0x020fc400078e0006 */
[----:B------:R-:W-:Y:S01]  /*4a80*/  IMAD.MOV.U32 R90, RZ, RZ, R4 ;  /* 0x000000ffff5a7224 */ /* 0x000fe200078e0004 */
[----:B------:R-:W-:Y:S06]  /*4a90*/  @!P3 BRA `(.L_x_1252) ;  /* 0x000000000004b947 */ /* 0x000fec0003800000 */
[----:B------:R-:W-:Y:S01]  /*4aa0*/  BPT.TRAP 0x1 ;  /* 0x000000040000795c */ /* 0x000fe20000300000 */
.L_x_1252:
[----:B------:R-:W-:Y:S01]  /*4ab0*/  IMAD R85, R17, 0x8, R16 ;  /* 0x0000000811557824 */ /* 0x000fe200078e0210 */
[----:B------:R-:W-:Y:S01]  /*4ac0*/  SHF.L.U32 R88, R201, 0x1f, RZ ;  /* 0x0000001fc9587819 */ /* 0x000fe200000006ff */
[----:B------:R-:W0:Y:S01]  /*4ad0*/  LDC R93, c[0x0][0x2e4] ;  /* 0x0000b900ff5d7b82 */ /* 0x000e220000000800 */
[----:B------:R-:W-:Y:S01]  /*4ae0*/  BSSY B1, `(.L_x_1253) ;  /* 0x0000006000017945 */ /* 0x000fe20003800000 */
[----:B------:R-:W-:Y:S01]  /*4af0*/  IMAD.MOV.U32 R55, RZ, RZ, R59 ;  /* 0x000000ffff377224 */ /* 0x000fe200078e003b */
[----:B------:R-:W1:Y:S05]  /*4b00*/  SYNCS.PHASECHK.TRANS64.TRYWAIT P5, [R85+URZ+0x28490], R88 ;  /* 0x02849058550075a7 */ /* 0x000e6a00080a017f */
[----:B------:R-:W2:Y:S01]  /*4b10*/  LDC.64 R52, c[0x0][0x2f0] ;  /* 0x0000bc00ff347b82 */ /* 0x000ea20000000a00 */
[----:B0-----:R-:W-:Y:S01]  /*4b20*/  IMAD.IADD R95, R93, 0x1, -R76 ;  /* 0x000000015d5f7824 */ /* 0x001fe200078e0a4c */
[----:B-1----:R-:W-:Y:S06]  /*4b30*/  @!P5 BRA `(.L_x_1254) ;  /* 0x0000021000e4d947 */ /* 0x002fec0003800000 */
.L_x_1603:
[----:B------:R-:W-:Y:S05]  /*4b40*/  BSYNC B1 ;  /* 0x0000000000017941 */ /* 0x000fea0003800000 */
.L_x_1253:
[----:B------:R-:W-:Y:S01]  /*4b50*/  ISETP.GE.OR P5, PT, R18, R87, P1 ;  /* 0x000000571200720c */ /* 0x000fe20000fa6670 */
[----:B------:R-:W-:-:S12]  /*4b60*/  BSSY B1, `(.L_x_1255) ;  /* 0x00000f8000017945 */ /* 0x000fd80003800000 */
[----:B------:R-:W-:Y:S05]  /*4b70*/  @P5 BRA `(.L_x_1256) ;  /* 0x0000000c00d85947 */ /* 0x000fea0003800000 */
[-C--:B--2---:R-:W-:Y:S01]  /*4b80*/  IMAD R32, R19, R52.reuse, RZ ;  /* 0x0000003413207224 */ /* 0x084fe200078e02ff */
[----:B------:R-:W-:Y:S01]  /*4b90*/  BSSY B2, `(.L_x_1257) ;  /* 0x00000e8000027945 */ /* 0x000fe20003800000 */
[----:B------:R-:W-:-:S04]  /*4ba0*/  IMAD.WIDE.U32 R58, R18, R52, R54 ;  /* 0x00000034123a7225 */ /* 0x000fc800078e0036 */
[----:B------:R-:W-:Y:S01]  /*4bb0*/  IMAD R97, R18, R53, R32 ;  /* 0x0000003512617224 */ /* 0x000fe200078e0220 */
[----:B------:R-:W-:Y:S02]  /*4bc0*/  SEL R32, R76, R95, !P0 ;  /* 0x0000005f4c207207 */ /* 0x000fe40004000000 */
[----:B------:R-:W-:Y:S01]  /*4bd0*/  IADD3 R99, P5, P6, R40, R58, R77 ;  /* 0x0000003a28637210 */ /* 0x000fe20007ebe04d */
[----:B------:R-:W-:Y:S01]  /*4be0*/  IMAD.IADD R97, R97, 0x1, R59 ;  /* 0x0000000161617824 */ /* 0x000fe200078e023b */
[----:B------:R-:W-:-:S04]  /*4bf0*/  SHF.R.S32.HI R33, RZ, 0x1f, R32 ;  /* 0x0000001fff217819 */ /* 0x000fc80000011420 */
        /* <DEDUP_REMOVED lines=10> */
[----:B------:R-:W-:Y:S01]  /*4ca0*/  IADD3 R32, R33, R32, R213 ;  /* 0x0000002021207210 */ /* 0x000fe20007ffe0d5 */
[----:B------:R-:W-:-:S04]  /*4cb0*/  IMAD R33, R17, 0x4000, R62 ;  /* 0x0000400011217824 */ /* 0x000fc800078e023e */
[----:B------:R-:W-:Y:S01]  /*4cc0*/  IMAD R35, R17, 0x4000, R32 ;  /* 0x0000400011237824 */ /* 0x000fe200078e0220 */
[----:B------:R-:W-:-:S03]  /*4cd0*/  IADD3 R33, R16, R33, RZ ;  /* 0x0000002110217210 */ /* 0x000fc60007ffe0ff */
[----:B------:R-:W-:-:S03]  /*4ce0*/  IMAD.IADD R36, R16, 0x1, R35 ;  /* 0x0000000110247824 */ /* 0x000fc600078e0223 */
[----:B------:R-:W1:Y:S04]  /*4cf0*/  LDS.128 R32, [R33+0x20000] ;  /* 0x0200000021207984 */ /* 0x000e680000000c00 */
[----:B------:R-:W2:Y:S01]  /*4d00*/  LDS.128 R36, [R36+0x20000] ;  /* 0x0200000024247984 */ /* 0x000ea20000000c00 */
[----:B------:R-:W-:Y:S05]  /*4d10*/  @P4 BRA `(.L_x_1258) ;  /* 0x0000000c003c4947 */ /* 0x000fea0003800000 */
[--C-:B------:R-:W-:Y:S02]  /*4d20*/  SHF.R.U32.HI R109, RZ, 0x8, R13.reuse ;  /* 0x00000008ff6d7819 */ /* 0x100fe4000001160d */
[----:B------:R-:W-:Y:S02]  /*4d30*/  LOP3.LUT R12, R13, 0xff0000ff, RZ, 0xc0, !PT ;  /* 0xff0000ff0d0c7812 */ /* 0x000fe400078ec0ff */
[----:B------:R-:W-:Y:S01]  /*4d40*/  SHF.R.U32.HI R107, RZ, 0x10, R13 ;  /* 0x00000010ff6b7819 */ /* 0x000fe2000001160d */
[----:B------:R-:W-:Y:S01]  /*4d50*/  IMAD.SHL.U32 R13, R109, 0x100, RZ ;  /* 0x000001006d0d7824 */ /* 0x000fe200078e00ff */
[----:B------:R-:W-:Y:S02]  /*4d60*/  SHF.R.U32.HI R106, RZ, 0x8, R15 ;  /* 0x00000008ff6a7819 */ /* 0x000fe4000001160f */
[----:B------:R-:W-:Y:S02]  /*4d70*/  SHF.R.U32.HI R103, RZ, 0x8, R31 ;  /* 0x00000008ff677819 */ /* 0x000fe4000001161f */
[----:B------:R-:W-:-:S02]  /*4d80*/  SHF.R.U32.HI R104, RZ, 0x8, R29 ;  /* 0x00000008ff687819 */ /* 0x000fc4000001161d */
[----:B------:R-:W-:Y:S02]  /*4d90*/  LOP3.LUT R14, R15, 0xff0000ff, RZ, 0xc0, !PT ;  /* 0xff0000ff0f0e7812 */ /* 0x000fe400078ec0ff */
[----:B------:R-:W-:Y:S01]  /*4da0*/  SHF.R.U32.HI R105, RZ, 0x10, R15 ;  /* 0x00000010ff697819 */ /* 0x000fe2000001160f */
[----:B------:R-:W-:Y:S01]  /*4db0*/  IMAD.SHL.U32 R15, R106, 0x100, RZ ;  /* 0x000001006a0f7824 */ /* 0x000fe200078e00ff */
[----:B------:R-:W-:Y:S01]  /*4dc0*/  LOP3.LUT R12, R12, 0xff00, R13, 0xf8, !PT ;  /* 0x0000ff000c0c7812 */ /* 0x000fe200078ef80d */
[----:B------:R-:W-:Y:S01]  /*4dd0*/  IMAD.U32 R13, R107, 0x10000, RZ ;  /* 0x000100006b0d7824 */ /* 0x000fe200078e00ff */
[----:B------:R-:W-:Y:S02]  /*4de0*/  LOP3.LUT R30, R31, 0xff0000ff, RZ, 0xc0, !PT ;  /* 0xff0000ff1f1e7812 */ /* 0x000fe400078ec0ff */
[----:B------:R-:W-:Y:S01]  /*4df0*/  SHF.R.U32.HI R110, RZ, 0x10, R31 ;  /* 0x00000010ff6e7819 */ /* 0x000fe2000001161f */
[----:B------:R-:W-:Y:S01]  /*4e00*/  IMAD.SHL.U32 R31, R103, 0x100, RZ ;  /* 0x00000100671f7824 */ /* 0x000fe200078e00ff */
[----:B------:R-:W-:-:S02]  /*4e10*/  LOP3.LUT R28, R29, 0xff0000ff, RZ, 0xc0, !PT ;  /* 0xff0000ff1d1c7812 */ /* 0x000fc400078ec0ff */
[----:B------:R-:W-:Y:S01]  /*4e20*/  SHF.R.U32.HI R108, RZ, 0x10, R29 ;  /* 0x00000010ff6c7819 */ /* 0x000fe2000001161d */
[----:B------:R-:W-:Y:S01]  /*4e30*/  IMAD.SHL.U32 R29, R104, 0x100, RZ ;  /* 0x00000100681d7824 */ /* 0x000fe200078e00ff */
[----:B------:R-:W-:Y:S02]  /*4e40*/  LOP3.LUT R15, R14, 0xff00, R15, 0xf8, !PT ;  /* 0x0000ff000e0f7812 */ /* 0x000fe400078ef80f */
[----:B------:R-:W-:Y:S01]  /*4e50*/  LOP3.LUT R14, R12, 0xff0000, R13, 0xf8, !PT ;  /* 0x00ff00000c0e7812 */ /* 0x000fe200078ef80d */
[----:B------:R-:W-:Y:S01]  /*4e60*/  IMAD.U32 R12, R105, 0x10000, RZ ;  /* 0x00010000690c7824 */ /* 0x000fe200078e00ff */
[----:B------:R-:W-:Y:S01]  /*4e70*/  LOP3.LUT R109, R30, 0xff00, R31, 0xf8, !PT ;  /* 0x0000ff001e6d7812 */ /* 0x000fe200078ef81f */
[----:B------:R-:W-:Y:S01]  /*4e80*/  IMAD.U32 R108, R108, 0x10000, RZ ;  /* 0x000100006c6c7824 */ /* 0x000fe200078e00ff */
[----:B------:R-:W-:Y:S02]  /*4e90*/  LOP3.LUT R107, R28, 0xff00, R29, 0xf8, !PT ;  /* 0x0000ff001c6b7812 */ /* 0x000fe400078ef81d */
[----:B------:R-:W-:-:S02]  /*4ea0*/  F2FP.F16.E4M3.UNPACK_B R105, R113.H1 ;  /* 0x00000071ff69723e */ /* 0x000fc400030006ff */
[----:B--2---:R-:W-:Y:S02]  /*4eb0*/  F2FP.F16.E4M3.UNPACK_B R30, R36.H1 ;  /* 0x00000024ff1e723e */ /* 0x004fe400030006ff */
[----:B-1----:R-:W-:Y:S01]  /*4ec0*/  F2FP.F16.E4M3.UNPACK_B R28, R32.H1 ;  /* 0x00000020ff1c723e */ /* 0x002fe200030006ff */
[----:B------:R-:W-:Y:S01]  /*4ed0*/  HADD2.F32 R106, -RZ, R105.H0_H0 ;  /* 0x20000069ff6a7230 */ /* 0x000fe20000004100 */
[----:B------:R-:W-:Y:S01]  /*4ee0*/  F2FP.F16.E4M3.UNPACK_B R103, R111.H1 ;  /* 0x0000006fff67723e */ /* 0x000fe200030006ff */
[----:B------:R-:W-:Y:S01]  /*4ef0*/  HADD2.F32 R31, -RZ, R30.H0_H0 ;  /* 0x2000001eff1f7230 */ /* 0x000fe20000004100 */
[----:B------:R-:W-:Y:S01]  /*4f00*/  SHF.L.U32 R110, R110, 0x10, RZ ;  /* 0x000000106e6e7819 */ /* 0x000fe200000006ff */
[--C-:B------:R-:W-:Y:S01]  /*4f10*/  HADD2.F32 R29, -RZ, R28.reuse.H0_H0 ;  /* 0x2000001cff1d7230 */ /* 0x100fe20000004100 */
[----:B------:R-:W-:Y:S01]  /*4f20*/  F2FP.F16.E4M3.UNPACK_B R36, R36 ;  /* 0x00000024ff24723e */ /* 0x000fe200020006ff */
[----:B------:R-:W-:Y:S02]  /*4f30*/  HADD2.F32 R104, -RZ, R103.H0_H0 ;  /* 0x20000067ff687230 */ /* 0x000fe40000004100 */
[-C--:B------:R-:W-:Y:S01]  /*4f40*/  FMUL.FTZ R112, R31, R106.reuse ;  /* 0x0000006a1f707220 */ /* 0x080fe20000410000 */
[----:B------:R-:W-:Y:S01]  /*4f50*/  LOP3.LUT R13, R109, 0xff0000, R110, 0xf8, !PT ;  /* 0x00ff00006d0d7812 */ /* 0x000fe200078ef86e */
[C---:B------:R-:W-:Y:S01]  /*4f60*/  FMUL.FTZ R106, R29.reuse, R106 ;  /* 0x0000006a1d6a7220 */ /* 0x040fe20000410000 */
[----:B------:R-:W-:Y:S01]  /*4f70*/  F2FP.F16.E4M3.UNPACK_B R32, R32 ;  /* 0x00000020ff20723e */ /* 0x000fe200020006ff */
[----:B------:R-:W-:Y:S01]  /*4f80*/  FFMA.FTZ R112, R29, R104, -R112 ;  /* 0x000000681d707223 */ /* 0x000fe20000010870 */
[----:B------:R-:W-:-:S02]  /*4f90*/  HADD2.F32 R29, -RZ, R28.H1_H1 ;  /* 0x3000001cff1d7230 */ /* 0x000fc40000004100 */
[----:B------:R-:W-:Y:S01]  /*4fa0*/  FFMA.FTZ R110, R31, R104, R106 ;  /* 0x000000681f6e7223 */ /* 0x000fe2000001006a */
[----:B------:R-:W-:Y:S01]  /*4fb0*/  HADD2.F32 R106, -RZ, R105.H1_H1 ;  /* 0x30000069ff6a7230 */ /* 0x000fe20000004100 */
[----:B------:R-:W-:Y:S01]  /*4fc0*/  F2FP.F16.E4M3.UNPACK_B R105, R113 ;  /* 0x00000071ff69723e */ /* 0x000fe200020006ff */
[----:B------:R-:W-:Y:S01]  /*4fd0*/  HADD2.F32 R31, -RZ, R30.H1_H1 ;  /* 0x3000001eff1f7230 */ /* 0x000fe20000004100 */
[----:B------:R-:W-:Y:S01]  /*4fe0*/  LOP3.LUT R12, R15, 0xff0000, R12, 0xf8, !PT ;  /* 0x00ff00000f0c7812 */ /* 0x000fe200078ef80c */
[----:B------:R-:W-:Y:S01]  /*4ff0*/  HADD2.F32 R104, -RZ, R103.H1_H1 ;  /* 0x30000067ff687230 */ /* 0x000fe20000004100 */
[----:B------:R-:W-:Y:S01]  /*5000*/  LOP3.LUT R15, R107, 0xff0000, R108, 0xf8, !PT ;  /* 0x00ff00006b0f7812 */ /* 0x000fe200078ef86c */
        /* <DEDUP_REMOVED lines=30> */
[----:B------:R-:W-:Y:S01]  /*51f0*/  FMUL.FTZ R114, R31, R104 ;  /* 0x000000681f727220 */ /* 0x000fe20000410000 */
[----:B------:R-:W-:Y:S01]  /*5200*/  HADD2.F32 R36, -RZ, R32.H0_H0 ;  /* 0x20000020ff247230 */ /* 0x000fe20000004100 */
[----:B------:R-:W-:Y:S01]  /*5210*/  F2FP.F16.E4M3.UNPACK_B R100, R100 ;  /* 0x00000064ff64723e */ /* 0x000fe200020006ff */
[----:B------:R-:W-:Y:S02]  /*5220*/  HADD2.F32 R30, -RZ, R30.H1_H1 ;  /* 0x3000001eff1e7230 */ /* 0x000fe40000004100 */
[----:B------:R-:W-:Y:S01]  /*5230*/  FMUL.FTZ R104, R29, R104 ;  /* 0x000000681d687220 */ /* 0x000fe20000410000 */
[----:B------:R-:W-:-:S02]  /*5240*/  HADD2.F32 R28, -RZ, R28.H1_H1 ;  /* 0x3000001cff1c7230 */ /* 0x000fc40000004100 */
[----:B------:R-:W-:Y:S01]  /*5250*/  FFMA.FTZ R114, R29, R36, -R114 ;  /* 0x000000241d727223 */ /* 0x000fe20000010872 */
[----:B------:R-:W-:Y:S02]  /*5260*/  HADD2.F32 R29, -RZ, R32.H1_H1 ;  /* 0x30000020ff1d7230 */ /* 0x000fe40000004100 */
[-C--:B------:R-:W-:Y:S01]  /*5270*/  FMUL.FTZ R109, R30, R103.reuse ;  /* 0x000000671e6d7220 */ /* 0x080fe20000410000 */
[----:B------:R-:W-:Y:S01]  /*5280*/  F2FP.F16.E4M3.UNPACK_B R34, R34 ;  /* 0x00000022ff22723e */ /* 0x000fe200020006ff */
[C---:B------:R-:W-:Y:S01]  /*5290*/  FMUL.FTZ R103, R28.reuse, R103 ;  /* 0x000000671c677220 */ /* 0x040fe20000410000 */
[----:B------:R-:W-:Y:S02]  /*52a0*/  HADD2.F32 R32, -RZ, R100.H0_H0 ;  /* 0x20000064ff207230 */ /* 0x000fe40000004100 */
[-C--:B------:R-:W-:Y:S01]  /*52b0*/  FFMA.FTZ R117, R28, R29.reuse, -R109 ;  /* 0x0000001d1c757223 */ /* 0x080fe2000001086d */
[----:B------:R-:W-:Y:S01]  /*52c0*/  F2FP.F16.E4M3.UNPACK_B R98, R98 ;  /* 0x00000062ff62723e */ /* 0x000fe200020006ff */
[----:B------:R-:W-:Y:S01]  /*52d0*/  FFMA.FTZ R119, R30, R29, R103 ;  /* 0x0000001d1e777223 */ /* 0x000fe20000010067 */
[----:B------:R-:W-:-:S02]  /*52e0*/  HADD2.F32 R29, -RZ, R38.H0_H0 ;  /* 0x20000026ff1d7230 */ /* 0x000fc40000004100 */
[----:B------:R-:W-:Y:S01]  /*52f0*/  FFMA.FTZ R104, R31, R36, R104 ;  /* 0x000000241f687223 */ /* 0x000fe20000010068 */
[----:B------:R-:W-:Y:S01]  /*5300*/  HADD2.F32 R103, -RZ, R100.H1_H1 ;  /* 0x30000064ff677230 */ /* 0x000fe20000004100 */
[----:B------:R-:W-:Y:S01]  /*5310*/  F2FP.SATFINITE.E4M3.F32.PACK_AB_MERGE_C R114, R117, R114, RZ ;  /* 0x000000727572723e */ /* 0x000fe200048070ff */
[----:B------:R-:W-:Y:S02]  /*5320*/  HADD2.F32 R28, -RZ, R34.H0_H0 ;  /* 0x20000022ff1c7230 */ /* 0x000fe40000004100 */
[----:B------:R-:W-:Y:S01]  /*5330*/  FMUL.FTZ R109, R29, R32 ;  /* 0x000000201d6d7220 */ /* 0x000fe20000410000 */
[----:B------:R-:W-:Y:S01]  /*5340*/  HADD2.F32 R38, -RZ, R38.H1_H1 ;  /* 0x30000026ff267230 */ /* 0x000fe20000004100 */
[----:B------:R-:W-:Y:S01]  /*5350*/  F2FP.SATFINITE.E4M3.F32.PACK_AB_MERGE_C R104, R119, R104, RZ ;  /* 0x000000687768723e */ /* 0x000fe200048070ff */
[----:B------:R-:W-:Y:S02]  /*5360*/  HADD2.F32 R34, -RZ, R34.H1_H1 ;  /* 0x30000022ff227230 */ /* 0x000fe40000004100 */
[----:B------:R-:W-:Y:S01]  /*5370*/  FMUL.FTZ R32, R28, R32 ;  /* 0x000000201c207220 */ /* 0x000fe20000410000 */
[----:B------:R-:W-:-:S02]  /*5380*/  HADD2.F32 R30, -RZ, R98.H0_H0 ;  /* 0x20000062ff1e7230 */ /* 0x000fc40000004100 */
[-C--:B------:R-:W-:Y:S01]  /*5390*/  FMUL.FTZ R115, R38, R103.reuse ;  /* 0x0000006726737220 */ /* 0x080fe20000410000 */
[----:B------:R-:W-:Y:S02]  /*53a0*/  HADD2.F32 R31, -RZ, R98.H1_H1 ;  /* 0x30000062ff1f7230 */ /* 0x000fe40000004100 */
[----:B------:R-:W-:Y:S01]  /*53b0*/  FMUL.FTZ R103, R34, R103 ;  /* 0x0000006722677220 */ /* 0x000fe20000410000 */
[----:B------:R-:W-:Y:S01]  /*53c0*/  F2FP.SATFINITE.E4M3.F32.PACK_AB_MERGE_C R110, R113, R110, RZ ;  /* 0x0000006e716e723e */ /* 0x000fe200048070ff */
[-C--:B------:R-:W-:Y:S01]  /*53d0*/  FFMA.FTZ R109, R28, R30.reuse, -R109 ;  /* 0x0000001e1c6d7223 */ /* 0x080fe2000001086d */
[----:B------:R-:W-:Y:S01]  /*53e0*/  FFMA.FTZ R36, R29, R30, R32 ;  /* 0x0000001e1d247223 */ /* 0x000fe20000010020 */
[----:B------:R-:W-:Y:S01]  /*53f0*/  FFMA.FTZ R103, R38, R31, R103 ;  /* 0x0000001f26677223 */ /* 0x000fe20000010067 */
[----:B------:R-:W-:Y:S01]  /*5400*/  F2FP.F16.E4M3.UNPACK_B R30, R37 ;  /* 0x00000025ff1e723e */ /* 0x000fe200020006ff */
[----:B------:R-:W-:Y:S01]  /*5410*/  FFMA.FTZ R100, R34, R31, -R115 ;  /* 0x0000001f22647223 */ /* 0x000fe20000010873 */
[----:B------:R-:W-:-:S02]  /*5420*/  F2FP.F16.E4M3.UNPACK_B R38, R15 ;  /* 0x0000000fff26723e */ /* 0x000fc400020006ff */
[----:B------:R-:W-:Y:S01]  /*5430*/  F2FP.F16.E4M3.UNPACK_B R28, R33 ;  /* 0x00000021ff1c723e */ /* 0x000fe200020006ff */
[----:B------:R-:W-:Y:S01]  /*5440*/  HADD2.F32 R31, -RZ, R30.H0_H0 ;  /* 0x2000001eff1f7230 */ /* 0x000fe20000004100 */
[----:B------:R-:W-:Y:S01]  /*5450*/  F2FP.F16.E4M3.UNPACK_B R34, R14 ;  /* 0x0000000eff22723e */ /* 0x000fe200020006ff */
[----:B------:R-:W-:Y:S01]  /*5460*/  HADD2.F32 R98, -RZ, R38.H0_H0 ;  /* 0x20000026ff627230 */ /* 0x000fe20000004100 */
[----:B------:R-:W-:Y:S01]  /*5470*/  F2FP.SATFINITE.E4M3.F32.PACK_AB_MERGE_C R32, R111, R112, RZ ;  /* 0x000000706f20723e */ /* 0x000fe200048070ff */
[----:B------:R-:W-:Y:S01]  /*5480*/  HADD2.F32 R29, -RZ, R28.H0_H0 ;  /* 0x2000001cff1d7230 */ /* 0x000fe20000004100 */
[----:B------:R-:W-:Y:S01]  /*5490*/  F2FP.SATFINITE.E4M3.F32.PACK_AB_MERGE_C R112, R103, R36, R104 ;  /* 0x000000246770723e */ /* 0x000fe20004807068 */
[----:B------:R-:W-:Y:S01]  /*54a0*/  HADD2.F32 R36, -RZ, R34.H0_H0 ;  /* 0x20000022ff247230 */ /* 0x000fe20000004100 */
[----:B------:R-:W-:Y:S01]  /*54b0*/  F2FP.SATFINITE.E4M3.F32.PACK_AB_MERGE_C R114, R100, R109, R114 ;  /* 0x0000006d6472723e */ /* 0x000fe20004807072 */
[----:B------:R-:W-:Y:S01]  /*54c0*/  FMUL.FTZ R100, R31, R98 ;  /* 0x000000621f647220 */ /* 0x000fe20000410000 */
[----:B------:R-:W-:-:S02]  /*54d0*/  HADD2.F32 R30, -RZ, R30.H1_H1 ;  /* 0x3000001eff1e7230 */ /* 0x000fc40000004100 */
[C---:B------:R-:W-:Y:S01]  /*54e0*/  FMUL.FTZ R98, R29.reuse, R98 ;  /* 0x000000621d627220 */ /* 0x040fe20000410000 */
[----:B------:R-:W-:Y:S02]  /*54f0*/  HADD2.F32 R103, -RZ, R38.H1_H1 ;  /* 0x30000026ff677230 */ /* 0x000fe40000004100 */
[-C--:B------:R-:W-:Y:S01]  /*5500*/  FFMA.FTZ R100, R29, R36.reuse, -R100 ;  /* 0x000000241d647223 */ /* 0x080fe20000010864 */
[----:B------:R-:W-:Y:S02]  /*5510*/  HADD2.F32 R28, -RZ, R28.H1_H1 ;  /* 0x3000001cff1c7230 */ /* 0x000fe40000004100 */
[----:B------:R-:W-:Y:S01]  /*5520*/  FFMA.FTZ R98, R31, R36, R98 ;  /* 0x000000241f627223 */ /* 0x000fe20000010062 */
[----:B------:R-:W-:Y:S02]  /*5530*/  HADD2.F32 R29, -RZ, R34.H1_H1 ;  /* 0x30000022ff1d7230 */ /* 0x000fe40000004100 */
[-C--:B------:R-:W-:Y:S01]  /*5540*/  FMUL.FTZ R31, R30, R103.reuse ;  /* 0x000000671e1f7220 */ /* 0x080fe20000410000 */
[----:B------:R-:W-:Y:S01]  /*5550*/  F2FP.SATFINITE.E4M3.F32.PACK_AB_MERGE_C R32, R105, R106, R32 ;  /* 0x0000006a6920723e */ /* 0x000fe20004807020 */
[C---:B------:R-:W-:Y:S01]  /*5560*/  FMUL.FTZ R103, R28.reuse, R103 ;  /* 0x000000671c677220 */ /* 0x040fe20000410000 */
[----:B------:R-:W-:Y:S01]  /*5570*/  F2FP.F16.E4M3.UNPACK_B R33, R33.H1 ;  /* 0x00000021ff21723e */ /* 0x000fe200030006ff */
[----:B------:R-:W-:Y:S01]  /*5580*/  FFMA.FTZ R105, R28, R29, -R31 ;  /* 0x0000001d1c697223 */ /* 0x000fe2000001081f */
[----:B------:R-:W-:-:S02]  /*5590*/  F2FP.F16.E4M3.UNPACK_B R37, R37.H1 ;  /* 0x00000025ff25723e */ /* 0x000fc400030006ff */
[----:B------:R-:W-:Y:S01]  /*55a0*/  F2FP.F16.E4M3.UNPACK_B R31, R15.H1 ;  /* 0x0000000fff1f723e */ /* 0x000fe200030006ff */
[----:B------:R-:W-:Y:S01]  /*55b0*/  HADD2.F32 R15, -RZ, R33.H0_H0 ;  /* 0x20000021ff0f7230 */ /* 0x000fe20000004100 */
[----:B------:R-:W-:Y:S01]  /*55c0*/  F2FP.SATFINITE.E4M3.F32.PACK_AB_MERGE_C R110, R108, R107, R110 ;  /* 0x0000006b6c6e723e */ /* 0x000fe2000480706e */
[----:B------:R-:W-:Y:S01]  /*55d0*/  FFMA.FTZ R107, R30, R29, R103 ;  /* 0x0000001d1e6b7223 */ /* 0x000fe20000010067 */
[----:B------:R-:W-:Y:S01]  /*55e0*/  HADD2.F32 R28, -RZ, R37.H0_H0 ;  /* 0x20000025ff1c7230 */ /* 0x000fe20000004100 */
[----:B------:R-:W-:Y:S01]  /*55f0*/  F2FP.F16.E4M3.UNPACK_B R14, R14.H1 ;  /* 0x0000000eff0e723e */ /* 0x000fe200030006ff */
[----:B------:R-:W-:Y:S02]  /*5600*/  HADD2.F32 R30, -RZ, R31.H0_H0 ;  /* 0x2000001fff1e7230 */ /* 0x000fe40000004100 */
[----:B------:R-:W-:Y:S02]  /*5610*/  HADD2.F32 R37, -RZ, R37.H1_H1 ;  /* 0x30000025ff257230 */ /* 0x000fe40000004100 */
[----:B------:R-:W-:-:S02]  /*5620*/  HADD2.F32 R34, -RZ, R31.H1_H1 ;  /* 0x3000001fff227230 */ /* 0x000fc40000004100 */
[CC--:B------:R-:W-:Y:S01]  /*5630*/  FMUL.FTZ R36, R28.reuse, R30.reuse ;  /* 0x0000001e1c247220 */ /* 0x0c0fe20000410000 */
[----:B------:R-:W-:Y:S02]  /*5640*/  HADD2.F32 R33, -RZ, R33.H1_H1 ;  /* 0x30000021ff217230 */ /* 0x000fe40000004100 */
[----:B------:R-:W-:Y:S01]  /*5650*/  FMUL.FTZ R31, R15, R30 ;  /* 0x0000001e0f1f7220 */ /* 0x000fe20000410000 */
[--C-:B------:R-:W-:Y:S02]  /*5660*/  HADD2.F32 R29, -RZ, R14.reuse.H0_H0 ;  /* 0x2000000eff1d7230 */ /* 0x100fe40000004100 */
[----:B------:R-:W-:Y:S02]  /*5670*/  HADD2.F32 R30, -RZ, R14.H1_H1 ;  /* 0x3000000eff1e7230 */ /* 0x000fe40000004100 */
[-C--:B------:R-:W-:Y:S01]  /*5680*/  FMUL.FTZ R14, R37, R34.reuse ;  /* 0x00000022250e7220 */ /* 0x080fe20000410000 */
[----:B------:R-:W-:Y:S01]  /*5690*/  FMUL.FTZ R34, R33, R34 ;  /* 0x0000002221227220 */ /* 0x000fe20000410000 */
[-C--:B------:R-:W-:Y:S01]  /*56a0*/  FFMA.FTZ R104, R15, R29.reuse, -R36 ;  /* 0x0000001d0f687223 */ /* 0x080fe20000010824 */
[----:B------:R-:W-:Y:S01]  /*56b0*/  FFMA.FTZ R106, R28, R29, R31 ;  /* 0x0000001d1c6a7223 */ /* 0x000fe2000001001f */
[-C--:B------:R-:W-:Y:S01]  /*56c0*/  FFMA.FTZ R109, R33, R30.reuse, -R14 ;  /* 0x0000001e216d7223 */ /* 0x080fe2000001080e */
[----:B------:R-:W-:Y:S01]  /*56d0*/  F2FP.F16.E4M3.UNPACK_B R29, R39 ;  /* 0x00000027ff1d723e */ /* 0x000fe200020006ff */
[----:B------:R-:W-:Y:S01]  /*56e0*/  FFMA.FTZ R111, R37, R30, R34 ;  /* 0x0000001e256f7223 */ /* 0x000fe20000010022 */
[----:B------:R-:W-:-:S02]  /*56f0*/  F2FP.F16.E4M3.UNPACK_B R14, R35 ;  /* 0x00000023ff0e723e */ /* 0x000fc400020006ff */
[----:B------:R-:W-:Y:S01]  /*5700*/  F2FP.F16.E4M3.UNPACK_B R39, R39.H1 ;  /* 0x00000027ff27723e */ /* 0x000fe200030006ff */
[--C-:B------:R-:W-:Y:S01]  /*5710*/  HADD2.F32 R30, -RZ, R29.reuse.H0_H0 ;  /* 0x2000001dff1e7230 */ /* 0x100fe20000004100 */
[----:B------:R-:W-:Y:S01]  /*5720*/  F2FP.F16.E4M3.UNPACK_B R36, R13.H1 ;  /* 0x0000000dff24723e */ /* 0x000fe200030006ff */
[----:B------:R-:W-:Y:S01]  /*5730*/  HADD2.F32 R15, -RZ, R14.H0_H0 ;  /* 0x2000000eff0f7230 */ /* 0x000fe20000004100 */
[----:B------:R-:W-:Y:S01]  /*5740*/  F2FP.F16.E4M3.UNPACK_B R35, R35.H1 ;  /* 0x00000023ff23723e */ /* 0x000fe200030006ff */
[----:B------:R-:W-:Y:S01]  /*5750*/  HADD2.F32 R29, -RZ, R29.H1_H1 ;  /* 0x3000001dff1d7230 */ /* 0x000fe20000004100 */
[----:B------:R-:W-:Y:S01]  /*5760*/  F2FP.F16.E4M3.UNPACK_B R34, R13 ;  /* 0x0000000dff22723e */ /* 0x000fe200020006ff */
[----:B------:R-:W-:Y:S01]  /*5770*/  HADD2.F32 R103, -RZ, R36.H0_H0 ;  /* 0x20000024ff677230 */ /* 0x000fe20000004100 */
[-C--:B------:R-:W-:Y:S01]  /*5780*/  F2FP.F16.E4M3.UNPACK_B R13, R12.reuse ;  /* 0x0000000cff0d723e */ /* 0x080fe200020006ff */
[----:B------:R-:W-:Y:S01]  /*5790*/  HADD2.F32 R28, -RZ, R35.H0_H0 ;  /* 0x20000023ff1c7230 */ /* 0x000fe20000004100 */
[----:B------:R-:W-:Y:S01]  /*57a0*/  F2FP.F16.E4M3.UNPACK_B R31, R12.H1 ;  /* 0x0000000cff1f723e */ /* 0x000fe200030006ff */
[----:B------:R-:W-:Y:S01]  /*57b0*/  HADD2.F32 R12, -RZ, R39.H0_H0 ;  /* 0x20000027ff0c7230 */ /* 0x000fe20000004100 */
[----:B------:R-:W-:Y:S01]  /*57c0*/  F2FP.SATFINITE.E4M3.F32.PACK_AB_MERGE_C R104, R109, R104, RZ ;  /* 0x000000686d68723e */ /* 0x000fe200048070ff */
[----:B------:R-:W-:Y:S01]  /*57d0*/  HADD2.F32 R38, -RZ, R34.H0_H0 ;  /* 0x20000022ff267230 */ /* 0x000fe20000004100 */
[----:B------:R-:W-:Y:S01]  /*57e0*/  F2FP.SATFINITE.E4M3.F32.PACK_AB_MERGE_C R106, R111, R106, RZ ;  /* 0x0000006a6f6a723e */ /* 0x000fe200048070ff */
[----:B------:R-:W-:-:S02]  /*57f0*/  HADD2.F32 R37, -RZ, R31.H0_H0 ;  /* 0x2000001fff257230 */ /* 0x000fc40000004100 */
[-C--:B------:R-:W-:Y:S01]  /*5800*/  FMUL.FTZ R115, R12, R103.reuse ;  /* 0x000000670c737220 */ /* 0x080fe20000410000 */
[----:B------:R-:W-:Y:S01]  /*5810*/  FMUL.FTZ R103, R28, R103 ;  /* 0x000000671c677220 */ /* 0x000fe20000410000 */
[----:B------:R-:W-:Y:S02]  /*5820*/  HADD2.F32 R39, -RZ, R39.H1_H1 ;  /* 0x30000027ff277230 */ /* 0x000fe40000004100 */
[----:B------:R-:W-:Y:S01]  /*5830*/  FMUL.FTZ R108, R30, R38 ;  /* 0x000000261e6c7220 */ /* 0x000fe20000410000 */
[----:B------:R-:W-:Y:S02]  /*5840*/  HADD2.F32 R36, -RZ, R36.H1_H1 ;  /* 0x30000024ff247230 */ /* 0x000fe40000004100 */
[-C--:B------:R-:W-:Y:S01]  /*5850*/  FFMA.FTZ R115, R28, R37.reuse, -R115 ;  /* 0x000000251c737223 */ /* 0x080fe20000010873 */
[----:B------:R-:W-:Y:S02]  /*5860*/  HADD2.F32 R35, -RZ, R35.H1_H1 ;  /* 0x30000023ff237230 */ /* 0x000fe40000004100 */
[----:B------:R-:W-:Y:S01]  /*5870*/  FFMA.FTZ R103, R12, R37, R103 ;  /* 0x000000250c677223 */ /* 0x000fe20000010067 */
[----:B------:R-:W-:-:S02]  /*5880*/  HADD2.F32 R33, -RZ, R13.H0_H0 ;  /* 0x2000000dff217230 */ /* 0x000fc40000004100 */
[-C--:B------:R-:W-:Y:S01]  /*5890*/  FMUL.FTZ R28, R39, R36.reuse ;  /* 0x00000024271c7220 */ /* 0x080fe20000410000 */
[----:B------:R-:W-:Y:S02]  /*58a0*/  HADD2.F32 R34, -RZ, R34.H1_H1 ;  /* 0x30000022ff227230 */ /* 0x000fe40000004100 */
[----:B------:R-:W-:Y:S01]  /*58b0*/  FMUL.FTZ R36, R35, R36 ;  /* 0x0000002423247220 */ /* 0x000fe20000410000 */
[----:B------:R-:W-:Y:S02]  /*58c0*/  HADD2.F32 R14, -RZ, R14.H1_H1 ;  /* 0x3000000eff0e7230 */ /* 0x000fe40000004100 */
[C---:B------:R-:W-:Y:S01]  /*58d0*/  FMUL.FTZ R113, R15.reuse, R38 ;  /* 0x000000260f717220 */ /* 0x040fe20000410000 */
[----:B------:R-:W-:Y:S02]  /*58e0*/  HADD2.F32 R12, -RZ, R31.H1_H1 ;  /* 0x3000001fff0c7230 */ /* 0x000fe40000004100 */
[----:B------:R-:W-:Y:S01]  /*58f0*/  FFMA.FTZ R108, R15, R33, -R108 ;  /* 0x000000210f6c7223 */ /* 0x000fe2000001086c */
[----:B------:R-:W-:-:S02]  /*5900*/  HADD2.F32 R13, -RZ, R13.H1_H1 ;  /* 0x3000000dff0d7230 */ /* 0x000fc40000004100 */
[-C--:B------:R-:W-:Y:S01]  /*5910*/  FMUL.FTZ R15, R29, R34.reuse ;  /* 0x000000221d0f7220 */ /* 0x080fe20000410000 */
[----:B------:R-:W-:Y:S01]  /*5920*/  FMUL.FTZ R34, R14, R34 ;  /* 0x000000220e227220 */ /* 0x000fe20000410000 */
[-C--:B------:R-:W-:Y:S01]  /*5930*/  FFMA.FTZ R36, R39, R12.reuse, R36 ;  /* 0x0000000c27247223 */ /* 0x080fe20000010024 */
[----:B------:R-:W-:Y:S01]  /*5940*/  FFMA.FTZ R28, R35, R12, -R28 ;  /* 0x0000000c231c7223 */ /* 0x000fe2000001081c */
[----:B------:R-:W-:Y:S01]  /*5950*/  FFMA.FTZ R113, R30, R33, R113 ;  /* 0x000000211e717223 */ /* 0x000fe20000010071 */
[-C--:B------:R-:W-:Y:S01]  /*5960*/  FFMA.FTZ R34, R29, R13.reuse, R34 ;  /* 0x0000000d1d227223 */ /* 0x080fe20000010022 */
[----:B------:R-:W-:Y:S01]  /*5970*/  FFMA.FTZ R15, R14, R13, -R15 ;  /* 0x0000000d0e0f7223 */ /* 0x000fe2000001080f */
[----:B------:R-:W-:Y:S01]  /*5980*/  F2FP.SATFINITE.E4M3.F32.PACK_AB_MERGE_C R36, R36, R103, RZ ;  /* 0x000000672424723e */ /* 0x000fe200048070ff */
[----:B------:R-:W-:Y:S01]  /*5990*/  IMAD.MOV.U32 R38, RZ, RZ, R112 ;  /* 0x000000ffff267224 */ /* 0x000fe200078e0070 */
[----:B------:R-:W-:Y:S02]  /*59a0*/  F2FP.SATFINITE.E4M3.F32.PACK_AB_MERGE_C R28, R28, R115, RZ ;  /* 0x000000731c1c723e */ /* 0x000fe400048070ff */
[----:B------:R-:W-:Y:S01]  /*59b0*/  F2FP.SATFINITE.E4M3.F32.PACK_AB_MERGE_C R39, R34, R113, R36 ;  /* 0x000000712227723e */ /* 0x000fe20004807024 */
[----:B------:R-:W-:Y:S01]  /*59c0*/  IMAD.MOV.U32 R36, RZ, RZ, R110 ;  /* 0x000000ffff247224 */ /* 0x000fe200078e006e */
[----:B------:R-:W-:Y:S01]  /*59d0*/  F2FP.SATFINITE.E4M3.F32.PACK_AB_MERGE_C R33, R105, R100, R104 ;  /* 0x000000646921723e */ /* 0x000fe20004807068 */
[----:B------:R-:W-:Y:S01]  /*59e0*/  IMAD.MOV.U32 R34, RZ, RZ, R114 ;  /* 0x000000ffff227224 */ /* 0x000fe200078e0072 */
[----:B------:R-:W-:-:S02]  /*59f0*/  F2FP.SATFINITE.E4M3.F32.PACK_AB_MERGE_C R35, R15, R108, R28 ;  /* 0x0000006c0f23723e */ /* 0x000fc4000480701c */
[----:B------:R-:W-:-:S07]  /*5a00*/  F2FP.SATFINITE.E4M3.F32.PACK_AB_MERGE_C R37, R107, R98, R106 ;  /* 0x000000626b25723e */ /* 0x000fce000480706a */
.L_x_1258:
[----:B------:R-:W-:Y:S05]  /*5a10*/  BSYNC B2 ;  /* 0x0000000000027941 */ /* 0x000fea0003800000 */
.L_x_1257:
[----:B------:R-:W-:Y:S02]  /*5a20*/  ISETP.GE.AND P5, PT, R96, R93, PT ;  /* 0x0000005d6000720c */ /* 0x000fe40003fa6270 */
[----:B------:R-:W-:-:S11]  /*5a30*/  P2R R13, PR, RZ, 0x1 ;  /* 0x00000001ff0d7803 */ /* 0x000fd60000000000 */
[--C-:B------:R-:W-:Y:S02]  /*5a40*/  @!P5 SHF.R.S32.HI R12, RZ, 0x1f, R96.reuse ;  /* 0x0000001fff0cd819 */ /* 0x100fe40000011460 */
[----:B------:R-:W-:-:S04]  /*5a50*/  @!P5 IADD3 R15, P0, P6, R40, R58, R96 ;  /* 0x0000003a280fd210 */ /* 0x000fc80007e1e060 */
[----:B------:R-:W-:Y:S02]  /*5a60*/  @!P5 IADD3.X R28, R0, R97, R12, P0, P6 ;  /* 0x00000061001cd210 */ /* 0x000fe400007ec40c */
[----:B------:R-:W-:Y:S02]  /*5a70*/  IADD3 R12, P6, R99, R50, RZ ;  /* 0x00000032630c7210 */ /* 0x000fe40007fde0ff */
[----:B------:R-:W-:-:S03]  /*5a80*/  ISETP.NE.AND P0, PT, R13, RZ, PT ;  /* 0x000000ff0d00720c */ /* 0x000fc60003f05270 */
[----:B------:R-:W-:Y:S01]  /*5a90*/  IMAD.X R13, R94, 0x1, R51, P6 ;  /* 0x000000015e0d7824 */ /* 0x000fe200030e0633 */
[----:B------:R-:W-:-:S04]  /*5aa0*/  @!P5 IADD3 R14, P6, R15, R50, RZ ;  /* 0x000000320f0ed210 */ /* 0x000fc80007fde0ff */
[----:B-1----:R1:W-:Y:S01]  /*5ab0*/  STG.E.128 desc[UR46][R12.64], R32 ;  /* 0x000000200c007986 */ /* 0x0023e2000c101d2e */
[----:B------:R-:W-:-:S05]  /*5ac0*/  @!P5 IMAD.X R15, R28, 0x1, R51, P6 ;  /* 0x000000011c0fd824 */ /* 0x000fca00030e0633 */
[----:B--2---:R1:W-:Y:S03]  /*5ad0*/  @!P5 STG.E.128 desc[UR46][R14.64], R36 ;  /* 0x000000240e00d986 */ /* 0x0043e6000c101d2e */
.L_x_1256:
[----:B------:R-:W-:Y:S05]  /*5ae0*/  BSYNC B1 ;  /* 0x0000000000017941 */ /* 0x000fea0003800000 */
.L_x_1255:
[C---:B------:R-:W-:Y:S01]  /*5af0*/  ISETP.GE.OR P5, PT, R195.reuse, R87, P1 ;  /* 0x00000057c300720c */ /* 0x040fe20000fa6670 */
[-C--:B-12---:R-:W-:Y:S02]  /*5b00*/  IMAD R12, R216, R52.reuse, RZ ;  /* 0x00000034d80c7224 */ /* 0x086fe400078e02ff */
[----:B------:R-:W-:-:S04]  /*5b10*/  IMAD.WIDE.U32 R54, R195, R52, R54 ;  /* 0x00000034c3367225 */ /* 0x000fc800078e0036 */
[----:B------:R-:W-:-:S06]  /*5b20*/  IMAD R35, R195, R53, R12 ;  /* 0x00000035c3237224 */ /* 0x000fcc00078e020c */
[----:B------:R-:W-:Y:S05]  /*5b30*/  @P5 BRA `(.L_x_1245) ;  /* 0x00000010003c5947 */ /* 0x000fea0003800000 */
[----:B------:R-:W-:Y:S01]  /*5b40*/  IMAD.IADD R35, R55, 0x1, R35 ;  /* 0x0000000137237824 */ /* 0x000fe200078e0223 */
[----:B------:R-:W-:Y:S01]  /*5b50*/  IADD3 R33, P5, P6, R40, R54, R77 ;  /* 0x0000003628217210 */ /* 0x000fe20007ebe04d */
[----:B------:R-:W-:Y:S01]  /*5b60*/  BSSY B1, `(.L_x_1259) ;  /* 0x00000e8000017945 */ /* 0x000fe20003800000 */
[----:B------:R-:W-:Y:S02]  /*5b70*/  SEL R95, R76, R95, !P0 ;  /* 0x0000005f4c5f7207 */ /* 0x000fe40004000000 */
[----:B------:R-:W-:Y:S02]  /*5b80*/  IADD3.X R12, R0, R35, R81, P5, P6 ;  /* 0x00000023000c7210 */ /* 0x000fe40002fec451 */
[----:B------:R-:W-:-:S05]  /*5b90*/  IADD3 R32, P5, R33, R50, RZ ;  /* 0x0000003221207210 */ /* 0x000fca0007fbe0ff */
[----:B------:R-:W-:Y:S01]  /*5ba0*/  IMAD.X R33, R12, 0x1, R51, P5 ;  /* 0x000000010c217824 */ /* 0x000fe200028e0633 */
[----:B------:R-:W-:-:S04]  /*5bb0*/  SHF.R.S32.HI R12, RZ, 0x1f, R95 ;  /* 0x0000001fff0c7819 */ /* 0x000fc8000001145f */
[----:B------:R-:W-:-:S04]  /*5bc0*/  LEA.HI R12, R12, R95, RZ, 0x5 ;  /* 0x0000005f0c0c7211 */ /* 0x000fc800078f28ff */
[----:B------:R-:W-:-:S04]  /*5bd0*/  LEA.HI.SX32 R12, R12, R79, 0x1b ;  /* 0x0000004f0c0c7211 */ /* 0x000fc800078fdaff */
[----:B------:R-:W-:Y:S01]  /*5be0*/  SHF.R.S32.HI R13, RZ, 0x1f, R12 ;  /* 0x0000001fff0d7819 */ /* 0x000fe2000001140c */
[----:B------:R-:W-:-:S03]  /*5bf0*/  IMAD.SHL.U32 R37, R12, 0x10, RZ ;  /* 0x000000100c257824 */ /* 0x000fc600078e00ff */
[----:B------:R-:W-:Y:S02]  /*5c00*/  LEA.HI R12, R13, R12, RZ, 0x3 ;  /* 0x0000000c0d0c7211 */ /* 0x000fe400078f18ff */
[----:B------:R-:W-:Y:S02]  /*5c10*/  LOP3.LUT R13, R208, 0x70, R37, 0xf8, !PT ;  /* 0x00000070d00d7812 */ /* 0x000fe400078ef825 */
[----:B------:R-:W-:Y:S02]  /*5c20*/  SHF.L.U32 R14, R12, 0xa, RZ ;  /* 0x0000000a0c0e7819 */ /* 0x000fe400000006ff */
[----:B------:R-:W-:Y:S01]  /*5c30*/  LOP3.LUT R12, R13, R210, RZ, 0x3c, !PT ;  /* 0x000000d20d0c7212 */ /* 0x000fe200078e3cff */
[----:B------:R-:W-:Y:S01]  /*5c40*/  IMAD R13, R17, 0x4000, R64 ;  /* 0x00004000110d7824 */ /* 0x000fe200078e0240 */
[----:B------:R-:W-:-:S03]  /*5c50*/  LOP3.LUT R14, R14, 0xffffe000, RZ, 0xc0, !PT ;  /* 0xffffe0000e0e7812 */ /* 0x000fc600078ec0ff */
[----:B------:R-:W-:Y:S01]  /*5c60*/  IMAD.IADD R13, R16, 0x1, R13 ;  /* 0x00000001100d7824 */ /* 0x000fe200078e020d */
[----:B------:R-:W-:-:S05]  /*5c70*/  IADD3 R12, R12, R14, R211 ;  /* 0x0000000e0c0c7210 */ /* 0x000fca0007ffe0d3 */
[----:B------:R-:W-:-:S04]  /*5c80*/  IMAD R15, R17, 0x4000, R12 ;  /* 0x00004000110f7824 */ /* 0x000fc800078e020c */
[----:B------:R-:W-:Y:S02]  /*5c90*/  IMAD.IADD R28, R16, 0x1, R15 ;  /* 0x00000001101c7824 */ /* 0x000fe400078e020f */
[----:B------:R-:W1:Y:S04]  /*5ca0*/  LDS.128 R12, [R13+0x20000] ;  /* 0x020000000d0c7984 */ /* 0x000e680000000c00 */
[----:B------:R-:W2:Y:S01]  /*5cb0*/  LDS.128 R28, [R28+0x20000] ;  /* 0x020000001c1c7984 */ /* 0x000ea20000000c00 */
[----:B------:R-:W-:Y:S05]  /*5cc0*/  @P4 BRA `(.L_x_1260) ;  /* 0x0000000c00444947 */ /* 0x000fea0003800000 */
[----:B------:R-:W-:Y:S02]  /*5cd0*/  SHF.R.U32.HI R4, RZ, 0x8, R5 ;  /* 0x00000008ff047819 */ /* 0x000fe40000011605 */
[----:B------:R-:W-:Y:S02]  /*5ce0*/  SHF.R.U32.HI R10, RZ, 0x8, R11 ;  /* 0x00000008ff0a7819 */ /* 0x000fe4000001160b */
[----:B------:R-:W-:Y:S01]  /*5cf0*/  SHF.R.U32.HI R8, RZ, 0x8, R9 ;  /* 0x00000008ff087819 */ /* 0x000fe20000011609 */
[----:B------:R-:W-:Y:S01]  /*5d00*/  IMAD.SHL.U32 R4, R4, 0x100, RZ ;  /* 0x0000010004047824 */ /* 0x000fe200078e00ff */
[----:B------:R-:W-:Y:S01]  /*5d10*/  SHF.R.U32.HI R38, RZ, 0x10, R5 ;  /* 0x00000010ff267819 */ /* 0x000fe20000011605 */
[----:B------:R-:W-:Y:S01]  /*5d20*/  IMAD.SHL.U32 R10, R10, 0x100, RZ ;  /* 0x000001000a0a7824 */ /* 0x000fe200078e00ff */
[----:B------:R-:W-:Y:S01]  /*5d30*/  LOP3.LUT R5, R5, 0xff0000ff, RZ, 0xc0, !PT ;  /* 0xff0000ff05057812 */ /* 0x000fe200078ec0ff */
[----:B------:R-:W-:Y:S01]  /*5d40*/  IMAD.SHL.U32 R8, R8, 0x100, RZ ;  /* 0x0000010008087824 */ /* 0x000fe200078e00ff */
[----:B------:R-:W-:-:S02]  /*5d50*/  SHF.R.U32.HI R6, RZ, 0x8, R7 ;  /* 0x00000008ff067819 */ /* 0x000fc40000011607 */
[----:B------:R-:W-:Y:S02]  /*5d60*/  SHF.R.U32.HI R36, RZ, 0x10, R11 ;  /* 0x00000010ff247819 */ /* 0x000fe4000001160b */
[----:B------:R-:W-:Y:S02]  /*5d70*/  SHF.R.U32.HI R39, RZ, 0x10, R9 ;  /* 0x00000010ff277819 */ /* 0x000fe40000011609 */
[----:B------:R-:W-:Y:S02]  /*5d80*/  LOP3.LUT R11, R11, 0xff0000ff, RZ, 0xc0, !PT ;  /* 0xff0000ff0b0b7812 */ /* 0x000fe400078ec0ff */
[----:B------:R-:W-:Y:S02]  /*5d90*/  LOP3.LUT R9, R9, 0xff0000ff, RZ, 0xc0, !PT ;  /* 0xff0000ff09097812 */ /* 0x000fe400078ec0ff */
[----:B------:R-:W-:Y:S01]  /*5da0*/  LOP3.LUT R5, R5, 0xff00, R4, 0xf8, !PT ;  /* 0x0000ff0005057812 */ /* 0x000fe200078ef804 */
[----:B------:R-:W-:Y:S01]  /*5db0*/  IMAD.SHL.U32 R4, R6, 0x100, RZ ;  /* 0x0000010006047824 */ /* 0x000fe200078e00ff */
[----:B------:R-:W-:-:S02]  /*5dc0*/  SHF.R.U32.HI R34, RZ, 0x10, R7 ;  /* 0x00000010ff227819 */ /* 0x000fc40000011607 */
[----:B------:R-:W-:Y:S02]  /*5dd0*/  LOP3.LUT R7, R7, 0xff0000ff, RZ, 0xc0, !PT ;  /* 0xff0000ff07077812 */ /* 0x000fe400078ec0ff */
[----:B------:R-:W-:Y:S02]  /*5de0*/  SHF.L.U32 R6, R38, 0x10, RZ ;  /* 0x0000001026067819 */ /* 0x000fe400000006ff */
[----:B------:R-:W-:Y:S02]  /*5df0*/  LOP3.LUT R94, R11, 0xff00, R10, 0xf8, !PT ;  /* 0x0000ff000b5e7812 */ /* 0x000fe400078ef80a */
[----:B------:R-:W-:Y:S02]  /*5e00*/  LOP3.LUT R58, R9, 0xff00, R8, 0xf8, !PT ;  /* 0x0000ff00093a7812 */ /* 0x000fe400078ef808 */
[----:B------:R-:W-:Y:S02]  /*5e10*/  F2FP.F16.E4M3.UNPACK_B R38, R92.H1 ;  /* 0x0000005cff26723e */ /* 0x000fe400030006ff */
[----:B--2---:R-:W-:-:S02]  /*5e20*/  F2FP.F16.E4M3.UNPACK_B R10, R28.H1 ;  /* 0x0000001cff0a723e */ /* 0x004fc400030006ff */
[----:B-1----:R-:W-:Y:S01]  /*5e30*/  F2FP.F16.E4M3.UNPACK_B R8, R12.H1 ;  /* 0x0000000cff08723e */ /* 0x002fe200030006ff */
[----:B------:R-:W-:Y:S01]  /*5e40*/  HADD2.F32 R52, -RZ, R38.H0_H0 ;  /* 0x20000026ff347230 */ /* 0x000fe20000004100 */
[----:B------:R-:W-:Y:S01]  /*5e50*/  LOP3.LUT R7, R7, 0xff00, R4, 0xf8, !PT ;  /* 0x0000ff0007077812 */ /* 0x000fe200078ef804 */
[----:B------:R-:W-:Y:S01]  /*5e60*/  IMAD.U32 R4, R34, 0x10000, RZ ;  /* 0x0001000022047824 */ /* 0x000fe200078e00ff */
[----:B------:R-:W-:Y:S01]  /*5e70*/  F2FP.F16.E4M3.UNPACK_B R34, R90.H1 ;  /* 0x0000005aff22723e */ /* 0x000fe200030006ff */
[----:B------:R-:W-:Y:S01]  /*5e80*/  HADD2.F32 R11, -RZ, R10.H0_H0 ;  /* 0x2000000aff0b7230 */ /* 0x000fe20000004100 */
[----:B------:R-:W-:Y:S01]  /*5e90*/  LOP3.LUT R6, R5, 0xff0000, R6, 0xf8, !PT ;  /* 0x00ff000005067812 */ /* 0x000fe200078ef806 */
[----:B------:R-:W-:Y:S01]  /*5ea0*/  HADD2.F32 R9, -RZ, R8.H0_H0 ;  /* 0x20000008ff097230 */ /* 0x000fe20000004100 */
[----:B------:R-:W-:Y:S01]  /*5eb0*/  LOP3.LUT R4, R7, 0xff0000, R4, 0xf8, !PT ;  /* 0x00ff000007047812 */ /* 0x000fe200078ef804 */
[----:B------:R-:W-:Y:S02]  /*5ec0*/  IMAD.U32 R7, R39, 0x10000, RZ ;  /* 0x0001000027077824 */ /* 0x000fe400078e00ff */
[----:B------:R-:W-:Y:S01]  /*5ed0*/  FMUL.FTZ R96, R11, R52 ;  /* 0x000000340b607220 */ /* 0x000fe20000410000 */
[----:B------:R-:W-:-:S02]  /*5ee0*/  IMAD.U32 R5, R36, 0x10000, RZ ;  /* 0x0001000024057824 */ /* 0x000fc400078e00ff */
[----:B------:R-:W-:Y:S01]  /*5ef0*/  FMUL.FTZ R52, R9, R52 ;  /* 0x0000003409347220 */ /* 0x000fe20000410000 */
[----:B------:R-:W-:Y:S01]  /*5f00*/  HADD2.F32 R36, -RZ, R34.H0_H0 ;  /* 0x20000022ff247230 */ /* 0x000fe20000004100 */
[----:B------:R-:W-:Y:S01]  /*5f10*/  LOP3.LUT R7, R58, 0xff0000, R7, 0xf8, !PT ;  /* 0x00ff00003a077812 */ /* 0x000fe200078ef807 */
[----:B------:R-:W-:Y:S01]  /*5f20*/  HADD2.F32 R38, -RZ, R38.H1_H1 ;  /* 0x30000026ff267230 */ /* 0x000fe20000004100 */
[----:B------:R-:W-:Y:S01]  /*5f30*/  F2FP.F16.E4M3.UNPACK_B R92, R92 ;  /* 0x0000005cff5c723e */ /* 0x000fe200020006ff */
[----:B------:R-:W-:Y:S02]  /*5f40*/  HADD2.F32 R34, -RZ, R34.H1_H1 ;  /* 0x30000022ff227230 */ /* 0x000fe40000004100 */
[----:B------:R-:W-:Y:S01]  /*5f50*/  FFMA.FTZ R58, R11, R36, R52 ;  /* 0x000000240b3a7223 */ /* 0x000fe20000010034 */
[----:B------:R-:W-:Y:S01]  /*5f60*/  HADD2.F32 R11, -RZ, R10.H1_H1 ;  /* 0x3000000aff0b7230 */ /* 0x000fe20000004100 */
[----:B------:R-:W-:Y:S01]  /*5f70*/  F2FP.F16.E4M3.UNPACK_B R28, R28 ;  /* 0x0000001cff1c723e */ /* 0x000fe200020006ff */
[----:B------:R-:W-:Y:S01]  /*5f80*/  FFMA.FTZ R96, R9, R36, -R96 ;  /* 0x0000002409607223 */ /* 0x000fe20000010860 */
[----:B------:R-:W-:Y:S01]  /*5f90*/  F2FP.F16.E4M3.UNPACK_B R12, R12 ;  /* 0x0000000cff0c723e */ /* 0x000fe200020006ff */
[----:B------:R-:W-:Y:S01]  /*5fa0*/  HADD2.F32 R9, -RZ, R8.H1_H1 ;  /* 0x30000008ff097230 */ /* 0x000fe20000004100 */
[----:B------:R-:W-:Y:S01]  /*5fb0*/  F2FP.F16.E4M3.UNPACK_B R90, R90 ;  /* 0x0000005aff5a723e */ /* 0x000fe200020006ff */
[----:B------:R-:W-:-:S02]  /*5fc0*/  HADD2.F32 R39, -RZ, R92.H0_H0 ;  /* 0x2000005cff277230 */ /* 0x000fc40000004100 */
[-C--:B------:R-:W-:Y:S01]  /*5fd0*/  FMUL.FTZ R36, R11, R38.reuse ;  /* 0x000000260b247220 */ /* 0x080fe20000410000 */
[----:B------:R-:W-:Y:S02]  /*5fe0*/  HADD2.F32 R10, -RZ, R28.H0_H0 ;  /* 0x2000001cff0a7230 */ /* 0x000fe40000004100 */
[C---:B------:R-:W-:Y:S01]  /*5ff0*/  FMUL.FTZ R38, R9.reuse, R38 ;  /* 0x0000002609267220 */ /* 0x040fe20000410000 */
[----:B------:R-:W-:Y:S02]  /*6000*/  HADD2.F32 R8, -RZ, R12.H0_H0 ;  /* 0x2000000cff087230 */ /* 0x000fe40000004100 */
[-C--:B------:R-:W-:Y:S01]  /*6010*/  FFMA.FTZ R95, R9, R34.reuse, -R36 ;  /* 0x00000022095f7223 */ /* 0x080fe20000010824 */
[----:B------:R-:W-:Y:S02]  /*6020*/  HADD2.F32 R9, -RZ, R90.H0_H0 ;  /* 0x2000005aff097230 */ /* 0x000fe40000004100 */
[-C--:B------:R-:W-:Y:S01]  /*6030*/  FMUL.FTZ R53, R10, R39.reuse ;  /* 0x000000270a357220 */ /* 0x080fe20000410000 */
[----:B------:R-:W-:Y:S01]  /*6040*/  FFMA.FTZ R97, R11, R34, R38 ;  /* 0x000000220b617223 */ /* 0x000fe20000010026 */
[----:B------:R-:W-:Y:S01]  /*6050*/  FMUL.FTZ R39, R8, R39 ;  /* 0x0000002708277220 */ /* 0x000fe20000410000 */
[----:B------:R-:W-:-:S02]  /*6060*/  HADD2.F32 R11, -RZ, R92.H1_H1 ;  /* 0x3000005cff0b7230 */ /* 0x000fc40000004100 */
[-C--:B------:R-:W-:Y:S01]  /*6070*/  FFMA.FTZ R53, R8, R9.reuse, -R53 ;  /* 0x0000000908357223 */ /* 0x080fe20000010835 */
[----:B------:R-:W-:Y:S02]  /*6080*/  HADD2.F32 R28, -RZ, R28.H1_H1 ;  /* 0x3000001cff1c7230 */ /* 0x000fe40000004100 */
[----:B------:R-:W-:Y:S01]  /*6090*/  FFMA.FTZ R38, R10, R9, R39 ;  /* 0x000000090a267223 */ /* 0x000fe20000010027 */
[----:B------:R-:W-:Y:S01]  /*60a0*/  HADD2.F32 R12, -RZ, R12.H1_H1 ;  /* 0x3000000cff0c7230 */ /* 0x000fe20000004100 */
[----:B------:R-:W-:Y:S01]  /*60b0*/  F2FP.F16.E4M3.UNPACK_B R34, R91.H1 ;  /* 0x0000005bff22723e */ /* 0x000fe200030006ff */
        /* <DEDUP_REMOVED lines=11> */
[----:B------:R-:W-:Y:S01]  /*6170*/  HADD2.F32 R9, -RZ, R8.H0_H0 ;  /* 0x20000008ff097230 */ /* 0x000fe20000004100 */
[----:B------:R-:W-:Y:S01]  /*6180*/  F2FP.F16.E4M3.UNPACK_B R14, R14 ;  /* 0x0000000eff0e723e */ /* 0x000fe200020006ff */
[----:B------:R-:W-:Y:S02]  /*6190*/  HADD2.F32 R39, -RZ, R34.H1_H1 ;  /* 0x30000022ff277230 */ /* 0x000fe40000004100 */
[-C--:B------:R-:W-:Y:S01]  /*61a0*/  FMUL.FTZ R34, R11, R36.reuse ;  /* 0x000000240b227220 */ /* 0x080fe20000410000 */
[----:B------:R-:W-:Y:S02]  /*61b0*/  HADD2.F32 R28, -RZ, R12.H0_H0 ;  /* 0x2000000cff1c7230 */ /* 0x000fe40000004100 */
[----:B------:R-:W-:Y:S01]  /*61c0*/  FMUL.FTZ R90, R9, R36 ;  /* 0x00000024095a7220 */ /* 0x000fe20000410000 */
[----:B------:R-:W-:Y:S01]  /*61d0*/  HADD2.F32 R10, -RZ, R10.H1_H1 ;  /* 0x3000000aff0a7230 */ /* 0x000fe20000004100 */
[----:B------:R-:W-:Y:S01]  /*61e0*/  F2FP.F16.E4M3.UNPACK_B R30, R30 ;  /* 0x0000001eff1e723e */ /* 0x000fe200020006ff */
[----:B------:R-:W-:-:S02]  /*61f0*/  HADD2.F32 R8, -RZ, R8.H1_H1 ;  /* 0x30000008ff087230 */ /* 0x000fc40000004100 */
[-C--:B------:R-:W-:Y:S01]  /*6200*/  FFMA.FTZ R36, R9, R28.reuse, -R34 ;  /* 0x0000001c09247223 */ /* 0x080fe20000010822 */
[----:B------:R-:W-:Y:S02]  /*6210*/  HADD2.F32 R9, -RZ, R12.H1_H1 ;  /* 0x3000000cff097230 */ /* 0x000fe40000004100 */
[-C--:B------:R-:W-:Y:S01]  /*6220*/  FMUL.FTZ R99, R10, R39.reuse ;  /* 0x000000270a637220 */ /* 0x080fe20000410000 */
[----:B------:R-:W-:Y:S01]  /*6230*/  FFMA.FTZ R90, R11, R28, R90 ;  /* 0x0000001c0b5a7223 */ /* 0x000fe2000001005a */
[C---:B------:R-:W-:Y:S01]  /*6240*/  FMUL.FTZ R39, R8.reuse, R39 ;  /* 0x0000002708277220 */ /* 0x040fe20000410000 */
[----:B------:R-:W-:Y:S01]  /*6250*/  F2FP.F16.E4M3.UNPACK_B R89, R89 ;  /* 0x00000059ff59723e */ /* 0x000fe200020006ff */
[-C--:B------:R-:W-:Y:S01]  /*6260*/  FFMA.FTZ R99, R8, R9.reuse, -R99 ;  /* 0x0000000908637223 */ /* 0x080fe20000010863 */
[--C-:B------:R-:W-:Y:S02]  /*6270*/  HADD2.F32 R11, -RZ, R91.reuse.H0_H0 ;  /* 0x2000005bff0b7230 */ /* 0x100fe40000004100 */
[----:B------:R-:W-:Y:S01]  /*6280*/  FFMA.FTZ R103, R10, R9, R39 ;  /* 0x000000090a677223 */ /* 0x000fe20000010027 */
[----:B------:R-:W-:Y:S01]  /*6290*/  HADD2.F32 R8, -RZ, R14.H0_H0 ;  /* 0x2000000eff087230 */ /* 0x000fe20000004100 */
[----:B------:R-:W-:Y:S01]  /*62a0*/  F2FP.F16.E4M3.UNPACK_B R28, R7 ;  /* 0x00000007ff1c723e */ /* 0x000fe200020006ff */
[----:B------:R-:W-:Y:S01]  /*62b0*/  HADD2.F32 R9, -RZ, R30.H0_H0 ;  /* 0x2000001eff097230 */ /* 0x000fe20000004100 */
[----:B------:R-:W-:Y:S01]  /*62c0*/  F2FP.SATFINITE.E4M3.F32.PACK_AB_MERGE_C R36, R99, R36, RZ ;  /* 0x000000246324723e */ /* 0x000fe200048070ff */
[----:B------:R-:W-:-:S02]  /*62d0*/  HADD2.F32 R91, -RZ, R91.H1_H1 ;  /* 0x3000005bff5b7230 */ /* 0x000fc40000004100 */
[-C--:B------:R-:W-:Y:S01]  /*62e0*/  FMUL.FTZ R12, R8, R11.reuse ;  /* 0x0000000b080c7220 */ /* 0x080fe20000410000 */
[----:B------:R-:W-:Y:S02]  /*62f0*/  HADD2.F32 R30, -RZ, R30.H1_H1 ;  /* 0x3000001eff1e7230 */ /* 0x000fe40000004100 */
[----:B------:R-:W-:Y:S01]  /*6300*/  FMUL.FTZ R39, R9, R11 ;  /* 0x0000000b09277220 */ /* 0x000fe20000410000 */
[--C-:B------:R-:W-:Y:S01]  /*6310*/  HADD2.F32 R10, -RZ, R89.reuse.H0_H0 ;  /* 0x20000059ff0a7230 */ /* 0x100fe20000004100 */
[----:B------:R-:W-:Y:S01]  /*6320*/  F2FP.SATFINITE.E4M3.F32.PACK_AB_MERGE_C R103, R103, R90, RZ ;  /* 0x0000005a6767723e */ /* 0x000fe200048070ff */
[----:B------:R-:W-:Y:S02]  /*6330*/  HADD2.F32 R14, -RZ, R14.H1_H1 ;  /* 0x3000000eff0e7230 */ /* 0x000fe40000004100 */
[-C--:B------:R-:W-:Y:S01]  /*6340*/  FMUL.FTZ R11, R30, R91.reuse ;  /* 0x0000005b1e0b7220 */ /* 0x080fe20000410000 */
[----:B------:R-:W-:Y:S02]  /*6350*/  HADD2.F32 R89, -RZ, R89.H1_H1 ;  /* 0x30000059ff597230 */ /* 0x000fe40000004100 */
[-C--:B------:R-:W-:Y:S01]  /*6360*/  FFMA.FTZ R39, R8, R10.reuse, -R39 ;  /* 0x0000000a08277223 */ /* 0x080fe20000010827 */
[----:B------:R-:W-:Y:S01]  /*6370*/  FFMA.FTZ R34, R9, R10, R12 ;  /* 0x0000000a09227223 */ /* 0x000fe2000001000c */
[C---:B------:R-:W-:Y:S01]  /*6380*/  FMUL.FTZ R91, R14.reuse, R91 ;  /* 0x0000005b0e5b7220 */ /* 0x040fe20000410000 */
[----:B------:R-:W-:Y:S01]  /*6390*/  F2FP.F16.E4M3.UNPACK_B R10, R29 ;  /* 0x0000001dff0a723e */ /* 0x000fe200020006ff */
[----:B------:R-:W-:Y:S01]  /*63a0*/  FFMA.FTZ R14, R14, R89, -R11 ;  /* 0x000000590e0e7223 */ /* 0x000fe2000001080b */
[----:B------:R-:W-:Y:S01]  /*63b0*/  F2FP.F16.E4M3.UNPACK_B R8, R13 ;  /* 0x0000000dff08723e */ /* 0x000fe200020006ff */
[----:B------:R-:W-:Y:S01]  /*63c0*/  FFMA.FTZ R91, R30, R89, R91 ;  /* 0x000000591e5b7223 */ /* 0x000fe2000001005b */
[----:B------:R-:W-:Y:S01]  /*63d0*/  F2FP.F16.E4M3.UNPACK_B R12, R6 ;  /* 0x00000006ff0c723e */ /* 0x000fe200020006ff */
[----:B------:R-:W-:Y:S01]  /*63e0*/  HADD2.F32 R11, -RZ, R10.H0_H0 ;  /* 0x2000000aff0b7230 */ /* 0x000fe20000004100 */
[----:B------:R-:W-:Y:S01]  /*63f0*/  F2FP.SATFINITE.E4M3.F32.PACK_AB_MERGE_C R90, R14, R39, R36 ;  /* 0x000000270e5a723e */ /* 0x000fe20004807024 */
[----:B------:R-:W-:Y:S01]  /*6400*/  HADD2.F32 R30, -RZ, R28.H0_H0 ;  /* 0x2000001cff1e7230 */ /* 0x000fe20000004100 */
[----:B------:R-:W-:Y:S01]  /*6410*/  F2FP.SATFINITE.E4M3.F32.PACK_AB_MERGE_C R103, R91, R34, R103 ;  /* 0x000000225b67723e */ /* 0x000fe20004807067 */
[----:B------:R-:W-:Y:S01]  /*6420*/  HADD2.F32 R9, -RZ, R8.H0_H0 ;  /* 0x20000008ff097230 */ /* 0x000fe20000004100 */
[----:B------:R-:W-:Y:S01]  /*6430*/  F2FP.SATFINITE.E4M3.F32.PACK_AB_MERGE_C R95, R95, R96, RZ ;  /* 0x000000605f5f723e */ /* 0x000fe200048070ff */
[----:B------:R-:W-:-:S02]  /*6440*/  HADD2.F32 R14, -RZ, R12.H0_H0 ;  /* 0x2000000cff0e7230 */ /* 0x000fc40000004100 */
[-C--:B------:R-:W-:Y:S01]  /*6450*/  FMUL.FTZ R34, R11, R30.reuse ;  /* 0x0000001e0b227220 */ /* 0x080fe20000410000 */
[----:B------:R-:W-:Y:S02]  /*6460*/  HADD2.F32 R10, -RZ, R10.H1_H1 ;  /* 0x3000000aff0a7230 */ /* 0x000fe40000004100 */
[C---:B------:R-:W-:Y:S01]  /*6470*/  FMUL.FTZ R30, R9.reuse, R30 ;  /* 0x0000001e091e7220 */ /* 0x040fe20000410000 */
[----:B------:R-:W-:Y:S02]  /*6480*/  HADD2.F32 R39, -RZ, R28.H1_H1 ;  /* 0x3000001cff277230 */ /* 0x000fe40000004100 */
[-C--:B------:R-:W-:Y:S01]  /*6490*/  FFMA.FTZ R34, R9, R14.reuse, -R34 ;  /* 0x0000000e09227223 */ /* 0x080fe20000010822 */
[----:B------:R-:W-:Y:S02]  /*64a0*/  HADD2.F32 R8, -RZ, R8.H1_H1 ;  /* 0x30000008ff087230 */ /* 0x000fe40000004100 */
[----:B------:R-:W-:Y:S01]  /*64b0*/  FFMA.FTZ R30, R11, R14, R30 ;  /* 0x0000000e0b1e7223 */ /* 0x000fe2000001001e */
[----:B------:R-:W-:-:S02]  /*64c0*/  HADD2.F32 R9, -RZ, R12.H1_H1 ;  /* 0x3000000cff097230 */ /* 0x000fc40000004100 */
[-C--:B------:R-:W-:Y:S01]  /*64d0*/  FMUL.FTZ R11, R10, R39.reuse ;  /* 0x000000270a0b7220 */ /* 0x080fe20000410000 */
[----:B------:R-:W-:Y:S01]  /*64e0*/  F2FP.SATFINITE.E4M3.F32.PACK_AB_MERGE_C R97, R97, R58, RZ ;  /* 0x0000003a6161723e */ /* 0x000fe200048070ff */
[----:B------:R-:W-:Y:S01]  /*64f0*/  FMUL.FTZ R39, R8, R39 ;  /* 0x0000002708277220 */ /* 0x000fe20000410000 */
[----:B------:R-:W-:Y:S01]  /*6500*/  F2FP.SATFINITE.E4M3.F32.PACK_AB_MERGE_C R58, R52, R53, R95 ;  /* 0x00000035343a723e */ /* 0x000fe2000480705f */
[----:B------:R-:W-:Y:S01]  /*6510*/  FFMA.FTZ R53, R8, R9, -R11 ;  /* 0x0000000908357223 */ /* 0x000fe2000001080b */
[----:B------:R-:W-:Y:S02]  /*6520*/  F2FP.F16.E4M3.UNPACK_B R13, R13.H1 ;  /* 0x0000000dff0d723e */ /* 0x000fe400030006ff */
[----:B------:R-:W-:Y:S02]  /*6530*/  F2FP.F16.E4M3.UNPACK_B R29, R29.H1 ;  /* 0x0000001dff1d723e */ /* 0x000fe400030006ff */
[----:B------:R-:W-:Y:S01]  /*6540*/  F2FP.F16.E4M3.UNPACK_B R11, R7.H1 ;  /* 0x00000007ff0b723e */ /* 0x000fe200030006ff */
[----:B------:R-:W-:Y:S01]  /*6550*/  HADD2.F32 R7, -RZ, R13.H0_H0 ;  /* 0x2000000dff077230 */ /* 0x000fe20000004100 */
[----:B------:R-:W-:Y:S01]  /*6560*/  F2FP.SATFINITE.E4M3.F32.PACK_AB_MERGE_C R97, R59, R38, R97 ;  /* 0x000000263b61723e */ /* 0x000fe20004807061 */
[----:B------:R-:W-:Y:S01]  /*6570*/  FFMA.FTZ R59, R10, R9, R39 ;  /* 0x000000090a3b7223 */ /* 0x000fe20000010027 */
[----:B------:R-:W-:Y:S01]  /*6580*/  HADD2.F32 R8, -RZ, R29.H0_H0 ;  /* 0x2000001dff087230 */ /* 0x000fe20000004100 */
[----:B------:R-:W-:Y:S01]  /*6590*/  F2FP.F16.E4M3.UNPACK_B R6, R6.H1 ;  /* 0x00000006ff06723e */ /* 0x000fe200030006ff */
[----:B------:R-:W-:Y:S01]  /*65a0*/  HADD2.F32 R10, -RZ, R11.H0_H0 ;  /* 0x2000000bff0a7230 */ /* 0x000fe20000004100 */
[----:B------:R-:W-:Y:S01]  /*65b0*/  LOP3.LUT R5, R94, 0xff0000, R5, 0xf8, !PT ;  /* 0x00ff00005e057812 */ /* 0x000fe200078ef805 */
[----:B------:R-:W-:-:S02]  /*65c0*/  HADD2.F32 R29, -RZ, R29.H1_H1 ;  /* 0x3000001dff1d7230 */ /* 0x000fc40000004100 */
[----:B------:R-:W-:Y:S02]  /*65d0*/  HADD2.F32 R12, -RZ, R11.H1_H1 ;  /* 0x3000000bff0c7230 */ /* 0x000fe40000004100 */
[CC--:B------:R-:W-:Y:S01]  /*65e0*/  FMUL.FTZ R14, R8.reuse, R10.reuse ;  /* 0x0000000a080e7220 */ /* 0x0c0fe20000410000 */
[--C-:B------:R-:W-:Y:S02]  /*65f0*/  HADD2.F32 R9, -RZ, R6.reuse.H0_H0 ;  /* 0x20000006ff097230 */ /* 0x100fe40000004100 */
[----:B------:R-:W-:Y:S01]  /*6600*/  FMUL.FTZ R11, R7, R10 ;  /* 0x0000000a070b7220 */ /* 0x000fe20000410000 */
[----:B------:R-:W-:Y:S01]  /*6610*/  HADD2.F32 R13, -RZ, R13.H1_H1 ;  /* 0x3000000dff0d7230 */ /* 0x000fe20000004100 */
[----:B------:R-:W-:Y:S01]  /*6620*/  F2FP.F16.E4M3.UNPACK_B R28, R5.H1 ;  /* 0x00000005ff1c723e */ /* 0x000fe200030006ff */
[----:B------:R-:W-:Y:S02]  /*6630*/  HADD2.F32 R10, -RZ, R6.H1_H1 ;  /* 0x30000006ff0a7230 */ /* 0x000fe40000004100 */
[----:B------:R-:W-:Y:S01]  /*6640*/  FMUL.FTZ R6, R29, R12 ;  /* 0x0000000c1d067220 */ /* 0x000fe20000410000 */
[-C--:B------:R-:W-:Y:S01]  /*6650*/  FFMA.FTZ R36, R7, R9.reuse, -R14 ;  /* 0x0000000907247223 */ /* 0x080fe2000001080e */
[----:B------:R-:W-:Y:S01]  /*6660*/  FFMA.FTZ R38, R8, R9, R11 ;  /* 0x0000000908267223 */ /* 0x000fe2000001000b */
[----:B------:R-:W-:Y:S01]  /*6670*/  F2FP.F16.E4M3.UNPACK_B R9, R31 ;  /* 0x0000001fff09723e */ /* 0x000fe200020006ff */
[C---:B------:R-:W-:Y:S01]  /*6680*/  FFMA.FTZ R89, R13.reuse, R10, -R6 ;  /* 0x0000000a0d597223 */ /* 0x040fe20000010806 */
[----:B------:R-:W-:Y:S01]  /*6690*/  F2FP.F16.E4M3.UNPACK_B R6, R15 ;  /* 0x0000000fff06723e */ /* 0x000fe200020006ff */
[----:B------:R-:W-:Y:S01]  /*66a0*/  FMUL.FTZ R12, R13, R12 ;  /* 0x0000000c0d0c7220 */ /* 0x000fe20000410000 */
[----:B------:R-:W-:Y:S01]  /*66b0*/  F2FP.F16.E4M3.UNPACK_B R31, R31.H1 ;  /* 0x0000001fff1f723e */ /* 0x000fe200030006ff */
[----:B------:R-:W-:Y:S01]  /*66c0*/  HADD2.F32 R39, -RZ, R28.H0_H0 ;  /* 0x2000001cff277230 */ /* 0x000fe20000004100 */
        /* <DEDUP_REMOVED lines=22> */
[----:B------:R-:W-:Y:S02]  /*6830*/  HADD2.F32 R12, -RZ, R5.H0_H0 ;  /* 0x20000005ff0c7230 */ /* 0x000fe40000004100 */
[----:B------:R-:W-:Y:S01]  /*6840*/  FMUL.FTZ R28, R15, R28 ;  /* 0x0000001c0f1c7220 */ /* 0x000fe20000410000 */
[----:B------:R-:W-:Y:S02]  /*6850*/  HADD2.F32 R9, -RZ, R9.H1_H1 ;  /* 0x30000009ff097230 */ /* 0x000fe40000004100 */
[C---:B------:R-:W-:Y:S01]  /*6860*/  FMUL.FTZ R29, R7.reuse, R29 ;  /* 0x0000001d071d7220 */ /* 0x040fe20000410000 */
[----:B------:R-:W-:Y:S02]  /*6870*/  HADD2.F32 R14, -RZ, R14.H1_H1 ;  /* 0x3000000eff0e7230 */ /* 0x000fe40000004100 */
[----:B------:R-:W-:Y:S01]  /*6880*/  FFMA.FTZ R52, R7, R12, -R52 ;  /* 0x0000000c07347223 */ /* 0x000fe20000010834 */
[----:B------:R-:W-:-:S02]  /*6890*/  HADD2.F32 R6, -RZ, R6.H1_H1 ;  /* 0x30000006ff067230 */ /* 0x000fc40000004100 */
[----:B------:R-:W-:Y:S01]  /*68a0*/  FFMA.FTZ R29, R10, R12, R29 ;  /* 0x0000000c0a1d7223 */ /* 0x000fe2000001001d */
[----:B------:R-:W-:Y:S02]  /*68b0*/  HADD2.F32 R4, -RZ, R11.H1_H1 ;  /* 0x3000000bff047230 */ /* 0x000fe40000004100 */
[-C--:B------:R-:W-:Y:S01]  /*68c0*/  FMUL.FTZ R7, R9, R14.reuse ;  /* 0x0000000e09077220 */ /* 0x080fe20000410000 */
[----:B------:R-:W-:Y:S02]  /*68d0*/  HADD2.F32 R5, -RZ, R5.H1_H1 ;  /* 0x30000005ff057230 */ /* 0x000fe40000004100 */
[C---:B------:R-:W-:Y:S01]  /*68e0*/  FMUL.FTZ R14, R6.reuse, R14 ;  /* 0x0000000e060e7220 */ /* 0x040fe20000410000 */
[----:B------:R-:W-:Y:S01]  /*68f0*/  F2FP.SATFINITE.E4M3.F32.PACK_AB_MERGE_C R30, R59, R30, R38 ;  /* 0x0000001e3b1e723e */ /* 0x000fe20004807026 */
[-C--:B------:R-:W-:Y:S01]  /*6900*/  FFMA.FTZ R28, R31, R4.reuse, R28 ;  /* 0x000000041f1c7223 */ /* 0x080fe2000001001c */
[----:B------:R-:W-:Y:S01]  /*6910*/  FFMA.FTZ R8, R15, R4, -R8 ;  /* 0x000000040f087223 */ /* 0x000fe20000010808 */
[-C--:B------:R-:W-:Y:S01]  /*6920*/  FFMA.FTZ R14, R9, R5.reuse, R14 ;  /* 0x00000005090e7223 */ /* 0x080fe2000001000e */
[----:B------:R-:W-:Y:S01]  /*6930*/  FFMA.FTZ R7, R6, R5, -R7 ;  /* 0x0000000506077223 */ /* 0x000fe20000010807 */
[----:B------:R-:W-:Y:S01]  /*6940*/  F2FP.SATFINITE.E4M3.F32.PACK_AB_MERGE_C R13, R53, R34, R36 ;  /* 0x00000022350d723e */ /* 0x000fe20004807024 */
[----:B------:R-:W-:Y:S01]  /*6950*/  IMAD.MOV.U32 R12, RZ, RZ, R58 ;  /* 0x000000ffff0c7224 */ /* 0x000fe200078e003a */
[----:B------:R-:W-:-:S02]  /*6960*/  F2FP.SATFINITE.E4M3.F32.PACK_AB_MERGE_C R28, R28, R39, RZ ;  /* 0x000000271c1c723e */ /* 0x000fc400048070ff */
[----:B------:R-:W-:Y:S02]  /*6970*/  F2FP.SATFINITE.E4M3.F32.PACK_AB_MERGE_C R8, R8, R95, RZ ;  /* 0x0000005f0808723e */ /* 0x000fe400048070ff */
[----:B------:R-:W-:Y:S01]  /*6980*/  F2FP.SATFINITE.E4M3.F32.PACK_AB_MERGE_C R31, R14, R29, R28 ;  /* 0x0000001d0e1f723e */ /* 0x000fe2000480701c */
[----:B------:R-:W-:Y:S01]  /*6990*/  IMAD.MOV.U32 R29, RZ, RZ, R30 ;  /* 0x000000ffff1d7224 */ /* 0x000fe200078e001e */
[----:B------:R-:W-:Y:S01]  /*69a0*/  F2FP.SATFINITE.E4M3.F32.PACK_AB_MERGE_C R15, R7, R52, R8 ;  /* 0x00000034070f723e */ /* 0x000fe20004807008 */
[----:B------:R-:W-:Y:S02]  /*69b0*/  IMAD.MOV.U32 R28, RZ, RZ, R97 ;  /* 0x000000ffff1c7224 */ /* 0x000fe400078e0061 */
[----:B------:R-:W-:Y:S02]  /*69c0*/  IMAD.MOV.U32 R14, RZ, RZ, R90 ;  /* 0x000000ffff0e7224 */ /* 0x000fe400078e005a */
[----:B------:R-:W-:-:S07]  /*69d0*/  IMAD.MOV.U32 R30, RZ, RZ, R103 ;  /* 0x000000ffff1e7224 */ /* 0x000fce00078e0067 */
.L_x_1260:
[----:B------:R-:W-:Y:S05]  /*69e0*/  BSYNC B1 ;  /* 0x0000000000017941 */ /* 0x000fea0003800000 */
.L_x_1259:
[----:B-1----:R1:W-:Y:S01]  /*69f0*/  STG.E.128 desc[UR46][R32.64], R12 ;  /* 0x0000000c20007986 */ /* 0x0023e2000c101d2e */
[----:B------:R-:W-:-:S13]  /*6a00*/  ISETP.GE.AND P4, PT, R37, R93, PT ;  /* 0x0000005d2500720c */ /* 0x000fda0003f86270 */
[----:B------:R-:W-:Y:S05]  /*6a10*/  @P4 BRA `(.L_x_1245) ;  /* 0x0000000000844947 */ /* 0x000fea0003800000 */
[--C-:B------:R-:W-:Y:S02]  /*6a20*/  SHF.R.S32.HI R4, RZ, 0x1f, R37.reuse ;  /* 0x0000001fff047819 */ /* 0x100fe40000011425 */
[----:B------:R-:W-:-:S04]  /*6a30*/  IADD3 R37, P4, P5, R40, R54, R37 ;  /* 0x0000003628257210 */ /* 0x000fc80007d9e025 */
[----:B------:R-:W-:Y:S02]  /*6a40*/  IADD3.X R4, R0, R35, R4, P4, P5 ;  /* 0x0000002300047210 */ /* 0x000fe400027ea404 */
[----:B------:R-:W-:-:S04]  /*6a50*/  IADD3 R50, P4, R37, R50, RZ ;  /* 0x0000003225327210 */ /* 0x000fc80007f9e0ff */
[----:B------:R-:W-:-:S05]  /*6a60*/  IADD3.X R51, R4, R51, RZ, P4, !PT ;  /* 0x0000003304337210 */ /* 0x000fca00027fe4ff */
[----:B--2---:R2:W-:Y:S01]  /*6a70*/  STG.E.128 desc[UR46][R50.64], R28 ;  /* 0x0000001c32007986 */ /* 0x0045e2000c101d2e */
[----:B------:R-:W-:Y:S05]  /*6a80*/  BRA `(.L_x_1245) ;  /* 0x0000000000687947 */ /* 0x000fea0003800000 */
.L_x_1228:
[----:B------:R-:W-:-:S06]  /*6a90*/  UISETP.NE.AND UP0, UPT, UR45, 0x3, UPT ;  /* 0x000000032d00788c */ /* 0x000fcc000bf05270 */
[----:B------:R-:W-:-:S13]  /*6aa0*/  PLOP3.LUT P3, PT, PT, PT, UP0, 0x80, 0x0 ;  /* 0x000000000000781c */ /* 0x000fda0003f6f008 */
[----:B------:R-:W-:Y:S05]  /*6ab0*/  @!P3 BRA `(.L_x_1261) ;  /* 0x000000000004b947 */ /* 0x000fea0003800000 */
[----:B------:R-:W-:Y:S01]  /*6ac0*/  BPT.TRAP 0x1 ;  /* 0x000000040000795c */ /* 0x000fe20000300000 */
.L_x_1261:
[----:B------:R-:W-:Y:S01]  /*6ad0*/  IMAD R85, R17, 0x8, R16 ;  /* 0x0000000811557824 */ /* 0x000fe200078e0210 */
[----:B------:R-:W-:Y:S01]  /*6ae0*/  SHF.L.U32 R88, R201, 0x1f, RZ ;  /* 0x0000001fc9587819 */ /* 0x000fe200000006ff */
[----:B------:R-:W-:Y:S01]  /*6af0*/  IMAD R87, R49, -0x40, R48 ;  /* 0xffffffc031577824 */ /* 0x000fe200078e0230 */
[----:B------:R-:W-:Y:S02]  /*6b00*/  BSSY B1, `(.L_x_1262) ;  /* 0x0000004000017945 */ /* 0x000fe40003800000 */
[----:B------:R-:W0:Y:S02]  /*6b10*/  SYNCS.PHASECHK.TRANS64.TRYWAIT P4, [R85+URZ+0x28490], R88 ;  /* 0x02849058550075a7 */ /* 0x000e24000808017f */
[----:B------:R-:W-:Y:S01]  /*6b20*/  VIMNMX R87, R87, 0x40, PT ;  /* 0x0000004057577848 */ /* 0x000fe20003fe0100 */
[----:B0-----:R-:W-:Y:S06]  /*6b30*/  @!P4 BRA `(.L_x_1263) ;  /* 0x000001f000f8c947 */ /* 0x001fec0003800000 */
.L_x_1604:
[----:B------:R-:W-:Y:S05]  /*6b40*/  BSYNC B1 ;  /* 0x0000000000017941 */ /* 0x000fea0003800000 */
.L_x_1262:
[-C--:B------:R-:W-:Y:S01]  /*6b50*/  ISETP.GE.AND P5, PT, R18, R87.reuse, PT ;  /* 0x000000571200720c */ /* 0x080fe20003fa6270 */
[----:B------:R-:W-:Y:S01]  /*6b60*/  BSSY B1, `(.L_x_1264) ;  /* 0x0000007000017945 */ /* 0x000fe20003800000 */
[----:B------:R-:W-:-:S11]  /*6b70*/  ISETP.GE.AND P4, PT, R195, R87, PT ;  /* 0x00000057c300720c */ /* 0x000fd60003f86270 */
[----:B------:R-:W-:Y:S05]  /*6b80*/  @P5 BRA `(.L_x_1265) ;  /* 0x0000000000105947 */ /* 0x000fea0003800000 */
[----:B------:R-:W1:Y:S04]  /*6b90*/  @!P1 LDS.128 R4, [R86+0x20000] ;  /* 0x0200000056049984 */ /* 0x000e680000000c00 */
[----:B------:R-:W2:Y:S04]  /*6ba0*/  @!P2 LDS.128 R8, [R86+0x22000] ;  /* 0x022000005608a984 */ /* 0x000ea80000000c00 */
[----:B-1----:R1:W-:Y:S04]  /*6bb0*/  @!P1 STG.E.128 desc[UR46][R14.64], R4 ;  /* 0x000000040e009986 */ /* 0x0023e8000c101d2e */
[----:B--2---:R1:W-:Y:S02]  /*6bc0*/  @!P2 STG.E.128 desc[UR46][R14.64+0x80], R8 ;  /* 0x000080080e00a986 */ /* 0x0043e4000c101d2e */
.L_x_1265:
[----:B------:R-:W-:Y:S05]  /*6bd0*/  BSYNC B1 ;  /* 0x0000000000017941 */ /* 0x000fea0003800000 */
.L_x_1264:
[----:B------:R-:W-:Y:S05]  /*6be0*/  @P4 BRA `(.L_x_1245) ;  /* 0x0000000000104947 */ /* 0x000fea0003800000 */
[----:B-1----:R-:W1:Y:S04]  /*6bf0*/  @!P1 LDS.128 R4, [R86+0x21000] ;  /* 0x0210000056049984 */ /* 0x002e680000000c00 */
[----:B------:R-:W2:Y:S04]  /*6c00*/  @!P2 LDS.128 R8, [R86+0x23000] ;  /* 0x023000005608a984 */ /* 0x000ea80000000c00 */
[----:B-1----:R1:W-:Y:S04]  /*6c10*/  @!P1 STG.E.128 desc[UR46][R12.64], R4 ;  /* 0x000000040c009986 */ /* 0x0023e8000c101d2e */
[----:B--2---:R1:W-:Y:S02]  /*6c20*/  @!P2 STG.E.128 desc[UR46][R12.64+0x80], R8 ;  /* 0x000080080c00a986 */ /* 0x0043e4000c101d2e */
.L_x_1245:
[----:B------:R-:W-:Y:S05]  /*6c30*/  BSYNC B0 ;  /* 0x0000000000007941 */ /* 0x000fea0003800000 */
.L_x_1227:
[----:B01234-:R-:W0:Y:S01]  /*6c40*/  S2R R4, SR_TID.X ;  /* 0x0000000000047919 */ /* 0x01fe220000002100 */
[----:B------:R-:W-:Y:S01]  /*6c50*/  @!PT LDS RZ, [RZ] ;  /* 0x00000000fffff984 */ /* 0x000fe20000000800 */
[----:B------:R-:W-:Y:S01]  /*6c60*/  @!PT LDS RZ, [RZ] ;  /* 0x00000000fffff984 */ /* 0x000fe20000000800 */
[----:B------:R-:W-:Y:S01]  /*6c70*/  @!PT LDS RZ, [RZ] ;  /* 0x00000000fffff984 */ /* 0x000fe20000000800 */
[----:B------:R-:W-:Y:S01]  /*6c80*/  @!PT LDS RZ, [RZ] ;  /* 0x00000000fffff984 */ /* 0x000fe20000000800 */
[----:B------:R1:W-:Y:S06]  /*6c90*/  MEMBAR.ALL.CTA ;  /* 0x0000000000007992 */ /* 0x0003ec0000008000 */
[----:B-1----:R-:W1:Y:S01]  /*6ca0*/  FENCE.VIEW.ASYNC.S ;  /* 0x00000000000073c6 */ /* 0x002e620000000000 */
[----:B------:R-:W-:Y:S05]  /*6cb0*/  WARPSYNC.ALL ;  /* 0x0000000000007948 */ /* 0x000fea0003800000 */
[----:B------:R-:W-:Y:S01]  /*6cc0*/  BSSY B0, `(.L_x_1266) ;  /* 0x0000009000007945 */ /* 0x000fe20003800000 */
[----:B0-----:R-:W-:Y:S01]  /*6cd0*/  LOP3.LUT R4, R4, 0x7f, RZ, 0xc0, !PT ;  /* 0x0000007f04047812 */ /* 0x001fe200078ec0ff */
[----:B-1----:R0:W-:Y:S03]  /*6ce0*/  BAR.SYNC.DEFER_BLOCKING R75, 0x80 ;  /* 0x0002004b0000751d */ /* 0x0021e60000010000 */
[----:B------:R-:W-:-:S13]  /*6cf0*/  ISETP.NE.AND P4, PT, R4, RZ, PT ;  /* 0x000000ff0400720c */ /* 0x000fda0003f85270 */
[----:B------:R-:W-:-:S05]  /*6d00*/  @!P4 VIADD R4, R85, 0x284a0 ;  /* 0x000284a05504c836 */ /* 0x000fca0000000000 */
[----:B------:R-:W-:-:S04]  /*6d10*/  @!P4 PRMT R4, RZ, 0x654, R4 ;  /* 0x00000654ff04c816 */ /* 0x000fc80000000004 */
[----:B------:R0:W-:Y:S01]  /*6d20*/  @!P4 SYNCS.ARRIVE.TRANS64.RED.A1T0 RZ, [R4+URZ], RZ ;  /* 0x000000ff04ffc9a7 */ /* 0x0001e2000810043f */
[----:B------:R-:W-:Y:S05]  /*6d30*/  @!P3 BRA `(.L_x_1267) ;  /* 0x000000000004b947 */ /* 0x000fea0003800000 */
[----:B------:R-:W-:Y:S01]  /*6d40*/  BPT.TRAP 0x1 ;  /* 0x000000040000795c */ /* 0x000fe20000300000 */
.L_x_1267:
[----:B------:R-:W-:Y:S05]  /*6d50*/  BSYNC B0 ;  /* 0x0000000000007941 */ /* 0x000fea0003800000 */
.L_x_1266:
[----:B------:R-:W1:Y:S01]  /*6d60*/  SYNCS.PHASECHK.TRANS64.TRYWAIT P3, [R85+URZ+0x284b0], R88 ;  /* 0x0284b058550075a7 */ /* 0x000e62000806017f */
[----:B------:R-:W-:Y:S01]  /*6d70*/  ULDC UR41, c[0x0][0x2e4] ;  /* 0x0000b90000297ab9 */ /* 0x000fe20000000800 */
[----:B------:R-:W-:Y:S01]  /*6d80*/  ULDC.64 UR36, c[0x0][0x318] ;  /* 0x0000c60000247ab9 */ /* 0x000fe20000000a00 */
[----:B------:R-:W-:Y:S01]  /*6d90*/  ULDC.64 UR38, c[0x0][0x308] ;  /* 0x0000c20000267ab9 */ /* 0x000fe20000000a00 */
[----:B------:R-:W-:Y:S04]  /*6da0*/  BSSY B0, `(.L_x_1268) ;  /* 0x0000002000007945 */ /* 0x000fe80003800000 */
[----:B-1----:R-:W-:Y:S05]  /*6db0*/  @!P3 BRA `(.L_x_1269) ;  /* 0x000001f0006cb947 */ /* 0x002fea0003800000 */
.L_x_1605:
[----:B------:R-:W-:Y:S05]  /*6dc0*/  BSYNC B0 ;  /* 0x0000000000007941 */ /* 0x000fea0003800000 */
.L_x_1268:
[----:B------:R-:W-:Y:S01]  /*6dd0*/  ISETP.GE.AND P3, PT, R18, R87, PT ;  /* 0x000000571200720c */ /* 0x000fe20003f66270 */
[----:B------:R-:W-:Y:S01]  /*6de0*/  BSSY B0, `(.L_x_1270) ;  /* 0x0000010000007945 */ /* 0x000fe20003800000 */
[----:B------:R-:W-:-:S11]  /*6df0*/  IMAD.WIDE R12, R49, 0x40, R46 ;  /* 0x00000040310c7825 */ /* 0x000fd600078e022e */
[----:B------:R-:W-:Y:S05]  /*6e00*/  @P3 BRA `(.L_x_1271) ;  /* 0x0000000000343947 */ /* 0x000fea0003800000 */
[----:B0-----:R-:W-:Y:S02]  /*6e10*/  IMAD.MOV.U32 R4, RZ, RZ, R24 ;  /* 0x000000ffff047224 */ /* 0x001fe400078e0018 */
[----:B------:R-:W-:Y:S02]  /*6e20*/  IMAD.MOV.U32 R5, RZ, RZ, R83 ;  /* 0x000000ffff057224 */ /* 0x000fe400078e0053 */
[----:B------:R-:W-:Y:S02]  /*6e30*/  IMAD R7, R13, UR36, RZ ;  /* 0x000000240d077c24 */ /* 0x000fe4000f8e02ff */
[----:B------:R-:W-:-:S04]  /*6e40*/  IMAD.WIDE.U32 R4, R12, UR36, R4 ;  /* 0x000000240c047c25 */ /* 0x000fc8000f8e0004 */
[----:B------:R-:W-:Y:S01]  /*6e50*/  IMAD R7, R12, UR37, R7 ;  /* 0x000000250c077c24 */ /* 0x000fe2000f8e0207 */
[----:B------:R-:W-:-:S04]  /*6e60*/  IADD3 R14, P3, R4, UR38, RZ ;  /* 0x00000026040e7c10 */ /* 0x000fc8000ff7e0ff */
[----:B------:R-:W-:Y:S02]  /*6e70*/  IADD3.X R15, R5, UR39, R7, P3, !PT ;  /* 0x00000027050f7c10 */ /* 0x000fe40009ffe407 */
[----:B------:R-:W-:-:S13]  /*6e80*/  ISETP.GE.AND P3, PT, R192, UR41, PT ;  /* 0x00000029c0007c0c */ /* 0x000fda000bf66270 */
[----:B------:R-:W0:Y:S04]  /*6e90*/  @!P3 LDS.128 R4, [R86+0x10000] ;  /* 0x010000005604b984 */ /* 0x000e280000000c00 */
[----:B0-----:R-:W-:Y:S01]  /*6ea0*/  @!P3 STG.E.128 desc[UR46][R14.64], R4 ;  /* 0x000000040e00b986 */ /* 0x001fe2000c101d2e */
[----:B------:R-:W-:-:S13]  /*6eb0*/  ISETP.GE.AND P3, PT, R101, UR41, PT ;  /* 0x0000002965007c0c */ /* 0x000fda000bf66270 */
[----:B------:R-:W0:Y:S04]  /*6ec0*/  @!P3 LDS.128 R8, [R86+0x12000] ;  /* 0x012000005608b984 */ /* 0x000e280000000c00 */
[----:B0-----:R2:W-:Y:S02]  /*6ed0*/  @!P3 STG.E.128 desc[UR46][R14.64+0x80], R8 ;  /* 0x000080080e00b986 */ /* 0x0015e4000c101d2e */
.L_x_1271:
[----:B------:R-:W-:Y:S05]  /*6ee0*/  BSYNC B0 ;  /* 0x0000000000007941 */ /* 0x000fea0003800000 */
.L_x_1270:
[----:B------:R-:W-:Y:S01]  /*6ef0*/  ISETP.GE.AND P3, PT, R195, R87, PT ;  /* 0x00000057c300720c */ /* 0x000fe20003f66270 */
[----:B------:R-:W-:-:S12]  /*6f00*/  BSSY B0, `(.L_x_1272) ;  /* 0x0000011000007945 */ /* 0x000fd80003800000 */
[----:B------:R-:W-:Y:S05]  /*6f10*/  @P3 BRA `(.L_x_1273) ;  /* 0x00000000003c3947 */ /* 0x000fea0003800000 */
[----:B------:R-:W-:Y:S01]  /*6f20*/  IADD3 R7, P3, R12, 0x20, RZ ;  /* 0x000000200c077810 */ /* 0x000fe20007f7e0ff */
[----:B0-----:R-:W-:Y:S02]  /*6f30*/  IMAD.MOV.U32 R4, RZ, RZ, R24 ;  /* 0x000000ffff047224 */ /* 0x001fe400078e0018 */
[----:B------:R-:W-:Y:S02]  /*6f40*/  IMAD.MOV.U32 R5, RZ, RZ, R83 ;  /* 0x000000ffff057224 */ /* 0x000fe400078e0053 */
[----:B------:R-:W-:Y:S02]  /*6f50*/  IMAD.X R12, RZ, RZ, R13, P3 ;  /* 0x000000ffff0c7224 */ /* 0x000fe400018e060d */
[----:B------:R-:W-:-:S04]  /*6f60*/  IMAD.WIDE.U32 R4, R7, UR36, R4 ;  /* 0x0000002407047c25 */ /* 0x000fc8000f8e0004 */
[----:B------:R-:W-:-:S04]  /*6f70*/  IMAD R12, R12, UR36, RZ ;  /* 0x000000240c0c7c24 */ /* 0x000fc8000f8e02ff */
[----:B------:R-:W-:Y:S01]  /*6f80*/  IMAD R7, R7, UR37, R12 ;  /* 0x0000002507077c24 */ /* 0x000fe2000f8e020c */
[----:B------:R-:W-:-:S04]  /*6f90*/  IADD3 R12, P3, R4, UR38, RZ ;  /* 0x00000026040c7c10 */ /* 0x000fc8000ff7e0ff */
[----:B------:R-:W-:Y:S02]  /*6fa0*/  IADD3.X R13, R5, UR39, R7, P3, !PT ;  /* 0x00000027050d7c10 */ /* 0x000fe40009ffe407 */
[----:B------:R-:W-:-:S13]  /*6fb0*/  ISETP.GE.AND P3, PT, R192, UR41, PT ;  /* 0x00000029c0007c0c */ /* 0x000fda000bf66270 */
[----:B------:R-:W0:Y:S04]  /*6fc0*/  @!P3 LDS.128 R4, [R86+0x11000] ;  /* 0x011000005604b984 */ /* 0x000e280000000c00 */
[----:B0-----:R-:W-:Y:S01]  /*6fd0*/  @!P3 STG.E.128 desc[UR46][R12.64], R4 ;  /* 0x000000040c00b986 */ /* 0x001fe2000c101d2e */
[----:B------:R-:W-:-:S13]  /*6fe0*/  ISETP.GE.AND P3, PT, R101, UR41, PT ;  /* 0x0000002965007c0c */ /* 0x000fda000bf66270 */
[----:B--2---:R-:W0:Y:S04]  /*6ff0*/  @!P3 LDS.128 R8, [R86+0x13000] ;  /* 0x013000005608b984 */ /* 0x004e280000000c00 */
[----:B0-----:R3:W-:Y:S02]  /*7000*/  @!P3 STG.E.128 desc[UR46][R12.64+0x80], R8 ;  /* 0x000080080c00b986 */ /* 0x0017e4000c101d2e */
.L_x_1273:
[----:B------:R-:W-:Y:S05]  /*7010*/  BSYNC B0 ;  /* 0x0000000000007941 */ /* 0x000fea0003800000 */
.L_x_1272:
[----:B------:R-:W-:Y:S01]  /*7020*/  @!PT LDS RZ, [RZ] ;  /* 0x00000000fffff984 */ /* 0x000fe20000000800 */
[----:B------:R-:W-:Y:S01]  /*7030*/  @!PT LDS RZ, [RZ] ;  /* 0x00000000fffff984 */ /* 0x000fe20000000800 */
[----:B------:R-:W-:Y:S01]  /*7040*/  @!PT LDS RZ, [RZ] ;  /* 0x00000000fffff984 */ /* 0x000fe20000000800 */
[----:B------:R-:W-:Y:S01]  /*7050*/  @!PT LDS RZ, [RZ] ;  /* 0x00000000fffff984 */ /* 0x000fe20000000800 */
[----:B------:R4:W-:Y:S06]  /*7060*/  MEMBAR.ALL.CTA ;  /* 0x0000000000007992 */ /* 0x0009ec0000008000 */
[----:B----4-:R-:W4:Y:S02]  /*7070*/  FENCE.VIEW.ASYNC.S ;  /* 0x00000000000073c6 */ /* 0x010f240000000000 */
[----:B----4-:R4:W-:Y:S01]  /*7080*/  BAR.SYNC.DEFER_BLOCKING R75, 0x80 ;  /* 0x0002004b0000751d */ /* 0x0109e20000010000 */
[----:B------:R-:W-:Y:S01]  /*7090*/  ISETP.NE.AND P5, PT, R102, RZ, PT ;  /* 0x000000ff6600720c */ /* 0x000fe20003fa5270 */
[----:B-1----:R-:W-:Y:S01]  /*70a0*/  @!P4 VIADD R85, R85, 0x284c0 ;  /* 0x000284c05555c836 */ /* 0x002fe20000000000 */
[----:B------:R-:W-:-:S04]  /*70b0*/  IADD3 R17, R17, 0x1, RZ ;  /* 0x0000000111117810 */ /* 0x000fc80007ffe0ff */
[C---:B------:R-:W-:Y:S02]  /*70c0*/  ISETP.NE.AND P3, PT, R17.reuse, 0x2, PT ;  /* 0x000000021100780c */ /* 0x040fe40003f65270 */
[----:B------:R-:W-:Y:S02]  /*70d0*/  @!P4 PRMT R85, RZ, 0x654, R85 ;  /* 0x00000654ff55c816 */ /* 0x000fe40000000055 */
[----:B0-----:R-:W-:Y:S02]  /*70e0*/  SEL R4, RZ, 0x1, P3 ;  /* 0x00000001ff047807 */ /* 0x001fe40001800000 */
[----:B------:R-:W-:Y:S02]  /*70f0*/  SEL R17, R17, RZ, P3 ;  /* 0x000000ff11117207 */ /* 0x000fe40001800000 */
[----:B------:R-:W-:Y:S01]  /*7100*/  LOP3.LUT R201, R201, R4, RZ, 0x3c, !PT ;  /* 0x00000004c9c97212 */ /* 0x000fe200078e3cff */
[----:B------:R4:W-:Y:S01]  /*7110*/  @!P4 SYNCS.ARRIVE.TRANS64.RED.A1T0 RZ, [R85+URZ], RZ ;  /* 0x000000ff55ffc9a7 */ /* 0x0009e2000810043f */
[----:B------:R-:W-:Y:S05]  /*7120*/  @P5 BRA `(.L_x_1274) ;  /* 0xffffffb000ec5947 */ /* 0x000fea000383ffff */
[----:B------:R-:W0:Y:S01]  /*7130*/  S2R R5, SR_TID.X ;  /* 0x0000000000057919 */ /* 0x000e220000002100 */
[----:B------:R-:W-:Y:S02]  /*7140*/  PLOP3.LUT P0, PT, PT, PT, PT, 0x8, 0x0 ;  /* 0x000000000000781c */ /* 0x000fe40003f0e170 */
[----:B0-----:R-:W-:-:S04]  /*7150*/  SHF.R.U32.HI R5, RZ, 0x7, R5 ;  /* 0x00000007ff057819 */ /* 0x001fc80000011605 */
[----:B------:R-:W-:-:S13]  /*7160*/  ISETP.NE.AND P5, PT, R5, 0x1, PT ;  /* 0x000000010500780c */ /* 0x000fda0003fa5270 */
[----:B------:R-:W-:Y:S06]  /*7170*/  @!P5 BAR.ARV 0x9, 0x100 ;  /* 0x024400000000db1d */ /* 0x000fec0000002000 */
.L_x_1222:
[----:B------:R-:W0:Y:S01]  /*7180*/  LDC R0, c[0x0][0x428] ;  /* 0x00010a00ff007b82 */ /* 0x000e220000000800 */
[----:B------:R-:W-:-:S05]  /*7190*/  IADD3 R204, R197, 0x80, -R198 ;  /* 0x00000080c5cc7810 */ /* 0x000fca0007ffe8c6 */
[----:B------:R-:W-:Y:S02]  /*71a0*/  IMAD R204, R205, 0x80, R204 ;  /* 0x00000080cdcc7824 */ /* 0x000fe400078e02cc */
[----:B------:R-:W1:Y:S01]  /*71b0*/  LDC.64 R4, c[0x0][0x9e0] ;  /* 0x00027800ff047b82 */ /* 0x000e620000000a00 */
[----:B0-----:R-:W-:Y:S02]  /*71c0*/  ISETP.NE.AND P1, PT, R0, 0x1, PT ;  /* 0x000000010000780c */ /* 0x001fe40003f25270 */
[----:B-1----:R-:W-:-:S11]  /*71d0*/  ISETP.GE.AND P2, PT, R5, 0x1, PT ;  /* 0x000000010500780c */ /* 0x002fd60003f46270 */
[----:B------:R-:W0:Y:S08]  /*71e0*/  @P1 LDC R3, c[0x0][0x42c] ;  /* 0x00010b00ff031b82 */ /* 0x000e300000000800 */
[----:B------:R-:W1:Y:S01]  /*71f0*/  @P1 LDC R0, c[0x0][0x430] ;  /* 0x00010c00ff001b82 */ /* 0x000e620000000800 */
[----:B0-----:R-:W-:Y:S01]  /*7200*/  @P1 IMAD.HI.U32 R3, R206, R3, RZ ;  /* 0x00000003ce031227 */ /* 0x001fe200078e00ff */
[----:B------:R-:W-:Y:S06]  /*7210*/  @P0 BRA `(.L_x_1275) ;  /* 0x00000000000c0947 */ /* 0x000fec0003800000 */
[----:B------:R-:W0:Y:S01]  /*7220*/  FENCE.VIEW.ASYNC.G ;  /* 0x00000000000073c6 */ /* 0x000e220000000100 */
[----:B------:R-:W-:Y:S05]  /*7230*/  WARPSYNC.ALL ;  /* 0x0000000000007948 */ /* 0x000fea0003800000 */
[----:B0-----:R-:W-:Y:S06]  /*7240*/  BAR.ARV 0xc, 0x180 ;  /* 0x0306000000007b1d */ /* 0x001fec0000002000 */
.L_x_1275:
[----:B-1----:R-:W-:Y:S01]  /*7250*/  @P1 SHF.R.U32.HI R206, RZ, R0, R3 ;  /* 0x00000000ffce1219 */ /* 0x002fe20000011603 */
[----:B------:R-:W-:Y:S01]  /*7260*/  IMAD.IADD R0, R204, 0x1, R4 ;  /* 0x00000001cc007824 */ /* 0x000fe200078e0204 */
[----:B------:R-:W-:Y:S06]  /*7270*/  @!P2 BRA `(.L_x_1276) ;  /* 0x000000000048a947 */ /* 0x000fec0003800000 */
        /* <DEDUP_REMOVED lines=11> */
.L_x_1278:
[----:B------:R-:W-:-:S13]  /*7330*/  ISETP.NE.AND P0, PT, R5, 0x1, PT ;  /* 0x000000010500780c */ /* 0x000fda0003f05270 */
[----:B------:R-:W0:Y:S02]  /*7340*/  @P0 LDC.64 R6, c[0x0][0x9e8] ;  /* 0x00027a00ff060b82 */ /* 0x000e240000000a00 */
[----:B0-----:R-:W-:-:S05]  /*7350*/  @P0 IMAD.HI.U32 R4, R2, R6, RZ ;  /* 0x0000000602040227 */ /* 0x001fca00078e00ff */
[----:B------:R-:W-:-:S07]  /*7360*/  @P0 SHF.R.U32.HI R2, RZ, R7, R4 ;  /* 0x00000007ff020219 */ /* 0x000fce0000011604 */
.L_x_1279:
[----:B------:R-:W-:Y:S05]  /*7370*/  BSYNC B0 ;  /* 0x0000000000007941 */ /* 0x000fea0003800000 */
.L_x_1277:
[----:B------:R-:W-:-:S05]  /*7380*/  IMAD R3, R2, R5, R5 ;  /* 0x0000000502037224 */ /* 0x000fca00078e0205 */
[----:B------:R-:W-:-:S07]  /*7390*/  VIMNMX R0, R0, R3, PT ;  /* 0x0000000300007248 */ /* 0x000fce0003fe0100 */
.L_x_1276:
[----:B------:R-:W-:Y:S01]  /*73a0*/  VIADD R0, R0, 0x3f ;  /* 0x0000003f00007836 */ /* 0x000fe20000000000 */
[----:B------:R-:W-:Y:S01]  /*73b0*/  ULDC UR4, c[0x0][0x9dc] ;  /* 0x0002770000047ab9 */ /* 0x000fe20000000800 */
[----:B------:R-:W-:-:S03]  /*73c0*/  IMAD.IADD R152, R197, 0x1, -R198 ;  /* 0x00000001c5987824 */ /* 0x000fc600078e0ac6 */
[----:B------:R-:W-:Y:S01]  /*73d0*/  SHF.R.S32.HI R3, RZ, 0x1f, R0 ;  /* 0x0000001fff037819 */ /* 0x000fe20000011400 */
[----:B------:R-:W-:-:S03]  /*73e0*/  IMAD R57, R205, 0x80, R152 ;  /* 0x00000080cd397824 */ /* 0x000fc600078e0298 */
[----:B------:R-:W-:Y:S01]  /*73f0*/  LEA.HI R3, R3, R0, RZ, 0x6 ;  /* 0x0000000003037211 */ /* 0x000fe200078f30ff */
[----:B------:R-:W-:-:S03]  /*7400*/  VIADD R0, R57, -UR4 ;  /* 0x8000000439007c36 */ /* 0x000fc60008000000 */
[----:B------:R-:W-:-:S04]  /*7410*/  SHF.R.S32.HI R3, RZ, 0x6, R3 ;  /* 0x00000006ff037819 */ /* 0x000fc80000011403 */
[----:B------:R-:W-:Y:S01]  /*7420*/  VIMNMX R56, R56, R3, PT ;  /* 0x0000000338387248 */ /* 0x000fe20003fe0100 */
        /* <DEDUP_REMOVED lines=11> */
.L_x_1282:
[----:B------:R-:W-:-:S13]  /*74e0*/  ISETP.NE.AND P0, PT, R5, 0x1, PT ;  /* 0x000000010500780c */ /* 0x000fda0003f05270 */
[----:B------:R-:W0:Y:S02]  /*74f0*/  @P0 LDC.64 R2, c[0x0][0x9e8] ;  /* 0x00027a00ff020b82 */ /* 0x000e240000000a00 */
[----:B0-----:R-:W-:Y:S01]  /*7500*/  @P0 IMAD.HI.U32 R4, R57, R2, RZ ;  /* 0x0000000239040227 */ /* 0x001fe200078e00ff */
[----:B------:R-:W-:-:S04]  /*7510*/  MOV R2, R57 ;  /* 0x0000003900027202 */ /* 0x000fc80000000f00 */
[----:B------:R-:W-:-:S07]  /*7520*/  @P0 SHF.R.U32.HI R2, RZ, R3, R4 ;  /* 0x00000003ff020219 */ /* 0x000fce0000011604 */
.L_x_1283:
[----:B------:R-:W-:Y:S05]  /*7530*/  BSYNC B0 ;  /* 0x0000000000007941 */ /* 0x000fea0003800000 */
.L_x_1281:
[----:B------:R-:W-:-:S05]  /*7540*/  IMAD R3, R2, R5, RZ ;  /* 0x0000000502037224 */ /* 0x000fca00078e02ff */
[----:B------:R-:W-:-:S07]  /*7550*/  VIMNMX R0, R0, R3, !PT ;  /* 0x0000000300007248 */ /* 0x000fce0007fe0100 */
.L_x_1280:
[----:B------:R-:W-:Y:S01]  /*7560*/  SHF.R.S32.HI R3, RZ, 0x1f, R0 ;  /* 0x0000001fff037819 */ /* 0x000fe20000011400 */
[----:B------:R-:W-:Y:S01]  /*7570*/  IMAD.MOV.U32 R2, RZ, RZ, RZ ;  /* 0x000000ffff027224 */ /* 0x000fe200078e00ff */
[----:B------:R-:W-:Y:S01]  /*7580*/  PLOP3.LUT P0, PT, PT, PT, PT, 0x80, 0x0 ;  /* 0x000000000000781c */ /* 0x000fe20003f0f070 */
[----:B------:R-:W-:Y:S01]  /*7590*/  IMAD.MOV.U32 R156, RZ, RZ, RZ ;  /* 0x000000ffff9c7224 */ /* 0x000fe200078e00ff */
[----:B------:R-:W-:Y:S01]  /*75a0*/  LEA.HI R3, R3, R0, RZ, 0x6 ;  /* 0x0000000003037211 */ /* 0x000fe200078f30ff */
[----:B------:R-:W-:Y:S01]  /*75b0*/  IMAD.MOV.U32 R0, RZ, RZ, RZ ;  /* 0x000000ffff007224 */ /* 0x000fe200078e00ff */
[----:B------:R-:W-:Y:S01]  /*75c0*/  CS2R R108, SRZ ;  /* 0x00000000006c7805 */ /* 0x000fe2000001ff00 */
[----:B------:R-:W-:Y:S01]  /*75d0*/  IMAD.MOV.U32 R147, RZ, RZ, RZ ;  /* 0x000000ffff937224 */ /* 0x000fe200078e00ff */
[----:B------:R-:W-:Y:S02]  /*75e0*/  SHF.R.S32.HI R3, RZ, 0x6, R3 ;  /* 0x00000006ff037819 */ /* 0x000fe40000011403 */
[----:B------:R-:W-:Y:S01]  /*75f0*/  CS2R R144, SRZ ;  /* 0x0000000000907805 */ /* 0x000fe2000001ff00 */
[----:B------:R-:W-:Y:S01]  /*7600*/  IMAD.MOV.U32 R150, RZ, RZ, RZ ;  /* 0x000000ffff967224 */ /* 0x000fe200078e00ff */
[----:B------:R-:W-:-:S02]  /*7610*/  CS2R R132, SRZ ;  /* 0x0000000000847805 */ /* 0x000fc4000001ff00 */
[----:B------:R-:W-:Y:S01]  /*7620*/  VIMNMX R203, RZ, R3, !PT ;  /* 0x00000003ffcb7248 */ /* 0x000fe20007fe0100 */
[----:B------:R-:W-:Y:S01]  /*7630*/  IMAD.MOV.U32 R154, RZ, RZ, RZ ;  /* 0x000000ffff9a7224 */ /* 0x000fe200078e00ff */
[----:B------:R-:W-:Y:S02]  /*7640*/  CS2R R138, SRZ ;  /* 0x00000000008a7805 */ /* 0x000fe4000001ff00 */
[----:B------:R-:W-:Y:S02]  /*7650*/  CS2R R100, SRZ ;  /* 0x0000000000647805 */ /* 0x000fe4000001ff00 */
[----:B------:R-:W-:Y:S02]  /*7660*/  ISETP.GT.AND P1, PT, R56, R203, PT ;  /* 0x000000cb3800720c */ /* 0x000fe40003f24270 */
[----:B------:R-:W-:Y:S01]  /*7670*/  CS2R R136, SRZ ;  /* 0x0000000000887805 */ /* 0x000fe2000001ff00 */
[----:B------:R-:W-:Y:S01]  /*7680*/  IMAD.MOV.U32 R127, RZ, RZ, RZ ;  /* 0x000000ffff7f7224 */ /* 0x000fe200078e00ff */
[----:B------:R-:W-:Y:S01]  /*7690*/  MOV R131, RZ ;  /* 0x000000ff00837202 */ /* 0x000fe20000000f00 */
[----:B------:R-:W-:Y:S01]  /*76a0*/  IMAD.MOV.U32 R148, RZ, RZ, RZ ;  /* 0x000000ffff947224 */ /* 0x000fe200078e00ff */
[----:B------:R-:W-:-:S02]  /*76b0*/  CS2R R92, SRZ ;  /* 0x00000000005c7805 */ /* 0x000fc4000001ff00 */
[----:B------:R-:W-:Y:S01]  /*76c0*/  CS2R R128, SRZ ;  /* 0x0000000000807805 */ /* 0x000fe2000001ff00 */
[----:B------:R-:W-:Y:S01]  /*76d0*/  IMAD.MOV.U32 R140, RZ, RZ, RZ ;  /* 0x000000ffff8c7224 */ /* 0x000fe200078e00ff */
[----:B------:R-:W-:Y:S02]  /*76e0*/  CS2R R124, SRZ ;  /* 0x00000000007c7805 */ /* 0x000fe4000001ff00 */
[----:B------:R-:W-:Y:S02]  /*76f0*/  CS2R R122, SRZ ;  /* 0x00000000007a7805 */ /* 0x000fe4000001ff00 */
[----:B----4-:R-:W-:Y:S02]  /*7700*/  CS2R R84, SRZ ;  /* 0x0000000000547805 */ /* 0x010fe4000001ff00 */
[----:B------:R-:W-:Y:S01]  /*7710*/  CS2R R120, SRZ ;  /* 0x0000000000787805 */ /* 0x000fe2000001ff00 */
[----:B------:R-:W-:Y:S01]  /*7720*/  IMAD.MOV.U32 R119, RZ, RZ, RZ ;  /* 0x000000ffff777224 */ /* 0x000fe200078e00ff */
        /* <DEDUP_REMOVED lines=30> */
[----:B--2---:R-:W-:-:S02]  /*7910*/  CS2R R14, SRZ ;  /* 0x00000000000e7805 */ /* 0x004fc4000001ff00 */
[----:B------:R-:W-:Y:S01]  /*7920*/  CS2R R54, SRZ ;  /* 0x0000000000367805 */ /* 0x000fe2000001ff00 */
[----:B---3--:R-:W-:Y:S01]  /*7930*/  IMAD.MOV.U32 R13, RZ, RZ, RZ ;  /* 0x000000ffff0d7224 */ /* 0x008fe200078e00ff */
        /* <DEDUP_REMOVED lines=16> */
[----:B------:R-:W-:-:S03]  /*7a40*/  UMOV UR4, 0xffffffff ;  /* 0xffffffff00047882 */ /* 0x000fc60000000000 */
[----:B------:R-:W-:Y:S05]  /*7a50*/  BRA.DIV UR4, `(.L_x_1285) ;  /* 0x000001e604587947 */ /* 0x000fea000b800000 */
[----:B------:R0:W1:Y:S02]  /*7a60*/  SHFL.IDX PT, R202, R230, RZ, 0x1f ;  /* 0x00001fffe6ca7589 */ /* 0x00006400000e0000 */
.L_x_1608:
[----:B-1----:R-:W-:Y:S01]  /*7a70*/  LEA.HI R0, R202, R202, RZ, 0x1 ;  /* 0x000000caca007211 */ /* 0x002fe200078f08ff */
[----:B------:R-:W-:-:S03]  /*7a80*/  ULOP3.LUT UP0, URZ, UR44, 0x1bf, URZ, 0xc0, !UPT ;  /* 0x000001bf2c3f7892 */ /* 0x000fc6000f80c03f */
[----:B------:R-:W-:-:S03]  /*7a90*/  LOP3.LUT R3, R0, 0x1e, RZ, 0xc0, !PT ;  /* 0x0000001e00037812 */ /* 0x000fc600078ec0ff */
[----:B------:R-:W-:Y:S02]  /*7aa0*/  PLOP3.LUT P0, PT, PT, PT, UP0, 0x80, 0x0 ;  /* 0x000000000000781c */ /* 0x000fe40003f0f008 */
[----:B------:R-:W-:-:S05]  /*7ab0*/  IMAD.IADD R3, R202, 0x1, -R3 ;  /* 0x00000001ca037824 */ /* 0x000fca00078e0a03 */
[----:B------:R-:W-:-:S04]  /*7ac0*/  LEA R3, R3, UR44, 0xd ;  /* 0x0000002c03037c11 */ /* 0x000fc8000f8e68ff */
[----:B------:R-:W-:-:S04]  /*7ad0*/  SHF.R.U32.HI R3, RZ, 0x4, R3 ;  /* 0x00000004ff037819 */ /* 0x000fc80000011603 */
[----:B------:R-:W-:Y:S01]  /*7ae0*/  LOP3.LUT R52, R3, 0x3fff, RZ, 0xc0, !PT ;  /* 0x00003fff03347812 */ /* 0x000fe200078ec0ff */
[----:B------:R-:W-:Y:S06]  /*7af0*/  @!P0 BRA `(.L_x_1286) ;  /* 0x0000000000408947 */ /* 0x000fec0003800000 */
[----:B------:R-:W-:Y:S01]  /*7b00*/  MOV R0, 0x0 ;  /* 0x0000000000007802 */ /* 0x000fe20000000f00 */
[----:B------:R-:W-:Y:S01]  /*7b10*/  ULDC.64 UR4, c[0x4][0xc0] ;  /* 0x0100300000047ab9 */ /* 0x000fe20000000a00 */
[----:B------:R-:W-:Y:S01]  /*7b20*/  ULDC.64 UR6, c[0x4][0xc8] ;  /* 0x0100320000067ab9 */ /* 0x000fe20000000a00 */
[----:B------:R-:W-:Y:S01]  /*7b30*/  IMAD.U32 R4, RZ, RZ, UR4 ;  /* 0x00000004ff047e24 */ /* 0x000fe2000f8e00ff */
[----:B------:R1:W2:Y:S01]  /*7b40*/  LDC.64 R2, c[0x4][R0] ;  /* 0x0100000000027b82 */ /* 0x0002a20000000a00 */
[----:B------:R-:W-:Y:S01]  /*7b50*/  IMAD.U32 R5, RZ, RZ, UR5 ;  /* 0x00000005ff057e24 */ /* 0x000fe2000f8e00ff */
[----:B------:R-:W-:Y:S01]  /*7b60*/  ULDC.64 UR4, c[0x4][0x60] ;  /* 0x0100180000047ab9 */ /* 0x000fe20000000a00 */
[----:B------:R-:W-:Y:S01]  /*7b70*/  IMAD.U32 R6, RZ, RZ, UR6 ;  /* 0x00000006ff067e24 */ /* 0x000fe2000f8e00ff */
[----:B------:R-:W-:Y:S01]  /*7b80*/  MOV R10, UR4 ;  /* 0x00000004000a7c02 */ /* 0x000fe20008000f00 */
[----:B------:R-:W-:Y:S02]  /*7b90*/  IMAD.U32 R7, RZ, RZ, UR7 ;  /* 0x00000007ff077e24 */ /* 0x000fe4000f8e00ff */
[----:B------:R-:W-:-:S02]  /*7ba0*/  IMAD.U32 R11, RZ, RZ, UR5 ;  /* 0x00000005ff0b7e24 */ /* 0x000fc4000f8e00ff */
[----:B------:R-:W-:Y:S02]  /*7bb0*/  IMAD.MOV.U32 R8, RZ, RZ, 0x70 ;  /* 0x00000070ff087424 */ /* 0x000fe400078e00ff */
[----:B------:R-:W-:Y:S02]  /*7bc0*/  IMAD.MOV.U32 R12, RZ, RZ, 0x1 ;  /* 0x00000001ff0c7424 */ /* 0x000fe400078e00ff */
[----:B-1----:R-:W-:-:S07]  /*7bd0*/  IMAD.MOV.U32 R13, RZ, RZ, RZ ;  /* 0x000000ffff0d7224 */ /* 0x002fce00078e00ff */
[----:B------:R-:W-:-:S07]  /*7be0*/  LEPC R20, `(.L_x_1286) ;  /* 0x000000001014794e */ /* 0x000fce0000000000 */
[----:B0-2--5:R-:W-:Y:S05]  /*7bf0*/  CALL.ABS.NOINC R2 ;  /* 0x0000000002007343 */ /* 0x025fea0003c00000 */
.L_x_1286:
[----:B------:R-:W-:Y:S01]  /*7c00*/  ULDC.64 UR4, c[0x0][0x990] ;  /* 0x0002640000047ab9 */ /* 0x000fe20000000a00 */
[----:B------:R-:W-:Y:S01]  /*7c10*/  ULDC.64 UR6, c[0x0][0x998] ;  /* 0x0002660000067ab9 */ /* 0x000fe20000000a00 */
[----:B------:R-:W-:Y:S02]  /*7c20*/  ISETP.NE.U32.AND P0, PT, RZ, UR4, PT ;  /* 0x00000004ff007c0c */ /* 0x000fe4000bf05070 */
[----:B------:R-:W-:Y:S02]  /*7c30*/  ISETP.NE.U32.AND P1, PT, RZ, UR6, PT ;  /* 0x00000006ff007c0c */ /* 0x000fe4000bf25070 */
[----:B------:R-:W-:Y:S02]  /*7c40*/  ISETP.NE.AND.EX P0, PT, RZ, UR5, PT, P0 ;  /* 0x00000005ff007c0c */ /* 0x000fe4000bf05300 */
[----:B------:R-:W-:-:S11]  /*7c50*/  ISETP.NE.AND.EX P1, PT, RZ, UR7, PT, P1 ;  /* 0x00000007ff007c0c */ /* 0x000fd6000bf25310 */
[----:B------:R-:W1:Y:S01]  /*7c60*/  @P0 LDC.64 R8, c[0x0][0x9a8] ;  /* 0x00026a00ff080b82 */ /* 0x000e620000000a00 */
[--C-:B------:R-:W-:Y:S02]  /*7c70*/  @P0 SHF.R.S32.HI R3, RZ, 0x1f, R207.reuse ;  /* 0x0000001fff030819 */ /* 0x100fe400000114cf */
[----:B------:R-:W-:Y:S02]  /*7c80*/  @P1 SHF.R.S32.HI R5, RZ, 0x1f, R207 ;  /* 0x0000001fff051819 */ /* 0x000fe400000114cf */
[----:B------:R-:W-:-:S03]  /*7c90*/  @P0 SHF.R.S32.HI R7, RZ, 0x1f, R206 ;  /* 0x0000001fff070819 */ /* 0x000fc600000114ce */
[----:B------:R-:W2:Y:S08]  /*7ca0*/  @P1 LDC.64 R10, c[0x0][0x9b8] ;  /* 0x00026e00ff0a1b82 */ /* 0x000eb00000000a00 */
[----:B------:R-:W3:Y:S08]  /*7cb0*/  @P0 LDC.64 R12, c[0x0][0x9b0] ;  /* 0x00026c00ff0c0b82 */ /* 0x000ef00000000a00 */
[----:B------:R-:W4:Y:S01]  /*7cc0*/  @P1 LDC.64 R14, c[0x0][0x9c0] ;  /* 0x00027000ff0e1b82 */ /* 0x000f220000000a00 */
[----:B-1----:R-:W-:-:S02]  /*7cd0*/  @P0 IMAD R0, R3, R8, RZ ;  /* 0x0000000803000224 */ /* 0x002fc400078e02ff */
[----:B------:R-:W-:-:S04]  /*7ce0*/  @P0 IMAD.WIDE.U32 R2, R207, R8, RZ ;  /* 0x00000008cf020225 */ /* 0x000fc800078e00ff */
[----:B------:R-:W-:Y:S02]  /*7cf0*/  @P0 IMAD R9, R207, R9, R0 ;  /* 0x00000009cf090224 */ /* 0x000fe400078e0200 */
[-C--:B--2---:R-:W-:Y:S02]  /*7d00*/  @P1 IMAD R4, R5, R10.reuse, RZ ;  /* 0x0000000a05041224 */ /* 0x084fe400078e02ff */
[----:B------:R-:W-:Y:S01]  /*7d10*/  @P0 IMAD.IADD R3, R3, 0x1, R9 ;  /* 0x0000000103030824 */ /* 0x000fe200078e0209 */
[----:B------:R-:W-:Y:S01]  /*7d20*/  @P1 SHF.R.S32.HI R9, RZ, 0x1f, R206 ;  /* 0x0000001fff091819 */ /* 0x000fe200000114ce */
[C---:B------:R-:W-:Y:S02]  /*7d30*/  @P1 IMAD R11, R207.reuse, R11, R4 ;  /* 0x0000000bcf0b1224 */ /* 0x040fe400078e0204 */
[----:B------:R-:W-:-:S04]  /*7d40*/  @P1 IMAD.WIDE.U32 R4, R207, R10, RZ ;  /* 0x0000000acf041225 */ /* 0x000fc800078e00ff */
[-C--:B---3--:R-:W-:Y:S02]  /*7d50*/  @P0 IMAD R7, R7, R12.reuse, RZ ;  /* 0x0000000c07070224 */ /* 0x088fe400078e02ff */
[----:B------:R-:W-:Y:S02]  /*7d60*/  @P1 IMAD.IADD R5, R5, 0x1, R11 ;  /* 0x0000000105051824 */ /* 0x000fe400078e020b */
[----:B------:R-:W-:-:S04]  /*7d70*/  @P0 IMAD.WIDE.U32 R2, R206, R12, R2 ;  /* 0x0000000cce020225 */ /* 0x000fc800078e0002 */
[-C--:B----4-:R-:W-:Y:S02]  /*7d80*/  @P1 IMAD R0, R9, R14.reuse, RZ ;  /* 0x0000000e09001224 */ /* 0x090fe400078e02ff */
[C---:B------:R-:W-:Y:S02]  /*7d90*/  @P0 IMAD R9, R206.reuse, R13, R7 ;  /* 0x0000000dce090224 */ /* 0x040fe400078e0207 */
[C---:B------:R-:W-:Y:S02]  /*7da0*/  @P1 IMAD R11, R206.reuse, R15, R0 ;  /* 0x0000000fce0b1224 */ /* 0x040fe400078e0200 */
[----:B------:R-:W-:Y:S01]  /*7db0*/  @P1 IMAD.WIDE.U32 R6, R206, R14, R4 ;  /* 0x0000000ece061225 */ /* 0x000fe200078e0004 */
[----:B------:R-:W-:Y:S01]  /*7dc0*/  @P0 LEA R4, P2, R2, UR4, 0x2 ;  /* 0x0000000402040c11 */ /* 0x000fe2000f8410ff */
[----:B------:R-:W-:Y:S02]  /*7dd0*/  ULDC UR4, c[0x0][0x3d4] ;  /* 0x0000f50000047ab9 */ /* 0x000fe40000000800 */
[----:B------:R-:W-:Y:S01]  /*7de0*/  @P0 IMAD.IADD R5, R3, 0x1, R9 ;  /* 0x0000000103050824 */ /* 0x000fe200078e0209 */
[----:B------:R-:W-:Y:S01]  /*7df0*/  @P1 LEA R8, P3, R6, UR6, 0x2 ;  /* 0x0000000606081c11 */ /* 0x000fe2000f8610ff */
[----:B------:R-:W-:-:S02]  /*7e00*/  @P1 IMAD.IADD R3, R7, 0x1, R11 ;  /* 0x0000000107031824 */ /* 0x000fc400078e020b */
[----:B------:R-:W-:Y:S01]  /*7e10*/  IMAD.MOV.U32 R0, RZ, RZ, 0x3f800000 ;  /* 0x3f800000ff007424 */ /* 0x000fe200078e00ff */
[----:B------:R-:W-:Y:S02]  /*7e20*/  @P0 LEA.HI.X R5, R2, UR5, R5, 0x2, P2 ;  /* 0x0000000502050c11 */ /* 0x000fe400090f1405 */
        /* <DEDUP_REMOVED lines=14> */
[----:B------:R1:W2:Y:S03]  /*7f10*/  SYNCS.PHASECHK.TRANS64.TRYWAIT P0, [R16+URZ+0x28400], R3 ;  /* 0x02840003100075a7 */ /* 0x0002a6000800017f */
[----:B--2---:R-:W-:Y:S05]  /*7f20*/  @!P0 NANOSLEEP.SYNCS 0x989680 ;  /* 0x009896800000895d */ /* 0x004fea0003900000 */
[----:B------:R-:W2:Y:S01]  /*7f30*/  @!P0 SYNCS.PHASECHK.TRANS64 P0, [R16+URZ+0x28400], R3 ;  /* 0x02840003100085a7 */ /* 0x000ea2000800007f */
[----:B------:R-:W-:Y:S04]  /*7f40*/  BSSY B0, `(.L_x_1288) ;  /* 0x0000006000007945 */ /* 0x000fe80003800000 */
[----:B--2---:R-:W-:Y:S05]  /*7f50*/  @P0 BRA `(.L_x_1289) ;  /* 0x0000000000100947 */ /* 0x004fea0003800000 */
.L_x_1290:
[----:B--2---:R2:W3:Y:S02]  /*7f60*/  SYNCS.PHASECHK.TRANS64.TRYWAIT P0, [R16+URZ+0x28400], R3 ;  /* 0x02840003100075a7 */ /* 0x0044e4000800017f */
[----:B---3--:R-:W-:Y:S05]  /*7f70*/  @!P0 NANOSLEEP.SYNCS 0x989680 ;  /* 0x009896800000895d */ /* 0x008fea0003900000 */
[----:B------:R-:W3:Y:S02]  /*7f80*/  @!P0 SYNCS.PHASECHK.TRANS64 P0, [R16+URZ+0x28400], R3 ;  /* 0x02840003100085a7 */ /* 0x000ee4000800007f */
[----:B---3--:R-:W-:Y:S05]  /*7f90*/  @!P0 BRA `(.L_x_1290) ;  /* 0xfffffffc00f08947 */ /* 0x008fea000383ffff */
.L_x_1289:
[----:B------:R-:W-:Y:S05]  /*7fa0*/  BSYNC B0 ;  /* 0x0000000000007941 */ /* 0x000fea0003800000 */
.L_x_1288:
[----:B------:R-:W-:Y:S05]  /*7fb0*/  BRA `(.L_x_1291) ;  /* 0x0000009400a87947 */ /* 0x000fea0003800000 */
.L_x_1287:
[----:B------:R-:W1:Y:S01]  /*7fc0*/  LDC.64 R12, c[0x0][0x3d8] ;  /* 0x0000f600ff0c7b82 */ /* 0x000e620000000a00 */
[----:B-----5:R-:W-:Y:S01]  /*7fd0*/  SHF.R.S32.HI R3, RZ, 0x1f, R27 ;  /* 0x0000001fff037819 */ /* 0x020fe2000001141b */
[----:B------:R-:W-:Y:S01]  /*7fe0*/  IMAD.MOV.U32 R4, RZ, RZ, R22 ;  /* 0x000000ffff047224 */ /* 0x000fe200078e0016 */
[----:B------:R-:W-:Y:S01]  /*7ff0*/  ULOP3.LUT UP0, URZ, UR44, 0x3ff, URZ, 0xc0, !UPT ;  /* 0x000003ff2c3f7892 */ /* 0x000fe2000f80c03f */
[----:B------:R-:W-:Y:S02]  /*8000*/  IMAD.MOV.U32 R5, RZ, RZ, R23 ;  /* 0x000000ffff057224 */ /* 0x000fe400078e0017 */
[----:B------:R-:W-:Y:S02]  /*8010*/  IMAD.MOV.U32 R9, RZ, RZ, R193 ;  /* 0x000000ffff097224 */ /* 0x000fe400078e00c1 */
[----:B------:R-:W2:Y:S01]  /*8020*/  LDC.64 R14, c[0x0][0x3e8] ;  /* 0x0000fa00ff0e7b82 */ /* 0x000ea20000000a00 */
[-C--:B-1----:R-:W-:Y:S01]  /*8030*/  IMAD R8, R19, R12.reuse, RZ ;  /* 0x0000000c13087224 */ /* 0x082fe200078e02ff */
[----:B------:R-:W-:Y:S01]  /*8040*/  SHF.L.U32 R30, R12, 0x5, RZ ;  /* 0x000000050c1e7819 */ /* 0x000fe200000006ff */
[----:B------:R-:W-:-:S02]  /*8050*/  IMAD R0, R3, R12, RZ ;  /* 0x0000000c03007224 */ /* 0x000fc400078e02ff */
[----:B------:R-:W-:Y:S02]  /*8060*/  IMAD R24, R18, R13, R8 ;  /* 0x0000000d12187224 */ /* 0x000fe400078e0208 */
[----:B------:R-:W-:Y:S02]  /*8070*/  IMAD.MOV.U32 R8, RZ, RZ, R192 ;  /* 0x000000ffff087224 */ /* 0x000fe400078e00c0 */
[----:B------:R-:W-:Y:S01]  /*8080*/  IMAD.WIDE.U32 R54, R27, R12, RZ ;  /* 0x0000000c1b367225 */ /* 0x000fe200078e00ff */
[----:B--2---:R-:W-:-:S03]  /*8090*/  SHF.L.U64.HI R31, R14, 0x5, R15 ;  /* 0x000000050e1f7819 */ /* 0x004fc6000001020f */
[----:B------:R-:W-:-:S04]  /*80a0*/  IMAD.WIDE.U32 R6, R18, R12, R4 ;  /* 0x0000000c12067225 */ /* 0x000fc800078e0004 */
[----:B------:R-:W-:Y:S01]  /*80b0*/  IMAD R53, R27, R13, R0 ;  /* 0x0000000d1b357224 */ /* 0x000fe200078e0200 */
[----:B------:R-:W-:Y:S01]  /*80c0*/  IADD3 R63, P0, R6, R54, RZ ;  /* 0x00000036063f7210 */ /* 0x000fe20007f1e0ff */
[----:B------:R-:W-:-:S04]  /*80d0*/  IMAD.WIDE.U32 R10, R18, R12, R8 ;  /* 0x0000000c120a7225 */ /* 0x000fc800078e0008 */
[----:B------:R-:W-:Y:S01]  /*80e0*/  IMAD.IADD R53, R53, 0x1, R55 ;  /* 0x0000000135357824 */ /* 0x000fe200078e0237 */
[----:B------:R-:W-:Y:S01]  /*80f0*/  IADD3 R25, P1, R10, R54, RZ ;  /* 0x000000360a197210 */ /* 0x000fe20007f3e0ff */
[-C--:B------:R-:W-:Y:S02]  /*8100*/  IMAD R0, R3, R14.reuse, RZ ;  /* 0x0000000e03007224 */ /* 0x080fe400078e02ff */
[----:B------:R-:W-:Y:S01]  /*8110*/  IMAD.WIDE.U32 R4, R18, R14, R4 ;  /* 0x0000000e12047225 */ /* 0x000fe200078e0004 */
[C---:B------:R-:W-:Y:S02]  /*8120*/  IADD3.X R62, R53.reuse, R7, R24, P0, !PT ;  /* 0x00000007353e7210 */ /* 0x040fe400007fe418 */
[----:B------:R-:W-:Y:S01]  /*8130*/  IADD3.X R24, R53, R24, R11, P1, !PT ;  /* 0x0000001835187210 */ /* 0x000fe20000ffe40b */
[----:B------:R-:W-:Y:S01]  /*8140*/  IMAD R3, R19, R14, RZ ;  /* 0x0000000e13037224 */ /* 0x000fe200078e02ff */
[----:B------:R-:W-:Y:S01]  /*8150*/  PLOP3.LUT P1, PT, PT, PT, UP0, 0x80, 0x0 ;  /* 0x000000000000781c */ /* 0x000fe20003f2f008 */
[----:B------:R-:W-:-:S02]  /*8160*/  IMAD R61, R27, R15, R0 ;  /* 0x0000000f1b3d7224 */ /* 0x000fc400078e0200 */
[----:B------:R-:W-:Y:S01]  /*8170*/  IMAD.WIDE.U32 R58, R27, R14, RZ ;  /* 0x0000000e1b3a7225 */ /* 0x000fe200078e00ff */
[----:B------:R-:W-:-:S03]  /*8180*/  SHF.L.U64.HI R27, R12, 0x5, R13 ;  /* 0x000000050c1b7819 */ /* 0x000fc6000001020d */
[----:B------:R-:W-:Y:S01]  /*8190*/  IMAD.WIDE.U32 R8, R18, R14, R8 ;  /* 0x0000000e12087225 */ /* 0x000fe200078e0008 */
[----:B------:R-:W-:-:S03]  /*81a0*/  IADD3 R65, P0, R4, R58, RZ ;  /* 0x0000003a04417210 */ /* 0x000fc60007f1e0ff */
[----:B------:R-:W-:Y:S01]  /*81b0*/  IMAD R3, R18, R15, R3 ;  /* 0x0000000f12037224 */ /* 0x000fe200078e0203 */
[----:B------:R-:W-:Y:S01]  /*81c0*/  IADD3 R73, P2, R8, R58, RZ ;  /* 0x0000003a08497210 */ /* 0x000fe20007f5e0ff */
[----:B------:R-:W-:Y:S02]  /*81d0*/  IMAD.IADD R61, R61, 0x1, R59 ;  /* 0x000000013d3d7824 */ /* 0x000fe400078e023b */
[----:B------:R-:W-:-:S03]  /*81e0*/  IMAD.SHL.U32 R32, R14, 0x20, RZ ;  /* 0x000000200e207824 */ /* 0x000fc600078e00ff */
[C---:B------:R-:W-:Y:S02]  /*81f0*/  IADD3.X R67, R61.reuse, R5, R3, P0, !PT ;  /* 0x000000053d437210 */ /* 0x040fe400007fe403 */
[----:B------:R-:W-:Y:S01]  /*8200*/  IADD3.X R26, R61, R3, R9, P2, !PT ;  /* 0x000000033d1a7210 */ /* 0x000fe200017fe409 */
        /* <DEDUP_REMOVED lines=9> */
[----:B------:R-:W-:Y:S01]  /*82a0*/  MOV R12, 0x1 ;  /* 0x00000001000c7802 */ /* 0x000fe20000000f00 */
[----:B------:R-:W-:Y:S02]  /*82b0*/  IMAD.U32 R7, RZ, RZ, UR7 ;  /* 0x00000007ff077e24 */ /* 0x000fe4000f8e00ff */
[----:B------:R-:W-:-:S02]  /*82c0*/  IMAD.U32 R10, RZ, RZ, UR4 ;  /* 0x00000004ff0a7e24 */ /* 0x000fc4000f8e00ff */
[----:B------:R-:W-:Y:S02]  /*82d0*/  IMAD.U32 R11, RZ, RZ, UR5 ;  /* 0x00000005ff0b7e24 */ /* 0x000fe4000f8e00ff */
[----:B------:R-:W-:Y:S02]  /*82e0*/  IMAD.MOV.U32 R8, RZ, RZ, 0x70 ;  /* 0x00000070ff087424 */ /* 0x000fe400078e00ff */
[----:B-1----:R-:W-:-:S07]  /*82f0*/  IMAD.MOV.U32 R13, RZ, RZ, RZ ;  /* 0x000000ffff0d7224 */ /* 0x002fce00078e00ff */
[----:B------:R-:W-:-:S07]  /*8300*/  LEPC R20, `(.L_x_1292) ;  /* 0x000000001014794e */ /* 0x000fce0000000000 */
[----:B0-2---:R-:W-:Y:S05]  /*8310*/  CALL.ABS.NOINC R14 ;  /* 0x000000000e007343 */ /* 0x005fea0003c00000 */
.L_x_1292:
[----:B------:R-:W1:Y:S01]  /*8320*/  LDC.64 R12, c[0x0][0x3d8] ;  /* 0x0000f600ff0c7b82 */ /* 0x000e620000000a00 */
[----:B------:R-:W-:Y:S01]  /*8330*/  SHF.R.S32.HI R3, RZ, 0x1f, R205 ;  /* 0x0000001fff037819 */ /* 0x000fe200000114cd */
[----:B------:R-:W-:Y:S01]  /*8340*/  ULDC.U8 UR4, c[0x0][0x3f0] ;  /* 0x0000fc0000047ab9 */ /* 0x000fe20000000000 */
[----:B------:R-:W-:Y:S01]  /*8350*/  BSSY B0, `(.L_x_1293) ;  /* 0x0000928000007945 */ /* 0x000fe20003800000 */
[----:B------:R-:W-:-:S04]  /*8360*/  ISETP.NE.AND P0, PT, RZ, UR4, PT ;  /* 0x00000004ff007c0c */ /* 0x000fc8000bf05270 */
[----:B------:R-:W2:Y:S01]  /*8370*/  LDC.64 R10, c[0x0][0x3e8] ;  /* 0x0000fa00ff0a7b82 */ /* 0x000ea20000000a00 */
[-C--:B-1----:R-:W-:Y:S02]  /*8380*/  IMAD R0, R3, R12.reuse, RZ ;  /* 0x0000000c03007224 */ /* 0x082fe400078e02ff */
[----:B------:R-:W-:-:S04]  /*8390*/  IMAD.WIDE.U32 R4, R205, R12, RZ ;  /* 0x0000000ccd047225 */ /* 0x000fc800078e00ff */
[-C--:B--2---:R-:W-:Y:S02]  /*83a0*/  IMAD R6, R3, R10.reuse, RZ ;  /* 0x0000000a03067224 */ /* 0x084fe400078e02ff */
[C---:B------:R-:W-:Y:S02]  /*83b0*/  IMAD R3, R205.reuse, R13, R0 ;  /* 0x0000000dcd037224 */ /* 0x040fe400078e0200 */
[----:B------:R-:W-:-:S04]  /*83c0*/  IMAD.WIDE.U32 R8, R205, R10, RZ ;  /* 0x0000000acd087225 */ /* 0x000fc800078e00ff */
[----:B------:R-:W-:Y:S02]  /*83d0*/  IMAD R7, R205, R11, R6 ;  /* 0x0000000bcd077224 */ /* 0x000fe400078e0206 */
[----:B------:R-:W-:Y:S02]  /*83e0*/  IMAD.IADD R5, R5, 0x1, R3 ;  /* 0x0000000105057824 */ /* 0x000fe400078e0203 */
[----:B------:R-:W-:Y:S02]  /*83f0*/  IMAD R0, R205, -0x80, R198 ;  /* 0xffffff80cd007824 */ /* 0x000fe400078e02c6 */
[----:B------:R-:W-:Y:S01]  /*8400*/  IMAD.IADD R3, R9, 0x1, R7 ;  /* 0x0000000109037824 */ /* 0x000fe200078e0207 */
[C---:B------:R-:W-:Y:S01]  /*8410*/  SHF.L.U64.HI R7, R4.reuse, 0x7, R5 ;  /* 0x0000000704077819 */ /* 0x040fe20000010205 */
[----:B------:R-:W-:Y:S01]  /*8420*/  IMAD.SHL.U32 R6, R4, 0x80, RZ ;  /* 0x0000008004067824 */ /* 0x000fe200078e00ff */
[----:B------:R-:W-:Y:S01]  /*8430*/  VIMNMX R74, R0, 0x80, PT ;  /* 0x00000080004a7848 */ /* 0x000fe20003fe0100 */
[C---:B------:R-:W-:Y:S01]  /*8440*/  IMAD.SHL.U32 R4, R8.reuse, 0x80, RZ ;  /* 0x0000008008047824 */ /* 0x040fe200078e00ff */
[----:B------:R-:W-:Y:S01]  /*8450*/  SHF.L.U64.HI R5, R8, 0x7, R3 ;  /* 0x0000000708057819 */ /* 0x000fe20000010203 */
[----:B------:R-:W-:Y:S06]  /*8460*/  @!P0 BRA `(.L_x_1294) ;  /* 0x0000004800648947 */ /* 0x000fec0003800000 */
[----:B------:R-:W1:Y:S01]  /*8470*/  LDC R0, c[0x0][0x428] ;  /* 0x00010a00ff007b82 */ /* 0x000e620000000800 */
[----:B------:R-:W-:Y:S01]  /*8480*/  ISETP.GE.AND P0, PT, R18, R74, PT ;  /* 0x0000004a1200720c */ /* 0x000fe20003f06270 */
[----:B------:R-:W-:Y:S01]  /*8490*/  BSSY B1, `(.L_x_1295) ;  /* 0x000001c000017945 */ /* 0x000fe20003800000 */
[----:B------:R-:W-:Y:S01]  /*84a0*/  IMAD R3, R205, 0x80, R18 ;  /* 0x00000080cd037824 */ /* 0x000fe200078e0212 */
[----:B------:R-:W-:Y:S02]  /*84b0*/  CS2R R28, SRZ ;  /* 0x00000000001c7805 */ /* 0x000fe4000001ff00 */
[----:B------:R-:W-:Y:S02]  /*84c0*/  CS2R R44, SRZ ;  /* 0x00000000002c7805 */ /* 0x000fe4000001ff00 */
[----:B------:R-:W-:Y:S02]  /*84d0*/  CS2R R48, SRZ ;  /* 0x0000000000307805 */ /* 0x000fe4000001ff00 */
[----:B------:R-:W-:-:S02]  /*84e0*/  CS2R R46, SRZ ;  /* 0x00000000002e7805 */ /* 0x000fc4000001ff00 */
[----:B------:R-:W-:Y:S02]  /*84f0*/  CS2R R50, SRZ ;  /* 0x0000000000327805 */ /* 0x000fe4000001ff00 */
[----:B-1----:R-:W-:-:S13]  /*8500*/  ISETP.NE.AND P1, PT, R0, 0x1, PT ;  /* 0x000000010000780c */ /* 0x002fda0003f25270 */
[----:B------:R-:W1:Y:S08]  /*8510*/  @P1 LDC R0, c[0x0][0x42c] ;  /* 0x00010b00ff001b82 */ /* 0x000e700000000800 */
[----:B------:R-:W2:Y:S01]  /*8520*/  @P1 LDC R21, c[0x0][0x430] ;  /* 0x00010c00ff151b82 */ /* 0x000ea20000000800 */
[----:B------:R-:W-:Y:S05]  /*8530*/  @P0 BRA `(.L_x_1296) ;  /* 0x0000000000440947 */ /* 0x000fea0003800000 */
[----:B------:R-:W-:Y:S01]  /*8540*/  ULDC.64 UR6, c[0x0][0x3c8] ;  /* 0x0000f20000067ab9 */ /* 0x000fe20000000a00 */
[----:B------:R-:W-:Y:S01]  /*8550*/  ULDC UR4, c[0x0][0x3d4] ;  /* 0x0000f50000047ab9 */ /* 0x000fe20000000800 */
[----:B------:R-:W-:Y:S01]  /*8560*/  IADD3 R8, P4, P5, R63, UR6, R6 ;  /* 0x000000063f087c10 */ /* 0x000fe2000fd9e006 */
[----:B------:R-:W-:Y:S01]  /*8570*/  ULDC.64 UR8, c[0x0][0x3e0] ;  /* 0x0000f80000087ab9 */ /* 0x000fe20000000a00 */
[----:B------:R-:W-:Y:S02]  /*8580*/  ISETP.GE.AND P3, PT, R22, UR4, PT ;  /* 0x0000000416007c0c */ /* 0x000fe4000bf66270 */
[----:B------:R-:W-:Y:S02]  /*8590*/  CS2R R48, SRZ ;  /* 0x0000000000307805 */ /* 0x000fe4000001ff00 */
[----:B------:R-:W-:Y:S02]  /*85a0*/  ISETP.GE.AND P2, PT, R199, UR4, PT ;  /* 0x00000004c7007c0c */ /* 0x000fe4000bf46270 */
[----:B------:R-:W-:-:S02]  /*85b0*/  CS2R R44, SRZ ;  /* 0x00000000002c7805 */ /* 0x000fc4000001ff00 */
[----:B------:R-:W-:Y:S02]  /*85c0*/  IADD3.X R9, R62, UR7, R7, P4, P5 ;  /* 0x000000073e097c10 */ /* 0x000fe4000a7ea407 */
[----:B------:R-:W-:Y:S02]  /*85d0*/  CS2R R50, SRZ ;  /* 0x0000000000327805 */ /* 0x000fe4000001ff00 */
[----:B------:R-:W-:Y:S02]  /*85e0*/  IADD3 R14, P4, P5, R65, UR8, R4 ;  /* 0x00000008410e7c10 */ /* 0x000fe4000fd9e004 */
[----:B------:R-:W-:Y:S02]  /*85f0*/  CS2R R46, SRZ ;  /* 0x00000000002e7805 */ /* 0x000fe4000001ff00 */
[----:B------:R-:W-:Y:S01]  /*8600*/  IADD3.X R15, R67, UR9, R5, P4, P5 ;  /* 0x00000009430f7c10 */ /* 0x000fe2000a7ea405 */
[----:B------:R3:W5:Y:S04]  /*8610*/  @!P3 LDG.E.64 R48, desc[UR46][R8.64] ;  /* 0x0000002e0830b981 */ /* 0x000768000c1e1b00 */
[----:B------:R3:W5:Y:S04]  /*8620*/  @!P2 LDG.E.64 R44, desc[UR46][R8.64+0x40] ;  /* 0x0000402e082ca981 */ /* 0x000768000c1e1b00 */
[----:B------:R3:W5:Y:S04]  /*8630*/  @!P3 LDG.E.64 R50, desc[UR46][R14.64] ;  /* 0x0000002e0e32b981 */ /* 0x000768000c1e1b00 */
[----:B------:R3:W5:Y:S02]  /*8640*/  @!P2 LDG.E.64 R46, desc[UR46][R14.64+0x40] ;  /* 0x0000402e0e2ea981 */ /* 0x000764000c1e1b00 */
.L_x_1296:
[----:B------:R-:W-:Y:S05]  /*8650*/  BSYNC B1 ;  /* 0x0000000000017941 */ /* 0x000fea0003800000 */
.L_x_1295:
[----:B------:R-:W-:Y:S01]  /*8660*/  ISETP.GE.AND P2, PT, R195, R74, PT ;  /* 0x0000004ac300720c */ /* 0x000fe20003f46270 */
[----:B------:R-:W-:Y:S01]  /*8670*/  IMAD R3, R218, 0x20, R3 ;  /* 0x00000020da037824 */ /* 0x000fe200078e0203 */
[----:B------:R-:W-:Y:S01]  /*8680*/  BSSY B1, `(.L_x_1297) ;  /* 0x000001b000017945 */ /* 0x000fe20003800000 */
[----:B------:R-:W-:Y:S02]  /*8690*/  CS2R R40, SRZ ;  /* 0x0000000000287805 */ /* 0x000fe4000001ff00 */
[----:B------:R-:W-:Y:S01]  /*86a0*/  CS2R R34, SRZ ;  /* 0x0000000000227805 */ /* 0x000fe2000001ff00 */
[----:B-1----:R-:W-:Y:S01]  /*86b0*/  @P1 IMAD.HI.U32 R0, R3, R0, RZ ;  /* 0x0000000003001227 */ /* 0x002fe200078e00ff */
[----:B------:R-:W-:-:S06]  /*86c0*/  CS2R R42, SRZ ;  /* 0x00000000002a7805 */ /* 0x000fcc000001ff00 */
[----:B------:R-:W-:Y:S05]  /*86d0*/  @P2 BRA `(.L_x_1298) ;  /* 0x0000000000542947 */ /* 0x000fea0003800000 */
[----:B---3--:R-:W-:Y:S01]  /*86e0*/  IADD3 R8, P3, P4, R63, R30, R6 ;  /* 0x0000001e3f087210 */ /* 0x008fe20007c7e006 */
[----:B------:R-:W-:Y:S01]  /*86f0*/  ULDC.64 UR6, c[0x0][0x3c8] ;  /* 0x0000f20000067ab9 */ /* 0x000fe20000000a00 */
[----:B------:R-:W-:Y:S01]  /*8700*/  ULDC UR4, c[0x0][0x3d4] ;  /* 0x0000f50000047ab9 */ /* 0x000fe20000000800 */
[----:B------:R-:W-:Y:S01]  /*8710*/  ULDC.64 UR8, c[0x0][0x3e0] ;  /* 0x0000f80000087ab9 */ /* 0x000fe20000000a00 */
[----:B------:R-:W-:Y:S02]  /*8720*/  IADD3.X R9, R62, R27, R7, P3, P4 ;  /* 0x0000001b3e097210 */ /* 0x000fe40001fe8407 */
[----:B------:R-:W-:Y:S02]  /*8730*/  CS2R R40, SRZ ;  /* 0x0000000000287805 */ /* 0x000fe4000001ff00 */
[----:B------:R-:W-:Y:S02]  /*8740*/  IADD3 R14, P4, P5, R65, R32, R4 ;  /* 0x00000020410e7210 */ /* 0x000fe40007d9e004 */
[----:B------:R-:W-:-:S02]  /*8750*/  CS2R R28, SRZ ;  /* 0x00000000001c7805 */ /* 0x000fc4000001ff00 */
[----:B------:R-:W-:Y:S02]  /*8760*/  IADD3 R8, P3, R8, UR6, RZ ;  /* 0x0000000608087c10 */ /* 0x000fe4000ff7e0ff */
[----:B------:R-:W-:Y:S02]  /*8770*/  CS2R R42, SRZ ;  /* 0x00000000002a7805 */ /* 0x000fe4000001ff00 */
[----:B------:R-:W-:Y:S02]  /*8780*/  IADD3.X R15, R67, R31, R5, P4, P5 ;  /* 0x0000001f430f7210 */ /* 0x000fe400027ea405 */
[----:B------:R-:W-:Y:S02]  /*8790*/  CS2R R34, SRZ ;  /* 0x0000000000227805 */ /* 0x000fe4000001ff00 */
[----:B------:R-:W-:Y:S02]  /*87a0*/  ISETP.GE.AND P5, PT, R22, UR4, PT ;  /* 0x0000000416007c0c */ /* 0x000fe4000bfa6270 */
[----:B------:R-:W-:-:S02]  /*87b0*/  ISETP.GE.AND P4, PT, R199, UR4, PT ;  /* 0x00000004c7007c0c */ /* 0x000fc4000bf86270 */
[----:B------:R-:W-:Y:S02]  /*87c0*/  IADD3.X R9, R9, UR7, RZ, P3, !PT ;  /* 0x0000000709097c10 */ /* 0x000fe40009ffe4ff */
[----:B------:R-:W-:-:S04]  /*87d0*/  IADD3 R14, P3, R14, UR8, RZ ;  /* 0x000000080e0e7c10 */ /* 0x000fc8000ff7e0ff */
[----:B------:R-:W-:-:S03]  /*87e0*/  IADD3.X R15, R15, UR9, RZ, P3, !PT ;  /* 0x000000090f0f7c10 */ /* 0x000fc60009ffe4ff */
[----:B------:R1:W5:Y:S04]  /*87f0*/  @!P5 LDG.E.64 R40, desc[UR46][R8.64] ;  /* 0x0000002e0828d981 */ /* 0x000368000c1e1b00 */
[----:B------:R1:W5:Y:S04]  /*8800*/  @!P4 LDG.E.64 R28, desc[UR46][R8.64+0x40] ;  /* 0x0000402e081cc981 */ /* 0x000368000c1e1b00 */
[----:B------:R1:W5:Y:S04]  /*8810*/  @!P5 LDG.E.64 R42, desc[UR46][R14.64] ;  /* 0x0000002e0e2ad981 */ /* 0x000368000c1e1b00 */
[----:B------:R1:W5:Y:S02]  /*8820*/  @!P4 LDG.E.64 R34, desc[UR46][R14.64+0x40] ;  /* 0x0000402e0e22c981 */ /* 0x000364000c1e1b00 */
.L_x_1298:
[----:B------:R-:W-:Y:S05]  /*8830*/  BSYNC B1 ;  /* 0x0000000000017941 */ /* 0x000fea0003800000 */
.L_x_1297:
[-C--:B------:R-:W-:Y:S01]  /*8840*/  ISETP.GE.AND P3, PT, R222, R74.reuse, PT ;  /* 0x0000004ade00720c */ /* 0x080fe20003f66270 */
[----:B------:R-:W-:Y:S01]  /*8850*/  BSSY B1, `(.L_x_1299) ;  /* 0x0000024000017945 */ /* 0x000fe20003800000 */
[----:B--2---:R-:W-:Y:S01]  /*8860*/  @P1 SHF.R.U32.HI R3, RZ, R21, R0 ;  /* 0x00000015ff031219 */ /* 0x004fe20000011600 */
[----:B------:R-:W-:Y:S01]  /*8870*/  IMAD.MOV.U32 R55, RZ, RZ, R53 ;  /* 0x000000ffff377224 */ /* 0x000fe200078e0035 */
[----:B------:R-:W-:Y:S02]  /*8880*/  ISETP.GE.AND P4, PT, R221, R74, PT ;  /* 0x0000004add00720c */ /* 0x000fe40003f86270 */
[----:B-1-3--:R-:W-:Y:S02]  /*8890*/  CS2R R8, SRZ ;  /* 0x0000000000087805 */ /* 0x00afe4000001ff00 */
[----:B------:R-:W-:Y:S02]  /*88a0*/  MOV R60, R58 ;  /* 0x0000003a003c7202 */ /* 0x000fe40000000f00 */
[----:B------:R-:W-:-:S02]  /*88b0*/  CS2R R30, SRZ ;  /* 0x00000000001e7805 */ /* 0x000fc4000001ff00 */
[----:B------:R-:W-:Y:S02]  /*88c0*/  CS2R R36, SRZ ;  /* 0x0000000000247805 */ /* 0x000fe4000001ff00 */
[----:B------:R-:W-:Y:S02]  /*88d0*/  CS2R R32, SRZ ;  /* 0x0000000000207805 */ /* 0x000fe4000001ff00 */
[----:B------:R-:W-:Y:S02]  /*88e0*/  CS2R R26, SRZ ;  /* 0x00000000001a7805 */ /* 0x000fe4000001ff00 */
[----:B------:R-:W-:Y:S02]  /*88f0*/  CS2R R20, SRZ ;  /* 0x0000000000147805 */ /* 0x000fe4000001ff00 */
[----:B------:R-:W-:Y:S02]  /*8900*/  CS2R R24, SRZ ;  /* 0x0000000000187805 */ /* 0x000fe4000001ff00 */
[----:B------:R-:W-:-:S02]  /*8910*/  SHF.R.S32.HI R53, RZ, 0x1f, R3 ;  /* 0x0000001fff357819 */ /* 0x000fc40000011403 */
[----:B------:R-:W-:Y:S01]  /*8920*/  CS2R R38, SRZ ;  /* 0x0000000000267805 */ /* 0x000fe2000001ff00 */
[----:B------:R-:W-:Y:S06]  /*8930*/  @P3 BRA `(.L_x_1300) ;  /* 0x0000000000543947 */ /* 0x000fec0003800000 */
[----:B------:R-:W-:Y:S01]  /*8940*/  LEA R14, P1, R12, R6, 0x6 ;  /* 0x000000060c0e7211 */ /* 0x000fe200078230ff */
[----:B------:R-:W-:Y:S01]  /*8950*/  ULDC.64 UR4, c[0x0][0x3c8] ;  /* 0x0000f20000047ab9 */ /* 0x000fe20000000a00 */
[----:B------:R-:W-:Y:S01]  /*8960*/  LEA R58, P5, R10, R4, 0x6 ;  /* 0x000000040a3a7211 */ /* 0x000fe200078a30ff */
[----:B------:R-:W-:Y:S01]  /*8970*/  ULDC.64 UR6, c[0x0][0x3e0] ;  /* 0x0000f80000067ab9 */ /* 0x000fe20000000a00 */
[----:B------:R-:W-:Y:S02]  /*8980*/  LEA.HI.X R15, R12, R7, R13, 0x6, P1 ;  /* 0x000000070c0f7211 */ /* 0x000fe400008f340d */
[----:B------:R-:W-:Y:S02]  /*8990*/  CS2R R36, SRZ ;  /* 0x0000000000247805 */ /* 0x000fe4000001ff00 */
[----:B------:R-:W-:Y:S02]  /*89a0*/  LEA.HI.X R0, R10, R5, R11, 0x6, P5 ;  /* 0x000000050a007211 */ /* 0x000fe400028f340b */
[----:B------:R-:W-:-:S02]  /*89b0*/  CS2R R30, SRZ ;  /* 0x00000000001e7805 */ /* 0x000fc4000001ff00 */
[----:B------:R-:W-:Y:S01]  /*89c0*/  IADD3 R14, P1, P5, R63, UR4, R14 ;  /* 0x000000043f0e7c10 */ /* 0x000fe2000fd3e00e */
[----:B------:R-:W-:Y:S01]  /*89d0*/  ULDC UR4, c[0x0][0x3d4] ;  /* 0x0000f50000047ab9 */ /* 0x000fe20000000800 */
[----:B------:R-:W-:Y:S02]  /*89e0*/  CS2R R38, SRZ ;  /* 0x0000000000267805 */ /* 0x000fe4000001ff00 */
[----:B------:R-:W-:Y:S02]  /*89f0*/  CS2R R32, SRZ ;  /* 0x0000000000207805 */ /* 0x000fe4000001ff00 */
[----:B------:R-:W-:Y:S02]  /*8a00*/  IADD3.X R15, R62, UR5, R15, P1, P5 ;  /* 0x000000053e0f7c10 */ /* 0x000fe40008fea40f */
[----:B------:R-:W-:-:S04]  /*8a10*/  IADD3 R58, P1, P5, R65, UR6, R58 ;  /* 0x00000006413a7c10 */ /* 0x000fc8000fd3e03a */
[----:B------:R-:W-:Y:S02]  /*8a20*/  IADD3.X R59, R67, UR7, R0, P1, P5 ;  /* 0x00000007433b7c10 */ /* 0x000fe40008fea400 */
[----:B------:R-:W-:Y:S02]  /*8a30*/  ISETP.GE.AND P1, PT, R22, UR4, PT ;  /* 0x0000000416007c0c */ /* 0x000fe4000bf26270 */
[----:B------:R-:W-:-:S11]  /*8a40*/  ISETP.GE.AND P5, PT, R199, UR4, PT ;  /* 0x00000004c7007c0c */ /* 0x000fd6000bfa6270 */
[----:B------:R1:W5:Y:S04]  /*8a50*/  @!P1 LDG.E.64 R36, desc[UR46][R14.64] ;  /* 0x0000002e0e249981 */ /* 0x000368000c1e1b00 */
[----:B------:R1:W5:Y:S04]  /*8a60*/  @!P5 LDG.E.64 R30, desc[UR46][R14.64+0x40] ;  /* 0x0000402e0e1ed981 */ /* 0x000368000c1e1b00 */
[----:B------:R1:W5:Y:S04]  /*8a70*/  @!P1 LDG.E.64 R38, desc[UR46][R58.64] ;  /* 0x0000002e3a269981 */ /* 0x000368000c1e1b00 */
[----:B------:R1:W5:Y:S02]  /*8a80*/  @!P5 LDG.E.64 R32, desc[UR46][R58.64+0x40] ;  /* 0x0000402e3a20d981 */ /* 0x000364000c1e1b00 */
.L_x_1300:
[----:B------:R-:W-:Y:S05]  /*8a90*/  BSYNC B1 ;  /* 0x0000000000017941 */ /* 0x000fea0003800000 */
.L_x_1299:
[----:B------:R-:W-:Y:S04]  /*8aa0*/  BSSY B1, `(.L_x_1301) ;  /* 0x0000019000017945 */ /* 0x000fe80003800000 */
[----:B------:R-:W-:Y:S05]  /*8ab0*/  @P4 BRA `(.L_x_1302) ;  /* 0x00000000005c4947 */ /* 0x000fea0003800000 */
[----:B------:R-:W-:Y:S01]  /*8ac0*/  IMAD R9, R13, 0x60, RZ ;  /* 0x000000600d097824 */ /* 0x000fe200078e02ff */
[----:B------:R-:W-:Y:S01]  /*8ad0*/  ULDC.64 UR4, c[0x0][0x3c8] ;  /* 0x0000f20000047ab9 */ /* 0x000fe20000000a00 */
[----:B------:R-:W-:Y:S01]  /*8ae0*/  IMAD.WIDE.U32 R6, R12, 0x60, R6 ;  /* 0x000000600c067825 */ /* 0x000fe200078e0006 */
[----:B------:R-:W-:Y:S01]  /*8af0*/  ULDC.64 UR6, c[0x0][0x3e0] ;  /* 0x0000f80000067ab9 */ /* 0x000fe20000000a00 */
[----:B------:R-:W-:Y:S02]  /*8b00*/  CS2R R26, SRZ ;  /* 0x00000000001a7805 */ /* 0x000fe4000001ff00 */
[----:B------:R-:W-:Y:S01]  /*8b10*/  CS2R R24, SRZ ;  /* 0x0000000000187805 */ /* 0x000fe2000001ff00 */
[----:B------:R-:W-:Y:S01]  /*8b20*/  IMAD.IADD R7, R7, 0x1, R9 ;  /* 0x0000000107077824 */ /* 0x000fe200078e0209 */
[----:B------:R-:W-:Y:S01]  /*8b30*/  IADD3 R6, P1, P5, R63, UR4, R6 ;  /* 0x000000043f067c10 */ /* 0x000fe2000fd3e006 */
[----:B-1----:R-:W-:Y:S01]  /*8b40*/  IMAD R15, R11, 0x60, RZ ;  /* 0x000000600b0f7824 */ /* 0x002fe200078e02ff */
[----:B------:R-:W-:Y:S01]  /*8b50*/  ULDC UR4, c[0x0][0x3d4] ;  /* 0x0000f50000047ab9 */ /* 0x000fe20000000800 */
[----:B------:R-:W-:Y:S01]  /*8b60*/  IMAD.WIDE.U32 R4, R10, 0x60, R4 ;  /* 0x000000600a047825 */ /* 0x000fe200078e0004 */
[----:B------:R-:W-:-:S02]  /*8b70*/  IADD3.X R7, R62, UR5, R7, P1, P5 ;  /* 0x000000053e077c10 */ /* 0x000fc40008fea407 */
[----:B------:R-:W-:Y:S02]  /*8b80*/  CS2R R8, SRZ ;  /* 0x0000000000087805 */ /* 0x000fe4000001ff00 */
[----:B------:R-:W-:Y:S01]  /*8b90*/  CS2R R20, SRZ ;  /* 0x0000000000147805 */ /* 0x000fe2000001ff00 */
[----:B------:R-:W-:Y:S01]  /*8ba0*/  IMAD.IADD R0, R5, 0x1, R15 ;  /* 0x0000000105007824 */ /* 0x000fe200078e020f */
        /* <DEDUP_REMOVED lines=8> */
.L_x_1302:
[----:B------:R-:W-:Y:S05]  /*8c30*/  BSYNC B1 ;  /* 0x0000000000017941 */ /* 0x000fea0003800000 */
.L_x_1301:
[----:B------:R-:W-:Y:S01]  /*8c40*/  IMAD R0, R53, R12, RZ ;  /* 0x0000000c35007224 */ /* 0x000fe200078e02ff */
[----:B------:R-:W-:Y:S01]  /*8c50*/  ULDC.64 UR4, c[0x0][0x3c8] ;  /* 0x0000f20000047ab9 */ /* 0x000fe20000000a00 */
[----:B--2---:R-:W-:Y:S01]  /*8c60*/  IMAD.WIDE.U32 R6, R3, R10, R60 ;  /* 0x0000000a03067225 */ /* 0x004fe200078e003c */
[----:B------:R-:W-:-:S03]  /*8c70*/  ULDC.64 UR6, c[0x0][0x3e0] ;  /* 0x0000f80000067ab9 */ /* 0x000fc60000000a00 */
[----:B------:R-:W-:-:S04]  /*8c80*/  IMAD.WIDE.U32 R4, R3, R12, R54 ;  /* 0x0000000c03047225 */ /* 0x000fc800078e0036 */
[----:B------:R-:W-:Y:S01]  /*8c90*/  IMAD R10, R53, R10, RZ ;  /* 0x0000000a350a7224 */ /* 0x000fe200078e02ff */
[----:B------:R-:W-:Y:S01]  /*8ca0*/  IADD3 R4, P1, R4, UR4, RZ ;  /* 0x0000000404047c10 */ /* 0x000fe2000ff3e0ff */
[C---:B------:R-:W-:Y:S01]  /*8cb0*/  IMAD R13, R3.reuse, R13, R0 ;  /* 0x0000000d030d7224 */ /* 0x040fe200078e0200 */
[----:B------:R-:W-:Y:S01]  /*8cc0*/  IADD3 R0, P5, R6, UR6, RZ ;  /* 0x0000000606007c10 */ /* 0x000fe2000ffbe0ff */
[----:B------:R-:W-:Y:S01]  /*8cd0*/  IMAD R3, R3, R11, R10 ;  /* 0x0000000b03037224 */ /* 0x000fe200078e020a */
[----:B------:R-:W-:Y:S02]  /*8ce0*/  UMOV UR4, 0xffffffff ;  /* 0xffffffff00047882 */ /* 0x000fe40000000000 */
[----:B------:R-:W-:Y:S02]  /*8cf0*/  IADD3.X R5, R5, UR5, R13, P1, !PT ;  /* 0x0000000505057c10 */ /* 0x000fe40008ffe40d */
[----:B------:R-:W-:Y:S01]  /*8d00*/  IADD3.X R3, R7, UR7, R3, P5, !PT ;  /* 0x0000000707037c10 */ /* 0x000fe2000affe403 */
[----:B------:R-:W-:Y:S06]  /*8d10*/  BRA.DIV UR4, `(.L_x_1303) ;  /* 0x000001d204d47947 */ /* 0x000fec000b800000 */
.L_x_1611:
[----:B------:R-:W-:-:S03]  /*8d20*/  UMOV UR4, 0xffffffff ;  /* 0xffffffff00047882 */ /* 0x000fc60000000000 */
[----:B------:R-:W-:Y:S05]  /*8d30*/  BRA.DIV UR4, `(.L_x_1304) ;  /* 0x000001d204f47947 */ /* 0x000fea000b800000 */
.L_x_1614:
[----:B------:R-:W-:-:S03]  /*8d40*/  UMOV UR4, 0xffffffff ;  /* 0xffffffff00047882 */ /* 0x000fc60000000000 */
[----:B------:R-:W-:Y:S05]  /*8d50*/  BRA.DIV UR4, `(.L_x_1305) ;  /* 0x000001d604147947 */ /* 0x000fea000b800000 */
.L_x_1617:
[----:B------:R-:W-:-:S03]  /*8d60*/  UMOV UR4, 0xffffffff ;  /* 0xffffffff00047882 */ /* 0x000fc60000000000 */
[----:B------:R-:W-:Y:S05]  /*8d70*/  BRA.DIV UR4, `(.L_x_1306) ;  /* 0x000001d604347947 */ /* 0x000fea000b800000 */
.L_x_1620:
[----:B------:R-:W-:-:S03]  /*8d80*/  UMOV UR4, 0xffffffff ;  /* 0xffffffff00047882 */ /* 0x000fc60000000000 */
[----:B------:R-:W-:Y:S05]  /*8d90*/  BRA.DIV UR4, `(.L_x_1307) ;  /* 0x000001d604547947 */ /* 0x000fea000b800000 */
.L_x_1623:
[----:B------:R-:W-:-:S03]  /*8da0*/  UMOV UR4, 0xffffffff ;  /* 0xffffffff00047882 */ /* 0x000fc60000000000 */
[----:B------:R-:W-:Y:S05]  /*8db0*/  BRA.DIV UR4, `(.L_x_1308) ;  /* 0x000001d604747947 */ /* 0x000fea000b800000 */
.L_x_1626:
[----:B------:R-:W-:-:S03]  /*8dc0*/  UMOV UR4, 0xffffffff ;  /* 0xffffffff00047882 */ /* 0x000fc60000000000 */
[----:B------:R-:W-:Y:S05]  /*8dd0*/  BRA.DIV UR4, `(.L_x_1309) ;  /* 0x000001d604947947 */ /* 0x000fea000b800000 */
.L_x_1629:
[----:B------:R-:W-:-:S03]  /*8de0*/  UMOV UR4, 0xffffffff ;  /* 0xffffffff00047882 */ /* 0x000fc60000000000 */
[----:B------:R-:W-:Y:S05]  /*8df0*/  BRA.DIV UR4, `(.L_x_1310) ;  /* 0x000001d604b47947 */ /* 0x000fea000b800000 */
.L_x_1632:
[----:B------:R-:W-:-:S03]  /*8e00*/  UMOV UR4, 0xffffffff ;  /* 0xffffffff00047882 */ /* 0x000fc60000000000 */
[----:B------:R-:W-:Y:S05]  /*8e10*/  BRA.DIV UR4, `(.L_x_1311) ;  /* 0x000001d604d47947 */ /* 0x000fea000b800000 */
.L_x_1635:
[----:B------:R-:W-:-:S03]  /*8e20*/  UMOV UR4, 0xffffffff ;  /* 0xffffffff00047882 */ /* 0x000fc60000000000 */
[----:B------:R-:W-:Y:S05]  /*8e30*/  BRA.DIV UR4, `(.L_x_1312) ;  /* 0x000001d604f47947 */ /* 0x000fea000b800000 */
.L_x_1638:
[----:B------:R-:W-:-:S03]  /*8e40*/  UMOV UR4, 0xffffffff ;  /* 0xffffffff00047882 */ /* 0x000fc60000000000 */
[----:B------:R-:W-:Y:S05]  /*8e50*/  BRA.DIV UR4, `(.L_x_1313) ;  /* 0x000001da04147947 */ /* 0x000fea000b800000 */
.L_x_1641:
[----:B------:R-:W-:-:S03]  /*8e60*/  UMOV UR4, 0xffffffff ;  /* 0xffffffff00047882 */ /* 0x000fc60000000000 */
[----:B------:R-:W-:Y:S05]  /*8e70*/  BRA.DIV UR4, `(.L_x_1314) ;  /* 0x000001da04347947 */ /* 0x000fea000b800000 */
.L_x_1644:
[----:B------:R-:W-:-:S03]  /*8e80*/  UMOV UR4, 0xffffffff ;  /* 0xffffffff00047882 */ /* 0x000fc60000000000 */
[----:B------:R-:W-:Y:S05]  /*8e90*/  BRA.DIV UR4, `(.L_x_1315) ;  /* 0x000001da04547947 */ /* 0x000fea000b800000 */
.L_x_1647:
[----:B------:R-:W-:-:S03]  /*8ea0*/  UMOV UR4, 0xffffffff ;  /* 0xffffffff00047882 */ /* 0x000fc60000000000 */
[----:B------:R-:W-:Y:S05]  /*8eb0*/  BRA.DIV UR4, `(.L_x_1316) ;  /* 0x000001da04747947 */ /* 0x000fea000b800000 */
.L_x_1650:
[----:B------:R-:W-:-:S03]  /*8ec0*/  UMOV UR4, 0xffffffff ;  /* 0xffffffff00047882 */ /* 0x000fc60000000000 */
[----:B------:R-:W-:Y:S05]  /*8ed0*/  BRA.DIV UR4, `(.L_x_1317) ;  /* 0x000001da04947947 */ /* 0x000fea000b800000 */
.L_x_1653:
[----:B------:R-:W-:-:S03]  /*8ee0*/  UMOV UR4, 0xffffffff ;  /* 0xffffffff00047882 */ /* 0x000fc60000000000 */
[----:B------:R-:W-:Y:S05]  /*8ef0*/  BRA.DIV UR4, `(.L_x_1318) ;  /* 0x000001da04b47947 */ /* 0x000fea000b800000 */
.L_x_1656:
[----:B------:R-:W-:Y:S01]  /*8f00*/  ULEA.HI UR4, UR43, UR43, URZ, 0x1 ;  /* 0x0000002b2b047291 */ /* 0x000fe2000f8f083f */
[----:B------:R-:W-:Y:S03]  /*8f10*/  BSSY B1, `(.L_x_1319) ;  /* 0x0000007000017945 */ /* 0x000fe60003800000 */
[----:B------:R-:W-:-:S04]  /*8f20*/  ULOP3.LUT UR4, UR4, 0xfffffffe, URZ, 0xc0, !UPT ;  /* 0xfffffffe04047892 */ /* 0x000fc8000f8ec03f */
[----:B------:R-:W-:-:S06]  /*8f30*/  UIADD3 UR4, UR43, -UR4, URZ ;  /* 0x800000042b047290 */ /* 0x000fcc000fffe03f */
[----:B------:R-:W-:-:S05]  /*8f40*/  IMAD.U32 R3, RZ, RZ, UR4 ;  /* 0x00000004ff037e24 */ /* 0x000fca000f8e00ff */
[----:B------:R-:W-:-:S04]  /*8f50*/  SHF.L.U32 R3, R3, 0x1f, RZ ;  /* 0x0000001f03037819 */ /* 0x000fc800000006ff */
[----:B------:R-:W2:Y:S02]  /*8f60*/  SYNCS.PHASECHK.TRANS64.TRYWAIT P1, [R16+URZ+0x28400], R3 ;  /* 0x02840003100075a7 */ /* 0x000ea4000802017f */
[----:B--2---:R-:W-:Y:S05]  /*8f70*/  @!P1 BRA `(.L_x_1320) ;  /* 0x000001d800bc9947 */ /* 0x004fea0003800000 */
.L_x_1657:
[----:B------:R-:W-:Y:S05]  /*8f80*/  BSYNC B1 ;  /* 0x0000000000017941 */ /* 0x000fea0003800000 */
.L_x_1319:
[----:B------:R-:W-:Y:S04]  /*8f90*/  BSSY B1, `(.L_x_1321) ;  /* 0x00000f9000017945 */ /* 0x000fe80003800000 */
[----:B------:R-:W-:Y:S05]  /*8fa0*/  @P0 BRA `(.L_x_1322) ;  /* 0x0000000c00dc0947 */ /* 0x000fea0003800000 */
[----:B------:R-:W3:Y:S01]  /*8fb0*/  LDC R0, c[0x0][0x3d4] ;  /* 0x0000f500ff007b82 */ /* 0x000ee20000000800 */
[----:B------:R-:W-:Y:S01]  /*8fc0*/  BSSY B2, `(.L_x_1323) ;  /* 0x000007a000027945 */ /* 0x000fe20003800000 */
[-C--:B---3--:R-:W-:Y:S02]  /*8fd0*/  ISETP.GE.AND P0, PT, R22, R0.reuse, PT ;  /* 0x000000001600720c */ /* 0x088fe40003f06270 */
[----:B------:R-:W-:-:S11]  /*8fe0*/  ISETP.GE.AND P1, PT, R199, R0, PT ;  /* 0x00000000c700720c */ /* 0x000fd60003f26270 */
[----:B------:R-:W-:Y:S05]  /*8ff0*/  @P0 BRA `(.L_x_1324) ;  /* 0x0000000400d80947 */ /* 0x000fea0003800000 */
[----:B------:R-:W3:Y:S01]  /*9000*/  LDS.128 R4, [R214+0x18000] ;  /* 0x01800000d6047984 */ /* 0x000ee20000000c00 */
[----:B-----5:R-:W-:Y:S02]  /*9010*/  SHF.R.U32.HI R10, RZ, 0x8, R49 ;  /* 0x00000008ff0a7819 */ /* 0x020fe40000011631 */
[----:B------:R-:W-:Y:S02]  /*9020*/  LOP3.LUT R11, R49, 0xff, RZ, 0xc0, !PT ;  /* 0x000000ff310b7812 */ /* 0x000fe400078ec0ff */
[----:B------:R-:W-:Y:S02]  /*9030*/  LOP3.LUT R10, R10, 0xff, RZ, 0xc0, !PT ;  /* 0x000000ff0a0a7812 */ /* 0x000fe400078ec0ff */
[----:B------:R-:W-:Y:S02]  /*9040*/  SHF.R.U32.HI R12, RZ, 0x8, R51 ;  /* 0x00000008ff0c7819 */ /* 0x000fe40000011633 */
[----:B------:R-:W-:Y:S02]  /*9050*/  SHF.R.U32.HI R0, RZ, 0x8, R48 ;  /* 0x00000008ff007819 */ /* 0x000fe40000011630 */
[----:B------:R-:W-:-:S02]  /*9060*/  PRMT R10, R10, 0x7604, R11 ;  /* 0x000076040a0a7816 */ /* 0x000fc4000000000b */
[----:B-1----:R-:W-:Y:S02]  /*9070*/  LOP3.LUT R15, R51, 0xff, RZ, 0xc0, !PT ;  /* 0x000000ff330f7812 */ /* 0x002fe400078ec0ff */
[----:B------:R-:W-:Y:S02]  /*9080*/  LOP3.LUT R12, R12, 0xff, RZ, 0xc0, !PT ;  /* 0x000000ff0c0c7812 */ /* 0x000fe400078ec0ff */
[----:B------:R-:W-:Y:S02]  /*9090*/  SHF.R.U32.HI R14, RZ, 0x10, R51 ;  /* 0x00000010ff0e7819 */ /* 0x000fe40000011633 */
[----:B------:R-:W-:Y:S02]  /*90a0*/  SHF.R.U32.HI R11, RZ, 0x10, R49 ;  /* 0x00000010ff0b7819 */ /* 0x000fe40000011631 */
[----:B--2---:R-:W-:Y:S02]  /*90b0*/  LOP3.LUT R3, R48, 0xff, RZ, 0xc0, !PT ;  /* 0x000000ff30037812 */ /* 0x004fe400078ec0ff */
[----:B------:R-:W-:Y:S01]  /*90c0*/  LOP3.LUT R0, R0, 0xff, RZ, 0xc0, !PT ;  /* 0x000000ff00007812 */ /* 0x000fe200078ec0ff */
[----:B------:R-:W-:Y:S01]  /*90d0*/  IMAD.U32 R11, R11, 0x10000, RZ ;  /* 0x000100000b0b7824 */ /* 0x000fe200078e00ff */
[----:B------:R-:W-:Y:S01]  /*90e0*/  PRMT R12, R12, 0x7604, R15 ;  /* 0x000076040c0c7816 */ /* 0x000fe2000000000f */
[----:B------:R-:W-:Y:S01]  /*90f0*/  IMAD.U32 R15, R14, 0x10000, RZ ;  /* 0x000100000e0f7824 */ /* 0x000fe200078e00ff */
[----:B------:R-:W-:-:S02]  /*9100*/  PRMT R3, R0, 0x7604, R3 ;  /* 0x0000760400037816 */ /* 0x000fc40000000003 */
[----:B------:R-:W-:Y:S02]  /*9110*/  SHF.R.U32.HI R0, RZ, 0x8, R50 ;  /* 0x00000008ff007819 */ /* 0x000fe40000011632 */
[----:B------:R-:W-:Y:S02]  /*9120*/  LOP3.LUT R3, R3, 0xff0000, R48, 0xf8, !PT ;  /* 0x00ff000003037812 */ /* 0x000fe400078ef830 */
[----:B------:R-:W-:Y:S02]  /*9130*/  LOP3.LUT R15, R12, 0xff0000, R15, 0xf8, !PT ;  /* 0x00ff00000c0f7812 */ /* 0x000fe400078ef80f */
[----:B------:R-:W-:Y:S02]  /*9140*/  LOP3.LUT R11, R10, 0xff0000, R11, 0xf8, !PT ;  /* 0x00ff00000a0b7812 */ /* 0x000fe400078ef80b */
[----:B------:R-:W-:Y:S02]  /*9150*/  LOP3.LUT R13, R50, 0xff, RZ, 0xc0, !PT ;  /* 0x000000ff320d7812 */ /* 0x000fe400078ec0ff */
[----:B------:R-:W-:-:S02]  /*9160*/  LOP3.LUT R0, R0, 0xff, RZ, 0xc0, !PT ;  /* 0x000000ff00007812 */ /* 0x000fc400078ec0ff */
[----:B------:R-:W-:Y:S02]  /*9170*/  LOP3.LUT R14, R3, 0xff000000, R48, 0xf8, !PT ;  /* 0xff000000030e7812 */ /* 0x000fe400078ef830 */
[----:B------:R-:W-:Y:S02]  /*9180*/  LOP3.LUT R51, R15, 0xff000000, R51, 0xf8, !PT ;  /* 0xff0000000f337812 */ /* 0x000fe400078ef833 */
[----:B------:R-:W-:Y:S02]  /*9190*/  LOP3.LUT R48, R11, 0xff000000, R49, 0xf8, !PT ;  /* 0xff0000000b307812 */ /* 0x000fe400078ef831 */
[----:B------:R-:W-:Y:S02]  /*91a0*/  PRMT R13, R0, 0x7604, R13 ;  /* 0x00007604000d7816 */ /* 0x000fe4000000000d */
[----:B---3--:R-:W-:Y:S02]  /*91b0*/  F2FP.F16.E4M3.UNPACK_B R0, R6.H1 ;  /* 0x00000006ff00723e */ /* 0x008fe400030006ff */
[----:B------:R-:W-:-:S02]  /*91c0*/  F2FP.F16.E4M3.UNPACK_B R53, R51 ;  /* 0x00000033ff35723e */ /* 0x000fc400020006ff */
[----:B------:R-:W-:Y:S01]  /*91d0*/  F2FP.F16.E4M3.UNPACK_B R15, R48 ;  /* 0x00000030ff0f723e */ /* 0x000fe200020006ff */
[--C-:B------:R-:W-:Y:S01]  /*91e0*/  HADD2.F32 R11, -RZ, R0.reuse.H1_H1 ;  /* 0x30000000ff0b7230 */ /* 0x100fe20000004100 */
[--C-:B------:R-:W-:Y:S01]  /*91f0*/  LOP3.LUT R13, R13, 0xff0000, R50.reuse, 0xf8, !PT ;  /* 0x00ff00000d0d7812 */ /* 0x100fe200078ef832 */
[----:B------:R-:W-:Y:S01]  /*9200*/  HADD2.F32 R54, -RZ, R53.H1_H1 ;  /* 0x30000035ff367230 */ /* 0x000fe20000004100 */
[----:B------:R-:W-:Y:S01]  /*9210*/  F2FP.F16.E4M3.UNPACK_B R3, R6 ;  /* 0x00000006ff03723e */ /* 0x000fe200020006ff */
[----:B------:R-:W-:Y:S01]  /*9220*/  HADD2.F32 R49, -RZ, R15.H1_H1 ;  /* 0x3000000fff317230 */ /* 0x000fe20000004100 */
[----:B------:R-:W-:Y:S01]  /*9230*/  LOP3.LUT R50, R13, 0xff000000, R50, 0xf8, !PT ;  /* 0xff0000000d327812 */ /* 0x000fe200078ef832 */
[----:B------:R-:W-:Y:S02]  /*9240*/  HADD2.F32 R10, -RZ, R0.H0_H0 ;  /* 0x20000000ff0a7230 */ /* 0x000fe40000004100 */
[CC--:B------:R-:W-:Y:S01]  /*9250*/  FMUL.FTZ R55, R11.reuse, R54.reuse ;  /* 0x000000360b377220 */ /* 0x0c0fe20000410000 */
[----:B------:R-:W-:Y:S01]  /*9260*/  F2FP.F16.E4M3.UNPACK_B R12, R7 ;  /* 0x00000007ff0c723e */ /* 0x000fe200020006ff */
[----:B------:R-:W-:Y:S01]  /*9270*/  FMUL.FTZ R11, R11, R49 ;  /* 0x000000310b0b7220 */ /* 0x000fe20000410000 */
[----:B------:R-:W-:Y:S01]  /*9280*/  F2FP.F16.E4M3.UNPACK_B R13, R7.H1 ;  /* 0x00000007ff0d723e */ /* 0x000fe200030006ff */
[C---:B------:R-:W-:Y:S01]  /*9290*/  FFMA.FTZ R55, R10.reuse, R49, -R55 ;  /* 0x000000310a377223 */ /* 0x040fe20000010837 */
[-C--:B------:R-:W-:Y:S01]  /*92a0*/  F2FP.F16.E4M3.UNPACK_B R6, R5.reuse ;  /* 0x00000005ff06723e */ /* 0x080fe200020006ff */
[----:B------:R-:W-:Y:S01]  /*92b0*/  FFMA.FTZ R60, R10, R54, R11 ;  /* 0x000000360a3c7223 */ /* 0x000fe2000001000b */
[----:B------:R-:W-:Y:S01]  /*92c0*/  F2FP.F16.E4M3.UNPACK_B R7, R5.H1 ;  /* 0x00000005ff07723e */ /* 0x000fe200030006ff */
[----:B------:R-:W-:Y:S01]  /*92d0*/  HADD2.F32 R54, -RZ, R53.H0_H0 ;  /* 0x20000035ff367230 */ /* 0x000fe20000004100 */
[----:B------:R-:W-:Y:S01]  /*92e0*/  F2FP.F16.E4M3.UNPACK_B R51, R51.H1 ;  /* 0x00000033ff33723e */ /* 0x000fe200030006ff */
[----:B------:R-:W-:Y:S01]  /*92f0*/  HADD2.F32 R5, -RZ, R3.H1_H1 ;  /* 0x30000003ff057230 */ /* 0x000fe20000004100 */
[----:B------:R-:W-:Y:S01]  /*9300*/  F2FP.F16.E4M3.UNPACK_B R48, R48.H1 ;  /* 0x00000030ff30723e */ /* 0x000fe200030006ff */
[----:B------:R-:W-:Y:S01]  /*9310*/  HADD2.F32 R10, -RZ, R15.H0_H0 ;  /* 0x2000000fff0a7230 */ /* 0x000fe20000004100 */
[----:B------:R-:W-:Y:S01]  /*9320*/  F2FP.F16.E4M3.UNPACK_B R0, R4 ;  /* 0x00000004ff00723e */ /* 0x000fe200020006ff */
[----:B------:R-:W-:-:S02]  /*9330*/  HADD2.F32 R3, -RZ, R3.H0_H0 ;  /* 0x20000003ff037230 */ /* 0x000fc40000004100 */
[C---:B------:R-:W-:Y:S01]  /*9340*/  FMUL.FTZ R58, R5.reuse, R54 ;  /* 0x00000036053a7220 */ /* 0x040fe20000410000 */
[----:B------:R-:W-:Y:S02]  /*9350*/  HADD2.F32 R11, -RZ, R51.H0_H0 ;  /* 0x20000033ff0b7230 */ /* 0x000fe40000004100 */
[-C--:B------:R-:W-:Y:S01]  /*9360*/  FMUL.FTZ R15, R5, R10.reuse ;  /* 0x0000000a050f7220 */ /* 0x080fe20000410000 */
[----:B------:R-:W-:Y:S02]  /*9370*/  HADD2.F32 R5, -RZ, R12.H1_H1 ;  /* 0x3000000cff057230 */ /* 0x000fe40000004100 */
[C---:B------:R-:W-:Y:S01]  /*9380*/  FFMA.FTZ R58, R3.reuse, R10, -R58 ;  /* 0x0000000a033a7223 */ /* 0x040fe2000001083a */
[----:B------:R-:W-:Y:S02]  /*9390*/  HADD2.F32 R10, -RZ, R48.H0_H0 ;  /* 0x20000030ff0a7230 */ /* 0x000fe40000004100 */
[----:B------:R-:W-:Y:S01]  /*93a0*/  FFMA.FTZ R53, R3, R54, R15 ;  /* 0x0000003603357223 */ /* 0x000fe2000001000f */
[----:B------:R-:W-:-:S02]  /*93b0*/  HADD2.F32 R12, -RZ, R12.H0_H0 ;  /* 0x2000000cff0c7230 */ /* 0x000fc40000004100 */
[CC--:B------:R-:W-:Y:S01]  /*93c0*/  FMUL.FTZ R15, R5.reuse, R11.reuse ;  /* 0x0000000b050f7220 */ /* 0x0c0fe20000410000 */
[----:B------:R-:W-:Y:S02]  /*93d0*/  HADD2.F32 R54, -RZ, R51.H1_H1 ;  /* 0x30000033ff367230 */ /* 0x000fe40000004100 */
[-C--:B------:R-:W-:Y:S01]  /*93e0*/  FMUL.FTZ R5, R5, R10.reuse ;  /* 0x0000000a05057220 */ /* 0x080fe20000410000 */
[--C-:B------:R-:W-:Y:S02]  /*93f0*/  HADD2.F32 R3, -RZ, R13.reuse.H1_H1 ;  /* 0x3000000dff037230 */ /* 0x100fe40000004100 */
[C---:B------:R-:W-:Y:S01]  /*9400*/  FFMA.FTZ R51, R12.reuse, R10, -R15 ;  /* 0x0000000a0c337223 */ /* 0x040fe2000001080f */
[----:B------:R-:W-:Y:S02]  /*9410*/  HADD2.F32 R48, -RZ, R48.H1_H1 ;  /* 0x30000030ff307230 */ /* 0x000fe40000004100 */
[----:B------:R-:W-:Y:S01]  /*9420*/  FFMA.FTZ R62, R12, R11, R5 ;  /* 0x0000000b0c3e7223 */ /* 0x000fe20000010005 */
[----:B------:R-:W-:-:S02]  /*9430*/  HADD2.F32 R13, -RZ, R13.H0_H0 ;  /* 0x2000000dff0d7230 */ /* 0x000fc40000004100 */
[C---:B------:R-:W-:Y:S01]  /*9440*/  FMUL.FTZ R10, R3.reuse, R54 ;  /* 0x00000036030a7220 */ /* 0x040fe20000410000 */
[----:B------:R-:W-:Y:S01]  /*9450*/  F2FP.F16.E4M3.UNPACK_B R11, R50 ;  /* 0x00000032ff0b723e */ /* 0x000fe200020006ff */
[----:B------:R-:W-:Y:S01]  /*9460*/  FMUL.FTZ R12, R3, R48 ;  /* 0x00000030030c7220 */ /* 0x000fe20000410000 */
[----:B------:R-:W-:Y:S01]  /*9470*/  F2FP.F16.E4M3.UNPACK_B R4, R4.H1 ;  /* 0x00000004ff04723e */ /* 0x000fe200030006ff */
[C---:B------:R-:W-:Y:S01]  /*9480*/  FFMA.FTZ R59, R13.reuse, R48, -R10 ;  /* 0x000000300d3b7223 */ /* 0x040fe2000001080a */
[----:B------:R-:W-:Y:S01]  /*9490*/  F2FP.F16.E4M3.UNPACK_B R10, R14 ;  /* 0x0000000eff0a723e */ /* 0x000fe200020006ff */
[----:B------:R-:W-:Y:S01]  /*94a0*/  FFMA.FTZ R54, R13, R54, R12 ;  /* 0x000000360d367223 */ /* 0x000fe2000001000c */
[--C-:B------:R-:W-:Y:S01]  /*94b0*/  HADD2.F32 R15, -RZ, R11.reuse.H1_H1 ;  /* 0x3000000bff0f7230 */ /* 0x100fe20000004100 */
[----:B------:R-:W-:Y:S01]  /*94c0*/  F2FP.F16.E4M3.UNPACK_B R14, R14.H1 ;  /* 0x0000000eff0e723e */ /* 0x000fe200030006ff */
[----:B------:R-:W-:Y:S01]  /*94d0*/  HADD2.F32 R12, -RZ, R11.H0_H0 ;  /* 0x2000000bff0c7230 */ /* 0x000fe20000004100 */
[----:B------:R-:W-:Y:S01]  /*94e0*/  F2FP.F16.E4M3.UNPACK_B R50, R50.H1 ;  /* 0x00000032ff32723e */ /* 0x000fe200030006ff */
[----:B------:R-:W-:-:S02]  /*94f0*/  HADD2.F32 R5, -RZ, R4.H1_H1 ;  /* 0x30000004ff057230 */ /* 0x000fc40000004100 */
[----:B------:R-:W-:Y:S02]  /*9500*/  HADD2.F32 R11, -RZ, R10.H1_H1 ;  /* 0x3000000aff0b7230 */ /* 0x000fe40000004100 */
[----:B------:R-:W-:Y:S02]  /*9510*/  HADD2.F32 R3, -RZ, R0.H1_H1 ;  /* 0x30000000ff037230 */ /* 0x000fe40000004100 */
[C---:B------:R-:W-:Y:S01]  /*9520*/  FMUL.FTZ R13, R5.reuse, R15 ;  /* 0x0000000f050d7220 */ /* 0x040fe20000410000 */
[----:B------:R-:W-:Y:S02]  /*9530*/  HADD2.F32 R10, -RZ, R10.H0_H0 ;  /* 0x2000000aff0a7230 */ /* 0x000fe40000004100 */
[----:B------:R-:W-:Y:S01]  /*9540*/  FMUL.FTZ R49, R5, R11 ;  /* 0x0000000b05317220 */ /* 0x000fe20000410000 */
[----:B------:R-:W-:Y:S02]  /*9550*/  HADD2.F32 R4, -RZ, R4.H0_H0 ;  /* 0x20000004ff047230 */ /* 0x000fe40000004100 */
[----:B------:R-:W-:Y:S01]  /*9560*/  FMUL.FTZ R5, R3, R12 ;  /* 0x0000000c03057220 */ /* 0x000fe20000410000 */
[----:B------:R-:W-:-:S02]  /*9570*/  HADD2.F32 R0, -RZ, R0.H0_H0 ;  /* 0x20000000ff007230 */ /* 0x000fc40000004100 */
[-C--:B------:R-:W-:Y:S01]  /*9580*/  FMUL.FTZ R3, R3, R10.reuse ;  /* 0x0000000a03037220 */ /* 0x080fe20000410000 */
[C---:B------:R-:W-:Y:S01]  /*9590*/  FFMA.FTZ R48, R4.reuse, R11, -R13 ;  /* 0x0000000b04307223 */ /* 0x040fe2000001080d */
[----:B------:R-:W-:Y:S01]  /*95a0*/  FFMA.FTZ R49, R4, R15, R49 ;  /* 0x0000000f04317223 */ /* 0x000fe20000010031 */
[C---:B------:R-:W-:Y:S01]  /*95b0*/  FFMA.FTZ R13, R0.reuse, R10, -R5 ;  /* 0x0000000a000d7223 */ /* 0x040fe20000010805 */
[----:B------:R-:W-:Y:S01]  /*95c0*/  FFMA.FTZ R12, R0, R12, R3 ;  /* 0x0000000c000c7223 */ /* 0x000fe20000010003 */
[----:B------:R-:W-:Y:S02]  /*95d0*/  HADD2.F32 R4, -RZ, R14.H1_H1 ;  /* 0x3000000eff047230 */ /* 0x000fe40000004100 */
[----:B------:R-:W-:Y:S02]  /*95e0*/  HADD2.F32 R3, -RZ, R7.H1_H1 ;  /* 0x30000007ff037230 */ /* 0x000fe40000004100 */
[--C-:B------:R-:W-:Y:S02]  /*95f0*/  HADD2.F32 R10, -RZ, R50.reuse.H1_H1 ;  /* 0x30000032ff0a7230 */ /* 0x100fe40000004100 */
[----:B------:R-:W-:-:S02]  /*9600*/  HADD2.F32 R11, -RZ, R50.H0_H0 ;  /* 0x20000032ff0b7230 */ /* 0x000fc40000004100 */
[C---:B------:R-:W-:Y:S01]  /*9610*/  FMUL.FTZ R15, R3.reuse, R4 ;  /* 0x00000004030f7220 */ /* 0x040fe20000410000 */
[----:B------:R-:W-:Y:S02]  /*9620*/  HADD2.F32 R0, -RZ, R6.H1_H1 ;  /* 0x30000006ff007230 */ /* 0x000fe40000004100 */
[----:B------:R-:W-:Y:S02]  /*9630*/  HADD2.F32 R5, -RZ, R14.H0_H0 ;  /* 0x2000000eff057230 */ /* 0x000fe40000004100 */
[----:B------:R-:W-:Y:S01]  /*9640*/  FMUL.FTZ R14, R3, R10 ;  /* 0x0000000a030e7220 */ /* 0x000fe20000410000 */
[----:B------:R-:W-:Y:S02]  /*9650*/  HADD2.F32 R7, -RZ, R7.H0_H0 ;  /* 0x20000007ff077230 */ /* 0x000fe40000004100 */
[C---:B------:R-:W-:Y:S01]  /*9660*/  FMUL.FTZ R3, R0.reuse, R11 ;  /* 0x0000000b00037220 */ /* 0x040fe20000410000 */
[----:B------:R-:W-:Y:S02]  /*9670*/  HADD2.F32 R6, -RZ, R6.H0_H0 ;  /* 0x20000006ff067230 */ /* 0x000fe40000004100 */
[-C--:B------:R-:W-:Y:S01]  /*9680*/  FMUL.FTZ R0, R0, R5.reuse ;  /* 0x0000000500007220 */ /* 0x080fe20000410000 */
[C---:B------:R-:W-:Y:S01]  /*9690*/  FFMA.FTZ R14, R7.reuse, R4, -R14 ;  /* 0x00000004070e7223 */ /* 0x040fe2000001080e */
[----:B------:R-:W-:Y:S01]  /*96a0*/  FFMA.FTZ R15, R7, R10, R15 ;  /* 0x0000000a070f7223 */ /* 0x000fe2000001000f */
[C---:B------:R-:W-:Y:S01]  /*96b0*/  FFMA.FTZ R5, R6.reuse, R5, -R3 ;  /* 0x0000000506057223 */ /* 0x040fe20000010803 */
[----:B------:R-:W-:Y:S01]  /*96c0*/  FFMA.FTZ R0, R6, R11, R0 ;  /* 0x0000000b06007223 */ /* 0x000fe20000010000 */
[----:B------:R-:W-:-:S02]  /*96d0*/  F2FP.SATFINITE.E4M3.F32.PACK_AB_MERGE_C R6, R60, R55, RZ ;  /* 0x000000373c06723e */ /* 0x000fc400048070ff */
[----:B------:R-:W-:Y:S02]  /*96e0*/  F2FP.SATFINITE.E4M3.F32.PACK_AB_MERGE_C R7, R54, R59, RZ ;  /* 0x0000003b3607723e */ /* 0x000fe400048070ff */
[----:B------:R-:W-:Y:S02]  /*96f0*/  F2FP.SATFINITE.E4M3.F32.PACK_AB_MERGE_C R4, R49, R48, RZ ;  /* 0x000000303104723e */ /* 0x000fe400048070ff */
[----:B------:R-:W-:Y:S02]  /*9700*/  F2FP.SATFINITE.E4M3.F32.PACK_AB_MERGE_C R14, R15, R14, RZ ;  /* 0x0000000e0f0e723e */ /* 0x000fe400048070ff */
[----:B------:R-:W-:Y:S02]  /*9710*/  F2FP.SATFINITE.E4M3.F32.PACK_AB_MERGE_C R6, R53, R58, R6 ;  /* 0x0000003a3506723e */ /* 0x000fe40004807006 */
[----:B------:R-:W-:Y:S02]  /*9720*/  F2FP.SATFINITE.E4M3.F32.PACK_AB_MERGE_C R7, R62, R51, R7 ;  /* 0x000000333e07723e */ /* 0x000fe40004807007 */
[----:B------:R-:W-:-:S02]  /*9730*/  F2FP.SATFINITE.E4M3.F32.PACK_AB_MERGE_C R4, R12, R13, R4 ;  /* 0x0000000d0c04723e */ /* 0x000fc40004807004 */
[----:B------:R-:W-:-:S05]  /*9740*/  F2FP.SATFINITE.E4M3.F32.PACK_AB_MERGE_C R5, R0, R5, R14 ;  /* 0x000000050005723e */ /* 0x000fca000480700e */
[----:B------:R3:W-:Y:S02]  /*9750*/  STS.128 [R214+0x18000], R4 ;  /* 0x01800004d6007388 */ /* 0x0007e40000000c00 */
.L_x_1324:
[----:B------:R-:W-:Y:S05]  /*9760*/  BSYNC B2 ;  /* 0x0000000000027941 */ /* 0x000fea0003800000 */
.L_x_1323:
[----:B------:R-:W-:Y:S05]  /*9770*/  @P1 BRA `(.L_x_1322) ;  /* 0x0000000400e81947 */ /* 0x000fea0003800000 */
[----:B---3--:R-:W3:Y:S01]  /*9780*/  LDS.128 R4, [R214+0x1c000] ;  /* 0x01c00000d6047984 */ /* 0x008ee20000000c00 */
[----:B--2--5:R-:W-:Y:S02]  /*9790*/  SHF.R.U32.HI R3, RZ, 0x8, R44 ;  /* 0x00000008ff037819 */ /* 0x024fe4000001162c */
[----:B------:R-:W-:Y:S02]  /*97a0*/  SHF.R.U32.HI R11, RZ, 0x8, R45 ;  /* 0x00000008ff0b7819 */ /* 0x000fe4000001162d */
[----:B-1----:R-:W-:Y:S02]  /*97b0*/  SHF.R.U32.HI R15, RZ, 0x8, R47 ;  /* 0x00000008ff0f7819 */ /* 0x002fe4000001162f */
        /* <DEDUP_REMOVED lines=8> */
[----:B------:R-:W-:-:S02]  /*9840*/  PRMT R15, R15, 0x7604, R14 ;  /* 0x000076040f0f7816 */ /* 0x000fc4000000000e */
[----:B------:R-:W-:Y:S02]  /*9850*/  SHF.R.U32.HI R0, RZ, 0x10, R44 ;  /* 0x00000010ff007819 */ /* 0x000fe4000001162c */
[----:B------:R-:W-:Y:S02]  /*9860*/  SHF.R.U32.HI R10, RZ, 0x10, R45 ;  /* 0x00000010ff0a7819 */ /* 0x000fe4000001162d */
[----:B------:R-:W-:Y:S02]  /*9870*/  SHF.R.U32.HI R14, RZ, 0x10, R47 ;  /* 0x00000010ff0e7819 */ /* 0x000fe4000001162f */
[----:B------:R-:W-:Y:S02]  /*9880*/  LOP3.LUT R0, R0, 0xff, RZ, 0xc0, !PT ;  /* 0x000000ff00007812 */ /* 0x000fe400078ec0ff */
[----:B------:R-:W-:Y:S02]  /*9890*/  LOP3.LUT R10, R10, 0xff, RZ, 0xc0, !PT ;  /* 0x000000ff0a0a7812 */ /* 0x000fe400078ec0ff */
[----:B------:R-:W-:-:S02]  /*98a0*/  LOP3.LUT R14, R14, 0xff, RZ, 0xc0, !PT ;  /* 0x000000ff0e0e7812 */ /* 0x000fc400078ec0ff */
[----:B------:R-:W-:Y:S02]  /*98b0*/  SHF.R.U32.HI R13, RZ, 0x8, R46 ;  /* 0x00000008ff0d7819 */ /* 0x000fe4000001162e */
[----:B------:R-:W-:Y:S02]  /*98c0*/  PRMT R3, R0, 0x7054, R3 ;  /* 0x0000705400037816 */ /* 0x000fe40000000003 */
[----:B------:R-:W-:Y:S02]  /*98d0*/  PRMT R11, R10, 0x7054, R11 ;  /* 0x000070540a0b7816 */ /* 0x000fe4000000000b */
[----:B------:R-:W-:Y:S02]  /*98e0*/  PRMT R15, R14, 0x7054, R15 ;  /* 0x000070540e0f7816 */ /* 0x000fe4000000000f */
[----:B------:R-:W-:Y:S02]  /*98f0*/  LOP3.LUT R12, R46, 0xff, RZ, 0xc0, !PT ;  /* 0x000000ff2e0c7812 */ /* 0x000fe400078ec0ff */
[----:B------:R-:W-:-:S02]  /*9900*/  LOP3.LUT R13, R13, 0xff, RZ, 0xc0, !PT ;  /* 0x000000ff0d0d7812 */ /* 0x000fc400078ec0ff */
[----:B------:R-:W-:Y:S02]  /*9910*/  LOP3.LUT R14, R3, 0xff000000, R44, 0xf8, !PT ;  /* 0xff000000030e7812 */ /* 0x000fe400078ef82c */
[----:B------:R-:W-:Y:S02]  /*9920*/  LOP3.LUT R47, R15, 0xff000000, R47, 0xf8, !PT ;  /* 0xff0000000f2f7812 */ /* 0x000fe400078ef82f */
[----:B------:R-:W-:Y:S02]  /*9930*/  LOP3.LUT R44, R11, 0xff000000, R45, 0xf8, !PT ;  /* 0xff0000000b2c7812 */ /* 0x000fe400078ef82d */
[----:B------:R-:W-:Y:S02]  /*9940*/  PRMT R13, R13, 0x7604, R12 ;  /* 0x000076040d0d7816 */ /* 0x000fe4000000000c */
[----:B------:R-:W-:Y:S02]  /*9950*/  SHF.R.U32.HI R12, RZ, 0x10, R46 ;  /* 0x00000010ff0c7819 */ /* 0x000fe4000001162e */
[----:B---3--:R-:W-:-:S02]  /*9960*/  F2FP.F16.E4M3.UNPACK_B R0, R6.H1 ;  /* 0x00000006ff00723e */ /* 0x008fc400030006ff */
[----:B------:R-:W-:Y:S02]  /*9970*/  F2FP.F16.E4M3.UNPACK_B R48, R47 ;  /* 0x0000002fff30723e */ /* 0x000fe400020006ff */
[----:B------:R-:W-:Y:S01]  /*9980*/  F2FP.F16.E4M3.UNPACK_B R15, R44 ;  /* 0x0000002cff0f723e */ /* 0x000fe200020006ff */
[----:B------:R-:W-:Y:S01]  /*9990*/  HADD2.F32 R11, -RZ, R0.H1_H1 ;  /* 0x30000000ff0b7230 */ /* 0x000fe20000004100 */
[----:B------:R-:W-:Y:S01]  /*99a0*/  LOP3.LUT R12, R12, 0xff, RZ, 0xc0, !PT ;  /* 0x000000ff0c0c7812 */ /* 0x000fe200078ec0ff */
[----:B------:R-:W-:Y:S01]  /*99b0*/  HADD2.F32 R49, -RZ, R48.H1_H1 ;  /* 0x30000030ff317230 */ /* 0x000fe20000004100 */
[----:B------:R-:W-:Y:S01]  /*99c0*/  F2FP.F16.E4M3.UNPACK_B R3, R6 ;  /* 0x00000006ff03723e */ /* 0x000fe200020006ff */
[----:B------:R-:W-:Y:S01]  /*99d0*/  HADD2.F32 R45, -RZ, R15.H1_H1 ;  /* 0x3000000fff2d7230 */ /* 0x000fe20000004100 */
[----:B------:R-:W-:Y:S01]  /*99e0*/  PRMT R13, R12, 0x7054, R13 ;  /* 0x000070540c0d7816 */ /* 0x000fe2000000000d */
[----:B------:R-:W-:Y:S02]  /*99f0*/  HADD2.F32 R10, -RZ, R0.H0_H0 ;  /* 0x20000000ff0a7230 */ /* 0x000fe40000004100 */
[C---:B------:R-:W-:Y:S01]  /*9a00*/  FMUL.FTZ R51, R11.reuse, R49 ;  /* 0x000000310b337220 */ /* 0x040fe20000410000 */
[----:B------:R-:W-:Y:S01]  /*9a10*/  F2FP.F16.E4M3.UNPACK_B R12, R7 ;  /* 0x00000007ff0c723e */ /* 0x000fe200020006ff */
[-C--:B------:R-:W-:Y:S01]  /*9a20*/  FMUL.FTZ R50, R11, R45.reuse ;  /* 0x0000002d0b327220 */ /* 0x080fe20000410000 */
[----:B------:R-:W-:Y:S01]  /*9a30*/  LOP3.LUT R46, R13, 0xff000000, R46, 0xf8, !PT ;  /* 0xff0000000d2e7812 */ /* 0x000fe200078ef82e */
[C---:B------:R-:W-:Y:S01]  /*9a40*/  FFMA.FTZ R51, R10.reuse, R45, -R51 ;  /* 0x0000002d0a337223 */ /* 0x040fe20000010833 */
[----:B------:R-:W-:Y:S01]  /*9a50*/  F2FP.F16.E4M3.UNPACK_B R13, R7.H1 ;  /* 0x00000007ff0d723e */ /* 0x000fe200030006ff */
[----:B------:R-:W-:Y:S01]  /*9a60*/  FFMA.FTZ R54, R10, R49, R50 ;  /* 0x000000310a367223 */ /* 0x000fe20000010032 */
[-C--:B------:R-:W-:Y:S01]  /*9a70*/  F2FP.F16.E4M3.UNPACK_B R6, R5.reuse ;  /* 0x00000005ff06723e */ /* 0x080fe200020006ff */
[----:B------:R-:W-:Y:S01]  /*9a80*/  HADD2.F32 R48, -RZ, R48.H0_H0 ;  /* 0x20000030ff307230 */ /* 0x000fe20000004100 */
[----:B------:R-:W-:Y:S01]  /*9a90*/  F2FP.F16.E4M3.UNPACK_B R7, R5.H1 ;  /* 0x00000005ff07723e */ /* 0x000fe200030006ff */
[----:B------:R-:W-:Y:S01]  /*9aa0*/  HADD2.F32 R5, -RZ, R3.H1_H1 ;  /* 0x30000003ff057230 */ /* 0x000fe20000004100 */
[----:B------:R-:W-:Y:S01]  /*9ab0*/  F2FP.F16.E4M3.UNPACK_B R47, R47.H1 ;  /* 0x0000002fff2f723e */ /* 0x000fe200030006ff */
[----:B------:R-:W-:Y:S01]  /*9ac0*/  HADD2.F32 R10, -RZ, R15.H0_H0 ;  /* 0x2000000fff0a7230 */ /* 0x000fe20000004100 */
[----:B------:R-:W-:Y:S01]  /*9ad0*/  F2FP.F16.E4M3.UNPACK_B R44, R44.H1 ;  /* 0x0000002cff2c723e */ /* 0x000fe200030006ff */
        /* <DEDUP_REMOVED lines=20> */
[----:B------:R-:W-:Y:S01]  /*9c20*/  F2FP.F16.E4M3.UNPACK_B R11, R46 ;  /* 0x0000002eff0b723e */ /* 0x000fe200020006ff */
[C---:B------:R-:W-:Y:S01]  /*9c30*/  FFMA.FTZ R53, R13.reuse, R44, -R10 ;  /* 0x0000002c0d357223 */ /* 0x040fe2000001080a */
[----:B------:R-:W-:Y:S01]  /*9c40*/  F2FP.F16.E4M3.UNPACK_B R4, R4.H1 ;  /* 0x00000004ff04723e */ /* 0x000fe200030006ff */
[----:B------:R-:W-:Y:S01]  /*9c50*/  FFMA.FTZ R48, R13, R48, R12 ;  /* 0x000000300d307223 */ /* 0x000fe2000001000c */
[-C--:B------:R-:W-:Y:S01]  /*9c60*/  F2FP.F16.E4M3.UNPACK_B R10, R14.reuse ;  /* 0x0000000eff0a723e */ /* 0x080fe200020006ff */
        /* <DEDUP_REMOVED lines=43> */
.L_x_1322:
[----:B------:R-:W-:Y:S05]  /*9f20*/  BSYNC B1 ;  /* 0x0000000000017941 */ /* 0x000fea0003800000 */
.L_x_1321:
[----:B------:R-:W-:Y:S04]  /*9f30*/  BSSY B1, `(.L_x_1325) ;  /* 0x00000f9000017945 */ /* 0x000fe80003800000 */
[----:B------:R-:W-:Y:S05]  /*9f40*/  @P2 BRA `(.L_x_1326) ;  /* 0x0000000c00dc2947 */ /* 0x000fea0003800000 */
[----:B------:R-:W0:Y:S01]  /*9f50*/  LDC R0, c[0x0][0x3d4] ;  /* 0x0000f500ff007b82 */ /* 0x000e220000000800 */
[----:B------:R-:W-:Y:S01]  /*9f60*/  BSSY B2, `(.L_x_1327) ;  /* 0x000007e000027945 */ /* 0x000fe20003800000 */
[-C--:B0-----:R-:W-:Y:S02]  /*9f70*/  ISETP.GE.AND P0, PT, R22, R0.reuse, PT ;  /* 0x000000001600720c */ /* 0x081fe40003f06270 */
[----:B------:R-:W-:-:S11]  /*9f80*/  ISETP.GE.AND P1, PT, R199, R0, PT ;  /* 0x00000000c700720c */ /* 0x000fd60003f26270 */
[----:B------:R-:W-:Y:S05]  /*9f90*/  @P0 BRA `(.L_x_1328) ;  /* 0x0000000400e80947 */ /* 0x000fea0003800000 */
[----:B---34-:R-:W0:Y:S01]  /*9fa0*/  LDS.128 R4, [R214+0x19000] ;  /* 0x01900000d6047984 */ /* 0x018e220000000c00 */
        /* <DEDUP_REMOVED lines=29> */
[----:B0-----:R-:W-:-:S02]  /*a180*/  F2FP.F16.E4M3.UNPACK_B R0, R6.H1 ;  /* 0x00000006ff00723e */ /* 0x001fc400030006ff */
        /* <DEDUP_REMOVED lines=91> */
.L_x_1328:
[----:B------:R-:W-:Y:S05]  /*a740*/  BSYNC B2 ;  /* 0x0000000000027941 */ /* 0x000fea0003800000 */
.L_x_1327:
[----:B------:R-:W-:Y:S05]  /*a750*/  @P1 BRA `(.L_x_1326) ;  /* 0x0000000400d81947 */ /* 0x000fea0003800000 */
[----:B0--34-:R-:W0:Y:S01]  /*a760*/  LDS.128 R4, [R214+0x1d000] ;  /* 0x01d00000d6047984 */ /* 0x019e220000000c00 */
[----:B-----5:R-:W-:Y:S02]  /*a770*/  SHF.R.U32.HI R10, RZ, 0x8, R29 ;  /* 0x00000008ff0a7819 */ /* 0x020fe4000001161d */
[----:B------:R-:W-:Y:S02]  /*a780*/  LOP3.LUT R11, R29, 0xff, RZ, 0xc0, !PT ;  /* 0x000000ff1d0b7812 */ /* 0x000fe400078ec0ff */
[----:B------:R-:W-:Y:S02]  /*a790*/  LOP3.LUT R10, R10, 0xff, RZ, 0xc0, !PT ;  /* 0x000000ff0a0a7812 */ /* 0x000fe400078ec0ff */
[----:B------:R-:W-:Y:S02]  /*a7a0*/  SHF.R.U32.HI R12, RZ, 0x8, R35 ;  /* 0x00000008ff0c7819 */ /* 0x000fe40000011623 */
[----:B------:R-:W-:Y:S02]  /*a7b0*/  SHF.R.U32.HI R0, RZ, 0x8, R28 ;  /* 0x00000008ff007819 */ /* 0x000fe4000001161c */
[----:B------:R-:W-:-:S02]  /*a7c0*/  PRMT R10, R10, 0x7604, R11 ;  /* 0x000076040a0a7816 */ /* 0x000fc4000000000b */
[----:B------:R-:W-:Y:S02]  /*a7d0*/  SHF.R.U32.HI R11, RZ, 0x10, R29 ;  /* 0x00000010ff0b7819 */ /* 0x000fe4000001161d */
[----:B-1----:R-:W-:Y:S02]  /*a7e0*/  LOP3.LUT R15, R35, 0xff, RZ, 0xc0, !PT ;  /* 0x000000ff230f7812 */ /* 0x002fe400078ec0ff */
[----:B------:R-:W-:Y:S01]  /*a7f0*/  LOP3.LUT R12, R12, 0xff, RZ, 0xc0, !PT ;  /* 0x000000ff0c0c7812 */ /* 0x000fe200078ec0ff */
[----:B------:R-:W-:Y:S01]  /*a800*/  IMAD.U32 R11, R11, 0x10000, RZ ;  /* 0x000100000b0b7824 */ /* 0x000fe200078e00ff */
[----:B------:R-:W-:Y:S02]  /*a810*/  SHF.R.U32.HI R14, RZ, 0x10, R35 ;  /* 0x00000010ff0e7819 */ /* 0x000fe40000011623 */
[----:B--2---:R-:W-:Y:S02]  /*a820*/  LOP3.LUT R3, R28, 0xff, RZ, 0xc0, !PT ;  /* 0x000000ff1c037812 */ /* 0x004fe400078ec0ff */
[----:B------:R-:W-:-:S02]  /*a830*/  LOP3.LUT R0, R0, 0xff, RZ, 0xc0, !PT ;  /* 0x000000ff00007812 */ /* 0x000fc400078ec0ff */
[----:B------:R-:W-:Y:S01]  /*a840*/  PRMT R12, R12, 0x7604, R15 ;  /* 0x000076040c0c7816 */ /* 0x000fe2000000000f */
[----:B------:R-:W-:Y:S01]  /*a850*/  IMAD.U32 R15, R14, 0x10000, RZ ;  /* 0x000100000e0f7824 */ /* 0x000fe200078e00ff */
[----:B------:R-:W-:Y:S02]  /*a860*/  PRMT R3, R0, 0x7604, R3 ;  /* 0x0000760400037816 */ /* 0x000fe40000000003 */
[----:B------:R-:W-:Y:S02]  /*a870*/  SHF.R.U32.HI R0, RZ, 0x8, R34 ;  /* 0x00000008ff007819 */ /* 0x000fe40000011622 */
[----:B------:R-:W-:Y:S02]  /*a880*/  LOP3.LUT R3, R3, 0xff0000, R28, 0xf8, !PT ;  /* 0x00ff000003037812 */ /* 0x000fe400078ef81c */
[----:B------:R-:W-:Y:S02]  /*a890*/  LOP3.LUT R11, R10, 0xff0000, R11, 0xf8, !PT ;  /* 0x00ff00000a0b7812 */ /* 0x000fe400078ef80b */
[----:B------:R-:W-:-:S02]  /*a8a0*/  LOP3.LUT R15, R12, 0xff0000, R15, 0xf8, !PT ;  /* 0x00ff00000c0f7812 */ /* 0x000fc400078ef80f */
[----:B------:R-:W-:Y:S02]  /*a8b0*/  LOP3.LUT R13, R34, 0xff, RZ, 0xc0, !PT ;  /* 0x000000ff220d7812 */ /* 0x000fe400078ec0ff */
[----:B------:R-:W-:Y:S02]  /*a8c0*/  LOP3.LUT R0, R0, 0xff, RZ, 0xc0, !PT ;  /* 0x000000ff00007812 */ /* 0x000fe400078ec0ff */
[----:B------:R-:W-:Y:S02]  /*a8d0*/  LOP3.LUT R14, R3, 0xff000000, R28, 0xf8, !PT ;  /* 0xff000000030e7812 */ /* 0x000fe400078ef81c */
[----:B------:R-:W-:Y:S02]  /*a8e0*/  LOP3.LUT R35, R15, 0xff000000, R35, 0xf8, !PT ;  /* 0xff0000000f237812 */ /* 0x000fe400078ef823 */
[----:B------:R-:W-:Y:S02]  /*a8f0*/  LOP3.LUT R28, R11, 0xff000000, R29, 0xf8, !PT ;  /* 0xff0000000b1c7812 */ /* 0x000fe400078ef81d */
[----:B------:R-:W-:-:S02]  /*a900*/  PRMT R13, R0, 0x7604, R13 ;  /* 0x00007604000d7816 */ /* 0x000fc4000000000d */
[----:B0-----:R-:W-:Y:S02]  /*a910*/  F2FP.F16.E4M3.UNPACK_B R0, R6.H1 ;  /* 0x00000006ff00723e */ /* 0x001fe400030006ff */
[----:B------:R-:W-:Y:S02]  /*a920*/  F2FP.F16.E4M3.UNPACK_B R40, R35 ;  /* 0x00000023ff28723e */ /* 0x000fe400020006ff */
[----:B------:R-:W-:Y:S01]  /*a930*/  F2FP.F16.E4M3.UNPACK_B R15, R28 ;  /* 0x0000001cff0f723e */ /* 0x000fe200020006ff */
[----:B------:R-:W-:Y:S01]  /*a940*/  HADD2.F32 R11, -RZ, R0.H1_H1 ;  /* 0x30000000ff0b7230 */ /* 0x000fe20000004100 */
[--C-:B------:R-:W-:Y:S01]  /*a950*/  LOP3.LUT R13, R13, 0xff0000, R34.reuse, 0xf8, !PT ;  /* 0x00ff00000d0d7812 */ /* 0x100fe200078ef822 */
[----:B------:R-:W-:Y:S01]  /*a960*/  HADD2.F32 R41, -RZ, R40.H1_H1 ;  /* 0x30000028ff297230 */ /* 0x000fe20000004100 */
[----:B------:R-:W-:Y:S01]  /*a970*/  F2FP.F16.E4M3.UNPACK_B R3, R6 ;  /* 0x00000006ff03723e */ /* 0x000fe200020006ff */
[----:B------:R-:W-:Y:S01]  /*a980*/  HADD2.F32 R29, -RZ, R15.H1_H1 ;  /* 0x3000000fff1d7230 */ /* 0x000fe20000004100 */
[----:B------:R-:W-:Y:S01]  /*a990*/  LOP3.LUT R34, R13, 0xff000000, R34, 0xf8, !PT ;  /* 0xff0000000d227812 */ /* 0x000fe200078ef822 */
        /* <DEDUP_REMOVED lines=82> */
.L_x_1326:
[----:B------:R-:W-:Y:S05]  /*aec0*/  BSYNC B1 ;  /* 0x0000000000017941 */ /* 0x000fea0003800000 */
.L_x_1325:
        /* <DEDUP_REMOVED lines=8> */
[----:B-----5:R-:W-:Y:S02]  /*af50*/  SHF.R.U32.HI R10, RZ, 0x8, R37 ;  /* 0x00000008ff0a7819 */ /* 0x020fe40000011625 */
[----:B------:R-:W-:Y:S02]  /*af60*/  LOP3.LUT R11, R37, 0xff, RZ, 0xc0, !PT ;  /* 0x000000ff250b7812 */ /* 0x000fe400078ec0ff */
[----:B------:R-:W-:Y:S02]  /*af70*/  LOP3.LUT R10, R10, 0xff, RZ, 0xc0, !PT ;  /* 0x000000ff0a0a7812 */ /* 0x000fe400078ec0ff */
[----:B------:R-:W-:Y:S02]  /*af80*/  SHF.R.U32.HI R0, RZ, 0x8, R36 ;  /* 0x00000008ff007819 */ /* 0x000fe40000011624 */
[----:B------:R-:W-:Y:S02]  /*af90*/  SHF.R.U32.HI R12, RZ, 0x8, R39 ;  /* 0x00000008ff0c7819 */ /* 0x000fe40000011627 */
[----:B------:R-:W-:-:S02]  /*afa0*/  PRMT R10, R10, 0x7604, R11 ;  /* 0x000076040a0a7816 */ /* 0x000fc4000000000b */
[----:B------:R-:W-:Y:S02]  /*afb0*/  SHF.R.U32.HI R11, RZ, 0x10, R37 ;  /* 0x00000010ff0b7819 */ /* 0x000fe40000011625 */
[----:B--2---:R-:W-:Y:S02]  /*afc0*/  LOP3.LUT R3, R36, 0xff, RZ, 0xc0, !PT ;  /* 0x000000ff24037812 */ /* 0x004fe400078ec0ff */
[----:B------:R-:W-:Y:S01]  /*afd0*/  LOP3.LUT R0, R0, 0xff, RZ, 0xc0, !PT ;  /* 0x000000ff00007812 */ /* 0x000fe200078ec0ff */
[----:B------:R-:W-:Y:S01]  /*afe0*/  IMAD.U32 R11, R11, 0x10000, RZ ;  /* 0x000100000b0b7824 */ /* 0x000fe200078e00ff */
[----:B-1----:R-:W-:Y:S02]  /*aff0*/  LOP3.LUT R15, R39, 0xff, RZ, 0xc0, !PT ;  /* 0x000000ff270f7812 */ /* 0x002fe400078ec0ff */
[----:B------:R-:W-:Y:S02]  /*b000*/  LOP3.LUT R12, R12, 0xff, RZ, 0xc0, !PT ;  /* 0x000000ff0c0c7812 */ /* 0x000fe400078ec0ff */
[----:B------:R-:W-:-:S02]  /*b010*/  SHF.R.U32.HI R14, RZ, 0x10, R39 ;  /* 0x00000010ff0e7819 */ /* 0x000fc40000011627 */
[----:B------:R-:W-:Y:S02]  /*b020*/  PRMT R3, R0, 0x7604, R3 ;  /* 0x0000760400037816 */ /* 0x000fe40000000003 */
[----:B------:R-:W-:Y:S02]  /*b030*/  PRMT R12, R12, 0x7604, R15 ;  /* 0x000076040c0c7816 */ /* 0x000fe4000000000f */
[----:B------:R-:W-:Y:S02]  /*b040*/  SHF.L.U32 R15, R14, 0x10, RZ ;  /* 0x000000100e0f7819 */ /* 0x000fe400000006ff */
[----:B------:R-:W-:Y:S02]  /*b050*/  SHF.R.U32.HI R0, RZ, 0x8, R38 ;  /* 0x00000008ff007819 */ /* 0x000fe40000011626 */
[----:B------:R-:W-:Y:S02]  /*b060*/  LOP3.LUT R3, R3, 0xff0000, R36, 0xf8, !PT ;  /* 0x00ff000003037812 */ /* 0x000fe400078ef824 */
[----:B------:R-:W-:-:S02]  /*b070*/  LOP3.LUT R11, R10, 0xff0000, R11, 0xf8, !PT ;  /* 0x00ff00000a0b7812 */ /* 0x000fc400078ef80b */
[----:B------:R-:W-:Y:S02]  /*b080*/  LOP3.LUT R15, R12, 0xff0000, R15, 0xf8, !PT ;  /* 0x00ff00000c0f7812 */ /* 0x000fe400078ef80f */
[----:B------:R-:W-:Y:S02]  /*b090*/  LOP3.LUT R13, R38, 0xff, RZ, 0xc0, !PT ;  /* 0x000000ff260d7812 */ /* 0x000fe400078ec0ff */
[----:B------:R-:W-:Y:S02]  /*b0a0*/  LOP3.LUT R0, R0, 0xff, RZ, 0xc0, !PT ;  /* 0x000000ff00007812 */ /* 0x000fe400078ec0ff */
[----:B------:R-:W-:Y:S02]  /*b0b0*/  LOP3.LUT R14, R3, 0xff000000, R36, 0xf8, !PT ;  /* 0xff000000030e7812 */ /* 0x000fe400078ef824 */
[----:B------:R-:W-:Y:S02]  /*b0c0*/  LOP3.LUT R29, R15, 0xff000000, R39, 0xf8, !PT ;  /* 0xff0000000f1d7812 */ /* 0x000fe400078ef827 */
[----:B------:R-:W-:-:S02]  /*b0d0*/  LOP3.LUT R36, R11, 0xff000000, R37, 0xf8, !PT ;  /* 0xff0000000b247812 */ /* 0x000fc400078ef825 */
[----:B------:R-:W-:Y:S02]  /*b0e0*/  PRMT R13, R0, 0x7604, R13 ;  /* 0x00007604000d7816 */ /* 0x000fe4000000000d */
        /* <DEDUP_REMOVED lines=11> */
[-C--:B------:R-:W-:Y:S01]  /*b1a0*/  F2FP.F16.E4M3.UNPACK_B R12, R7.reuse ;  /* 0x00000007ff0c723e */ /* 0x080fe200020006ff */
[-C--:B------:R-:W-:Y:S01]  /*b1b0*/  FMUL.FTZ R40, R11, R28.reuse ;  /* 0x0000001c0b287220 */ /* 0x080fe20000410000 */
        /* <DEDUP_REMOVED lines=78> */
.L_x_1332:
[----:B------:R-:W-:Y:S05]  /*b6a0*/  BSYNC B2 ;  /* 0x0000000000027941 */ /* 0x000fea0003800000 */
.L_x_1331:
[----:B------:R-:W-:Y:S05]  /*b6b0*/  @P1 BRA `(.L_x_1330) ;  /* 0x0000000400e81947 */ /* 0x000fea0003800000 */
[----:B0--34-:R-:W0:Y:S01]  /*b6c0*/  LDS.128 R4, [R214+0x1e000] ;  /* 0x01e00000d6047984 */ /* 0x019e220000000c00 */
[----:B--2--5:R-:W-:Y:S02]  /*b6d0*/  SHF.R.U32.HI R3, RZ, 0x8, R30 ;  /* 0x00000008ff037819 */ /* 0x024fe4000001161e */
[----:B-1----:R-:W-:Y:S02]  /*b6e0*/  SHF.R.U32.HI R15, RZ, 0x8, R33 ;  /* 0x00000008ff0f7819 */ /* 0x002fe40000011621 */
        /* <DEDUP_REMOVED lines=30> */
[--C-:B------:R-:W-:Y:S01]  /*b8d0*/  HADD2.F32 R11, -RZ, R0.reuse.H1_H1 ;  /* 0x30000000ff0b7230 */ /* 0x100fe20000004100 */
[----:B------:R-:W-:Y:S01]  /*b8e0*/  LOP3.LUT R12, R12, 0xff, RZ, 0xc0, !PT ;  /* 0x000000ff0c0c7812 */ /* 0x000fe200078ec0ff */
[----:B------:R-:W-:Y:S01]  /*b8f0*/  HADD2.F32 R33, -RZ, R31.H1_H1 ;  /* 0x3000001fff217230 */ /* 0x000fe20000004100 */
[----:B------:R-:W-:Y:S01]  /*b900*/  F2FP.F16.E4M3.UNPACK_B R3, R6 ;  /* 0x00000006ff03723e */ /* 0x000fe200020006ff */
[----:B------:R-:W-:Y:S01]  /*b910*/  HADD2.F32 R28, -RZ, R15.H1_H1 ;  /* 0x3000000fff1c7230 */ /* 0x000fe20000004100 */
[----:B------:R-:W-:Y:S01]  /*b920*/  PRMT R13, R12, 0x7054, R13 ;  /* 0x000070540c0d7816 */ /* 0x000fe2000000000d */
[----:B------:R-:W-:Y:S02]  /*b930*/  HADD2.F32 R10, -RZ, R0.H0_H0 ;  /* 0x20000000ff0a7230 */ /* 0x000fe40000004100 */
[C---:B------:R-:W-:Y:S01]  /*b940*/  FMUL.FTZ R35, R11.reuse, R33 ;  /* 0x000000210b237220 */ /* 0x040fe20000410000 */
[-C--:B------:R-:W-:Y:S01]  /*b950*/  F2FP.F16.E4M3.UNPACK_B R12, R7.reuse ;  /* 0x00000007ff0c723e */ /* 0x080fe200020006ff */
        /* <DEDUP_REMOVED lines=80> */
.L_x_1330:
[----:B------:R-:W-:Y:S05]  /*be60*/  BSYNC B1 ;  /* 0x0000000000017941 */ /* 0x000fea0003800000 */
.L_x_1329:
[----:B------:R-:W-:Y:S05]  /*be70*/  @P4 BRA `(.L_x_1333) ;  /* 0x0000005400d44947 */ /* 0x000fea0003800000 */
[----:B------:R-:W1:Y:S01]  /*be80*/  LDC R0, c[0x0][0x3d4] ;  /* 0x0000f500ff007b82 */ /* 0x000e620000000800 */
[----:B------:R-:W-:Y:S01]  /*be90*/  BSSY B1, `(.L_x_1334) ;  /* 0x000007e000017945 */ /* 0x000fe20003800000 */
[-C--:B-1----:R-:W-:Y:S02]  /*bea0*/  ISETP.GE.AND P0, PT, R22, R0.reuse, PT ;  /* 0x000000001600720c */ /* 0x082fe40003f06270 */
[----:B------:R-:W-:-:S11]  /*beb0*/  ISETP.GE.AND P1, PT, R199, R0, PT ;  /* 0x00000000c700720c */ /* 0x000fd60003f26270 */
[----:B------:R-:W-:Y:S05]  /*bec0*/  @P0 BRA `(.L_x_1335) ;  /* 0x0000000400e80947 */ /* 0x000fea0003800000 */
[----:B0--34-:R-:W0:Y:S01]  /*bed0*/  LDS.128 R4, [R214+0x1b000] ;  /* 0x01b00000d6047984 */ /* 0x019e220000000c00 */
[----:B--2--5:R-:W-:Y:S02]  /*bee0*/  SHF.R.U32.HI R3, RZ, 0x8, R26 ;  /* 0x00000008ff037819 */ /* 0x024fe4000001161a */
        /* <DEDUP_REMOVED lines=12> */
[----:B------:R-:W-:Y:S02]  /*bfb0*/  SHF.R.U32.HI R0, RZ, 0x10, R26 ;  /* 0x00000010ff007819 */ /* 0x000fe4000001161a */
[----:B------:R-:W-:Y:S02]  /*bfc0*/  SHF.R.U32.HI R14, RZ, 0x10, R25 ;  /* 0x00000010ff0e7819 */ /* 0x000fe40000011619 */
[----:B------:R-:W-:Y:S02]  /*bfd0*/  SHF.R.U32.HI R10, RZ, 0x10, R27 ;  /* 0x00000010ff0a7819 */ /* 0x000fe4000001161b */
        /* <DEDUP_REMOVED lines=9> */
[----:B------:R-:W-:Y:S02]  /*c070*/  PRMT R11, R10, 0x7054, R11 ;  /* 0x000070540a0b7816 */ /* 0x000fe4000000000b */
[----:B------:R-:W-:Y:S02]  /*c080*/  LOP3.LUT R14, R3, 0xff000000, R26, 0xf8, !PT ;  /* 0xff000000030e7812 */ /* 0x000fe400078ef81a */
[----:B------:R-:W-:Y:S02]  /*c090*/  LOP3.LUT R28, R15, 0xff000000, R25, 0xf8, !PT ;  /* 0xff0000000f1c7812 */ /* 0x000fe400078ef819 */
[----:B------:R-:W-:Y:S02]  /*c0a0*/  LOP3.LUT R12, R12, 0xff, RZ, 0xc0, !PT ;  /* 0x000000ff0c0c7812 */ /* 0x000fe400078ec0ff */
[----:B------:R-:W-:-:S02]  /*c0b0*/  LOP3.LUT R26, R11, 0xff000000, R27, 0xf8, !PT ;  /* 0xff0000000b1a7812 */ /* 0x000fc400078ef81b */
[----:B0-----:R-:W-:Y:S02]  /*c0c0*/  F2FP.F16.E4M3.UNPACK_B R0, R6.H1 ;  /* 0x00000006ff00723e */ /* 0x001fe400030006ff */
[----:B------:R-:W-:Y:S02]  /*c0d0*/  F2FP.F16.E4M3.UNPACK_B R27, R28 ;  /* 0x0000001cff1b723e */ /* 0x000fe400020006ff */
[----:B------:R-:W-:Y:S01]  /*c0e0*/  PRMT R13, R12, 0x7054, R13 ;  /* 0x000070540c0d7816 */ /* 0x000fe2000000000d */
[--C-:B------:R-:W-:Y:S01]  /*c0f0*/  HADD2.F32 R11, -RZ, R0.reuse.H1_H1 ;  /* 0x30000000ff0b7230 */ /* 0x100fe20000004100 */
[----:B------:R-:W-:Y:S01]  /*c100*/  F2FP.F16.E4M3.UNPACK_B R15, R26 ;  /* 0x0000001aff0f723e */ /* 0x000fe200020006ff */
[----:B------:R-:W-:Y:S01]  /*c110*/  HADD2.F32 R29, -RZ, R27.H1_H1 ;  /* 0x3000001bff1d7230 */ /* 0x000fe20000004100 */
[----:B------:R-:W-:Y:S01]  /*c120*/  LOP3.LUT R25, R13, 0xff000000, R24, 0xf8, !PT ;  /* 0xff0000000d197812 */ /* 0x000fe200078ef818 */
[----:B------:R-:W-:Y:S01]  /*c130*/  HADD2.F32 R10, -RZ, R0.H0_H0 ;  /* 0x20000000ff0a7230 */ /* 0x000fe20000004100 */
[----:B------:R-:W-:Y:S01]  /*c140*/  F2FP.F16.E4M3.UNPACK_B R3, R6 ;  /* 0x00000006ff03723e */ /* 0x000fe200020006ff */
[----:B------:R-:W-:-:S02]  /*c150*/  HADD2.F32 R24, -RZ, R15.H1_H1 ;  /* 0x3000000fff187230 */ /* 0x000fc40000004100 */
[C---:B------:R-:W-:Y:S01]  /*c160*/  FMUL.FTZ R31, R11.reuse, R29 ;  /* 0x0000001d0b1f7220 */ /* 0x040fe20000410000 */
[-C--:B------:R-:W-:Y:S02]  /*c170*/  F2FP.F16.E4M3.UNPACK_B R12, R7.reuse ;  /* 0x00000007ff0c723e */ /* 0x080fe400020006ff */
[----:B------:R-:W-:Y:S01]  /*c180*/  F2FP.F16.E4M3.UNPACK_B R13, R7.H1 ;  /* 0x00000007ff0d723e */ /* 0x000fe200030006ff */
[-C--:B------:R-:W-:Y:S01]  /*c190*/  FMUL.FTZ R30, R11, R24.reuse ;  /* 0x000000180b1e7220 */ /* 0x080fe20000410000 */
[-C--:B------:R-:W-:Y:S01]  /*c1a0*/  F2FP.F16.E4M3.UNPACK_B R6, R5.reuse ;  /* 0x00000005ff06723e */ /* 0x080fe200020006ff */
[C---:B------:R-:W-:Y:S01]  /*c1b0*/  FFMA.FTZ R31, R10.reuse, R24, -R31 ;  /* 0x000000180a1f7223 */ /* 0x040fe2000001081f */
[----:B------:R-:W-:Y:S01]  /*c1c0*/  F2FP.F16.E4M3.UNPACK_B R7, R5.H1 ;  /* 0x00000005ff07723e */ /* 0x000fe200030006ff */
[----:B------:R-:W-:Y:S01]  /*c1d0*/  FFMA.FTZ R32, R10, R29, R30 ;  /* 0x0000001d0a207223 */ /* 0x000fe2000001001e */
        /* <DEDUP_REMOVED lines=24> */
[-C--:B------:R-:W-:Y:S01]  /*c360*/  F2FP.F16.E4M3.UNPACK_B R11, R25.reuse ;  /* 0x00000019ff0b723e */ /* 0x080fe200020006ff */
        /* <DEDUP_REMOVED lines=48> */
.L_x_1335:
[----:B------:R-:W-:Y:S05]  /*c670*/  BSYNC B1 ;  /* 0x0000000000017941 */ /* 0x000fea0003800000 */
.L_x_1334:
[----:B------:R-:W-:Y:S05]  /*c680*/  @P1 BRA `(.L_x_1333) ;  /* 0x0000004c00d01947 */ /* 0x000fea0003800000 */
[----:B01-34-:R-:W0:Y:S01]  /*c690*/  LDS.128 R4, [R214+0x1f000] ;  /* 0x01f00000d6047984 */ /* 0x01be220000000c00 */
[----:B-----5:R-:W-:Y:S02]  /*c6a0*/  SHF.R.U32.HI R10, RZ, 0x8, R9 ;  /* 0x00000008ff0a7819 */ /* 0x020fe40000011609 */
[----:B------:R-:W-:Y:S02]  /*c6b0*/  SHF.R.U32.HI R0, RZ, 0x8, R8 ;  /* 0x00000008ff007819 */ /* 0x000fe40000011608 */
[----:B------:R-:W-:Y:S02]  /*c6c0*/  LOP3.LUT R11, R9, 0xff, RZ, 0xc0, !PT ;  /* 0x000000ff090b7812 */ /* 0x000fe400078ec0ff */
[----:B------:R-:W-:Y:S02]  /*c6d0*/  LOP3.LUT R10, R10, 0xff, RZ, 0xc0, !PT ;  /* 0x000000ff0a0a7812 */ /* 0x000fe400078ec0ff */
[----:B------:R-:W-:Y:S02]  /*c6e0*/  SHF.R.U32.HI R12, RZ, 0x8, R21 ;  /* 0x00000008ff0c7819 */ /* 0x000fe40000011615 */
[----:B--2---:R-:W-:-:S02]  /*c6f0*/  LOP3.LUT R3, R8, 0xff, RZ, 0xc0, !PT ;  /* 0x000000ff08037812 */ /* 0x004fc400078ec0ff */
[----:B------:R-:W-:Y:S02]  /*c700*/  LOP3.LUT R0, R0, 0xff, RZ, 0xc0, !PT ;  /* 0x000000ff00007812 */ /* 0x000fe400078ec0ff */
[----:B------:R-:W-:Y:S02]  /*c710*/  PRMT R10, R10, 0x7604, R11 ;  /* 0x000076040a0a7816 */ /* 0x000fe4000000000b */
[----:B------:R-:W-:Y:S02]  /*c720*/  LOP3.LUT R15, R21, 0xff, RZ, 0xc0, !PT ;  /* 0x000000ff150f7812 */ /* 0x000fe400078ec0ff */
[----:B------:R-:W-:Y:S02]  /*c730*/  LOP3.LUT R12, R12, 0xff, RZ, 0xc0, !PT ;  /* 0x000000ff0c0c7812 */ /* 0x000fe400078ec0ff */
[----:B------:R-:W-:Y:S02]  /*c740*/  SHF.R.U32.HI R14, RZ, 0x10, R21 ;  /* 0x00000010ff0e7819 */ /* 0x000fe40000011615 */
[----:B------:R-:W-:-:S02]  /*c750*/  PRMT R3, R0, 0x7604, R3 ;  /* 0x0000760400037816 */ /* 0x000fc40000000003 */
[----:B------:R-:W-:Y:S02]  /*c760*/  SHF.R.U32.HI R11, RZ, 0x10, R9 ;  /* 0x00000010ff0b7819 */ /* 0x000fe40000011609 */
[----:B------:R-:W-:Y:S02]  /*c770*/  SHF.R.U32.HI R0, RZ, 0x8, R20 ;  /* 0x00000008ff007819 */ /* 0x000fe40000011614 */
[----:B------:R-:W-:Y:S01]  /*c780*/  PRMT R12, R12, 0x7604, R15 ;  /* 0x000076040c0c7816 */ /* 0x000fe2000000000f */
[----:B------:R-:W-:Y:S01]  /*c790*/  IMAD.U32 R15, R14, 0x10000, RZ ;  /* 0x000100000e0f7824 */ /* 0x000fe200078e00ff */
[----:B------:R-:W-:Y:S01]  /*c7a0*/  LOP3.LUT R13, R20, 0xff, RZ, 0xc0, !PT ;  /* 0x000000ff140d7812 */ /* 0x000fe200078ec0ff */
[----:B------:R-:W-:Y:S01]  /*c7b0*/  IMAD.U32 R11, R11, 0x10000, RZ ;  /* 0x000100000b0b7824 */ /* 0x000fe200078e00ff */
[----:B------:R-:W-:Y:S02]  /*c7c0*/  LOP3.LUT R0, R0, 0xff, RZ, 0xc0, !PT ;  /* 0x000000ff00007812 */ /* 0x000fe400078ec0ff */
[----:B------:R-:W-:-:S02]  /*c7d0*/  LOP3.LUT R25, R12, 0xff0000, R15, 0xf8, !PT ;  /* 0x00ff00000c197812 */ /* 0x000fc400078ef80f */
[----:B------:R-:W-:Y:S02]  /*c7e0*/  PRMT R13, R0, 0x7604, R13 ;  /* 0x00007604000d7816 */ /* 0x000fe4000000000d */
[----:B------:R-:W-:Y:S02]  /*c7f0*/  LOP3.LUT R11, R10, 0xff0000, R11, 0xf8, !PT ;  /* 0x00ff00000a0b7812 */ /* 0x000fe400078ef80b */
[----:B------:R-:W-:Y:S02]  /*c800*/  LOP3.LUT R15, R13, 0xff0000, R20, 0xf8, !PT ;  /* 0x00ff00000d0f7812 */ /* 0x000fe400078ef814 */
[----:B------:R-:W-:Y:S02]  /*c810*/  LOP3.LUT R25, R25, 0xff000000, R21, 0xf8, !PT ;  /* 0xff00000019197812 */ /* 0x000fe400078ef815 */
[----:B------:R-:W-:Y:S02]  /*c820*/  LOP3.LUT R13, R11, 0xff000000, R9, 0xf8, !PT ;  /* 0xff0000000b0d7812 */ /* 0x000fe400078ef809 */
[----:B0-----:R-:W-:-:S02]  /*c830*/  F2FP.F16.E4M3.UNPACK_B R0, R6.H1 ;  /* 0x00000006ff00723e */ /* 0x001fc400030006ff */
[----:B------:R-:W-:Y:S02]  /*c840*/  F2FP.F16.E4M3.UNPACK_B R21, R25 ;  /* 0x00000019ff15723e */ /* 0x000fe400020006ff */
[----:B------:R-:W-:Y:S01]  /*c850*/  F2FP.F16.E4M3.UNPACK_B R14, R13 ;  /* 0x0000000dff0e723e */ /* 0x000fe200020006ff */
[----:B------:R-:W-:Y:S01]  /*c860*/  HADD2.F32 R9, -RZ, R0.H1_H1 ;  /* 0x30000000ff097230 */ /* 0x000fe20000004100 */
[----:B------:R-:W-:Y:S01]  /*c870*/  LOP3.LUT R3, R3, 0xff0000, R8, 0xf8, !PT ;  /* 0x00ff000003037812 */ /* 0x000fe200078ef808 */
[--C-:B------:R-:W-:Y:S01]  /*c880*/  HADD2.F32 R24, -RZ, R21.reuse.H1_H1 ;  /* 0x30000015ff187230 */ /* 0x100fe20000004100 */
[----:B------:R-:W-:Y:S01]  /*c890*/  LOP3.LUT R20, R15, 0xff000000, R20, 0xf8, !PT ;  /* 0xff0000000f147812 */ /* 0x000fe200078ef814 */
[----:B------:R-:W-:Y:S01]  /*c8a0*/  HADD2.F32 R15, -RZ, R14.H1_H1 ;  /* 0x3000000eff0f7230 */ /* 0x000fe20000004100 */
[----:B------:R-:W-:Y:S01]  /*c8b0*/  LOP3.LUT R12, R3, 0xff000000, R8, 0xf8, !PT ;  /* 0xff000000030c7812 */ /* 0x000fe200078ef808 */
[----:B------:R-:W-:Y:S02]  /*c8c0*/  HADD2.F32 R8, -RZ, R0.H0_H0 ;  /* 0x20000000ff087230 */ /* 0x000fe40000004100 */
        /* <DEDUP_REMOVED lines=8> */
[----:B------:R-:W-:Y:S01]  /*c950*/  HADD2.F32 R8, -RZ, R21.H0_H0 ;  /* 0x20000015ff087230 */ /* 0x000fe20000004100 */
[----:B------:R-:W-:Y:S01]  /*c960*/  F2FP.F16.E4M3.UNPACK_B R7, R5.H1 ;  /* 0x00000005ff07723e */ /* 0x000fe200030006ff */
[--C-:B------:R-:W-:Y:S01]  /*c970*/  HADD2.F32 R5, -RZ, R3.reuse.H1_H1 ;  /* 0x30000003ff057230 */ /* 0x100fe20000004100 */
[----:B------:R-:W-:Y:S01]  /*c980*/  F2FP.F16.E4M3.UNPACK_B R25, R25.H1 ;  /* 0x00000019ff19723e */ /* 0x000fe200030006ff */
[----:B------:R-:W-:Y:S01]  /*c990*/  HADD2.F32 R14, -RZ, R14.H0_H0 ;  /* 0x2000000eff0e7230 */ /* 0x000fe20000004100 */
[----:B------:R-:W-:Y:S01]  /*c9a0*/  F2FP.F16.E4M3.UNPACK_B R13, R13.H1 ;  /* 0x0000000dff0d723e */ /* 0x000fe200030006ff */
[----:B------:R-:W-:-:S02]  /*c9b0*/  HADD2.F32 R3, -RZ, R3.H0_H0 ;  /* 0x20000003ff037230 */ /* 0x000fc40000004100 */
[C---:B------:R-:W-:Y:S01]  /*c9c0*/  FMUL.FTZ R24, R5.reuse, R8 ;  /* 0x0000000805187220 */ /* 0x040fe20000410000 */
[----:B------:R-:W-:Y:S02]  /*c9d0*/  HADD2.F32 R9, -RZ, R25.H0_H0 ;  /* 0x20000019ff097230 */ /* 0x000fe40000004100 */
[-C--:B------:R-:W-:Y:S01]  /*c9e0*/  FMUL.FTZ R15, R5, R14.reuse ;  /* 0x0000000e050f7220 */ /* 0x080fe20000410000 */
[--C-:B------:R-:W-:Y:S02]  /*c9f0*/  HADD2.F32 R5, -RZ, R10.reuse.H1_H1 ;  /* 0x3000000aff057230 */ /* 0x100fe40000004100 */
[C---:B------:R-:W-:Y:S01]  /*ca00*/  FFMA.FTZ R24, R3.reuse, R14, -R24 ;  /* 0x0000000e03187223 */ /* 0x040fe20000010818 */
[----:B------:R-:W-:Y:S02]  /*ca10*/  HADD2.F32 R10, -RZ, R10.H0_H0 ;  /* 0x2000000aff0a7230 */ /* 0x000fe40000004100 */
[----:B------:R-:W-:Y:S01]  /*ca20*/  FFMA.FTZ R21, R3, R8, R15 ;  /* 0x0000000803157223 */ /* 0x000fe2000001000f */
[----:B------:R-:W-:-:S02]  /*ca30*/  HADD2.F32 R8, -RZ, R13.H0_H0 ;  /* 0x2000000dff087230 */ /* 0x000fc40000004100 */
[CC--:B------:R-:W-:Y:S01]  /*ca40*/  FMUL.FTZ R15, R5.reuse, R9.reuse ;  /* 0x00000009050f7220 */ /* 0x0c0fe20000410000 */
[----:B------:R-:W-:Y:S01]  /*ca50*/  HADD2.F32 R14, -RZ, R25.H1_H1 ;  /* 0x30000019ff0e7230 */ /* 0x000fe20000004100 */
[----:B------:R-:W-:Y:S01]  /*ca60*/  F2FP.F16.E4M3.UNPACK_B R0, R4 ;  /* 0x00000004ff00723e */ /* 0x000fe200020006ff */
[----:B------:R-:W-:Y:S02]  /*ca70*/  HADD2.F32 R3, -RZ, R11.H1_H1 ;  /* 0x3000000bff037230 */ /* 0x000fe40000004100 */
[-C--:B------:R-:W-:Y:S01]  /*ca80*/  FMUL.FTZ R5, R5, R8.reuse ;  /* 0x0000000805057220 */ /* 0x080fe20000410000 */
[C---:B------:R-:W-:Y:S01]  /*ca90*/  FFMA.FTZ R25, R10.reuse, R8, -R15 ;  /* 0x000000080a197223 */ /* 0x040fe2000001080f */
[----:B------:R-:W-:Y:S01]  /*caa0*/  HADD2.F32 R8, -RZ, R13.H1_H1 ;  /* 0x3000000dff087230 */ /* 0x000fe20000004100 */
[----:B------:R-:W-:Y:S01]  /*cab0*/  F2FP.F16.E4M3.UNPACK_B R4, R4.H1 ;  /* 0x00000004ff04723e */ /* 0x000fe200030006ff */
[----:B------:R-:W-:Y:S02]  /*cac0*/  HADD2.F32 R11, -RZ, R11.H0_H0 ;  /* 0x2000000bff0b7230 */ /* 0x000fe40000004100 */
[C---:B------:R-:W-:Y:S01]  /*cad0*/  FMUL.FTZ R30, R3.reuse, R14 ;  /* 0x0000000e031e7220 */ /* 0x040fe20000410000 */
[----:B------:R-:W-:Y:S01]  /*cae0*/  FFMA.FTZ R28, R10, R9, R5 ;  /* 0x000000090a1c7223 */ /* 0x000fe20000010005 */
[----:B------:R-:W-:Y:S01]  /*caf0*/  F2FP.F16.E4M3.UNPACK_B R9, R20 ;  /* 0x00000014ff09723e */ /* 0x000fe200020006ff */
[-C--:B------:R-:W-:Y:S01]  /*cb00*/  FMUL.FTZ R10, R3, R8.reuse ;  /* 0x00000008030a7220 */ /* 0x080fe20000410000 */
[----:B------:R-:W-:Y:S01]  /*cb10*/  FFMA.FTZ R30, R11, R8, -R30 ;  /* 0x000000080b1e7223 */ /* 0x000fe2000001081e */
[----:B------:R-:W-:Y:S01]  /*cb20*/  F2FP.F16.E4M3.UNPACK_B R8, R12 ;  /* 0x0000000cff08723e */ /* 0x000fe200020006ff */
[----:B------:R-:W-:-:S02]  /*cb30*/  HADD2.F32 R5, -RZ, R4.H1_H1 ;  /* 0x30000004ff057230 */ /* 0x000fc40000004100 */
[----:B------:R-:W-:Y:S01]  /*cb40*/  FFMA.FTZ R29, R11, R14, R10 ;  /* 0x0000000e0b1d7223 */ /* 0x000fe2000001000a */
[--C-:B------:R-:W-:Y:S01]  /*cb50*/  HADD2.F32 R13, -RZ, R9.reuse.H1_H1 ;  /* 0x30000009ff0d7230 */ /* 0x100fe20000004100 */
[----:B------:R-:W-:Y:S01]  /*cb60*/  F2FP.F16.E4M3.UNPACK_B R12, R12.H1 ;  /* 0x0000000cff0c723e */ /* 0x000fe200030006ff */
[----:B------:R-:W-:Y:S01]  /*cb70*/  HADD2.F32 R10, -RZ, R9.H0_H0 ;  /* 0x20000009ff0a7230 */ /* 0x000fe20000004100 */
[----:B------:R-:W-:Y:S01]  /*cb80*/  F2FP.F16.E4M3.UNPACK_B R20, R20.H1 ;  /* 0x00000014ff14723e */ /* 0x000fe200030006ff */
[----:B------:R-:W-:Y:S02]  /*cb90*/  HADD2.F32 R9, -RZ, R8.H1_H1 ;  /* 0x30000008ff097230 */ /* 0x000fe40000004100 */
[----:B------:R-:W-:Y:S01]  /*cba0*/  FMUL.FTZ R11, R5, R13 ;  /* 0x0000000d050b7220 */ /* 0x000fe20000410000 */
[----:B------:R-:W-:Y:S02]  /*cbb0*/  HADD2.F32 R3, -RZ, R0.H1_H1 ;  /* 0x30000000ff037230 */ /* 0x000fe40000004100 */
[----:B------:R-:W-:-:S02]  /*cbc0*/  HADD2.F32 R8, -RZ, R8.H0_H0 ;  /* 0x20000008ff087230 */ /* 0x000fc40000004100 */
[-C--:B------:R-:W-:Y:S01]  /*cbd0*/  FMUL.FTZ R15, R5, R9.reuse ;  /* 0x00000009050f7220 */ /* 0x080fe20000410000 */
        /* <DEDUP_REMOVED lines=8> */
[----:B------:R-:W-:-:S02]  /*cc60*/  HADD2.F32 R4, -RZ, R12.H1_H1 ;  /* 0x3000000cff047230 */ /* 0x000fc40000004100 */
[--C-:B------:R-:W-:Y:S02]  /*cc70*/  HADD2.F32 R3, -RZ, R7.reuse.H1_H1 ;  /* 0x30000007ff037230 */ /* 0x100fe40000004100 */
[--C-:B------:R-:W-:Y:S02]  /*cc80*/  HADD2.F32 R8, -RZ, R20.reuse.H1_H1 ;  /* 0x30000014ff087230 */ /* 0x100fe40000004100 */
[----:B------:R-:W-:Y:S02]  /*cc90*/  HADD2.F32 R9, -RZ, R20.H0_H0 ;  /* 0x20000014ff097230 */ /* 0x000fe40000004100 */
[C---:B------:R-:W-:Y:S01]  /*cca0*/  FMUL.FTZ R13, R3.reuse, R4 ;  /* 0x00000004030d7220 */ /* 0x040fe20000410000 */
[----:B------:R-:W-:Y:S02]  /*ccb0*/  HADD2.F32 R0, -RZ, R6.H1_H1 ;  /* 0x30000006ff007230 */ /* 0x000fe40000004100 */
[----:B------:R-:W-:Y:S02]  /*ccc0*/  HADD2.F32 R5, -RZ, R12.H0_H0 ;  /* 0x2000000cff057230 */ /* 0x000fe40000004100 */
[----:B------:R-:W-:Y:S01]  /*ccd0*/  FMUL.FTZ R12, R3, R8 ;  /* 0x00000008030c7220 */ /* 0x000fe20000410000 */
[----:B------:R-:W-:-:S02]  /*cce0*/  HADD2.F32 R7, -RZ, R7.H0_H0 ;  /* 0x20000007ff077230 */ /* 0x000fc40000004100 */
[C---:B------:R-:W-:Y:S01]  /*ccf0*/  FMUL.FTZ R3, R0.reuse, R9 ;  /* 0x0000000900037220 */ /* 0x040fe20000410000 */
[----:B------:R-:W-:Y:S02]  /*cd00*/  HADD2.F32 R6, -RZ, R6.H0_H0 ;  /* 0x20000006ff067230 */ /* 0x000fe40000004100 */
        /* <DEDUP_REMOVED lines=9> */
[----:B------:R-:W-:Y:S02]  /*cda0*/  F2FP.SATFINITE.E4M3.F32.PACK_AB_MERGE_C R6, R21, R24, R6 ;  /* 0x000000181506723e */ /* 0x000fe40004807006 */
[----:B------:R-:W-:Y:S02]  /*cdb0*/  F2FP.SATFINITE.E4M3.F32.PACK_AB_MERGE_C R7, R28, R25, R7 ;  /* 0x000000191c07723e */ /* 0x000fe40004807007 */
[----:B------:R-:W-:Y:S02]  /*cdc0*/  F2FP.SATFINITE.E4M3.F32.PACK_AB_MERGE_C R4, R10, R11, R4 ;  /* 0x0000000b0a04723e */ /* 0x000fe40004807004 */
[----:B------:R-:W-:-:S05]  /*cdd0*/  F2FP.SATFINITE.E4M3.F32.PACK_AB_MERGE_C R5, R0, R5, R12 ;  /* 0x000000050005723e */ /* 0x000fca000480700c */
[----:B------:R0:W-:Y:S01]  /*cde0*/  STS.128 [R214+0x1f000], R4 ;  /* 0x01f00004d6007388 */ /* 0x0001e20000000c00 */
[----:B------:R-:W-:Y:S05]  /*cdf0*/  BRA `(.L_x_1333) ;  /* 0x0000004400f47947 */ /* 0x000fea0003800000 */
.L_x_1294:
[----:B------:R-:W1:Y:S01]  /*ce00*/  LDC R21, c[0x0][0x3d4] ;  /* 0x0000f500ff157b82 */ /* 0x000e620000000800 */
[-C--:B------:R-:W-:Y:S01]  /*ce10*/  ISETP.GE.AND P0, PT, R222, R74.reuse, PT ;  /* 0x0000004ade00720c */ /* 0x080fe20003f06270 */
[----:B------:R-:W-:Y:S01]  /*ce20*/  ULDC.64 UR4, c[0x0][0x3c8] ;  /* 0x0000f20000047ab9 */ /* 0x000fe20000000a00 */
[-C--:B------:R-:W-:Y:S01]  /*ce30*/  ISETP.GE.AND P1, PT, R221, R74.reuse, PT ;  /* 0x0000004add00720c */ /* 0x080fe20003f26270 */
[----:B------:R-:W-:Y:S01]  /*ce40*/  ULDC.64 UR6, c[0x0][0x3e0] ;  /* 0x0000f80000067ab9 */ /* 0x000fe20000000a00 */
[-C--:B------:R-:W-:Y:S02]  /*ce50*/  ISETP.GE.AND P2, PT, R195, R74.reuse, PT ;  /* 0x0000004ac300720c */ /* 0x080fe40003f46270 */
[----:B------:R-:W-:Y:S02]  /*ce60*/  ISETP.GE.AND P3, PT, R18, R74, PT ;  /* 0x0000004a1200720c */ /* 0x000fe40003f66270 */
[CC--:B-1----:R-:W-:Y:S02]  /*ce70*/  ISETP.GE.OR P0, PT, R192.reuse, R21.reuse, P0 ;  /* 0x00000015c000720c */ /* 0x0c2fe40000706670 */
[----:B------:R-:W-:-:S02]  /*ce80*/  ISETP.GE.OR P1, PT, R192, R21, P1 ;  /* 0x00000015c000720c */ /* 0x000fc40000f26670 */
[CC--:B------:R-:W-:Y:S02]  /*ce90*/  ISETP.GE.OR P2, PT, R192.reuse, R21.reuse, P2 ;  /* 0x00000015c000720c */ /* 0x0c0fe40001746670 */
[----:B------:R-:W-:-:S07]  /*cea0*/  ISETP.GE.OR P3, PT, R192, R21, P3 ;  /* 0x00000015c000720c */ /* 0x000fce0001f66670 */
[----:B------:R-:W1:Y:S01]  /*ceb0*/  @!P0 LDC.64 R8, c[0x0][0x3c8] ;  /* 0x0000f200ff088b82 */ /* 0x000e620000000a00 */
[C---:B------:R-:W-:Y:S01]  /*cec0*/  @!P0 LEA R66, P4, R12.reuse, R6, 0x6 ;  /* 0x000000060c428211 */ /* 0x040fe200078830ff */
[----:B------:R-:W-:Y:S02]  /*ced0*/  @!P1 IMAD R3, R13, 0x60, RZ ;  /* 0x000000600d039824 */ /* 0x000fe400078e02ff */
[C---:B------:R-:W-:Y:S01]  /*cee0*/  @!P1 IMAD.WIDE.U32 R70, R12.reuse, 0x60, R6 ;  /* 0x000000600c469825 */ /* 0x040fe200078e0006 */
[----:B------:R-:W-:-:S03]  /*cef0*/  @!P0 LEA.HI.X R0, R12, R7, R13, 0x6, P4 ;  /* 0x000000070c008211 */ /* 0x000fc600020f340d */
[----:B------:R-:W2:Y:S01]  /*cf00*/  @!P1 LDC.64 R14, c[0x0][0x3c8] ;  /* 0x0000f200ff0e9b82 */ /* 0x000ea20000000a00 */
[----:B------:R-:W-:-:S07]  /*cf10*/  @!P1 IMAD.IADD R3, R71, 0x1, R3 ;  /* 0x0000000147039824 */ /* 0x000fce00078e0203 */
[----:B------:R-:W3:Y:S01]  /*cf20*/  @!P0 LDC.64 R34, c[0x0][0x3e0] ;  /* 0x0000f800ff228b82 */ /* 0x000ee20000000a00 */
[----:B-1----:R-:W-:-:S07]  /*cf30*/  @!P0 IADD3 R66, P4, P5, R25, R8, R66 ;  /* 0x0000000819428210 */ /* 0x002fce0007d9e042 */
[----:B------:R-:W1:Y:S01]  /*cf40*/  @!P2 LDC.64 R28, c[0x0][0x3e0] ;  /* 0x0000f800ff1cab82 */ /* 0x000e620000000a00 */
[----:B------:R-:W-:Y:S02]  /*cf50*/  @!P0 IADD3.X R67, R24, R9, R0, P4, P5 ;  /* 0x0000000918438210 */ /* 0x000fe400027ea400 */
[----:B------:R-:W-:-:S04]  /*cf60*/  @!P2 IADD3 R63, P4, P5, R25, R30, R6 ;  /* 0x0000001e193fa210 */ /* 0x000fc80007d9e006 */
[----:B------:R-:W-:Y:S02]  /*cf70*/  @!P2 IADD3.X R20, R24, R27, R7, P4, P5 ;  /* 0x0000001b1814a210 */ /* 0x000fe400027ea407 */
[----:B------:R-:W-:-:S04]  /*cf80*/  @!P3 IADD3 R8, P4, P5, R25, UR4, R6 ;  /* 0x000000041908bc10 */ /* 0x000fc8000fd9e006 */
[C---:B------:R-:W-:Y:S02]  /*cf90*/  @!P3 IADD3.X R9, R24.reuse, UR5, R7, P4, P5 ;  /* 0x000000051809bc10 */ /* 0x040fe4000a7ea407 */
[----:B--2---:R-:W-:Y:S01]  /*cfa0*/  @!P1 IADD3 R70, P4, P5, R25, R14, R70 ;  /* 0x0000000e19469210 */ /* 0x004fe20007d9e046 */
[----:B------:R-:W2:Y:S01]  /*cfb0*/  @!P2 LDC.64 R6, c[0x0][0x3c8] ;  /* 0x0000f200ff06ab82 */ /* 0x000ea20000000a00 */
[----:B------:R-:W-:Y:S02]  /*cfc0*/  @!P1 IMAD R25, R11, 0x60, RZ ;  /* 0x000000600b199824 */ /* 0x000fe400078e02ff */
[----:B------:R-:W-:Y:S02]  /*cfd0*/  @!P1 IADD3.X R71, R24, R15, R3, P4, P5 ;  /* 0x0000000f18479210 */ /* 0x000fe400027ea403 */
[----:B------:R-:W-:-:S03]  /*cfe0*/  @!P2 IADD3 R65, P4, P5, R73, R32, R4 ;  /* 0x000000204941a210 */ /* 0x000fc60007d9e004 */
[----:B------:R-:W4:Y:S01]  /*cff0*/  @!P1 LDC.64 R32, c[0x0][0x3e0] ;  /* 0x0000f800ff209b82 */ /* 0x000f220000000a00 */
[----:B------:R-:W-:Y:S02]  /*d000*/  @!P2 IADD3.X R0, R26, R31, R5, P4, P5 ;  /* 0x0000001f1a00a210 */ /* 0x000fe400027ea405 */
[----:B------:R-:W-:-:S04]  /*d010*/  @!P3 IADD3 R14, P4, P5, R73, UR6, R4 ;  /* 0x00000006490ebc10 */ /* 0x000fc8000fd9e004 */
[----:B------:R-:W-:Y:S02]  /*d020*/  @!P3 IADD3.X R15, R26, UR7, R5, P4, P5 ;  /* 0x000000071a0fbc10 */ /* 0x000fe4000a7ea405 */
[----:B------:R-:W-:-:S04]  /*d030*/  @!P0 LEA R68, P4, R10, R4, 0x6 ;  /* 0x000000040a448211 */ /* 0x000fc800078830ff */
[C---:B------:R-:W-:Y:S01]  /*d040*/  @!P0 LEA.HI.X R3, R10.reuse, R5, R11, 0x6, P4 ;  /* 0x000000050a038211 */ /* 0x040fe200020f340b */
[----:B------:R-:W-:Y:S01]  /*d050*/  @!P1 IMAD.WIDE.U32 R4, R10, 0x60, R4 ;  /* 0x000000600a049825 */ /* 0x000fe200078e0004 */
[----:B---3--:R-:W-:-:S03]  /*d060*/  @!P0 IADD3 R68, P4, P5, R73, R34, R68 ;  /* 0x0000002249448210 */ /* 0x008fc60007d9e044 */
[----:B------:R-:W-:Y:S01]  /*d070*/  @!P1 IMAD.IADD R25, R5, 0x1, R25 ;  /* 0x0000000105199824 */ /* 0x000fe200078e0219 */
[C---:B------:R-:W-:Y:S02]  /*d080*/  @!P0 IADD3.X R69, R26.reuse, R35, R3, P4, P5 ;  /* 0x000000231a458210 */ /* 0x040fe400027ea403 */
[----:B----4-:R-:W-:Y:S02]  /*d090*/  @!P1 IADD3 R72, P4, P5, R73, R32, R4 ;  /* 0x0000002049489210 */ /* 0x010fe40007d9e004 */
[----:B------:R-:W-:Y:S02]  /*d0a0*/  CS2R R44, SRZ ;  /* 0x00000000002c7805 */ /* 0x000fe4000001ff00 */
[----:B------:R-:W-:Y:S02]  /*d0b0*/  CS2R R46, SRZ ;  /* 0x00000000002e7805 */ /* 0x000fe4000001ff00 */
[----:B------:R-:W-:Y:S02]  /*d0c0*/  CS2R R48, SRZ ;  /* 0x0000000000307805 */ /* 0x000fe4000001ff00 */
[----:B------:R-:W-:-:S02]  /*d0d0*/  @!P1 IADD3.X R73, R26, R33, R25, P4, P5 ;  /* 0x000000211a499210 */ /* 0x000fc400027ea419 */
[----:B------:R-:W-:Y:S02]  /*d0e0*/  CS2R R50, SRZ ;  /* 0x0000000000327805 */ /* 0x000fe4000001ff00 */
[----:B--2---:R-:W-:Y:S02]  /*d0f0*/  @!P2 IADD3 R62, P4, R63, R6, RZ ;  /* 0x000000063f3ea210 */ /* 0x004fe40007f9e0ff */
[----:B------:R-:W-:Y:S02]  /*d100*/  CS2R R30, SRZ ;  /* 0x00000000001e7805 */ /* 0x000fe4000001ff00 */
[----:B------:R-:W-:Y:S02]  /*d110*/  CS2R R36, SRZ ;  /* 0x0000000000247805 */ /* 0x000fe4000001ff00 */
[----:B------:R-:W-:Y:S02]  /*d120*/  CS2R R38, SRZ ;  /* 0x0000000000267805 */ /* 0x000fe4000001ff00 */
[----:B------:R-:W-:Y:S01]  /*d130*/  CS2R R4, SRZ ;  /* 0x0000000000047805 */ /* 0x000fe2000001ff00 */
[----:B------:R-:W-:Y:S01]  /*d140*/  @!P2 IMAD.X R63, R20, 0x1, R7, P4 ;  /* 0x00000001143fa824 */ /* 0x000fe200020e0607 */
[----:B-1----:R-:W-:-:S02]  /*d150*/  @!P2 IADD3 R64, P4, R65, R28, RZ ;  /* 0x0000001c4140a210 */ /* 0x002fc40007f9e0ff */
[----:B------:R-:W-:Y:S01]  /*d160*/  CS2R R6, SRZ ;  /* 0x0000000000067805 */ /* 0x000fe2000001ff00 */
[----:B------:R-:W-:Y:S01]  /*d170*/  IMAD R3, R205, 0x80, R18 ;  /* 0x00000080cd037824 */ /* 0x000fe200078e0212 */
[----:B------:R-:W5:Y:S01]  /*d180*/  @!P0 LDG.E.128 R36, desc[UR46][R68.64] ;  /* 0x0000002e44248981 */ /* 0x000f62000c1e1d00 */
[----:B------:R-:W-:Y:S01]  /*d190*/  CS2R R24, SRZ ;  /* 0x0000000000187805 */ /* 0x000fe2000001ff00 */
[----:B------:R-:W-:Y:S01]  /*d1a0*/  @!P2 IMAD.X R65, R0, 0x1, R29, P4 ;  /* 0x000000010041a824 */ /* 0x000fe200020e061d */
[----:B------:R-:W-:Y:S01]  /*d1b0*/  CS2R R26, SRZ ;  /* 0x00000000001a7805 */ /* 0x000fe2000001ff00 */
[----:B------:R-:W5:Y:S01]  /*d1c0*/  @!P2 LDG.E.128 R44, desc[UR46][R62.64] ;  /* 0x0000002e3e2ca981 */ /* 0x000f62000c1e1d00 */
[----:B------:R-:W1:Y:S03]  /*d1d0*/  LDC R0, c[0x0][0x428] ;  /* 0x00010a00ff007b82 */ /* 0x000e660000000800 */
[----:B------:R-:W5:Y:S01]  /*d1e0*/  @!P2 LDG.E.128 R48, desc[UR46][R64.64] ;  /* 0x0000002e4030a981 */ /* 0x000f62000c1e1d00 */
[----:B------:R-:W-:-:S03]  /*d1f0*/  CS2R R28, SRZ ;  /* 0x00000000001c7805 */ /* 0x000fc6000001ff00 */
[----:B------:R2:W5:Y:S04]  /*d200*/  @!P3 LDG.E.128 R4, desc[UR46][R8.64] ;  /* 0x0000002e0804b981 */ /* 0x000568000c1e1d00 */
[----:B------:R-:W5:Y:S01]  /*d210*/  @!P0 LDG.E.128 R28, desc[UR46][R66.64] ;  /* 0x0000002e421c8981 */ /* 0x000f62000c1e1d00 */
[----:B------:R-:W-:-:S03]  /*d220*/  IMAD R3, R218, 0x20, R3 ;  /* 0x00000020da037824 */ /* 0x000fc600078e0203 */
[----:B------:R3:W5:Y:S01]  /*d230*/  @!P3 LDG.E.128 R24, desc[UR46][R14.64] ;  /* 0x0000002e0e18b981 */ /* 0x000762000c1e1d00 */
[----:B------:R-:W-:Y:S01]  /*d240*/  IMAD.MOV.U32 R60, RZ, RZ, R58 ;  /* 0x000000ffff3c7224 */ /* 0x000fe200078e003a */
[----:B------:R-:W-:Y:S02]  /*d250*/  CS2R R32, SRZ ;  /* 0x0000000000207805 */ /* 0x000fe4000001ff00 */
[----:B------:R-:W-:Y:S02]  /*d260*/  CS2R R34, SRZ ;  /* 0x0000000000227805 */ /* 0x000fe4000001ff00 */
[----:B-1----:R-:W-:Y:S02]  /*d270*/  ISETP.NE.AND P0, PT, R0, 0x1, PT ;  /* 0x000000010000780c */ /* 0x002fe40003f05270 */
[----:B------:R-:W-:Y:S02]  /*d280*/  CS2R R40, SRZ ;  /* 0x0000000000287805 */ /* 0x000fe4000001ff00 */
[----:B--2---:R-:W-:-:S02]  /*d290*/  MOV R8, R54 ;  /* 0x0000003600087202 */ /* 0x004fc40000000f00 */
[----:B------:R-:W-:Y:S01]  /*d2a0*/  CS2R R42, SRZ ;  /* 0x00000000002a7805 */ /* 0x000fe2000001ff00 */
[----:B------:R1:W5:Y:S05]  /*d2b0*/  @!P1 LDG.E.128 R32, desc[UR46][R70.64] ;  /* 0x0000002e46209981 */ /* 0x00036a000c1e1d00 */
[----:B------:R1:W5:Y:S01]  /*d2c0*/  @!P1 LDG.E.128 R40, desc[UR46][R72.64] ;  /* 0x0000002e48289981 */ /* 0x000362000c1e1d00 */
[----:B------:R-:W2:Y:S08]  /*d2d0*/  @P0 LDC R0, c[0x0][0x42c] ;  /* 0x00010b00ff000b82 */ /* 0x000eb00000000800 */
[----:B------:R-:W4:Y:S01]  /*d2e0*/  @P0 LDC R9, c[0x0][0x430] ;  /* 0x00010c00ff090b82 */ /* 0x000f220000000800 */
[----:B--2---:R-:W-:-:S05]  /*d2f0*/  @P0 IMAD.HI.U32 R0, R3, R0, RZ ;  /* 0x0000000003000227 */ /* 0x004fca00078e00ff */
[----:B----4-:R-:W-:Y:S01]  /*d300*/  @P0 SHF.R.U32.HI R3, RZ, R9, R0 ;  /* 0x00000009ff030219 */ /* 0x010fe20000011600 */
[----:B------:R-:W-:-:S03]  /*d310*/  IMAD.MOV.U32 R9, RZ, RZ, R53 ;  /* 0x000000ffff097224 */ /* 0x000fc600078e0035 */
[----:B---3--:R-:W-:Y:S01]  /*d320*/  SHF.R.S32.HI R15, RZ, 0x1f, R3 ;  /* 0x0000001fff0f7819 */ /* 0x008fe20000011403 */
[----:B------:R-:W-:-:S04]  /*d330*/  IMAD.WIDE.U32 R8, R3, R12, R8 ;  /* 0x0000000c03087225 */ /* 0x000fc800078e0008 */
[C---:B------:R-:W-:Y:S02]  /*d340*/  IMAD R12, R15.reuse, R12, RZ ;  /* 0x0000000c0f0c7224 */ /* 0x040fe400078e02ff */
[-C--:B------:R-:W-:Y:S02]  /*d350*/  IMAD R0, R15, R10.reuse, RZ ;  /* 0x0000000a0f007224 */ /* 0x080fe400078e02ff */
[----:B------:R-:W-:Y:S01]  /*d360*/  IMAD.WIDE.U32 R14, R3, R10, R60 ;  /* 0x0000000a030e7225 */ /* 0x000fe200078e003c */
[----:B------:R-:W-:-:S03]  /*d370*/  IADD3 R8, P0, R8, UR4, RZ ;  /* 0x0000000408087c10 */ /* 0x000fc6000ff1e0ff */
[C---:B------:R-:W-:Y:S02]  /*d380*/  IMAD R13, R3.reuse, R13, R12 ;  /* 0x0000000d030d7224 */ /* 0x040fe400078e020c */
[----:B------:R-:W-:Y:S01]  /*d390*/  IMAD R3, R3, R11, R0 ;  /* 0x0000000b03037224 */ /* 0x000fe200078e0200 */
[----:B------:R-:W-:Y:S01]  /*d3a0*/  IADD3 R0, P1, R14, UR6, RZ ;  /* 0x000000060e007c10 */ /* 0x000fe2000ff3e0ff */
[----:B------:R-:W-:Y:S01]  /*d3b0*/  UMOV UR4, 0xffffffff ;  /* 0xffffffff00047882 */ /* 0x000fe20000000000 */
[----:B------:R-:W-:Y:S02]  /*d3c0*/  IADD3.X R9, R9, UR5, R13, P0, !PT ;  /* 0x0000000509097c10 */ /* 0x000fe400087fe40d */
[----:B------:R-:W-:Y:S01]  /*d3d0*/  IADD3.X R3, R15, UR7, R3, P1, !PT ;  /* 0x000000070f037c10 */ /* 0x000fe20008ffe403 */
[----:B-1----:R-:W-:Y:S08]  /*d3e0*/  BRA.DIV UR4, `(.L_x_1336) ;  /* 0x0000019604b47947 */ /* 0x002ff0000b800000 */
.L_x_1660:
[----:B------:R-:W-:-:S03]  /*d3f0*/  UMOV UR4, 0xffffffff ;  /* 0xffffffff00047882 */ /* 0x000fc60000000000 */
[----:B------:R-:W-:Y:S05]  /*d400*/  BRA.DIV UR4, `(.L_x_1337) ;  /* 0x0000019604d47947 */ /* 0x000fea000b800000 */
.L_x_1663:
[----:B------:R-:W-:-:S03]  /*d410*/  UMOV UR4, 0xffffffff ;  /* 0xffffffff00047882 */ /* 0x000fc60000000000 */
[----:B------:R-:W-:Y:S05]  /*d420*/  BRA.DIV UR4, `(.L_x_1338) ;  /* 0x0000019604f47947 */ /* 0x000fea000b800000 */
.L_x_1666:
[----:B------:R-:W-:-:S03]  /*d430*/  UMOV UR4, 0xffffffff ;  /* 0xffffffff00047882 */ /* 0x000fc60000000000 */
[----:B------:R-:W-:Y:S05]  /*d440*/  BRA.DIV UR4, `(.L_x_1339) ;  /* 0x0000019a04147947 */ /* 0x000fea000b800000 */
.L_x_1669:
[----:B------:R-:W-:-:S03]  /*d450*/  UMOV UR4, 0xffffffff ;  /* 0xffffffff00047882 */ /* 0x000fc60000000000 */
[----:B------:R-:W-:Y:S05]  /*d460*/  BRA.DIV UR4, `(.L_x_1340) ;  /* 0x0000019a04347947 */ /* 0x000fea000b800000 */
.L_x_1672:
[----:B------:R-:W-:-:S03]  /*d470*/  UMOV UR4, 0xffffffff ;  /* 0xffffffff00047882 */ /* 0x000fc60000000000 */
[----:B------:R-:W-:Y:S05]  /*d480*/  BRA.DIV UR4, `(.L_x_1341) ;  /* 0x0000019a04547947 */ /* 0x000fea000b800000 */
.L_x_1675:
[----:B------:R-:W-:-:S03]  /*d490*/  UMOV UR4, 0xffffffff ;  /* 0xffffffff00047882 */ /* 0x000fc60000000000 */
[----:B------:R-:W-:Y:S05]  /*d4a0*/  BRA.DIV UR4, `(.L_x_1342) ;  /* 0x0000019a04747947 */ /* 0x000fea000b800000 */
.L_x_1678:
[----:B------:R-:W-:-:S03]  /*d4b0*/  UMOV UR4, 0xffffffff ;  /* 0xffffffff00047882 */ /* 0x000fc60000000000 */
[----:B------:R-:W-:Y:S05]  /*d4c0*/  BRA.DIV UR4, `(.L_x_1343) ;  /* 0x0000019a04947947 */ /* 0x000fea000b800000 */
.L_x_1681:
[----:B------:R-:W-:-:S03]  /*d4d0*/  UMOV UR4, 0xffffffff ;  /* 0xffffffff00047882 */ /* 0x000fc60000000000 */
[----:B------:R-:W-:Y:S05]  /*d4e0*/  BRA.DIV UR4, `(.L_x_1344) ;  /* 0x0000019a04b47947 */ /* 0x000fea000b800000 */
.L_x_1684:
[----:B------:R-:W-:-:S03]  /*d4f0*/  UMOV UR4, 0xffffffff ;  /* 0xffffffff00047882 */ /* 0x000fc60000000000 */
[----:B------:R-:W-:Y:S05]  /*d500*/  BRA.DIV UR4, `(.L_x_1345) ;  /* 0x0000019a04d47947 */ /* 0x000fea000b800000 */
.L_x_1687:
[----:B------:R-:W-:-:S03]  /*d510*/  UMOV UR4, 0xffffffff ;  /* 0xffffffff00047882 */ /* 0x000fc60000000000 */
[----:B------:R-:W-:Y:S05]  /*d520*/  BRA.DIV UR4, `(.L_x_1346) ;  /* 0x0000019a04f47947 */ /* 0x000fea000b800000 */
.L_x_1690:
[----:B------:R-:W-:-:S03]  /*d530*/  UMOV UR4, 0xffffffff ;  /* 0xffffffff00047882 */ /* 0x000fc60000000000 */
[----:B------:R-:W-:Y:S05]  /*d540*/  BRA.DIV UR4, `(.L_x_1347) ;  /* 0x0000019e04147947 */ /* 0x000fea000b800000 */
.L_x_1693:
[----:B------:R-:W-:-:S03]  /*d550*/  UMOV UR4, 0xffffffff ;  /* 0xffffffff00047882 */ /* 0x000fc60000000000 */
[----:B------:R-:W-:Y:S05]  /*d560*/  BRA.DIV UR4, `(.L_x_1348) ;  /* 0x0000019e04347947 */ /* 0x000fea000b800000 */
.L_x_1696:
[----:B------:R-:W-:-:S03]  /*d570*/  UMOV UR4, 0xffffffff ;  /* 0xffffffff00047882 */ /* 0x000fc60000000000 */
[----:B------:R-:W-:Y:S05]  /*d580*/  BRA.DIV UR4, `(.L_x_1349) ;  /* 0x0000019e04547947 */ /* 0x000fea000b800000 */
.L_x_1699:
[----:B------:R-:W-:-:S03]  /*d590*/  UMOV UR4, 0xffffffff ;  /* 0xffffffff00047882 */ /* 0x000fc60000000000 */
[----:B------:R-:W-:Y:S05]  /*d5a0*/  BRA.DIV UR4, `(.L_x_1350) ;  /* 0x0000019e04747947 */ /* 0x000fea000b800000 */
.L_x_1702:
[----:B------:R-:W-:-:S03]  /*d5b0*/  UMOV UR4, 0xffffffff ;  /* 0xffffffff00047882 */ /* 0x000fc60000000000 */
[----:B------:R-:W-:Y:S05]  /*d5c0*/  BRA.DIV UR4, `(.L_x_1351) ;  /* 0x0000019e04947947 */ /* 0x000fea000b800000 */
.L_x_1705:
[----:B------:R-:W-:Y:S01]  /*d5d0*/  ULEA.HI UR4, UR43, UR43, URZ, 0x1 ;  /* 0x0000002b2b047291 */ /* 0x000fe2000f8f083f */
[----:B------:R-:W-:Y:S01]  /*d5e0*/  ISETP.GE.AND P0, PT, R192, R21, PT ;  /* 0x00000015c000720c */ /* 0x000fe20003f06270 */
[----:B------:R-:W-:Y:S02]  /*d5f0*/  BSSY B1, `(.L_x_1352) ;  /* 0x000000b000017945 */ /* 0x000fe40003800000 */
[----:B------:R-:W-:Y:S01]  /*d600*/  ULOP3.LUT UR4, UR4, 0xfffffffe, URZ, 0xc0, !UPT ;  /* 0xfffffffe04047892 */ /* 0x000fe2000f8ec03f */
[-C--:B------:R-:W-:Y:S02]  /*d610*/  ISETP.GE.OR P3, PT, R18, R74.reuse, P0 ;  /* 0x0000004a1200720c */ /* 0x080fe40000766670 */
[-C--:B------:R-:W-:Y:S01]  /*d620*/  ISETP.GE.OR P2, PT, R195, R74.reuse, P0 ;  /* 0x0000004ac300720c */ /* 0x080fe20000746670 */
[----:B------:R-:W-:Y:S01]  /*d630*/  UIADD3 UR4, UR43, -UR4, URZ ;  /* 0x800000042b047290 */ /* 0x000fe2000fffe03f */
[-C--:B------:R-:W-:Y:S02]  /*d640*/  ISETP.GE.OR P1, PT, R222, R74.reuse, P0 ;  /* 0x0000004ade00720c */ /* 0x080fe40000726670 */
[----:B------:R-:W-:-:S03]  /*d650*/  ISETP.GE.OR P0, PT, R221, R74, P0 ;  /* 0x0000004add00720c */ /* 0x000fc60000706670 */
[----:B------:R-:W-:-:S05]  /*d660*/  IMAD.U32 R3, RZ, RZ, UR4 ;  /* 0x00000004ff037e24 */ /* 0x000fca000f8e00ff */
[----:B------:R-:W-:-:S04]  /*d670*/  SHF.L.U32 R3, R3, 0x1f, RZ ;  /* 0x0000001f03037819 */ /* 0x000fc800000006ff */
[----:B------:R-:W1:Y:S02]  /*d680*/  SYNCS.PHASECHK.TRANS64.TRYWAIT P4, [R16+URZ+0x28400], R3 ;  /* 0x02840003100075a7 */ /* 0x000e64000808017f */
[----:B-1----:R-:W-:Y:S05]  /*d690*/  @!P4 BRA `(.L_x_1353) ;  /* 0x0000019c0088c947 */ /* 0x002fea0003800000 */
.L_x_1706:
[----:B------:R-:W-:Y:S05]  /*d6a0*/  BSYNC B1 ;  /* 0x0000000000017941 */ /* 0x000fea0003800000 */
.L_x_1352:
[----:B------:R-:W-:Y:S04]  /*d6b0*/  BSSY B1, `(.L_x_1354) ;  /* 0x0000100000017945 */ /* 0x000fe80003800000 */
[----:B------:R-:W-:Y:S05]  /*d6c0*/  @P3 BRA `(.L_x_1355) ;  /* 0x0000000c00f83947 */ /* 0x000fea0003800000 */
[----:B-----5:R-:W-:Y:S02]  /*d6d0*/  SHF.R.U32.HI R0, RZ, 0x8, R4 ;  /* 0x00000008ff007819 */ /* 0x020fe40000011604 */
[----:B-1----:R-:W-:Y:S02]  /*d6e0*/  LOP3.LUT R3, R4, 0xff, RZ, 0xc0, !PT ;  /* 0x000000ff04037812 */ /* 0x002fe400078ec0ff */
[----:B------:R-:W-:Y:S02]  /*d6f0*/  LOP3.LUT R8, R0, 0xff, RZ, 0xc0, !PT ;  /* 0x000000ff00087812 */ /* 0x000fe400078ec0ff */
[----:B------:R-:W-:Y:S02]  /*d700*/  LEA.HI R0, R21, R218, RZ, 0x1c ;  /* 0x000000da15007211 */ /* 0x000fe400078fe0ff */
[----:B------:R-:W-:Y:S02]  /*d710*/  PRMT R20, R8, 0x7604, R3 ;  /* 0x0000760408147816 */ /* 0x000fe40000000003 */
[----:B------:R-:W-:-:S02]  /*d720*/  SHF.R.S32.HI R3, RZ, 0x1f, R0 ;  /* 0x0000001fff037819 */ /* 0x000fc40000011400 */
[----:B------:R-:W-:Y:S02]  /*d730*/  SHF.R.U32.HI R13, RZ, 0x8, R24 ;  /* 0x00000008ff0d7819 */ /* 0x000fe40000011618 */
[----:B------:R-:W-:Y:S01]  /*d740*/  LEA.HI R8, R3, R0, RZ, 0x3 ;  /* 0x0000000003087211 */ /* 0x000fe200078f18ff */
[----:B------:R-:W-:Y:S01]  /*d750*/  IMAD.SHL.U32 R0, R0, 0x10, RZ ;  /* 0x0000001000007824 */ /* 0x000fe200078e00ff */
[----:B------:R-:W-:Y:S02]  /*d760*/  SHF.R.U32.HI R10, RZ, 0x8, R5 ;  /* 0x00000008ff0a7819 */ /* 0x000fe40000011605 */
[----:B------:R-:W-:Y:S01]  /*d770*/  SHF.R.U32.HI R14, RZ, 0x8, R7 ;  /* 0x00000008ff0e7819 */ /* 0x000fe20000011607 */
[----:B------:R-:W-:Y:S01]  /*d780*/  IMAD.SHL.U32 R8, R8, 0x800, RZ ;  /* 0x0000080008087824 */ /* 0x000fe200078e00ff */
[----:B------:R-:W-:Y:S02]  /*d790*/  LOP3.LUT R12, R24, 0xff, RZ, 0xc0, !PT ;  /* 0x000000ff180c7812 */ /* 0x000fe400078ec0ff */
[----:B------:R-:W-:-:S02]  /*d7a0*/  LOP3.LUT R13, R13, 0xff, RZ, 0xc0, !PT ;  /* 0x000000ff0d0d7812 */ /* 0x000fc400078ec0ff */
[----:B------:R-:W-:Y:S02]  /*d7b0*/  LOP3.LUT R3, R209, 0x70, R0, 0xf8, !PT ;  /* 0x00000070d1037812 */ /* 0x000fe400078ef800 */
[----:B------:R-:W-:Y:S02]  /*d7c0*/  LOP3.LUT R9, R5, 0xff, RZ, 0xc0, !PT ;  /* 0x000000ff05097812 */ /* 0x000fe400078ec0ff */
[----:B------:R-:W-:Y:S02]  /*d7d0*/  LOP3.LUT R10, R10, 0xff, RZ, 0xc0, !PT ;  /* 0x000000ff0a0a7812 */ /* 0x000fe400078ec0ff */
[----:B------:R-:W-:Y:S02]  /*d7e0*/  LOP3.LUT R11, R7, 0xff, RZ, 0xc0, !PT ;  /* 0x000000ff070b7812 */ /* 0x000fe400078ec0ff */
[----:B------:R-:W-:Y:S02]  /*d7f0*/  LOP3.LUT R0, R14, 0xff, RZ, 0xc0, !PT ;  /* 0x000000ff0e007812 */ /* 0x000fe400078ec0ff */
[----:B------:R-:W-:-:S02]  /*d800*/  PRMT R61, R13, 0x7604, R12 ;  /* 0x000076040d3d7816 */ /* 0x000fc4000000000c */
[----:B------:R-:W-:Y:S02]  /*d810*/  LOP3.LUT R3, R3, R212, RZ, 0x3c, !PT ;  /* 0x000000d403037212 */ /* 0x000fe400078e3cff */
[----:B------:R-:W-:Y:S02]  /*d820*/  LOP3.LUT R8, R8, 0xffffc000, RZ, 0xc0, !PT ;  /* 0xffffc00008087812 */ /* 0x000fe400078ec0ff */
[----:B------:R-:W-:Y:S02]  /*d830*/  SHF.R.U32.HI R13, RZ, 0x8, R25 ;  /* 0x00000008ff0d7819 */ /* 0x000fe40000011619 */
[----:B------:R-:W-:Y:S02]  /*d840*/  PRMT R54, R10, 0x7604, R9 ;  /* 0x000076040a367816 */ /* 0x000fe40000000009 */
[----:B------:R-:W-:Y:S02]  /*d850*/  SHF.R.U32.HI R10, RZ, 0x8, R6 ;  /* 0x00000008ff0a7819 */ /* 0x000fe40000011606 */
[----:B------:R-:W-:-:S02]  /*d860*/  PRMT R60, R0, 0x7604, R11 ;  /* 0x00007604003c7816 */ /* 0x000fc4000000000b */
[----:B------:R-:W-:Y:S02]  /*d870*/  SHF.R.U32.HI R14, RZ, 0x8, R26 ;  /* 0x00000008ff0e7819 */ /* 0x000fe4000001161a */
[----:B------:R-:W-:Y:S02]  /*d880*/  IADD3 R3, R3, R8, R213 ;  /* 0x0000000803037210 */ /* 0x000fe40007ffe0d5 */
[----:B------:R-:W-:Y:S02]  /*d890*/  LOP3.LUT R0, R25, 0xff, RZ, 0xc0, !PT ;  /* 0x000000ff19007812 */ /* 0x000fe400078ec0ff */
[----:B------:R-:W-:Y:S02]  /*d8a0*/  LOP3.LUT R13, R13, 0xff, RZ, 0xc0, !PT ;  /* 0x000000ff0d0d7812 */ /* 0x000fe400078ec0ff */
[----:B------:R-:W-:Y:S02]  /*d8b0*/  SHF.R.U32.HI R53, RZ, 0x8, R27 ;  /* 0x00000008ff357819 */ /* 0x000fe4000001161b */
[----:B------:R-:W-:-:S02]  /*d8c0*/  LOP3.LUT R9, R6, 0xff, RZ, 0xc0, !PT ;  /* 0x000000ff06097812 */ /* 0x000fc400078ec0ff */
[----:B------:R-:W-:Y:S02]  /*d8d0*/  LOP3.LUT R10, R10, 0xff, RZ, 0xc0, !PT ;  /* 0x000000ff0a0a7812 */ /* 0x000fe400078ec0ff */
[----:B------:R-:W-:Y:S02]  /*d8e0*/  LOP3.LUT R15, R14, 0xff, RZ, 0xc0, !PT ;  /* 0x000000ff0e0f7812 */ /* 0x000fe400078ec0ff */
[----:B------:R-:W-:Y:S02]  /*d8f0*/  LOP3.LUT R12, R26, 0xff, RZ, 0xc0, !PT ;  /* 0x000000ff1a0c7812 */ /* 0x000fe400078ec0ff */
[----:B------:R-:W-:Y:S02]  /*d900*/  LOP3.LUT R14, R27, 0xff, RZ, 0xc0, !PT ;  /* 0x000000ff1b0e7812 */ /* 0x000fe400078ec0ff */
[----:B------:R-:W-:Y:S01]  /*d910*/  PRMT R65, R13, 0x7604, R0 ;  /* 0x000076040d417816 */ /* 0x000fe20000000000 */
[----:B------:R-:W-:Y:S01]  /*d920*/  IMAD.IADD R0, R16, 0x1, R3 ;  /* 0x0000000110007824 */ /* 0x000fe200078e0203 */
[----:B------:R-:W-:-:S02]  /*d930*/  LOP3.LUT R53, R53, 0xff, RZ, 0xc0, !PT ;  /* 0x000000ff35357812 */ /* 0x000fc400078ec0ff */
[----:B------:R-:W-:Y:S02]  /*d940*/  PRMT R58, R10, 0x7604, R9 ;  /* 0x000076040a3a7816 */ /* 0x000fe40000000009 */
[----:B------:R-:W1:Y:S01]  /*d950*/  LDS.128 R8, [R214+0x18000] ;  /* 0x01800000d6087984 */ /* 0x000e620000000c00 */
[----:B------:R-:W-:Y:S02]  /*d960*/  PRMT R67, R15, 0x7604, R12 ;  /* 0x000076040f437816 */ /* 0x000fe4000000000c */
[----:B------:R-:W-:Y:S02]  /*d970*/  PRMT R69, R53, 0x7604, R14 ;  /* 0x0000760435457816 */ /* 0x000fe4000000000e */
[----:B------:R-:W2:Y:S01]  /*d980*/  LDS.128 R12, [R0+0x18000] ;  /* 0x01800000000c7984 */ /* 0x000ea20000000c00 */
[----:B------:R-:W-:Y:S02]  /*d990*/  SHF.R.U32.HI R53, RZ, 0x10, R5 ;  /* 0x00000010ff357819 */ /* 0x000fe40000011605 */
[----:B------:R-:W-:-:S02]  /*d9a0*/  SHF.R.U32.HI R59, RZ, 0x10, R7 ;  /* 0x00000010ff3b7819 */ /* 0x000fc40000011607 */
[----:B------:R-:W-:Y:S02]  /*d9b0*/  SHF.R.U32.HI R55, RZ, 0x10, R6 ;  /* 0x00000010ff377819 */ /* 0x000fe40000011606 */
[----:B------:R-:W-:Y:S02]  /*d9c0*/  SHF.R.U32.HI R3, RZ, 0x10, R4 ;  /* 0x00000010ff037819 */ /* 0x000fe40000011604 */
[----:B------:R-:W-:Y:S02]  /*d9d0*/  LOP3.LUT R53, R53, 0xff, RZ, 0xc0, !PT ;  /* 0x000000ff35357812 */ /* 0x000fe400078ec0ff */
[----:B------:R-:W-:Y:S02]  /*d9e0*/  LOP3.LUT R59, R59, 0xff, RZ, 0xc0, !PT ;  /* 0x000000ff3b3b7812 */ /* 0x000fe400078ec0ff */
[----:B------:R-:W-:Y:S02]  /*d9f0*/  LOP3.LUT R55, R55, 0xff, RZ, 0xc0, !PT ;  /* 0x000000ff37377812 */ /* 0x000fe400078ec0ff */
[----:B------:R-:W-:-:S02]  /*da00*/  LOP3.LUT R3, R3, 0xff, RZ, 0xc0, !PT ;  /* 0x000000ff03037812 */ /* 0x000fc400078ec0ff */
[----:B------:R-:W-:Y:S02]  /*da10*/  PRMT R53, R53, 0x7054, R54 ;  /* 0x0000705435357816 */ /* 0x000fe40000000036 */
[----:B------:R-:W-:Y:S02]  /*da20*/  PRMT R59, R59, 0x7054, R60 ;  /* 0x000070543b3b7816 */ /* 0x000fe4000000003c */
[----:B------:R-:W-:Y:S02]  /*da30*/  SHF.R.U32.HI R54, RZ, 0x10, R25 ;  /* 0x00000010ff367819 */ /* 0x000fe40000011619 */
[----:B------:R-:W-:Y:S02]  /*da40*/  SHF.R.U32.HI R60, RZ, 0x10, R27 ;  /* 0x00000010ff3c7819 */ /* 0x000fe4000001161b */
[----:B------:R-:W-:Y:S02]  /*da50*/  PRMT R55, R55, 0x7054, R58 ;  /* 0x0000705437377816 */ /* 0x000fe4000000003a */
[----:B------:R-:W-:-:S02]  /*da60*/  PRMT R3, R3, 0x7054, R20 ;  /* 0x0000705403037816 */ /* 0x000fc40000000014 */
        /* <DEDUP_REMOVED lines=8> */
[----:B------:R-:W-:Y:S02]  /*daf0*/  PRMT R67, R58, 0x7054, R67 ;  /* 0x000070543a437816 */ /* 0x000fe40000000043 */
[----:B------:R-:W-:Y:S02]  /*db00*/  PRMT R63, R20, 0x7054, R61 ;  /* 0x00007054143f7816 */ /* 0x000fe4000000003d */
[----:B------:R-:W-:Y:S02]  /*db10*/  LOP3.LUT R65, R65, 0xff000000, R25, 0xf8, !PT ;  /* 0xff00000041417812 */ /* 0x000fe400078ef819 */
[----:B------:R-:W-:-:S02]  /*db20*/  LOP3.LUT R60, R3, 0xff000000, R4, 0xf8, !PT ;  /* 0xff000000033c7812 */ /* 0x000fc400078ef804 */
[----:B------:R-:W-:Y:S02]  /*db30*/  LOP3.LUT R61, R53, 0xff000000, R5, 0xf8, !PT ;  /* 0xff000000353d7812 */ /* 0x000fe400078ef805 */
[----:B------:R-:W-:Y:S02]  /*db40*/  LOP3.LUT R70, R69, 0xff000000, R27, 0xf8, !PT ;  /* 0xff00000045467812 */ /* 0x000fe400078ef81b */
[----:B------:R-:W-:Y:S02]  /*db50*/  LOP3.LUT R4, R55, 0xff000000, R6, 0xf8, !PT ;  /* 0xff00000037047812 */ /* 0x000fe400078ef806 */
[-C--:B-1----:R-:W-:Y:S02]  /*db60*/  F2FP.F16.E4M3.UNPACK_B R27, R11.reuse ;  /* 0x0000000bff1b723e */ /* 0x082fe400020006ff */
[----:B------:R-:W-:Y:S02]  /*db70*/  F2FP.F16.E4M3.UNPACK_B R53, R11.H1 ;  /* 0x0000000bff35723e */ /* 0x000fe400030006ff */
[----:B------:R-:W-:-:S02]  /*db80*/  LOP3.LUT R6, R67, 0xff000000, R26, 0xf8, !PT ;  /* 0xff00000043067812 */ /* 0x000fc400078ef81a */
[-C--:B------:R-:W-:Y:S02]  /*db90*/  F2FP.F16.E4M3.UNPACK_B R11, R8.reuse ;  /* 0x00000008ff0b723e */ /* 0x080fe400020006ff */
[----:B------:R-:W-:Y:S02]  /*dba0*/  F2FP.F16.E4M3.UNPACK_B R20, R8.H1 ;  /* 0x00000008ff14723e */ /* 0x000fe400030006ff */
[----:B------:R-:W-:Y:S02]  /*dbb0*/  F2FP.F16.E4M3.UNPACK_B R67, R65 ;  /* 0x00000041ff43723e */ /* 0x000fe400020006ff */
[----:B--2---:R-:W-:Y:S02]  /*dbc0*/  F2FP.F16.E4M3.UNPACK_B R8, R13 ;  /* 0x0000000dff08723e */ /* 0x004fe400020006ff */
[----:B------:R-:W-:Y:S01]  /*dbd0*/  F2FP.F16.E4M3.UNPACK_B R62, R61 ;  /* 0x0000003dff3e723e */ /* 0x000fe200020006ff */
[--C-:B------:R-:W-:Y:S01]  /*dbe0*/  HADD2.F32 R68, -RZ, R67.reuse.H0_H0 ;  /* 0x20000043ff447230 */ /* 0x100fe20000004100 */
[----:B------:R-:W-:Y:S01]  /*dbf0*/  LOP3.LUT R66, R63, 0xff000000, R24, 0xf8, !PT ;  /* 0xff0000003f427812 */ /* 0x000fe200078ef818 */
[--C-:B------:R-:W-:Y:S01]  /*dc00*/  HADD2.F32 R5, -RZ, R8.reuse.H0_H0 ;  /* 0x20000008ff057230 */ /* 0x100fe20000004100 */
[----:B------:R-:W-:Y:S01]  /*dc10*/  F2FP.F16.E4M3.UNPACK_B R24, R9 ;  /* 0x00000009ff18723e */ /* 0x000fe200020006ff */
[----:B------:R-:W-:Y:S01]  /*dc20*/  HADD2.F32 R67, -RZ, R67.H1_H1 ;  /* 0x30000043ff437230 */ /* 0x000fe20000004100 */
[-C--:B------:R-:W-:Y:S01]  /*dc30*/  F2FP.F16.E4M3.UNPACK_B R3, R10.reuse ;  /* 0x0000000aff03723e */ /* 0x080fe200020006ff */
[----:B------:R-:W-:Y:S01]  /*dc40*/  HADD2.F32 R8, -RZ, R8.H1_H1 ;  /* 0x30000008ff087230 */ /* 0x000fe20000004100 */
[----:B------:R-:W-:Y:S01]  /*dc50*/  F2FP.F16.E4M3.UNPACK_B R26, R10.H1 ;  /* 0x0000000aff1a723e */ /* 0x000fe200030006ff */
[----:B------:R-:W-:Y:S01]  /*dc60*/  HADD2.F32 R10, -RZ, R62.H0_H0 ;  /* 0x2000003eff0a7230 */ /* 0x000fe20000004100 */
[----:B------:R-:W-:-:S02]  /*dc70*/  LOP3.LUT R64, R59, 0xff000000, R7, 0xf8, !PT ;  /* 0xff0000003b407812 */ /* 0x000fc400078ef807 */
[----:B------:R-:W-:Y:S01]  /*dc80*/  F2FP.F16.E4M3.UNPACK_B R25, R9.H1 ;  /* 0x00000009ff19723e */ /* 0x000fe200030006ff */
[--C-:B------:R-:W-:Y:S01]  /*dc90*/  HADD2.F32 R9, -RZ, R24.reuse.H0_H0 ;  /* 0x20000018ff097230 */ /* 0x100fe20000004100 */
[----:B------:R-:W-:Y:S01]  /*dca0*/  F2FP.F16.E4M3.UNPACK_B R54, R13.H1 ;  /* 0x0000000dff36723e */ /* 0x000fe200030006ff */
[C---:B------:R-:W-:Y:S01]  /*dcb0*/  FMUL.FTZ R63, R5.reuse, R10 ;  /* 0x0000000a053f7220 */ /* 0x040fe20000410000 */
[-C--:B------:R-:W-:Y:S01]  /*dcc0*/  F2FP.F16.E4M3.UNPACK_B R58, R15.reuse ;  /* 0x0000000fff3a723e */ /* 0x080fe200020006ff */
[----:B------:R-:W-:Y:S01]  /*dcd0*/  HADD2.F32 R24, -RZ, R24.H1_H1 ;  /* 0x30000018ff187230 */ /* 0x000fe20000004100 */
[----:B------:R-:W-:Y:S01]  /*dce0*/  F2FP.F16.E4M3.UNPACK_B R59, R15.H1 ;  /* 0x0000000fff3b723e */ /* 0x000fe200030006ff */
[----:B------:R-:W-:Y:S01]  /*dcf0*/  FMUL.FTZ R71, R8, R67 ;  /* 0x0000004308477220 */ /* 0x000fe20000410000 */
[-C--:B------:R-:W-:Y:S02]  /*dd00*/  F2FP.F16.E4M3.UNPACK_B R13, R12.reuse ;  /* 0x0000000cff0d723e */ /* 0x080fe400020006ff */
[----:B------:R-:W-:Y:S01]  /*dd10*/  F2FP.F16.E4M3.UNPACK_B R15, R12.H1 ;  /* 0x0000000cff0f723e */ /* 0x000fe200030006ff */
[----:B------:R-:W-:Y:S01]  /*dd20*/  FMUL.FTZ R12, R5, R68 ;  /* 0x00000044050c7220 */ /* 0x000fe20000410000 */
[----:B------:R-:W-:-:S02]  /*dd30*/  F2FP.F16.E4M3.UNPACK_B R7, R14 ;  /* 0x0000000eff07723e */ /* 0x000fc400020006ff */
[----:B------:R-:W-:Y:S01]  /*dd40*/  F2FP.F16.E4M3.UNPACK_B R55, R14.H1 ;  /* 0x0000000eff37723e */ /* 0x000fe200030006ff */
[C---:B------:R-:W-:Y:S01]  /*dd50*/  FFMA.FTZ R5, R9.reuse, R10, -R12 ;  /* 0x0000000a09057223 */ /* 0x040fe2000001080c */
[----:B------:R-:W-:Y:S01]  /*dd60*/  F2FP.F16.E4M3.UNPACK_B R14, R65.H1 ;  /* 0x00000041ff0e723e */ /* 0x000fe200030006ff */
[----:B------:R-:W-:Y:S01]  /*dd70*/  FFMA.FTZ R9, R9, R68, R63 ;  /* 0x0000004409097223 */ /* 0x000fe2000001003f */
[----:B------:R-:W-:Y:S01]  /*dd80*/  F2FP.F16.E4M3.UNPACK_B R61, R61.H1 ;  /* 0x0000003dff3d723e */ /* 0x000fe200030006ff */
[----:B------:R-:W-:Y:S02]  /*dd90*/  HADD2.F32 R10, -RZ, R54.H0_H0 ;  /* 0x20000036ff0a7230 */ /* 0x000fe40000004100 */
[----:B------:R-:W-:Y:S02]  /*dda0*/  HADD2.F32 R69, -RZ, R14.H0_H0 ;  /* 0x2000000eff457230 */ /* 0x000fe40000004100 */
[----:B------:R-:W-:Y:S02]  /*ddb0*/  HADD2.F32 R63, -RZ, R62.H1_H1 ;  /* 0x3000003eff3f7230 */ /* 0x000fe40000004100 */
[----:B------:R-:W-:-:S02]  /*ddc0*/  HADD2.F32 R65, -RZ, R61.H0_H0 ;  /* 0x2000003dff417230 */ /* 0x000fc40000004100 */
[----:B------:R-:W-:Y:S01]  /*ddd0*/  FMUL.FTZ R73, R10, R69 ;  /* 0x000000450a497220 */ /* 0x000fe20000410000 */
[----:B------:R-:W-:Y:S02]  /*dde0*/  HADD2.F32 R12, -RZ, R25.H0_H0 ;  /* 0x20000019ff0c7230 */ /* 0x000fe40000004100 */
[-C--:B------:R-:W-:Y:S01]  /*ddf0*/  FMUL.FTZ R62, R8, R63.reuse ;  /* 0x0000003f083e7220 */ /* 0x080fe20000410000 */
[----:B------:R-:W-:Y:S01]  /*de00*/  FFMA.FTZ R8, R24, R63, -R71 ;  /* 0x0000003f18087223 */ /* 0x000fe20000010847 */
[-C--:B------:R-:W-:Y:S01]  /*de10*/  FMUL.FTZ R68, R10, R65.reuse ;  /* 0x000000410a447220 */ /* 0x080fe20000410000 */
[----:B------:R-:W-:Y:S02]  /*de20*/  HADD2.F32 R54, -RZ, R54.H1_H1 ;  /* 0x30000036ff367230 */ /* 0x000fe40000004100 */
[----:B------:R-:W-:Y:S01]  /*de30*/  FFMA.FTZ R73, R12, R65, -R73 ;  /* 0x000000410c497223 */ /* 0x000fe20000010849 */
[----:B------:R-:W-:Y:S01]  /*de40*/  FFMA.FTZ R10, R24, R67, R62 ;  /* 0x00000043180a7223 */ /* 0x000fe2000001003e */
[----:B------:R-:W-:Y:S01]  /*de50*/  F2FP.F16.E4M3.UNPACK_B R65, R70 ;  /* 0x00000046ff41723e */ /* 0x000fe200020006ff */
[----:B------:R-:W-:Y:S01]  /*de60*/  HADD2.F32 R62, -RZ, R14.H1_H1 ;  /* 0x3000000eff3e7230 */ /* 0x000fe20000004100 */
[----:B------:R-:W-:Y:S01]  /*de70*/  F2FP.F16.E4M3.UNPACK_B R24, R64 ;  /* 0x00000040ff18723e */ /* 0x000fe200020006ff */
[----:B------:R-:W-:-:S02]  /*de80*/  HADD2.F32 R14, -RZ, R58.H0_H0 ;  /* 0x2000003aff0e7230 */ /* 0x000fc40000004100 */
[----:B------:R-:W-:Y:S01]  /*de90*/  FFMA.FTZ R68, R12, R69, R68 ;  /* 0x000000450c447223 */ /* 0x000fe20000010044 */
[----:B------:R-:W-:Y:S02]  /*dea0*/  HADD2.F32 R67, -RZ, R65.H0_H0 ;  /* 0x20000041ff437230 */ /* 0x000fe40000004100 */
[----:B------:R-:W-:Y:S01]  /*deb0*/  FMUL.FTZ R72, R54, R62 ;  /* 0x0000003e36487220 */ /* 0x000fe20000410000 */
[----:B------:R-:W-:Y:S01]  /*dec0*/  HADD2.F32 R63, -RZ, R24.H0_H0 ;  /* 0x20000018ff3f7230 */ /* 0x000fe20000004100 */
[----:B------:R-:W-:Y:S01]  /*ded0*/  F2FP.F16.E4M3.UNPACK_B R70, R70.H1 ;  /* 0x00000046ff46723e */ /* 0x000fe200030006ff */
[----:B------:R-:W-:Y:S02]  /*dee0*/  HADD2.F32 R61, -RZ, R61.H1_H1 ;  /* 0x3000003dff3d7230 */ /* 0x000fe40000004100 */
[C---:B------:R-:W-:Y:S01]  /*def0*/  FMUL.FTZ R71, R14.reuse, R67 ;  /* 0x000000430e477220 */ /* 0x040fe20000410000 */
[----:B------:R-:W-:Y:S02]  /*df00*/  HADD2.F32 R25, -RZ, R25.H1_H1 ;  /* 0x30000019ff197230 */ /* 0x000fe40000004100 */
[----:B------:R-:W-:Y:S01]  /*df10*/  FMUL.FTZ R14, R14, R63 ;  /* 0x0000003f0e0e7220 */ /* 0x000fe20000410000 */
[----:B------:R-:W-:-:S02]  /*df20*/  HADD2.F32 R12, -RZ, R27.H0_H0 ;  /* 0x2000001bff0c7230 */ /* 0x000fc40000004100 */
[-C--:B------:R-:W-:Y:S01]  /*df30*/  FMUL.FTZ R69, R54, R61.reuse ;  /* 0x0000003d36457220 */ /* 0x080fe20000410000 */
[----:B------:R-:W-:Y:S01]  /*df40*/  HADD2.F32 R65, -RZ, R65.H1_H1 ;  /* 0x30000041ff417230 */ /* 0x000fe20000004100 */
[----:B------:R-:W-:Y:S01]  /*df50*/  F2FP.F16.E4M3.UNPACK_B R64, R64.H1 ;  /* 0x00000040ff40723e */ /* 0x000fe200030006ff */
[----:B------:R-:W-:Y:S02]  /*df60*/  HADD2.F32 R58, -RZ, R58.H1_H1 ;  /* 0x3000003aff3a7230 */ /* 0x000fe40000004100 */
[C---:B------:R-:W-:Y:S01]  /*df70*/  FFMA.FTZ R72, R25.reuse, R61, -R72 ;  /* 0x0000003d19487223 */ /* 0x040fe20000010848 */
[----:B------:R-:W-:Y:S02]  /*df80*/  HADD2.F32 R24, -RZ, R24.H1_H1 ;  /* 0x30000018ff187230 */ /* 0x000fe40000004100 */
[----:B------:R-:W-:Y:S01]  /*df90*/  FFMA.FTZ R67, R12, R67, R14 ;  /* 0x000000430c437223 */ /* 0x000fe2000001000e */
[----:B------:R-:W-:Y:S01]  /*dfa0*/  FFMA.FTZ R69, R25, R62, R69 ;  /* 0x0000003e19457223 */ /* 0x000fe20000010045 */
[----:B------:R-:W-:-:S02]  /*dfb0*/  HADD2.F32 R27, -RZ, R27.H1_H1 ;  /* 0x3000001bff1b7230 */ /* 0x000fc40000004100 */
[C---:B------:R-:W-:Y:S01]  /*dfc0*/  FMUL.FTZ R54, R58.reuse, R65 ;  /* 0x000000413a367220 */ /* 0x040fe20000410000 */
[----:B------:R-:W-:Y:S02]  /*dfd0*/  HADD2.F32 R61, -RZ, R70.H0_H0 ;  /* 0x20000046ff3d7230 */ /* 0x000fe40000004100 */
[-C--:B------:R-:W-:Y:S01]  /*dfe0*/  FMUL.FTZ R58, R58, R24.reuse ;  /* 0x000000183a3a7220 */ /* 0x080fe20000410000 */
[----:B------:R-:W-:Y:S02]  /*dff0*/  HADD2.F32 R14, -RZ, R59.H0_H0 ;  /* 0x2000003bff0e7230 */ /* 0x000fe40000004100 */
[----:B------:R-:W-:Y:S01]  /*e000*/  FFMA.FTZ R71, R12, R63, -R71 ;  /* 0x0000003f0c477223 */ /* 0x000fe20000010847 */
[----:B------:R-:W-:Y:S02]  /*e010*/  HADD2.F32 R25, -RZ, R64.H0_H0 ;  /* 0x20000040ff197230 */ /* 0x000fe40000004100 */
[----:B------:R-:W-:Y:S01]  /*e020*/  FFMA.FTZ R74, R27, R24, -R54 ;  /* 0x000000181b4a7223 */ /* 0x000fe20000010836 */
[----:B------:R-:W-:-:S02]  /*e030*/  HADD2.F32 R12, -RZ, R53.H0_H0 ;  /* 0x20000035ff0c7230 */ /* 0x000fc40000004100 */
[C---:B------:R-:W-:Y:S01]  /*e040*/  FMUL.FTZ R63, R14.reuse, R61 ;  /* 0x0000003d0e3f7220 */ /* 0x040fe20000410000 */
[----:B------:R-:W-:Y:S01]  /*e050*/  FFMA.FTZ R76, R27, R65, R58 ;  /* 0x000000411b4c7223 */ /* 0x000fe2000001003a */
[----:B------:R-:W-:Y:S01]  /*e060*/  FMUL.FTZ R14, R14, R25 ;  /* 0x000000190e0e7220 */ /* 0x000fe20000410000 */
[----:B------:R-:W-:Y:S01]  /*e070*/  F2FP.F16.E4M3.UNPACK_B R27, R66.H1 ;  /* 0x00000042ff1b723e */ /* 0x000fe200030006ff */
[----:B------:R-:W-:Y:S01]  /*e080*/  HADD2.F32 R64, -RZ, R64.H1_H1 ;  /* 0x30000040ff407230 */ /* 0x000fe20000004100 */
[----:B------:R-:W-:Y:S01]  /*e090*/  F2FP.F16.E4M3.UNPACK_B R24, R60.H1 ;  /* 0x0000003cff18723e */ /* 0x000fe200030006ff */
[C---:B------:R-:W-:Y:S01]  /*e0a0*/  FFMA.FTZ R75, R12.reuse, R61, R14 ;  /* 0x0000003d0c4b7223 */ /* 0x040fe2000001000e */
[----:B------:R-:W-:Y:S02]  /*e0b0*/  HADD2.F32 R70, -RZ, R70.H1_H1 ;  /* 0x30000046ff467230 */ /* 0x000fe40000004100 */
[----:B------:R-:W-:Y:S01]  /*e0c0*/  FFMA.FTZ R65, R12, R25, -R63 ;  /* 0x000000190c417223 */ /* 0x000fe2000001083f */
[----:B------:R-:W-:Y:S01]  /*e0d0*/  HADD2.F32 R59, -RZ, R59.H1_H1 ;  /* 0x3000003bff3b7230 */ /* 0x000fe20000004100 */
[----:B------:R-:W-:Y:S01]  /*e0e0*/  F2FP.F16.E4M3.UNPACK_B R66, R66 ;  /* 0x00000042ff42723e */ /* 0x000fe200020006ff */
[----:B------:R-:W-:Y:S01]  /*e0f0*/  HADD2.F32 R61, -RZ, R27.H0_H0 ;  /* 0x2000001bff3d7230 */ /* 0x000fe20000004100 */
[----:B------:R-:W-:Y:S01]  /*e100*/  F2FP.F16.E4M3.UNPACK_B R60, R60 ;  /* 0x0000003cff3c723e */ /* 0x000fe200020006ff */
[----:B------:R-:W-:-:S02]  /*e110*/  HADD2.F32 R14, -RZ, R15.H0_H0 ;  /* 0x2000000fff0e7230 */ /* 0x000fc40000004100 */
[C---:B------:R-:W-:Y:S01]  /*e120*/  FMUL.FTZ R54, R59.reuse, R70 ;  /* 0x000000463b367220 */ /* 0x040fe20000410000 */
[----:B------:R-:W-:Y:S02]  /*e130*/  HADD2.F32 R25, -RZ, R24.H0_H0 ;  /* 0x20000018ff197230 */ /* 0x000fe40000004100 */
[----:B------:R-:W-:Y:S01]  /*e140*/  FMUL.FTZ R63, R59, R64 ;  /* 0x000000403b3f7220 */ /* 0x000fe20000410000 */
[----:B------:R-:W-:Y:S02]  /*e150*/  HADD2.F32 R12, -RZ, R20.H0_H0 ;  /* 0x20000014ff0c7230 */ /* 0x000fe40000004100 */
[C---:B------:R-:W-:Y:S01]  /*e160*/  FMUL.FTZ R59, R14.reuse, R61 ;  /* 0x0000003d0e3b7220 */ /* 0x040fe20000410000 */
[----:B------:R-:W-:Y:S02]  /*e170*/  HADD2.F32 R15, -RZ, R15.H1_H1 ;  /* 0x3000000fff0f7230 */ /* 0x000fe40000004100 */
[----:B------:R-:W-:Y:S01]  /*e180*/  FMUL.FTZ R14, R14, R25 ;  /* 0x000000190e0e7220 */ /* 0x000fe20000410000 */
[----:B------:R-:W-:-:S02]  /*e190*/  HADD2.F32 R24, -RZ, R24.H1_H1 ;  /* 0x30000018ff187230 */ /* 0x000fc40000004100 */
[C---:B------:R-:W-:Y:S01]  /*e1a0*/  FFMA.FTZ R59, R12.reuse, R25, -R59 ;  /* 0x000000190c3b7223 */ /* 0x040fe2000001083b */
[----:B------:R-:W-:Y:S02]  /*e1b0*/  HADD2.F32 R53, -RZ, R53.H1_H1 ;  /* 0x30000035ff357230 */ /* 0x000fe40000004100 */
[----:B------:R-:W-:Y:S01]  /*e1c0*/  FFMA.FTZ R61, R12, R61, R14 ;  /* 0x0000003d0c3d7223 */ /* 0x000fe2000001000e */
[----:B------:R-:W-:Y:S02]  /*e1d0*/  HADD2.F32 R27, -RZ, R27.H1_H1 ;  /* 0x3000001bff1b7230 */ /* 0x000fe40000004100 */
[----:B------:R-:W-:Y:S01]  /*e1e0*/  FMUL.FTZ R12, R15, R24 ;  /* 0x000000180f0c7220 */ /* 0x000fe20000410000 */
[----:B------:R-:W-:Y:S02]  /*e1f0*/  HADD2.F32 R20, -RZ, R20.H1_H1 ;  /* 0x30000014ff147230 */ /* 0x000fe40000004100 */
[----:B------:R-:W-:Y:S01]  /*e200*/  FFMA.FTZ R64, R53, R64, -R54 ;  /* 0x0000004035407223 */ /* 0x000fe20000010836 */
[----:B------:R-:W-:-:S02]  /*e210*/  HADD2.F32 R25, -RZ, R66.H0_H0 ;  /* 0x20000042ff197230 */ /* 0x000fc40000004100 */
[----:B------:R-:W-:Y:S01]  /*e220*/  FFMA.FTZ R70, R53, R70, R63 ;  /* 0x0000004635467223 */ /* 0x000fe2000001003f */
[----:B------:R-:W-:Y:S02]  /*e230*/  HADD2.F32 R14, -RZ, R13.H0_H0 ;  /* 0x2000000dff0e7230 */ /* 0x000fe40000004100 */
[-C--:B------:R-:W-:Y:S01]  /*e240*/  FMUL.FTZ R53, R15, R27.reuse ;  /* 0x0000001b0f357220 */ /* 0x080fe20000410000 */
[----:B------:R-:W-:Y:S01]  /*e250*/  FFMA.FTZ R54, R20, R27, R12 ;  /* 0x0000001b14367223 */ /* 0x000fe2000001000c */
[----:B------:R-:W-:Y:S01]  /*e260*/  HADD2.F32 R15, -RZ, R60.H0_H0 ;  /* 0x2000003cff0f7230 */ /* 0x000fe20000004100 */
[----:B------:R-:W-:Y:S01]  /*e270*/  F2FP.SATFINITE.E4M3.F32.PACK_AB_MERGE_C R72, R72, R73, RZ ;  /* 0x000000494848723e */ /* 0x000fe200048070ff */
[----:B------:R-:W-:Y:S02]  /*e280*/  HADD2.F32 R12, -RZ, R11.H0_H0 ;  /* 0x2000000bff0c7230 */ /* 0x000fe40000004100 */
[----:B------:R-:W-:Y:S01]  /*e290*/  FMUL.FTZ R27, R14, R25 ;  /* 0x000000190e1b7220 */ /* 0x000fe20000410000 */
[----:B------:R-:W-:-:S02]  /*e2a0*/  HADD2.F32 R66, -RZ, R66.H1_H1 ;  /* 0x30000042ff427230 */ /* 0x000fc40000004100 */
[----:B------:R-:W-:Y:S01]  /*e2b0*/  FFMA.FTZ R24, R20, R24, -R53 ;  /* 0x0000001814187223 */ /* 0x000fe20000010835 */
[----:B------:R-:W-:Y:S02]  /*e2c0*/  HADD2.F32 R13, -RZ, R13.H1_H1 ;  /* 0x3000000dff0d7230 */ /* 0x000fe40000004100 */
[-C--:B------:R-:W-:Y:S01]  /*e2d0*/  FMUL.FTZ R53, R14, R15.reuse ;  /* 0x0000000f0e357220 */ /* 0x080fe20000410000 */
[----:B------:R-:W-:Y:S02]  /*e2e0*/  HADD2.F32 R60, -RZ, R60.H1_H1 ;  /* 0x3000003cff3c7230 */ /* 0x000fe40000004100 */
[C---:B------:R-:W-:Y:S01]  /*e2f0*/  FFMA.FTZ R27, R12.reuse, R15, -R27 ;  /* 0x0000000f0c1b7223 */ /* 0x040fe2000001081b */
[----:B------:R-:W-:Y:S01]  /*e300*/  HADD2.F32 R11, -RZ, R11.H1_H1 ;  /* 0x3000000bff0b7230 */ /* 0x000fe20000004100 */
[----:B------:R-:W-:Y:S01]  /*e310*/  F2FP.F16.E4M3.UNPACK_B R15, R6.H1 ;  /* 0x00000006ff0f723e */ /* 0x000fe200030006ff */
[C---:B------:R-:W-:Y:S01]  /*e320*/  FMUL.FTZ R20, R13.reuse, R66 ;  /* 0x000000420d147220 */ /* 0x040fe20000410000 */
[----:B------:R-:W-:Y:S01]  /*e330*/  FMUL.FTZ R13, R13, R60 ;  /* 0x0000003c0d0d7220 */ /* 0x000fe20000410000 */
[----:B------:R-:W-:Y:S01]  /*e340*/  FFMA.FTZ R53, R12, R25, R53 ;  /* 0x000000190c357223 */ /* 0x000fe20000010035 */
[----:B------:R-:W-:Y:S01]  /*e350*/  F2FP.F16.E4M3.UNPACK_B R14, R4.H1 ;  /* 0x00000004ff0e723e */ /* 0x000fe200030006ff */
[----:B------:R-:W-:Y:S01]  /*e360*/  FFMA.FTZ R60, R11, R60, -R20 ;  /* 0x0000003c0b3c7223 */ /* 0x000fe20000010814 */
[----:B------:R-:W-:-:S02]  /*e370*/  HADD2.F32 R20, -RZ, R15.H0_H0 ;  /* 0x2000000fff147230 */ /* 0x000fc40000004100 */
[----:B------:R-:W-:Y:S01]  /*e380*/  FFMA.FTZ R66, R11, R66, R13 ;  /* 0x000000420b427223 */ /* 0x000fe2000001000d */
[--C-:B------:R-:W-:Y:S01]  /*e390*/  HADD2.F32 R12, -RZ, R55.reuse.H0_H0 ;  /* 0x20000037ff0c7230 */ /* 0x100fe20000004100 */
[----:B------:R-:W-:Y:S01]  /*e3a0*/  F2FP.F16.E4M3.UNPACK_B R4, R4 ;  /* 0x00000004ff04723e */ /* 0x000fe200020006ff */
[----:B------:R-:W-:Y:S01]  /*e3b0*/  HADD2.F32 R13, -RZ, R14.H0_H0 ;  /* 0x2000000eff0d7230 */ /* 0x000fe20000004100 */
[----:B------:R-:W-:Y:S01]  /*e3c0*/  F2FP.SATFINITE.E4M3.F32.PACK_AB_MERGE_C R68, R69, R68, RZ ;  /* 0x000000444544723e */ /* 0x000fe200048070ff */
[----:B------:R-:W-:Y:S02]  /*e3d0*/  HADD2.F32 R11, -RZ, R26.H0_H0 ;  /* 0x2000001aff0b7230 */ /* 0x000fe40000004100 */
[C---:B------:R-:W-:Y:S01]  /*e3e0*/  FMUL.FTZ R58, R12.reuse, R20 ;  /* 0x000000140c3a7220 */ /* 0x040fe20000410000 */
[----:B------:R-:W-:Y:S02]  /*e3f0*/  HADD2.F32 R14, -RZ, R14.H1_H1 ;  /* 0x3000000eff0e7230 */ /* 0x000fe40000004100 */
[----:B------:R-:W-:Y:S01]  /*e400*/  FMUL.FTZ R12, R12, R13 ;  /* 0x0000000d0c0c7220 */ /* 0x000fe20000410000 */
[----:B------:R-:W-:-:S02]  /*e410*/  HADD2.F32 R55, -RZ, R55.H1_H1 ;  /* 0x30000037ff377230 */ /* 0x000fc40000004100 */
[----:B------:R-:W-:Y:S01]  /*e420*/  FFMA.FTZ R58, R11, R13, -R58 ;  /* 0x0000000d0b3a7223 */ /* 0x000fe2000001083a */
[----:B------:R-:W-:Y:S01]  /*e430*/  HADD2.F32 R15, -RZ, R15.H1_H1 ;  /* 0x3000000fff0f7230 */ /* 0x000fe20000004100 */
[----:B------:R-:W-:Y:S01]  /*e440*/  F2FP.F16.E4M3.UNPACK_B R13, R6 ;  /* 0x00000006ff0d723e */ /* 0x000fe200020006ff */
[----:B------:R-:W-:Y:S02]  /*e450*/  HADD2.F32 R26, -RZ, R26.H1_H1 ;  /* 0x3000001aff1a7230 */ /* 0x000fe40000004100 */
[C---:B------:R-:W-:Y:S01]  /*e460*/  FMUL.FTZ R62, R55.reuse, R14 ;  /* 0x0000000e373e7220 */ /* 0x040fe20000410000 */
[----:B------:R-:W-:Y:S02]  /*e470*/  HADD2.F32 R6, -RZ, R7.H0_H0 ;  /* 0x20000007ff067230 */ /* 0x000fe40000004100 */
[-C--:B------:R-:W-:Y:S01]  /*e480*/  FMUL.FTZ R63, R55, R15.reuse ;  /* 0x0000000f373f7220 */ /* 0x080fe20000410000 */
[----:B------:R-:W-:Y:S01]  /*e490*/  FFMA.FTZ R25, R11, R20, R12 ;  /* 0x000000140b197223 */ /* 0x000fe2000001000c */
[----:B------:R-:W-:Y:S01]  /*e4a0*/  FFMA.FTZ R62, R26, R15, R62 ;  /* 0x0000000f1a3e7223 */ /* 0x000fe2000001003e */
[----:B------:R-:W-:-:S02]  /*e4b0*/  HADD2.F32 R15, -RZ, R13.H0_H0 ;  /* 0x2000000dff0f7230 */ /* 0x000fc40000004100 */
[----:B------:R-:W-:Y:S01]  /*e4c0*/  FFMA.FTZ R63, R26, R14, -R63 ;  /* 0x0000000e1a3f7223 */ /* 0x000fe2000001083f */
[----:B------:R-:W-:Y:S01]  /*e4d0*/  HADD2.F32 R14, -RZ, R13.H1_H1 ;  /* 0x3000000dff0e7230 */ /* 0x000fe20000004100 */
[----:B------:R-:W-:Y:S01]  /*e4e0*/  F2FP.SATFINITE.E4M3.F32.PACK_AB_MERGE_C R54, R54, R61, RZ ;  /* 0x0000003d3636723e */ /* 0x000fe200048070ff */
[----:B------:R-:W-:Y:S02]  /*e4f0*/  HADD2.F32 R7, -RZ, R7.H1_H1 ;  /* 0x30000007ff077230 */ /* 0x000fe40000004100 */
[----:B------:R-:W-:Y:S01]  /*e500*/  FMUL.FTZ R13, R6, R15 ;  /* 0x0000000f060d7220 */ /* 0x000fe20000410000 */
[--C-:B------:R-:W-:Y:S01]  /*e510*/  HADD2.F32 R11, -RZ, R4.reuse.H0_H0 ;  /* 0x20000004ff0b7230 */ /* 0x100fe20000004100 */
[----:B------:R-:W-:Y:S01]  /*e520*/  F2FP.SATFINITE.E4M3.F32.PACK_AB_MERGE_C R58, R63, R58, RZ ;  /* 0x0000003a3f3a723e */ /* 0x000fe200048070ff */
[----:B------:R-:W-:Y:S02]  /*e530*/  HADD2.F32 R12, -RZ, R4.H1_H1 ;  /* 0x30000004ff0c7230 */ /* 0x000fe40000004100 */
[----:B------:R-:W-:Y:S01]  /*e540*/  FMUL.FTZ R26, R7, R14 ;  /* 0x0000000e071a7220 */ /* 0x000fe20000410000 */
[----:B------:R-:W-:-:S02]  /*e550*/  HADD2.F32 R4, -RZ, R3.H0_H0 ;  /* 0x20000003ff047230 */ /* 0x000fc40000004100 */
[----:B------:R-:W-:Y:S01]  /*e560*/  FMUL.FTZ R20, R6, R11 ;  /* 0x0000000b06147220 */ /* 0x000fe20000410000 */
[----:B------:R-:W-:Y:S02]  /*e570*/  HADD2.F32 R3, -RZ, R3.H1_H1 ;  /* 0x30000003ff037230 */ /* 0x000fe40000004100 */
[-C--:B------:R-:W-:Y:S01]  /*e580*/  FMUL.FTZ R7, R7, R12.reuse ;  /* 0x0000000c07077220 */ /* 0x080fe20000410000 */
[----:B------:R-:W-:Y:S01]  /*e590*/  F2FP.SATFINITE.E4M3.F32.PACK_AB_MERGE_C R25, R62, R25, RZ ;  /* 0x000000193e19723e */ /* 0x000fe200048070ff */
[C---:B------:R-:W-:Y:S01]  /*e5a0*/  FFMA.FTZ R6, R4.reuse, R11, -R13 ;  /* 0x0000000b04067223 */ /* 0x040fe2000001080d */
[----:B------:R-:W-:Y:S01]  /*e5b0*/  FFMA.FTZ R20, R4, R15, R20 ;  /* 0x0000000f04147223 */ /* 0x000fe20000010014 */
[C---:B------:R-:W-:Y:S01]  /*e5c0*/  FFMA.FTZ R13, R3.reuse, R12, -R26 ;  /* 0x0000000c030d7223 */ /* 0x040fe2000001081a */
[----:B------:R-:W-:Y:S01]  /*e5d0*/  FFMA.FTZ R3, R3, R14, R7 ;  /* 0x0000000e03037223 */ /* 0x000fe20000010007 */
[----:B------:R-:W-:Y:S02]  /*e5e0*/  F2FP.SATFINITE.E4M3.F32.PACK_AB_MERGE_C R7, R64, R65, RZ ;  /* 0x000000414007723e */ /* 0x000fe400048070ff */
        /* <DEDUP_REMOVED lines=12> */
.L_x_1355:
[----:B------:R-:W-:Y:S05]  /*e6b0*/  BSYNC B1 ;  /* 0x0000000000017941 */ /* 0x000fea0003800000 */
.L_x_1354:
[----:B------:R-:W-:Y:S04]  /*e6c0*/  BSSY B1, `(.L_x_1356) ;  /* 0x00000f8000017945 */ /* 0x000fe80003800000 */
[----:B------:R-:W-:Y:S05]  /*e6d0*/  @P2 BRA `(.L_x_1357) ;  /* 0x0000000c00d82947 */ /* 0x000fea0003800000 */
[----:B--2--5:R-:W-:Y:S02]  /*e6e0*/  SHF.R.U32.HI R0, RZ, 0x8, R44 ;  /* 0x00000008ff007819 */ /* 0x024fe4000001162c */
[----:B-1----:R-:W-:Y:S02]  /*e6f0*/  LOP3.LUT R3, R44, 0xff, RZ, 0xc0, !PT ;  /* 0x000000ff2c037812 */ /* 0x002fe400078ec0ff */
[----:B------:R-:W-:Y:S02]  /*e700*/  SHF.R.U32.HI R6, RZ, 0x8, R46 ;  /* 0x00000008ff067819 */ /* 0x000fe4000001162e */
[----:B------:R-:W-:Y:S02]  /*e710*/  LOP3.LUT R0, R0, 0xff, RZ, 0xc0, !PT ;  /* 0x000000ff00007812 */ /* 0x000fe400078ec0ff */
[----:B------:R-:W-:Y:S02]  /*e720*/  LEA.HI R8, R21, R218, RZ, 0x1c ;  /* 0x000000da15087211 */ /* 0x000fe400078fe0ff */
[----:B------:R-:W-:-:S02]  /*e730*/  LOP3.LUT R7, R46, 0xff, RZ, 0xc0, !PT ;  /* 0x000000ff2e077812 */ /* 0x000fc400078ec0ff */
[----:B------:R-:W-:Y:S02]  /*e740*/  LOP3.LUT R6, R6, 0xff, RZ, 0xc0, !PT ;  /* 0x000000ff06067812 */ /* 0x000fe400078ec0ff */
[----:B------:R-:W-:Y:S02]  /*e750*/  PRMT R13, R0, 0x7604, R3 ;  /* 0x00007604000d7816 */ /* 0x000fe40000000003 */
[----:B------:R-:W-:Y:S02]  /*e760*/  SHF.R.S32.HI R3, RZ, 0x1f, R8 ;  /* 0x0000001fff037819 */ /* 0x000fe40000011408 */
[----:B------:R-:W-:Y:S02]  /*e770*/  PRMT R15, R6, 0x7604, R7 ;  /* 0x00007604060f7816 */ /* 0x000fe40000000007 */
[----:B------:R-:W-:Y:S01]  /*e780*/  LEA.HI R6, R3, R8, RZ, 0x3 ;  /* 0x0000000803067211 */ /* 0x000fe200078f18ff */
[----:B------:R-:W-:Y:S01]  /*e790*/  IMAD.SHL.U32 R3, R8, 0x10, RZ ;  /* 0x0000001008037824 */ /* 0x000fe200078e00ff */
[----:B------:R-:W-:-:S02]  /*e7a0*/  SHF.R.U32.HI R0, RZ, 0x8, R48 ;  /* 0x00000008ff007819 */ /* 0x000fc40000011630 */
[----:B------:R-:W-:Y:S01]  /*e7b0*/  SHF.R.U32.HI R4, RZ, 0x8, R45 ;  /* 0x00000008ff047819 */ /* 0x000fe2000001162d */
[----:B------:R-:W-:Y:S01]  /*e7c0*/  IMAD.SHL.U32 R8, R6, 0x800, RZ ;  /* 0x0000080006087824 */ /* 0x000fe200078e00ff */
[----:B------:R-:W-:Y:S02]  /*e7d0*/  LOP3.LUT R3, R208, 0x70, R3, 0xf8, !PT ;  /* 0x00000070d0037812 */ /* 0x000fe400078ef803 */
[----:B------:R-:W-:Y:S02]  /*e7e0*/  LOP3.LUT R6, R0, 0xff, RZ, 0xc0, !PT ;  /* 0x000000ff00067812 */ /* 0x000fe400078ec0ff */
[----:B------:R-:W-:Y:S02]  /*e7f0*/  LOP3.LUT R0, R3, R210, RZ, 0x3c, !PT ;  /* 0x000000d203007212 */ /* 0x000fe400078e3cff */
[----:B------:R-:W-:Y:S02]  /*e800*/  LOP3.LUT R3, R8, 0xffffc000, RZ, 0xc0, !PT ;  /* 0xffffc00008037812 */ /* 0x000fe400078ec0ff */
[----:B------:R-:W-:-:S02]  /*e810*/  LOP3.LUT R5, R45, 0xff, RZ, 0xc0, !PT ;  /* 0x000000ff2d057812 */ /* 0x000fc400078ec0ff */
[----:B------:R-:W-:Y:S02]  /*e820*/  LOP3.LUT R4, R4, 0xff, RZ, 0xc0, !PT ;  /* 0x000000ff04047812 */ /* 0x000fe400078ec0ff */
[----:B------:R-:W-:Y:S02]  /*e830*/  IADD3 R3, R0, R3, R211 ;  /* 0x0000000300037210 */ /* 0x000fe40007ffe0d3 */
[----:B------:R-:W-:Y:S02]  /*e840*/  PRMT R12, R4, 0x7604, R5 ;  /* 0x00007604040c7816 */ /* 0x000fe40000000005 */
[----:B------:R-:W-:Y:S02]  /*e850*/  SHF.R.U32.HI R4, RZ, 0x8, R47 ;  /* 0x00000008ff047819 */ /* 0x000fe4000001162f */
[----:B------:R-:W-:Y:S02]  /*e860*/  SHF.R.U32.HI R8, RZ, 0x8, R49 ;  /* 0x00000008ff087819 */ /* 0x000fe40000011631 */
[----:B------:R-:W-:-:S02]  /*e870*/  IADD3 R0, R16, R3, RZ ;  /* 0x0000000310007210 */ /* 0x000fc40007ffe0ff */
[----:B------:R-:W-:Y:S02]  /*e880*/  LOP3.LUT R5, R47, 0xff, RZ, 0xc0, !PT ;  /* 0x000000ff2f057812 */ /* 0x000fe400078ec0ff */
[----:B------:R-:W-:Y:S02]  /*e890*/  LOP3.LUT R7, R48, 0xff, RZ, 0xc0, !PT ;  /* 0x000000ff30077812 */ /* 0x000fe400078ec0ff */
[----:B------:R-:W-:Y:S02]  /*e8a0*/  LOP3.LUT R4, R4, 0xff, RZ, 0xc0, !PT ;  /* 0x000000ff04047812 */ /* 0x000fe400078ec0ff */
[----:B------:R-:W-:Y:S02]  /*e8b0*/  LOP3.LUT R3, R8, 0xff, RZ, 0xc0, !PT ;  /* 0x000000ff08037812 */ /* 0x000fe400078ec0ff */
[----:B------:R-:W1:Y:S01]  /*e8c0*/  LDS.128 R8, [R0+0x18000] ;  /* 0x0180000000087984 */ /* 0x000e620000000c00 */
[----:B------:R-:W-:Y:S02]  /*e8d0*/  PRMT R14, R4, 0x7604, R5 ;  /* 0x00007604040e7816 */ /* 0x000fe40000000005 */
[----:B------:R-:W-:-:S02]  /*e8e0*/  PRMT R27, R6, 0x7604, R7 ;  /* 0x00007604061b7816 */ /* 0x000fc40000000007 */
[----:B------:R-:W2:Y:S01]  /*e8f0*/  LDS.128 R4, [R226+0x18000] ;  /* 0x01800000e2047984 */ /* 0x000ea20000000c00 */
[----:B------:R-:W-:Y:S02]  /*e900*/  SHF.R.U32.HI R26, RZ, 0x8, R51 ;  /* 0x00000008ff1a7819 */ /* 0x000fe40000011633 */
[----:B------:R-:W-:Y:S02]  /*e910*/  SHF.R.U32.HI R24, RZ, 0x8, R50 ;  /* 0x00000008ff187819 */ /* 0x000fe40000011632 */
[----:B------:R-:W-:Y:S02]  /*e920*/  LOP3.LUT R53, R51, 0xff, RZ, 0xc0, !PT ;  /* 0x000000ff33357812 */ /* 0x000fe400078ec0ff */
[----:B------:R-:W-:Y:S02]  /*e930*/  LOP3.LUT R26, R26, 0xff, RZ, 0xc0, !PT ;  /* 0x000000ff1a1a7812 */ /* 0x000fe400078ec0ff */
[----:B------:R-:W-:Y:S02]  /*e940*/  LOP3.LUT R20, R49, 0xff, RZ, 0xc0, !PT ;  /* 0x000000ff31147812 */ /* 0x000fe400078ec0ff */
[----:B------:R-:W-:-:S02]  /*e950*/  LOP3.LUT R25, R50, 0xff, RZ, 0xc0, !PT ;  /* 0x000000ff32197812 */ /* 0x000fc400078ec0ff */
[----:B------:R-:W-:Y:S02]  /*e960*/  LOP3.LUT R24, R24, 0xff, RZ, 0xc0, !PT ;  /* 0x000000ff18187812 */ /* 0x000fe400078ec0ff */
[----:B------:R-:W-:Y:S02]  /*e970*/  PRMT R26, R26, 0x7604, R53 ;  /* 0x000076041a1a7816 */ /* 0x000fe40000000035 */
[----:B------:R-:W-:Y:S02]  /*e980*/  PRMT R20, R3, 0x7604, R20 ;  /* 0x0000760403147816 */ /* 0x000fe40000000014 */
[----:B------:R-:W-:Y:S02]  /*e990*/  SHF.R.U32.HI R53, RZ, 0x10, R49 ;  /* 0x00000010ff357819 */ /* 0x000fe40000011631 */
[----:B------:R-:W-:Y:S02]  /*e9a0*/  SHF.R.U32.HI R3, RZ, 0x10, R45 ;  /* 0x00000010ff037819 */ /* 0x000fe4000001162d */
[----:B------:R-:W-:Y:S01]  /*e9b0*/  PRMT R55, R24, 0x7604, R25 ;  /* 0x0000760418377816 */ /* 0x000fe20000000019 */
[----:B------:R-:W-:Y:S01]  /*e9c0*/  IMAD.U32 R53, R53, 0x10000, RZ ;  /* 0x0001000035357824 */ /* 0x000fe200078e00ff */
[----:B------:R-:W-:Y:S01]  /*e9d0*/  SHF.R.U32.HI R25, RZ, 0x10, R47 ;  /* 0x00000010ff197819 */ /* 0x000fe2000001162f */
[----:B------:R-:W-:Y:S01]  /*e9e0*/  IMAD.U32 R3, R3, 0x10000, RZ ;  /* 0x0001000003037824 */ /* 0x000fe200078e00ff */
[----:B------:R-:W-:-:S02]  /*e9f0*/  SHF.R.U32.HI R61, RZ, 0x10, R51 ;  /* 0x00000010ff3d7819 */ /* 0x000fc40000011633 */
[----:B------:R-:W-:Y:S01]  /*ea00*/  LOP3.LUT R59, R20, 0xff0000, R53, 0xf8, !PT ;  /* 0x00ff0000143b7812 */ /* 0x000fe200078ef835 */
[----:B------:R-:W-:Y:S01]  /*ea10*/  IMAD.U32 R25, R25, 0x10000, RZ ;  /* 0x0001000019197824 */ /* 0x000fe200078e00ff */
[----:B------:R-:W-:Y:S01]  /*ea20*/  LOP3.LUT R3, R12, 0xff0000, R3, 0xf8, !PT ;  /* 0x00ff00000c037812 */ /* 0x000fe200078ef803 */
[----:B------:R-:W-:Y:S01]  /*ea30*/  IMAD.U32 R61, R61, 0x10000, RZ ;  /* 0x000100003d3d7824 */ /* 0x000fe200078e00ff */
[----:B------:R-:W-:Y:S02]  /*ea40*/  LOP3.LUT R59, R59, 0xff000000, R49, 0xf8, !PT ;  /* 0xff0000003b3b7812 */ /* 0x000fe400078ef831 */
[----:B------:R-:W-:Y:S02]  /*ea50*/  LOP3.LUT R25, R14, 0xff0000, R25, 0xf8, !PT ;  /* 0x00ff00000e197812 */ /* 0x000fe400078ef819 */
[----:B------:R-:W-:Y:S02]  /*ea60*/  LOP3.LUT R54, R3, 0xff000000, R45, 0xf8, !PT ;  /* 0xff00000003367812 */ /* 0x000fe400078ef82d */
[----:B------:R-:W-:-:S02]  /*ea70*/  LOP3.LUT R3, R55, 0xff0000, R50, 0xf8, !PT ;  /* 0x00ff000037037812 */ /* 0x000fc400078ef832 */
[----:B------:R-:W-:Y:S02]  /*ea80*/  LOP3.LUT R13, R13, 0xff0000, R44, 0xf8, !PT ;  /* 0x00ff00000d0d7812 */ /* 0x000fe400078ef82c */
[----:B------:R-:W-:Y:S02]  /*ea90*/  LOP3.LUT R55, R25, 0xff000000, R47, 0xf8, !PT ;  /* 0xff00000019377812 */ /* 0x000fe400078ef82f */
[----:B------:R-:W-:Y:S02]  /*eaa0*/  F2FP.F16.E4M3.UNPACK_B R49, R59 ;  /* 0x0000003bff31723e */ /* 0x000fe400020006ff */
[----:B-1----:R-:W-:Y:S02]  /*eab0*/  F2FP.F16.E4M3.UNPACK_B R25, R9 ;  /* 0x00000009ff19723e */ /* 0x002fe400020006ff */
[----:B------:R-:W-:Y:S02]  /*eac0*/  LOP3.LUT R27, R27, 0xff0000, R48, 0xf8, !PT ;  /* 0x00ff00001b1b7812 */ /* 0x000fe400078ef830 */
[----:B------:R-:W-:-:S02]  /*ead0*/  F2FP.F16.E4M3.UNPACK_B R47, R54 ;  /* 0x00000036ff2f723e */ /* 0x000fc400020006ff */
[----:B------:R-:W-:Y:S02]  /*eae0*/  LOP3.LUT R15, R15, 0xff0000, R46, 0xf8, !PT ;  /* 0x00ff00000f0f7812 */ /* 0x000fe400078ef82e */
[----:B------:R-:W-:Y:S02]  /*eaf0*/  LOP3.LUT R53, R13, 0xff000000, R44, 0xf8, !PT ;  /* 0xff0000000d357812 */ /* 0x000fe400078ef82c */
[----:B------:R-:W-:Y:S01]  /*eb00*/  LOP3.LUT R60, R3, 0xff000000, R50, 0xf8, !PT ;  /* 0xff000000033c7812 */ /* 0x000fe200078ef832 */
[----:B------:R-:W-:Y:S01]  /*eb10*/  HADD2.F32 R50, -RZ, R49.H0_H0 ;  /* 0x20000031ff327230 */ /* 0x000fe20000004100 */
[-C--:B--2---:R-:W-:Y:S02]  /*eb20*/  F2FP.F16.E4M3.UNPACK_B R13, R5.reuse ;  /* 0x00000005ff0d723e */ /* 0x084fe400020006ff */
[----:B------:R-:W-:Y:S01]  /*eb30*/  F2FP.F16.E4M3.UNPACK_B R14, R5.H1 ;  /* 0x00000005ff0e723e */ /* 0x000fe200030006ff */
[----:B------:R-:W-:Y:S01]  /*eb40*/  HADD2.F32 R5, -RZ, R25.H0_H0 ;  /* 0x20000019ff057230 */ /* 0x000fe20000004100 */
[----:B------:R-:W-:Y:S01]  /*eb50*/  LOP3.LUT R58, R27, 0xff000000, R48, 0xf8, !PT ;  /* 0xff0000001b3a7812 */ /* 0x000fe200078ef830 */
[----:B------:R-:W-:Y:S01]  /*eb60*/  HADD2.F32 R48, -RZ, R47.H0_H0 ;  /* 0x2000002fff307230 */ /* 0x000fe20000004100 */
[----:B------:R-:W-:Y:S01]  /*eb70*/  LOP3.LUT R61, R26, 0xff0000, R61, 0xf8, !PT ;  /* 0x00ff00001a3d7812 */ /* 0x000fe200078ef83d */
[----:B------:R-:W-:Y:S01]  /*eb80*/  HADD2.F32 R25, -RZ, R25.H1_H1 ;  /* 0x30000019ff197230 */ /* 0x000fe20000004100 */
[----:B------:R-:W-:-:S02]  /*eb90*/  LOP3.LUT R12, R15, 0xff000000, R46, 0xf8, !PT ;  /* 0xff0000000f0c7812 */ /* 0x000fc400078ef82e */
[-C--:B------:R-:W-:Y:S02]  /*eba0*/  F2FP.F16.E4M3.UNPACK_B R3, R6.reuse ;  /* 0x00000006ff03723e */ /* 0x080fe400020006ff */
[----:B------:R-:W-:Y:S01]  /*ebb0*/  F2FP.F16.E4M3.UNPACK_B R15, R6.H1 ;  /* 0x00000006ff0f723e */ /* 0x000fe200030006ff */
[----:B------:R-:W-:Y:S01]  /*ebc0*/  HADD2.F32 R6, -RZ, R13.H0_H0 ;  /* 0x2000000dff067230 */ /* 0x000fe20000004100 */
[----:B------:R-:W-:Y:S01]  /*ebd0*/  F2FP.F16.E4M3.UNPACK_B R26, R9.H1 ;  /* 0x00000009ff1a723e */ /* 0x000fe200030006ff */
[----:B------:R-:W-:Y:S01]  /*ebe0*/  FMUL.FTZ R9, R5, R50 ;  /* 0x0000003205097220 */ /* 0x000fe20000410000 */
[----:B------:R-:W-:Y:S01]  /*ebf0*/  LOP3.LUT R61, R61, 0xff000000, R51, 0xf8, !PT ;  /* 0xff0000003d3d7812 */ /* 0x000fe200078ef833 */
[-C--:B------:R-:W-:Y:S01]  /*ec00*/  FMUL.FTZ R51, R5, R48.reuse ;  /* 0x0000003005337220 */ /* 0x080fe20000410000 */
[----:B------:R-:W-:Y:S01]  /*ec10*/  F2FP.F16.E4M3.UNPACK_B R59, R59.H1 ;  /* 0x0000003bff3b723e */ /* 0x000fe200030006ff */
[C---:B------:R-:W-:Y:S01]  /*ec20*/  FFMA.FTZ R5, R6.reuse, R48, -R9 ;  /* 0x0000003006057223 */ /* 0x040fe20000010809 */
[----:B------:R-:W-:Y:S01]  /*ec30*/  F2FP.F16.E4M3.UNPACK_B R54, R54.H1 ;  /* 0x00000036ff36723e */ /* 0x000fe200030006ff */
[----:B------:R-:W-:Y:S01]  /*ec40*/  FFMA.FTZ R9, R6, R50, R51 ;  /* 0x0000003206097223 */ /* 0x000fe20000010033 */
[----:B------:R-:W-:Y:S01]  /*ec50*/  HADD2.F32 R50, -RZ, R49.H1_H1 ;  /* 0x30000031ff327230 */ /* 0x000fe20000004100 */
[-C--:B------:R-:W-:Y:S01]  /*ec60*/  F2FP.F16.E4M3.UNPACK_B R27, R10.reuse ;  /* 0x0000000aff1b723e */ /* 0x080fe200020006ff */
[----:B------:R-:W-:Y:S01]  /*ec70*/  HADD2.F32 R48, -RZ, R47.H1_H1 ;  /* 0x3000002fff307230 */ /* 0x000fe20000004100 */
[----:B------:R-:W-:Y:S01]  /*ec80*/  F2FP.F16.E4M3.UNPACK_B R44, R10.H1 ;  /* 0x0000000aff2c723e */ /* 0x000fe200030006ff */
[----:B------:R-:W-:-:S02]  /*ec90*/  HADD2.F32 R13, -RZ, R13.H1_H1 ;  /* 0x3000000dff0d7230 */ /* 0x000fc40000004100 */
[C---:B------:R-:W-:Y:S01]  /*eca0*/  FMUL.FTZ R62, R25.reuse, R50 ;  /* 0x00000032193e7220 */ /* 0x040fe20000410000 */
[----:B------:R-:W-:Y:S02]  /*ecb0*/  HADD2.F32 R49, -RZ, R59.H0_H0 ;  /* 0x2000003bff317230 */ /* 0x000fe40000004100 */
[-C--:B------:R-:W-:Y:S01]  /*ecc0*/  FMUL.FTZ R25, R25, R48.reuse ;  /* 0x0000003019197220 */ /* 0x080fe20000410000 */
[----:B------:R-:W-:Y:S02]  /*ecd0*/  HADD2.F32 R10, -RZ, R26.H0_H0 ;  /* 0x2000001aff0a7230 */ /* 0x000fe40000004100 */
[C---:B------:R-:W-:Y:S01]  /*ece0*/  FFMA.FTZ R62, R13.reuse, R48, -R62 ;  /* 0x000000300d3e7223 */ /* 0x040fe2000001083e */
[----:B------:R-:W-:Y:S01]  /*ecf0*/  HADD2.F32 R47, -RZ, R54.H0_H0 ;  /* 0x20000036ff2f7230 */ /* 0x000fe20000004100 */
[----:B------:R-:W-:Y:S01]  /*ed00*/  F2FP.F16.E4M3.UNPACK_B R45, R11 ;  /* 0x0000000bff2d723e */ /* 0x000fe200020006ff */
[----:B------:R-:W-:Y:S02]  /*ed10*/  HADD2.F32 R6, -RZ, R14.H0_H0 ;  /* 0x2000000eff067230 */ /* 0x000fe40000004100 */
[C---:B------:R-:W-:Y:S01]  /*ed20*/  FMUL.FTZ R51, R10.reuse, R49 ;  /* 0x000000310a337220 */ /* 0x040fe20000410000 */
[----:B------:R-:W-:Y:S01]  /*ed30*/  FFMA.FTZ R50, R13, R50, R25 ;  /* 0x000000320d327223 */ /* 0x000fe20000010019 */
[----:B------:R-:W-:Y:S01]  /*ed40*/  FMUL.FTZ R10, R10, R47 ;  /* 0x0000002f0a0a7220 */ /* 0x000fe20000410000 */
[----:B------:R-:W-:Y:S01]  /*ed50*/  F2FP.F16.E4M3.UNPACK_B R48, R61 ;  /* 0x0000003dff30723e */ /* 0x000fe200020006ff */
[C---:B------:R-:W-:Y:S01]  /*ed60*/  FFMA.FTZ R63, R6.reuse, R47, -R51 ;  /* 0x0000002f063f7223 */ /* 0x040fe20000010833 */
[----:B------:R-:W-:Y:S01]  /*ed70*/  F2FP.F16.E4M3.UNPACK_B R25, R55 ;  /* 0x00000037ff19723e */ /* 0x000fe200020006ff */
[----:B------:R-:W-:Y:S01]  /*ed80*/  FFMA.FTZ R64, R6, R49, R10 ;  /* 0x0000003106407223 */ /* 0x000fe2000001000a */
[----:B------:R-:W-:Y:S01]  /*ed90*/  F2FP.F16.E4M3.UNPACK_B R20, R7 ;  /* 0x00000007ff14723e */ /* 0x000fe200020006ff */
[----:B------:R-:W-:Y:S01]  /*eda0*/  HADD2.F32 R13, -RZ, R54.H1_H1 ;  /* 0x30000036ff0d7230 */ /* 0x000fe20000004100 */
[----:B------:R-:W-:Y:S01]  /*edb0*/  F2FP.F16.E4M3.UNPACK_B R46, R11.H1 ;  /* 0x0000000bff2e723e */ /* 0x000fe200030006ff */
[----:B------:R-:W-:Y:S01]  /*edc0*/  HADD2.F32 R26, -RZ, R26.H1_H1 ;  /* 0x3000001aff1a7230 */ /* 0x000fe20000004100 */
[----:B------:R-:W-:Y:S01]  /*edd0*/  F2FP.F16.E4M3.UNPACK_B R61, R61.H1 ;  /* 0x0000003dff3d723e */ /* 0x000fe200030006ff */
[----:B------:R-:W-:Y:S01]  /*ede0*/  HADD2.F32 R49, -RZ, R48.H0_H0 ;  /* 0x20000030ff317230 */ /* 0x000fe20000004100 */
[----:B------:R-:W-:Y:S01]  /*edf0*/  F2FP.F16.E4M3.UNPACK_B R24, R7.H1 ;  /* 0x00000007ff18723e */ /* 0x000fe200030006ff */
[----:B------:R-:W-:-:S02]  /*ee00*/  HADD2.F32 R10, -RZ, R45.H0_H0 ;  /* 0x2000002dff0a7230 */ /* 0x000fc40000004100 */
[----:B------:R-:W-:Y:S01]  /*ee10*/  FMUL.FTZ R54, R26, R13 ;  /* 0x0000000d1a367220 */ /* 0x000fe20000410000 */
[----:B------:R-:W-:Y:S01]  /*ee20*/  HADD2.F32 R47, -RZ, R25.H0_H0 ;  /* 0x20000019ff2f7230 */ /* 0x000fe20000004100 */
[----:B------:R-:W-:Y:S01]  /*ee30*/  F2FP.F16.E4M3.UNPACK_B R55, R55.H1 ;  /* 0x00000037ff37723e */ /* 0x000fe200030006ff */
[----:B------:R-:W-:Y:S02]  /*ee40*/  HADD2.F32 R59, -RZ, R59.H1_H1 ;  /* 0x3000003bff3b7230 */ /* 0x000fe40000004100 */
[C---:B------:R-:W-:Y:S01]  /*ee50*/  FMUL.FTZ R65, R10.reuse, R49 ;  /* 0x000000310a417220 */ /* 0x040fe20000410000 */
[----:B------:R-:W-:Y:S02]  /*ee60*/  HADD2.F32 R14, -RZ, R14.H1_H1 ;  /* 0x3000000eff0e7230 */ /* 0x000fe40000004100 */
[----:B------:R-:W-:Y:S01]  /*ee70*/  FMUL.FTZ R10, R10, R47 ;  /* 0x0000002f0a0a7220 */ /* 0x000fe20000410000 */
[----:B------:R-:W-:Y:S02]  /*ee80*/  HADD2.F32 R6, -RZ, R20.H0_H0 ;  /* 0x20000014ff067230 */ /* 0x000fe40000004100 */
[----:B------:R-:W-:Y:S01]  /*ee90*/  FMUL.FTZ R51, R26, R59 ;  /* 0x0000003b1a337220 */ /* 0x000fe20000410000 */
[----:B------:R-:W-:-:S02]  /*eea0*/  HADD2.F32 R48, -RZ, R48.H1_H1 ;  /* 0x30000030ff307230 */ /* 0x000fc40000004100 */
[----:B------:R-:W-:Y:S01]  /*eeb0*/  FFMA.FTZ R59, R14, R59, R54 ;  /* 0x0000003b0e3b7223 */ /* 0x000fe20000010036 */
[----:B------:R-:W-:Y:S02]  /*eec0*/  HADD2.F32 R45, -RZ, R45.H1_H1 ;  /* 0x3000002dff2d7230 */ /* 0x000fe40000004100 */
[C---:B------:R-:W-:Y:S01]  /*eed0*/  FFMA.FTZ R65, R6.reuse, R47, -R65 ;  /* 0x0000002f06417223 */ /* 0x040fe20000010841 */
[----:B------:R-:W-:Y:S01]  /*eee0*/  FFMA.FTZ R54, R6, R49, R10 ;  /* 0x0000003106367223 */ /* 0x000fe2000001000a */
[----:B------:R-:W-:Y:S02]  /*eef0*/  HADD2.F32 R47, -RZ, R61.H0_H0 ;  /* 0x2000003dff2f7230 */ /* 0x000fe40000004100 */
[----:B------:R-:W-:Y:S01]  /*ef00*/  FFMA.FTZ R26, R14, R13, -R51 ;  /* 0x0000000d0e1a7223 */ /* 0x000fe20000010833 */
[----:B------:R-:W-:Y:S01]  /*ef10*/  HADD2.F32 R10, -RZ, R46.H0_H0 ;  /* 0x2000002eff0a7230 */ /* 0x000fe20000004100 */
[----:B------:R-:W-:Y:S01]  /*ef20*/  F2FP.F16.E4M3.UNPACK_B R11, R8 ;  /* 0x00000008ff0b723e */ /* 0x000fe200020006ff */
[----:B------:R-:W-:-:S02]  /*ef30*/  HADD2.F32 R25, -RZ, R25.H1_H1 ;  /* 0x30000019ff197230 */ /* 0x000fc40000004100 */
[C---:B------:R-:W-:Y:S01]  /*ef40*/  FMUL.FTZ R49, R45.reuse, R48 ;  /* 0x000000302d317220 */ /* 0x040fe20000410000 */
[----:B------:R-:W-:Y:S02]  /*ef50*/  HADD2.F32 R13, -RZ, R55.H0_H0 ;  /* 0x20000037ff0d7230 */ /* 0x000fe40000004100 */
[C---:B------:R-:W-:Y:S01]  /*ef60*/  FMUL.FTZ R51, R10.reuse, R47 ;  /* 0x0000002f0a337220 */ /* 0x040fe20000410000 */
[----:B------:R-:W-:Y:S01]  /*ef70*/  HADD2.F32 R6, -RZ, R24.H0_H0 ;  /* 0x20000018ff067230 */ /* 0x000fe20000004100 */
[----:B------:R-:W-:Y:S01]  /*ef80*/  F2FP.F16.E4M3.UNPACK_B R8, R8.H1 ;  /* 0x00000008ff08723e */ /* 0x000fe200030006ff */
[----:B------:R-:W-:Y:S02]  /*ef90*/  HADD2.F32 R20, -RZ, R20.H1_H1 ;  /* 0x30000014ff147230 */ /* 0x000fe40000004100 */
[----:B------:R-:W-:Y:S01]  /*efa0*/  FMUL.FTZ R45, R45, R25 ;  /* 0x000000192d2d7220 */ /* 0x000fe20000410000 */
[-C--:B------:R-:W-:Y:S01]  /*efb0*/  FMUL.FTZ R10, R10, R13.reuse ;  /* 0x0000000d0a0a7220 */ /* 0x080fe20000410000 */
[----:B------:R-:W-:Y:S01]  /*efc0*/  FFMA.FTZ R68, R6, R13, -R51 ;  /* 0x0000000d06447223 */ /* 0x000fe20000010833 */
[----:B------:R-:W-:Y:S01]  /*efd0*/  F2FP.F16.E4M3.UNPACK_B R14, R58.H1 ;  /* 0x0000003aff0e723e */ /* 0x000fe200030006ff */
[----:B------:R-:W-:Y:S01]  /*efe0*/  FFMA.FTZ R67, R20, R48, R45 ;  /* 0x0000003014437223 */ /* 0x000fe2000001002d */
[----:B------:R-:W-:Y:S01]  /*eff0*/  F2FP.F16.E4M3.UNPACK_B R13, R53.H1 ;  /* 0x00000035ff0d723e */ /* 0x000fe200030006ff */
[----:B------:R-:W-:Y:S01]  /*f000*/  FFMA.FTZ R69, R6, R47, R10 ;  /* 0x0000002f06457223 */ /* 0x000fe2000001000a */
[-C--:B------:R-:W-:Y:S01]  /*f010*/  F2FP.F16.E4M3.UNPACK_B R7, R4.reuse ;  /* 0x00000004ff07723e */ /* 0x080fe200020006ff */
[----:B------:R-:W-:Y:S01]  /*f020*/  HADD2.F32 R61, -RZ, R61.H1_H1 ;  /* 0x3000003dff3d7230 */ /* 0x000fe20000004100 */
[----:B------:R-:W-:Y:S01]  /*f030*/  F2FP.F16.E4M3.UNPACK_B R4, R4.H1 ;  /* 0x00000004ff04723e */ /* 0x000fe200030006ff */
[----:B------:R-:W-:-:S02]  /*f040*/  HADD2.F32 R46, -RZ, R46.H1_H1 ;  /* 0x3000002eff2e7230 */ /* 0x000fc40000004100 */
[----:B------:R-:W-:Y:S01]  /*f050*/  FFMA.FTZ R66, R20, R25, -R49 ;  /* 0x0000001914427223 */ /* 0x000fe20000010831 */
[----:B------:R-:W-:Y:S01]  /*f060*/  HADD2.F32 R55, -RZ, R55.H1_H1 ;  /* 0x30000037ff377230 */ /* 0x000fe20000004100 */
[----:B------:R-:W-:Y:S01]  /*f070*/  F2FP.F16.E4M3.UNPACK_B R58, R58 ;  /* 0x0000003aff3a723e */ /* 0x000fe200020006ff */
[----:B------:R-:W-:Y:S02]  /*f080*/  HADD2.F32 R45, -RZ, R14.H0_H0 ;  /* 0x2000000eff2d7230 */ /* 0x000fe40000004100 */
[C---:B------:R-:W-:Y:S01]  /*f090*/  FMUL.FTZ R49, R46.reuse, R61 ;  /* 0x0000003d2e317220 */ /* 0x040fe20000410000 */
[----:B------:R-:W-:Y:S02]  /*f0a0*/  HADD2.F32 R10, -RZ, R8.H0_H0 ;  /* 0x20000008ff0a7230 */ /* 0x000fe40000004100 */
[----:B------:R-:W-:Y:S01]  /*f0b0*/  FMUL.FTZ R46, R46, R55 ;  /* 0x000000372e2e7220 */ /* 0x000fe20000410000 */
[----:B------:R-:W-:Y:S01]  /*f0c0*/  HADD2.F32 R25, -RZ, R13.H0_H0 ;  /* 0x2000000dff197230 */ /* 0x000fe20000004100 */
[----:B------:R-:W-:Y:S01]  /*f0d0*/  F2FP.F16.E4M3.UNPACK_B R53, R53 ;  /* 0x00000035ff35723e */ /* 0x000fe200020006ff */
[----:B------:R-:W-:-:S02]  /*f0e0*/  HADD2.F32 R24, -RZ, R24.H1_H1 ;  /* 0x30000018ff187230 */ /* 0x000fc40000004100 */
[C---:B------:R-:W-:Y:S01]  /*f0f0*/  FMUL.FTZ R47, R10.reuse, R45 ;  /* 0x0000002d0a2f7220 */ /* 0x040fe20000410000 */
[----:B------:R-:W-:Y:S02]  /*f100*/  HADD2.F32 R6, -RZ, R4.H0_H0 ;  /* 0x20000004ff067230 */ /* 0x000fe40000004100 */
[----:B------:R-:W-:Y:S01]  /*f110*/  FMUL.FTZ R10, R10, R25 ;  /* 0x000000190a0a7220 */ /* 0x000fe20000410000 */
[----:B------:R-:W-:Y:S02]  /*f120*/  HADD2.F32 R8, -RZ, R8.H1_H1 ;  /* 0x30000008ff087230 */ /* 0x000fe40000004100 */
[C---:B------:R-:W-:Y:S01]  /*f130*/  FFMA.FTZ R55, R24.reuse, R55, -R49 ;  /* 0x0000003718377223 */ /* 0x040fe20000010831 */
[----:B------:R-:W-:Y:S01]  /*f140*/  FFMA.FTZ R70, R24, R61, R46 ;  /* 0x0000003d18467223 */ /* 0x000fe2000001002e */
[C---:B------:R-:W-:Y:S01]  /*f150*/  FFMA.FTZ R24, R6.reuse, R45, R10 ;  /* 0x0000002d06187223 */ /* 0x040fe2000001000a */
[----:B------:R-:W-:Y:S02]  /*f160*/  HADD2.F32 R45, -RZ, R14.H1_H1 ;  /* 0x3000000eff2d7230 */ /* 0x000fe40000004100 */
[----:B------:R-:W-:Y:S01]  /*f170*/  FFMA.FTZ R20, R6, R25, -R47 ;  /* 0x0000001906147223 */ /* 0x000fe2000001082f */
[----:B------:R-:W-:Y:S01]  /*f180*/  HADD2.F32 R13, -RZ, R13.H1_H1 ;  /* 0x3000000dff0d7230 */ /* 0x000fe20000004100 */
[----:B------:R-:W-:Y:S01]  /*f190*/  F2FP.F16.E4M3.UNPACK_B R10, R60.H1 ;  /* 0x0000003cff0a723e */ /* 0x000fe200030006ff */
[----:B------:R-:W-:-:S02]  /*f1a0*/  HADD2.F32 R4, -RZ, R4.H1_H1 ;  /* 0x30000004ff047230 */ /* 0x000fc40000004100 */
[C---:B------:R-:W-:Y:S01]  /*f1b0*/  FMUL.FTZ R47, R8.reuse, R45 ;  /* 0x0000002d082f7220 */ /* 0x040fe20000410000 */
[--C-:B------:R-:W-:Y:S02]  /*f1c0*/  HADD2.F32 R25, -RZ, R58.reuse.H0_H0 ;  /* 0x2000003aff197230 */ /* 0x100fe40000004100 */
[-C--:B------:R-:W-:Y:S01]  /*f1d0*/  FMUL.FTZ R8, R8, R13.reuse ;  /* 0x0000000d08087220 */ /* 0x080fe20000410000 */
[----:B------:R-:W-:Y:S02]  /*f1e0*/  HADD2.F32 R6, -RZ, R11.H0_H0 ;  /* 0x2000000bff067230 */ /* 0x000fe40000004100 */
[C---:B------:R-:W-:Y:S01]  /*f1f0*/  FFMA.FTZ R49, R4.reuse, R13, -R47 ;  /* 0x0000000d04317223 */ /* 0x040fe2000001082f */
[----:B------:R-:W-:Y:S02]  /*f200*/  HADD2.F32 R13, -RZ, R53.H0_H0 ;  /* 0x20000035ff0d7230 */ /* 0x000fe40000004100 */
[----:B------:R-:W-:Y:S01]  /*f210*/  FFMA.FTZ R51, R4, R45, R8 ;  /* 0x0000002d04337223 */ /* 0x000fe20000010008 */
[----:B------:R-:W-:-:S02]  /*f220*/  HADD2.F32 R58, -RZ, R58.H1_H1 ;  /* 0x3000003aff3a7230 */ /* 0x000fc40000004100 */
[C---:B------:R-:W-:Y:S01]  /*f230*/  FMUL.FTZ R45, R6.reuse, R25 ;  /* 0x00000019062d7220 */ /* 0x040fe20000410000 */
[----:B------:R-:W-:Y:S02]  /*f240*/  HADD2.F32 R11, -RZ, R11.H1_H1 ;  /* 0x3000000bff0b7230 */ /* 0x000fe40000004100 */
[-C--:B------:R-:W-:Y:S01]  /*f250*/  FMUL.FTZ R47, R6, R13.reuse ;  /* 0x0000000d062f7220 */ /* 0x080fe20000410000 */
[----:B------:R-:W-:Y:S01]  /*f260*/  HADD2.F32 R4, -RZ, R7.H0_H0 ;  /* 0x20000007ff047230 */ /* 0x000fe20000004100 */
[----:B------:R-:W-:Y:S01]  /*f270*/  F2FP.F16.E4M3.UNPACK_B R60, R60 ;  /* 0x0000003cff3c723e */ /* 0x000fe200020006ff */
[----:B------:R-:W-:Y:S02]  /*f280*/  HADD2.F32 R6, -RZ, R53.H1_H1 ;  /* 0x30000035ff067230 */ /* 0x000fe40000004100 */
[C---:B------:R-:W-:Y:S01]  /*f290*/  FMUL.FTZ R8, R11.reuse, R58 ;  /* 0x0000003a0b087220 */ /* 0x040fe20000410000 */
[----:B------:R-:W-:Y:S02]  /*f2a0*/  HADD2.F32 R7, -RZ, R7.H1_H1 ;  /* 0x30000007ff077230 */ /* 0x000fe40000004100 */
[C---:B------:R-:W-:Y:S01]  /*f2b0*/  FFMA.FTZ R45, R4.reuse, R13, -R45 ;  /* 0x0000000d042d7223 */ /* 0x040fe2000001082d */
[----:B------:R-:W-:Y:S01]  /*f2c0*/  FFMA.FTZ R47, R4, R25, R47 ;  /* 0x00000019042f7223 */ /* 0x000fe2000001002f */
[----:B------:R-:W-:Y:S01]  /*f2d0*/  F2FP.F16.E4M3.UNPACK_B R4, R12.H1 ;  /* 0x0000000cff04723e */ /* 0x000fe200030006ff */
[-C--:B------:R-:W-:Y:S01]  /*f2e0*/  FMUL.FTZ R13, R11, R6.reuse ;  /* 0x000000060b0d7220 */ /* 0x080fe20000410000 */
[----:B------:R-:W-:Y:S01]  /*f2f0*/  FFMA.FTZ R14, R7, R6, -R8 ;  /* 0x00000006070e7223 */ /* 0x000fe20000010808 */
[----:B------:R-:W-:Y:S01]  /*f300*/  HADD2.F32 R11, -RZ, R10.H0_H0 ;  /* 0x2000000aff0b7230 */ /* 0x000fe20000004100 */
[----:B------:R-:W-:Y:S01]  /*f310*/  F2FP.F16.E4M3.UNPACK_B R12, R12 ;  /* 0x0000000cff0c723e */ /* 0x000fe200020006ff */
[----:B------:R-:W-:-:S02]  /*f320*/  HADD2.F32 R6, -RZ, R44.H0_H0 ;  /* 0x2000002cff067230 */ /* 0x000fc40000004100 */
[----:B------:R-:W-:Y:S01]  /*f330*/  FFMA.FTZ R58, R7, R58, R13 ;  /* 0x0000003a073a7223 */ /* 0x000fe2000001000d */
[--C-:B------:R-:W-:Y:S01]  /*f340*/  HADD2.F32 R7, -RZ, R4.reuse.H0_H0 ;  /* 0x20000004ff077230 */ /* 0x100fe20000004100 */
[----:B------:R-:W-:Y:S01]  /*f350*/  F2FP.SATFINITE.E4M3.F32.PACK_AB_MERGE_C R26, R26, R63, RZ ;  /* 0x0000003f1a1a723e */ /* 0x000fe200048070ff */
[----:B------:R-:W-:Y:S02]  /*f360*/  HADD2.F32 R8, -RZ, R4.H1_H1 ;  /* 0x30000004ff087230 */ /* 0x000fe40000004100 */
[C---:B------:R-:W-:Y:S01]  /*f370*/  FMUL.FTZ R13, R6.reuse, R11 ;  /* 0x0000000b060d7220 */ /* 0x040fe20000410000 */
[----:B------:R-:W-:Y:S02]  /*f380*/  HADD2.F32 R4, -RZ, R15.H0_H0 ;  /* 0x2000000fff047230 */ /* 0x000fe40000004100 */
[----:B------:R-:W-:Y:S01]  /*f390*/  FMUL.FTZ R53, R6, R7 ;  /* 0x0000000706357220 */ /* 0x000fe20000410000 */
[----:B------:R-:W-:Y:S01]  /*f3a0*/  HADD2.F32 R10, -RZ, R10.H1_H1 ;  /* 0x3000000aff0a7230 */ /* 0x000fe20000004100 */
[----:B------:R-:W-:Y:S01]  /*f3b0*/  F2FP.SATFINITE.E4M3.F32.PACK_AB_MERGE_C R59, R59, R64, RZ ;  /* 0x000000403b3b723e */ /* 0x000fe200048070ff */
[----:B------:R-:W-:-:S02]  /*f3c0*/  HADD2.F32 R44, -RZ, R44.H1_H1 ;  /* 0x3000002cff2c7230 */ /* 0x000fc40000004100 */
[C---:B------:R-:W-:Y:S01]  /*f3d0*/  FFMA.FTZ R25, R4.reuse, R7, -R13 ;  /* 0x0000000704197223 */ /* 0x040fe2000001080d */
[----:B------:R-:W-:Y:S02]  /*f3e0*/  HADD2.F32 R15, -RZ, R15.H1_H1 ;  /* 0x3000000fff0f7230 */ /* 0x000fe40000004100 */
[----:B------:R-:W-:Y:S01]  /*f3f0*/  FFMA.FTZ R53, R4, R11, R53 ;  /* 0x0000000b04357223 */ /* 0x000fe20000010035 */
[--C-:B------:R-:W-:Y:S02]  /*f400*/  HADD2.F32 R11, -RZ, R60.reuse.H0_H0 ;  /* 0x2000003cff0b7230 */ /* 0x100fe40000004100 */
[C---:B------:R-:W-:Y:S01]  /*f410*/  FMUL.FTZ R6, R44.reuse, R10 ;  /* 0x0000000a2c067220 */ /* 0x040fe20000410000 */
[-C--:B------:R-:W-:Y:S01]  /*f420*/  FMUL.FTZ R7, R44, R8.reuse ;  /* 0x000000082c077220 */ /* 0x080fe20000410000 */
[----:B------:R-:W-:Y:S01]  /*f430*/  HADD2.F32 R60, -RZ, R60.H1_H1 ;  /* 0x3000003cff3c7230 */ /* 0x000fe20000004100 */
[----:B------:R-:W-:Y:S01]  /*f440*/  F2FP.SATFINITE.E4M3.F32.PACK_AB_MERGE_C R5, R62, R5, R26 ;  /* 0x000000053e05723e */ /* 0x000fe2000480701a */
[C---:B------:R-:W-:Y:S01]  /*f450*/  FFMA.FTZ R46, R15.reuse, R8, -R6 ;  /* 0x000000080f2e7223 */ /* 0x040fe20000010806 */
[----:B------:R-:W-:Y:S01]  /*f460*/  FFMA.FTZ R48, R15, R10, R7 ;  /* 0x0000000a0f307223 */ /* 0x000fe20000010007 */
[--C-:B------:R-:W-:Y:S01]  /*f470*/  HADD2.F32 R6, -RZ, R27.reuse.H0_H0 ;  /* 0x2000001bff067230 */ /* 0x100fe20000004100 */
[----:B------:R-:W-:Y:S01]  /*f480*/  F2FP.SATFINITE.E4M3.F32.PACK_AB_MERGE_C R9, R50, R9, R59 ;  /* 0x000000093209723e */ /* 0x000fe2000480703b */
[----:B------:R-:W-:Y:S01]  /*f490*/  HADD2.F32 R7, -RZ, R12.H0_H0 ;  /* 0x2000000cff077230 */ /* 0x000fe20000004100 */
[----:B------:R-:W-:Y:S01]  /*f4a0*/  F2FP.SATFINITE.E4M3.F32.PACK_AB_MERGE_C R25, R46, R25, RZ ;  /* 0x000000192e19723e */ /* 0x000fe200048070ff */
[----:B------:R-:W-:-:S02]  /*f4b0*/  HADD2.F32 R27, -RZ, R27.H1_H1 ;  /* 0x3000001bff1b7230 */ /* 0x000fc40000004100 */
[C---:B------:R-:W-:Y:S01]  /*f4c0*/  FMUL.FTZ R13, R6.reuse, R11 ;  /* 0x0000000b060d7220 */ /* 0x040fe20000410000 */
[----:B------:R-:W-:Y:S02]  /*f4d0*/  HADD2.F32 R12, -RZ, R12.H1_H1 ;  /* 0x3000000cff0c7230 */ /* 0x000fe40000004100 */
[----:B------:R-:W-:Y:S01]  /*f4e0*/  FMUL.FTZ R8, R6, R7 ;  /* 0x0000000706087220 */ /* 0x000fe20000410000 */
[--C-:B------:R-:W-:Y:S02]  /*f4f0*/  HADD2.F32 R4, -RZ, R3.reuse.H0_H0 ;  /* 0x20000003ff047230 */ /* 0x100fe40000004100 */
[C---:B------:R-:W-:Y:S01]  /*f500*/  FMUL.FTZ R44, R27.reuse, R60 ;  /* 0x0000003c1b2c7220 */ /* 0x040fe20000410000 */
[----:B------:R-:W-:Y:S02]  /*f510*/  HADD2.F32 R3, -RZ, R3.H1_H1 ;  /* 0x30000003ff037230 */ /* 0x000fe40000004100 */
[-C--:B------:R-:W-:Y:S01]  /*f520*/  FMUL.FTZ R27, R27, R12.reuse ;  /* 0x0000000c1b1b7220 */ /* 0x080fe20000410000 */
[----:B------:R-:W-:Y:S01]  /*f530*/  F2FP.SATFINITE.E4M3.F32.PACK_AB_MERGE_C R48, R48, R53, RZ ;  /* 0x000000353030723e */ /* 0x000fe200048070ff */
        /* <DEDUP_REMOVED lines=16> */
.L_x_1357:
[----:B------:R-:W-:Y:S05]  /*f640*/  BSYNC B1 ;  /* 0x0000000000017941 */ /* 0x000fea0003800000 */
.L_x_1356:
[----:B------:R-:W-:Y:S04]  /*f650*/  BSSY B1, `(.L_x_1358) ;  /* 0x0000100000017945 */ /* 0x000fe80003800000 */
[----:B------:R-:W-:Y:S05]  /*f660*/  @P1 BRA `(.L_x_1359) ;  /* 0x0000000c00f81947 */ /* 0x000fea0003800000 */
[----:B-1---5:R-:W-:Y:S02]  /*f670*/  SHF.R.U32.HI R3, RZ, 0x8, R28 ;  /* 0x00000008ff037819 */ /* 0x022fe4000001161c */
[----:B--23--:R-:W-:Y:S02]  /*f680*/  LOP3.LUT R0, R28, 0xff, RZ, 0xc0, !PT ;  /* 0x000000ff1c007812 */ /* 0x00cfe400078ec0ff */
[----:B------:R-:W-:Y:S02]  /*f690*/  LOP3.LUT R3, R3, 0xff, RZ, 0xc0, !PT ;  /* 0x000000ff03037812 */ /* 0x000fe400078ec0ff */
[----:B------:R-:W-:Y:S02]  /*f6a0*/  LEA.HI R8, R21, R218, RZ, 0x1c ;  /* 0x000000da15087211 */ /* 0x000fe400078fe0ff */
[----:B------:R-:W-:Y:S02]  /*f6b0*/  SHF.R.U32.HI R5, RZ, 0x8, R29 ;  /* 0x00000008ff057819 */ /* 0x000fe4000001161d */
[----:B------:R-:W-:Y:S01]  /*f6c0*/  PRMT R12, R3, 0x7604, R0 ;  /* 0x00007604030c7816 */ /* 0x000fe20000000000 */
[----:B------:R-:W-:Y:S01]  /*f6d0*/  IMAD.SHL.U32 R10, R8, 0x10, RZ ;  /* 0x00000010080a7824 */ /* 0x000fe200078e00ff */
[----:B------:R-:W-:-:S02]  /*f6e0*/  SHF.R.S32.HI R3, RZ, 0x1f, R8 ;  /* 0x0000001fff037819 */ /* 0x000fc40000011408 */
[----:B------:R-:W-:Y:S02]  /*f6f0*/  LOP3.LUT R4, R29, 0xff, RZ, 0xc0, !PT ;  /* 0x000000ff1d047812 */ /* 0x000fe400078ec0ff */
[----:B------:R-:W-:Y:S02]  /*f700*/  LOP3.LUT R5, R5, 0xff, RZ, 0xc0, !PT ;  /* 0x000000ff05057812 */ /* 0x000fe400078ec0ff */
[----:B------:R-:W-:Y:S02]  /*f710*/  SHF.R.U32.HI R0, RZ, 0x8, R30 ;  /* 0x00000008ff007819 */ /* 0x000fe4000001161e */
[----:B------:R-:W-:Y:S02]  /*f720*/  LEA.HI R9, R3, R8, RZ, 0x3 ;  /* 0x0000000803097211 */ /* 0x000fe400078f18ff */
[----:B------:R-:W-:Y:S02]  /*f730*/  PRMT R14, R5, 0x7604, R4 ;  /* 0x00007604050e7816 */ /* 0x000fe40000000004 */
[----:B------:R-:W-:-:S02]  /*f740*/  SHF.R.U32.HI R3, RZ, 0x8, R36 ;  /* 0x00000008ff037819 */ /* 0x000fc40000011624 */
[----:B------:R-:W-:Y:S02]  /*f750*/  LOP3.LUT R5, R0, 0xff, RZ, 0xc0, !PT ;  /* 0x000000ff00057812 */ /* 0x000fe400078ec0ff */
[----:B------:R-:W-:Y:S01]  /*f760*/  LOP3.LUT R0, R229, 0x70, R10, 0xf8, !PT ;  /* 0x00000070e5007812 */ /* 0x000fe200078ef80a */
[----:B------:R-:W-:Y:S01]  /*f770*/  IMAD.SHL.U32 R10, R9, 0x800, RZ ;  /* 0x00000800090a7824 */ /* 0x000fe200078e00ff */
[----:B------:R-:W-:Y:S02]  /*f780*/  LOP3.LUT R8, R36, 0xff, RZ, 0xc0, !PT ;  /* 0x000000ff24087812 */ /* 0x000fe400078ec0ff */
[----:B------:R-:W-:Y:S02]  /*f790*/  LOP3.LUT R9, R3, 0xff, RZ, 0xc0, !PT ;  /* 0x000000ff03097812 */ /* 0x000fe400078ec0ff */
[----:B------:R-:W-:Y:S02]  /*f7a0*/  LOP3.LUT R3, R0, R233, RZ, 0x3c, !PT ;  /* 0x000000e900037212 */ /* 0x000fe400078e3cff */
[----:B------:R-:W-:-:S02]  /*f7b0*/  LOP3.LUT R10, R10, 0xffffc000, RZ, 0xc0, !PT ;  /* 0xffffc0000a0a7812 */ /* 0x000fc400078ec0ff */
[----:B------:R-:W-:Y:S02]  /*f7c0*/  PRMT R27, R9, 0x7604, R8 ;  /* 0x00007604091b7816 */ /* 0x000fe40000000008 */
[----:B------:R-:W-:Y:S02]  /*f7d0*/  SHF.R.U32.HI R9, RZ, 0x8, R37 ;  /* 0x00000008ff097819 */ /* 0x000fe40000011625 */
[----:B------:R-:W-:Y:S02]  /*f7e0*/  IADD3 R3, R3, R10, R234 ;  /* 0x0000000a03037210 */ /* 0x000fe40007ffe0ea */
[----:B------:R-:W-:Y:S02]  /*f7f0*/  SHF.R.U32.HI R10, RZ, 0x8, R38 ;  /* 0x00000008ff0a7819 */ /* 0x000fe40000011626 */
[----:B------:R-:W-:Y:S02]  /*f800*/  LOP3.LUT R0, R37, 0xff, RZ, 0xc0, !PT ;  /* 0x000000ff25007812 */ /* 0x000fe400078ec0ff */
[----:B------:R-:W-:-:S02]  /*f810*/  LOP3.LUT R9, R9, 0xff, RZ, 0xc0, !PT ;  /* 0x000000ff09097812 */ /* 0x000fc400078ec0ff */
[----:B------:R-:W-:Y:S02]  /*f820*/  SHF.R.U32.HI R13, RZ, 0x8, R39 ;  /* 0x00000008ff0d7819 */ /* 0x000fe40000011627 */
[----:B------:R-:W-:Y:S02]  /*f830*/  LOP3.LUT R11, R10, 0xff, RZ, 0xc0, !PT ;  /* 0x000000ff0a0b7812 */ /* 0x000fe400078ec0ff */
[----:B------:R-:W-:Y:S02]  /*f840*/  SHF.R.U32.HI R7, RZ, 0x8, R31 ;  /* 0x00000008ff077819 */ /* 0x000fe4000001161f */
[----:B------:R-:W-:Y:S02]  /*f850*/  LOP3.LUT R8, R38, 0xff, RZ, 0xc0, !PT ;  /* 0x000000ff26087812 */ /* 0x000fe400078ec0ff */
[----:B------:R-:W-:Y:S02]  /*f860*/  LOP3.LUT R10, R39, 0xff, RZ, 0xc0, !PT ;  /* 0x000000ff270a7812 */ /* 0x000fe400078ec0ff */
[----:B------:R-:W-:Y:S01]  /*f870*/  PRMT R45, R9, 0x7604, R0 ;  /* 0x00007604092d7816 */ /* 0x000fe20000000000 */
[----:B------:R-:W-:Y:S01]  /*f880*/  IMAD.IADD R0, R16, 0x1, R3 ;  /* 0x0000000110007824 */ /* 0x000fe200078e0203 */
[----:B------:R-:W-:-:S02]  /*f890*/  LOP3.LUT R13, R13, 0xff, RZ, 0xc0, !PT ;  /* 0x000000ff0d0d7812 */ /* 0x000fc400078ec0ff */
[----:B------:R-:W-:Y:S02]  /*f8a0*/  LOP3.LUT R4, R30, 0xff, RZ, 0xc0, !PT ;  /* 0x000000ff1e047812 */ /* 0x000fe400078ec0ff */
[----:B------:R-:W-:Y:S02]  /*f8b0*/  LOP3.LUT R6, R31, 0xff, RZ, 0xc0, !PT ;  /* 0x000000ff1f067812 */ /* 0x000fe400078ec0ff */
[----:B------:R-:W-:Y:S02]  /*f8c0*/  LOP3.LUT R7, R7, 0xff, RZ, 0xc0, !PT ;  /* 0x000000ff07077812 */ /* 0x000fe400078ec0ff */
[----:B------:R-:W-:Y:S02]  /*f8d0*/  PRMT R47, R11, 0x7604, R8 ;  /* 0x000076040b2f7816 */ /* 0x000fe40000000008 */
[----:B------:R-:W-:Y:S02]  /*f8e0*/  PRMT R53, R13, 0x7604, R10 ;  /* 0x000076040d357816 */ /* 0x000fe4000000000a */
[----:B------:R-:W1:Y:S01]  /*f8f0*/  LDS.128 R8, [R0+0x18000] ;  /* 0x0180000000087984 */ /* 0x000e620000000c00 */
[----:B------:R-:W-:-:S02]  /*f900*/  PRMT R20, R5, 0x7604, R4 ;  /* 0x0000760405147816 */ /* 0x000fc40000000004 */
[----:B------:R-:W-:Y:S02]  /*f910*/  PRMT R25, R7, 0x7604, R6 ;  /* 0x0000760407197816 */ /* 0x000fe40000000006 */
[----:B------:R-:W2:Y:S01]  /*f920*/  LDS.128 R4, [R225+0x18000] ;  /* 0x01800000e1047984 */ /* 0x000ea20000000c00 */
[----:B------:R-:W-:Y:S02]  /*f930*/  SHF.R.U32.HI R13, RZ, 0x10, R29 ;  /* 0x00000010ff0d7819 */ /* 0x000fe4000001161d */
[----:B------:R-:W-:Y:S02]  /*f940*/  SHF.R.U32.HI R24, RZ, 0x10, R31 ;  /* 0x00000010ff187819 */ /* 0x000fe4000001161f */
[----:B------:R-:W-:Y:S02]  /*f950*/  LOP3.LUT R13, R13, 0xff, RZ, 0xc0, !PT ;  /* 0x000000ff0d0d7812 */ /* 0x000fe400078ec0ff */
[----:B------:R-:W-:Y:S02]  /*f960*/  SHF.R.U32.HI R15, RZ, 0x10, R30 ;  /* 0x00000010ff0f7819 */ /* 0x000fe4000001161e */
        /* <DEDUP_REMOVED lines=14> */
[----:B------:R-:W-:Y:S02]  /*fa50*/  LOP3.LUT R24, R24, 0xff, RZ, 0xc0, !PT ;  /* 0x000000ff18187812 */ /* 0x000fe400078ec0ff */
[----:B------:R-:W-:Y:S02]  /*fa60*/  LOP3.LUT R20, R20, 0xff, RZ, 0xc0, !PT ;  /* 0x000000ff14147812 */ /* 0x000fe400078ec0ff */
[----:B------:R-:W-:Y:S02]  /*fa70*/  LOP3.LUT R49, R49, 0xff000000, R37, 0xf8, !PT ;  /* 0xff00000031317812 */ /* 0x000fe400078ef825 */
[----:B------:R-:W-:Y:S02]  /*fa80*/  LOP3.LUT R45, R13, 0xff000000, R29, 0xf8, !PT ;  /* 0xff0000000d2d7812 */ /* 0x000fe400078ef81d */
[----:B------:R-:W-:-:S02]  /*fa90*/  LOP3.LUT R12, R12, 0xff, RZ, 0xc0, !PT ;  /* 0x000000ff0c0c7812 */ /* 0x000fc400078ec0ff */
[----:B------:R-:W-:Y:S02]  /*faa0*/  PRMT R53, R24, 0x7054, R53 ;  /* 0x0000705418357816 */ /* 0x000fe40000000035 */
[----:B------:R-:W-:Y:S02]  /*fab0*/  PRMT R51, R20, 0x7054, R47 ;  /* 0x0000705414337816 */ /* 0x000fe4000000002f */
[----:B------:R-:W-:Y:S02]  /*fac0*/  LOP3.LUT R46, R15, 0xff000000, R30, 0xf8, !PT ;  /* 0xff0000000f2e7812 */ /* 0x000fe400078ef81e */
[----:B------:R-:W-:Y:S02]  /*fad0*/  F2FP.F16.E4M3.UNPACK_B R37, R49 ;  /* 0x00000031ff25723e */ /* 0x000fe400020006ff */
[----:B-1----:R-:W-:Y:S02]  /*fae0*/  F2FP.F16.E4M3.UNPACK_B R24, R9 ;  /* 0x00000009ff18723e */ /* 0x002fe400020006ff */
[----:B------:R-:W-:-:S02]  /*faf0*/  F2FP.F16.E4M3.UNPACK_B R30, R45 ;  /* 0x0000002dff1e723e */ /* 0x000fc400020006ff */
[----:B------:R-:W-:Y:S02]  /*fb00*/  PRMT R27, R12, 0x7054, R27 ;  /* 0x000070540c1b7816 */ /* 0x000fe4000000001b */
[----:B------:R-:W-:Y:S01]  /*fb10*/  LOP3.LUT R48, R51, 0xff000000, R38, 0xf8, !PT ;  /* 0xff00000033307812 */ /* 0x000fe200078ef826 */
[----:B------:R-:W-:Y:S01]  /*fb20*/  HADD2.F32 R38, -RZ, R37.H0_H0 ;  /* 0x20000025ff267230 */ /* 0x000fe20000004100 */
[-C--:B--2---:R-:W-:Y:S02]  /*fb30*/  F2FP.F16.E4M3.UNPACK_B R12, R5.reuse ;  /* 0x00000005ff0c723e */ /* 0x084fe400020006ff */
[----:B------:R-:W-:Y:S01]  /*fb40*/  F2FP.F16.E4M3.UNPACK_B R13, R5.H1 ;  /* 0x00000005ff0d723e */ /* 0x000fe200030006ff */
[----:B------:R-:W-:Y:S01]  /*fb50*/  HADD2.F32 R5, -RZ, R24.H0_H0 ;  /* 0x20000018ff057230 */ /* 0x000fe20000004100 */
[----:B------:R-:W-:Y:S01]  /*fb60*/  LOP3.LUT R47, R25, 0xff000000, R31, 0xf8, !PT ;  /* 0xff000000192f7812 */ /* 0x000fe200078ef81f */
[----:B------:R-:W-:Y:S01]  /*fb70*/  HADD2.F32 R31, -RZ, R30.H0_H0 ;  /* 0x2000001eff1f7230 */ /* 0x000fe20000004100 */
[-C--:B------:R-:W-:Y:S01]  /*fb80*/  F2FP.F16.E4M3.UNPACK_B R15, R7.reuse ;  /* 0x00000007ff0f723e */ /* 0x080fe200020006ff */
[----:B------:R-:W-:Y:S01]  /*fb90*/  HADD2.F32 R24, -RZ, R24.H1_H1 ;  /* 0x30000018ff187230 */ /* 0x000fe20000004100 */
[----:B------:R-:W-:-:S02]  /*fba0*/  F2FP.F16.E4M3.UNPACK_B R20, R7.H1 ;  /* 0x00000007ff14723e */ /* 0x000fc400030006ff */
[-C--:B------:R-:W-:Y:S02]  /*fbb0*/  F2FP.F16.E4M3.UNPACK_B R7, R6.reuse ;  /* 0x00000006ff07723e */ /* 0x080fe400020006ff */
[----:B------:R-:W-:Y:S01]  /*fbc0*/  F2FP.F16.E4M3.UNPACK_B R14, R6.H1 ;  /* 0x00000006ff0e723e */ /* 0x000fe200030006ff */
[----:B------:R-:W-:Y:S01]  /*fbd0*/  HADD2.F32 R6, -RZ, R12.H0_H0 ;  /* 0x2000000cff067230 */ /* 0x000fe20000004100 */
[----:B------:R-:W-:Y:S01]  /*fbe0*/  F2FP.F16.E4M3.UNPACK_B R25, R9.H1 ;  /* 0x00000009ff19723e */ /* 0x000fe200030006ff */
[-C--:B------:R-:W-:Y:S01]  /*fbf0*/  FMUL.FTZ R9, R5, R38.reuse ;  /* 0x0000002605097220 */ /* 0x080fe20000410000 */
[----:B------:R-:W-:Y:S01]  /*fc00*/  LOP3.LUT R53, R53, 0xff000000, R39, 0xf8, !PT ;  /* 0xff00000035357812 */ /* 0x000fe200078ef827 */
[----:B------:R-:W-:Y:S01]  /*fc10*/  FMUL.FTZ R39, R5, R31 ;  /* 0x0000001f05277220 */ /* 0x000fe20000410000 */
[----:B------:R-:W-:Y:S01]  /*fc20*/  F2FP.F16.E4M3.UNPACK_B R49, R49.H1 ;  /* 0x00000031ff31723e */ /* 0x000fe200030006ff */
[C---:B------:R-:W-:Y:S01]  /*fc30*/  FFMA.FTZ R5, R6.reuse, R31, -R9 ;  /* 0x0000001f06057223 */ /* 0x040fe20000010809 */
[----:B------:R-:W-:Y:S01]  /*fc40*/  LOP3.LUT R36, R27, 0xff000000, R36, 0xf8, !PT ;  /* 0xff0000001b247812 */ /* 0x000fe200078ef824 */
[----:B------:R-:W-:Y:S01]  /*fc50*/  FFMA.FTZ R9, R6, R38, R39 ;  /* 0x0000002606097223 */ /* 0x000fe20000010027 */
[-C--:B------:R-:W-:Y:S01]  /*fc60*/  F2FP.F16.E4M3.UNPACK_B R26, R10.reuse ;  /* 0x0000000aff1a723e */ /* 0x080fe200020006ff */
[----:B------:R-:W-:Y:S01]  /*fc70*/  HADD2.F32 R39, -RZ, R37.H1_H1 ;  /* 0x30000025ff277230 */ /* 0x000fe20000004100 */
[----:B------:R-:W-:Y:S01]  /*fc80*/  F2FP.F16.E4M3.UNPACK_B R27, R10.H1 ;  /* 0x0000000aff1b723e */ /* 0x000fe200030006ff */
[----:B------:R-:W-:Y:S01]  /*fc90*/  HADD2.F32 R51, -RZ, R49.H0_H0 ;  /* 0x20000031ff337230 */ /* 0x000fe20000004100 */
[----:B------:R-:W-:Y:S01]  /*fca0*/  F2FP.F16.E4M3.UNPACK_B R45, R45.H1 ;  /* 0x0000002dff2d723e */ /* 0x000fe200030006ff */
[----:B------:R-:W-:-:S02]  /*fcb0*/  HADD2.F32 R10, -RZ, R25.H0_H0 ;  /* 0x20000019ff0a7230 */ /* 0x000fc40000004100 */
[----:B------:R-:W-:Y:S01]  /*fcc0*/  FMUL.FTZ R55, R24, R39 ;  /* 0x0000002718377220 */ /* 0x000fe20000410000 */
[----:B------:R-:W-:Y:S01]  /*fcd0*/  HADD2.F32 R31, -RZ, R30.H1_H1 ;  /* 0x3000001eff1f7230 */ /* 0x000fe20000004100 */
[----:B------:R-:W-:Y:S01]  /*fce0*/  LOP3.LUT R44, R3, 0xff000000, R28, 0xf8, !PT ;  /* 0xff000000032c7812 */ /* 0x000fe200078ef81c */
[----:B------:R-:W-:Y:S02]  /*fcf0*/  HADD2.F32 R37, -RZ, R45.H0_H0 ;  /* 0x2000002dff257230 */ /* 0x000fe40000004100 */
[----:B------:R-:W-:Y:S01]  /*fd00*/  FMUL.FTZ R59, R10, R51 ;  /* 0x000000330a3b7220 */ /* 0x000fe20000410000 */
[----:B------:R-:W-:Y:S02]  /*fd10*/  HADD2.F32 R6, -RZ, R13.H0_H0 ;  /* 0x2000000dff067230 */ /* 0x000fe40000004100 */
[----:B------:R-:W-:Y:S01]  /*fd20*/  FMUL.FTZ R24, R24, R31 ;  /* 0x0000001f18187220 */ /* 0x000fe20000410000 */
[----:B------:R-:W-:Y:S02]  /*fd30*/  HADD2.F32 R12, -RZ, R12.H1_H1 ;  /* 0x3000000cff0c7230 */ /* 0x000fe40000004100 */
[----:B------:R-:W-:Y:S01]  /*fd40*/  FMUL.FTZ R10, R10, R37 ;  /* 0x000000250a0a7220 */ /* 0x000fe20000410000 */
[----:B------:R-:W-:Y:S01]  /*fd50*/  F2FP.F16.E4M3.UNPACK_B R28, R11 ;  /* 0x0000000bff1c723e */ /* 0x000fe200020006ff */
[----:B------:R-:W-:Y:S01]  /*fd60*/  FFMA.FTZ R59, R6, R37, -R59 ;  /* 0x00000025063b7223 */ /* 0x000fe2000001083b */
[----:B------:R-:W-:Y:S01]  /*fd70*/  F2FP.F16.E4M3.UNPACK_B R37, R53 ;  /* 0x00000035ff25723e */ /* 0x000fe200020006ff */
[----:B------:R-:W-:Y:S01]  /*fd80*/  FFMA.FTZ R50, R12, R39, R24 ;  /* 0x000000270c327223 */ /* 0x000fe20000010018 */
[----:B------:R-:W-:Y:S01]  /*fd90*/  F2FP.F16.E4M3.UNPACK_B R24, R47 ;  /* 0x0000002fff18723e */ /* 0x000fe200020006ff */
[----:B------:R-:W-:Y:S01]  /*fda0*/  FFMA.FTZ R51, R6, R51, R10 ;  /* 0x0000003306337223 */ /* 0x000fe2000001000a */
[----:B------:R-:W-:Y:S01]  /*fdb0*/  FFMA.FTZ R38, R12, R31, -R55 ;  /* 0x0000001f0c267223 */ /* 0x000fe20000010837 */
[----:B------:R-:W-:Y:S01]  /*fdc0*/  HADD2.F32 R30, -RZ, R49.H1_H1 ;  /* 0x30000031ff1e7230 */ /* 0x000fe20000004100 */
[----:B------:R-:W-:Y:S01]  /*fdd0*/  F2FP.F16.E4M3.UNPACK_B R29, R11.H1 ;  /* 0x0000000bff1d723e */ /* 0x000fe200030006ff */
[----:B------:R-:W-:Y:S01]  /*fde0*/  HADD2.F32 R25, -RZ, R25.H1_H1 ;  /* 0x30000019ff197230 */ /* 0x000fe20000004100 */
[----:B------:R-:W-:Y:S01]  /*fdf0*/  F2FP.F16.E4M3.UNPACK_B R53, R53.H1 ;  /* 0x00000035ff35723e */ /* 0x000fe200030006ff */
[----:B------:R-:W-:Y:S01]  /*fe00*/  HADD2.F32 R39, -RZ, R37.H0_H0 ;  /* 0x20000025ff277230 */ /* 0x000fe20000004100 */
[----:B------:R-:W-:Y:S01]  /*fe10*/  F2FP.F16.E4M3.UNPACK_B R47, R47.H1 ;  /* 0x0000002fff2f723e */ /* 0x000fe200030006ff */
[----:B------:R-:W-:-:S02]  /*fe20*/  HADD2.F32 R10, -RZ, R28.H0_H0 ;  /* 0x2000001cff0a7230 */ /* 0x000fc40000004100 */
[C---:B------:R-:W-:Y:S01]  /*fe30*/  FMUL.FTZ R54, R25.reuse, R30 ;  /* 0x0000001e19367220 */ /* 0x040fe20000410000 */
[----:B------:R-:W-:Y:S01]  /*fe40*/  HADD2.F32 R12, -RZ, R45.H1_H1 ;  /* 0x3000002dff0c7230 */ /* 0x000fe20000004100 */
[----:B------:R-:W-:Y:S01]  /*fe50*/  F2FP.F16.E4M3.UNPACK_B R11, R8 ;  /* 0x00000008ff0b723e */ /* 0x000fe200020006ff */
[--C-:B------:R-:W-:Y:S02]  /*fe60*/  HADD2.F32 R31, -RZ, R24.reuse.H0_H0 ;  /* 0x20000018ff1f7230 */ /* 0x100fe40000004100 */
[C---:B------:R-:W-:Y:S01]  /*fe70*/  FMUL.FTZ R45, R10.reuse, R39 ;  /* 0x000000270a2d7220 */ /* 0x040fe20000410000 */
[----:B------:R-:W-:Y:S02]  /*fe80*/  HADD2.F32 R13, -RZ, R13.H1_H1 ;  /* 0x3000000dff0d7230 */ /* 0x000fe40000004100 */
[----:B------:R-:W-:Y:S01]  /*fe90*/  FMUL.FTZ R25, R25, R12 ;  /* 0x0000000c19197220 */ /* 0x000fe20000410000 */
[----:B------:R-:W-:Y:S02]  /*fea0*/  HADD2.F32 R6, -RZ, R15.H0_H0 ;  /* 0x2000000fff067230 */ /* 0x000fe40000004100 */
[----:B------:R-:W-:Y:S01]  /*feb0*/  FMUL.FTZ R10, R10, R31 ;  /* 0x0000001f0a0a7220 */ /* 0x000fe20000410000 */
[----:B------:R-:W-:-:S02]  /*fec0*/  HADD2.F32 R24, -RZ, R24.H1_H1 ;  /* 0x30000018ff187230 */ /* 0x000fc40000004100 */
[C---:B------:R-:W-:Y:S01]  /*fed0*/  FFMA.FTZ R30, R13.reuse, R30, R25 ;  /* 0x0000001e0d1e7223 */ /* 0x040fe20000010019 */
[----:B------:R-:W-:Y:S02]  /*fee0*/  HADD2.F32 R37, -RZ, R37.H1_H1 ;  /* 0x30000025ff257230 */ /* 0x000fe40000004100 */
[C---:B------:R-:W-:Y:S01]  /*fef0*/  FFMA.FTZ R49, R6.reuse, R39, R10 ;  /* 0x0000002706317223 */ /* 0x040fe2000001000a */
[----:B------:R-:W-:Y:S02]  /*ff00*/  HADD2.F32 R28, -RZ, R28.H1_H1 ;  /* 0x3000001cff1c7230 */ /* 0x000fe40000004100 */
[----:B------:R-:W-:Y:S01]  /*ff10*/  FFMA.FTZ R54, R13, R12, -R54 ;  /* 0x0000000c0d367223 */ /* 0x000fe20000010836 */
[----:B------:R-:W-:Y:S02]  /*ff20*/  HADD2.F32 R15, -RZ, R15.H1_H1 ;  /* 0x3000000fff0f7230 */ /* 0x000fe40000004100 */
[----:B------:R-:W-:Y:S01]  /*ff30*/  FFMA.FTZ R45, R6, R31, -R45 ;  /* 0x0000001f062d7223 */ /* 0x000fe2000001082d */
[----:B------:R-:W-:-:S02]  /*ff40*/  HADD2.F32 R25, -RZ, R53.H0_H0 ;  /* 0x20000035ff197230 */ /* 0x000fc40000004100 */
[C---:B------:R-:W-:Y:S01]  /*ff50*/  FMUL.FTZ R12, R28.reuse, R37 ;  /* 0x000000251c0c7220 */ /* 0x040fe20000410000 */
[----:B------:R-:W-:Y:S02]  /*ff60*/  HADD2.F32 R10, -RZ, R29.H0_H0 ;  /* 0x2000001dff0a7230 */ /* 0x000fe40000004100 */
[-C--:B------:R-:W-:Y:S01]  /*ff70*/  FMUL.FTZ R58, R28, R24.reuse ;  /* 0x000000181c3a7220 */ /* 0x080fe20000410000 */
[--C-:B------:R-:W-:Y:S02]  /*ff80*/  HADD2.F32 R13, -RZ, R47.reuse.H0_H0 ;  /* 0x2000002fff0d7230 */ /* 0x100fe40000004100 */
[C---:B------:R-:W-:Y:S01]  /*ff90*/  FFMA.FTZ R28, R15.reuse, R24, -R12 ;  /* 0x000000180f1c7223 */ /* 0x040fe2000001080c */
[----:B------:R-:W-:Y:S02]  /*ffa0*/  HADD2.F32 R6, -RZ, R20.H0_H0 ;  /* 0x20000014ff067230 */ /* 0x000fe40000004100 */
[C---:B------:R-:W-:Y:S01]  /*ffb0*/  FMUL.FTZ R31, R10.reuse, R25 ;  /* 0x000000190a1f7220 */ /* 0x040fe20000410000 */
[----:B------:R-:W-:Y:S01]  /*ffc0*/  FFMA.FTZ R58, R15, R37, R58 ;  /* 0x000000250f3a7223 */ /* 0x000fe2000001003a */
[----:B------:R-:W-:Y:S01]  /*ffd0*/  F2FP.F16.E4M3.UNPACK_B R8, R8.H1 ;  /* 0x00000008ff08723e */ /* 0x000fe200030006ff */
[----:B------:R-:W-:Y:S01]  /*ffe0*/  FMUL.FTZ R10, R10, R13 ;  /* 0x0000000d0a0a7220 */ /* 0x000fe20000410000 */
[----:B------:R-:W-:Y:S01]  /*fff0*/  F2FP.F16.E4M3.UNPACK_B R15, R36.H1 ;  /* 0x00000024ff0f723e */ /* 0x000fe200030006ff */
[----:B------:R-:W-:Y:S01]  /*10000*/  HADD2.F32 R47, -RZ, R47.H1_H1 ;  /* 0x3000002fff2f7230 */ /* 0x000fe20000004100 */
[----:B------:R-:W-:Y:S01]  /*10010*/  F2FP.F16.E4M3.UNPACK_B R12, R44.H1 ;  /* 0x0000002cff0c723e */ /* 0x000fe200030006ff */
[----:B------:R-:W-:Y:S01]  /*10020*/  FFMA.FTZ R60, R6, R25, R10 ;  /* 0x00000019063c7223 */ /* 0x000fe2000001000a */
[-C--:B------:R-:W-:Y:S01]  /*10030*/  F2FP.F16.E4M3.UNPACK_B R3, R4.reuse ;  /* 0x00000004ff03723e */ /* 0x080fe200020006ff */
[----:B------:R-:W-:Y:S01]  /*10040*/  HADD2.F32 R53, -RZ, R53.H1_H1 ;  /* 0x30000035ff357230 */ /* 0x000fe20000004100 */
[----:B------:R-:W-:Y:S01]  /*10050*/  F2FP.F16.E4M3.UNPACK_B R4, R4.H1 ;  /* 0x00000004ff04723e */ /* 0x000fe200030006ff */
[----:B------:R-:W-:-:S02]  /*10060*/  HADD2.F32 R29, -RZ, R29.H1_H1 ;  /* 0x3000001dff1d7230 */ /* 0x000fc40000004100 */
[----:B------:R-:W-:Y:S01]  /*10070*/  FFMA.FTZ R55, R6, R13, -R31 ;  /* 0x0000000d06377223 */ /* 0x000fe2000001081f */
[----:B------:R-:W-:Y:S01]  /*10080*/  HADD2.F32 R25, -RZ, R15.H0_H0 ;  /* 0x2000000fff197230 */ /* 0x000fe20000004100 */
[----:B------:R-:W-:Y:S01]  /*10090*/  F2FP.F16.E4M3.UNPACK_B R36, R36 ;  /* 0x00000024ff24723e */ /* 0x000fe200020006ff */
[----:B------:R-:W-:Y:S02]  /*100a0*/  HADD2.F32 R10, -RZ, R8.H0_H0 ;  /* 0x20000008ff0a7230 */ /* 0x000fe40000004100 */
[C---:B------:R-:W-:Y:S01]  /*100b0*/  FMUL.FTZ R31, R29.reuse, R53 ;  /* 0x000000351d1f7220 */ /* 0x040fe20000410000 */
[----:B------:R-:W-:Y:S02]  /*100c0*/  HADD2.F32 R13, -RZ, R12.H0_H0 ;  /* 0x2000000cff0d7230 */ /* 0x000fe40000004100 */
[----:B------:R-:W-:Y:S01]  /*100d0*/  FMUL.FTZ R24, R29, R47 ;  /* 0x0000002f1d187220 */ /* 0x000fe20000410000 */
[----:B------:R-:W-:Y:S02]  /*100e0*/  HADD2.F32 R20, -RZ, R20.H1_H1 ;  /* 0x30000014ff147230 */ /* 0x000fe40000004100 */
[----:B------:R-:W-:Y:S01]  /*100f0*/  FMUL.FTZ R29, R10, R25 ;  /* 0x000000190a1d7220 */ /* 0x000fe20000410000 */
[----:B------:R-:W-:-:S02]  /*10100*/  HADD2.F32 R6, -RZ, R4.H0_H0 ;  /* 0x20000004ff067230 */ /* 0x000fc40000004100 */
[----:B------:R-:W-:Y:S01]  /*10110*/  FMUL.FTZ R10, R10, R13 ;  /* 0x0000000d0a0a7220 */ /* 0x000fe20000410000 */
[----:B------:R-:W-:Y:S02]  /*10120*/  HADD2.F32 R8, -RZ, R8.H1_H1 ;  /* 0x30000008ff087230 */ /* 0x000fe40000004100 */
[C---:B------:R-:W-:Y:S01]  /*10130*/  FFMA.FTZ R53, R20.reuse, R53, R24 ;  /* 0x0000003514357223 */ /* 0x040fe20000010018 */
[----:B------:R-:W-:Y:S01]  /*10140*/  FFMA.FTZ R62, R20, R47, -R31 ;  /* 0x0000002f143e7223 */ /* 0x000fe2000001081f */
[C---:B------:R-:W-:Y:S01]  /*10150*/  FFMA.FTZ R24, R6.reuse, R25, R10 ;  /* 0x0000001906187223 */ /* 0x040fe2000001000a */
[----:B------:R-:W-:Y:S02]  /*10160*/  HADD2.F32 R25, -RZ, R15.H1_H1 ;  /* 0x3000000fff197230 */ /* 0x000fe40000004100 */
[----:B------:R-:W-:Y:S01]  /*10170*/  FFMA.FTZ R20, R6, R13, -R29 ;  /* 0x0000000d06147223 */ /* 0x000fe2000001081d */
[----:B------:R-:W-:Y:S01]  /*10180*/  HADD2.F32 R13, -RZ, R12.H1_H1 ;  /* 0x3000000cff0d7230 */ /* 0x000fe20000004100 */
[----:B------:R-:W-:Y:S01]  /*10190*/  F2FP.F16.E4M3.UNPACK_B R44, R44 ;  /* 0x0000002cff2c723e */ /* 0x000fe200020006ff */
[----:B------:R-:W-:-:S02]  /*101a0*/  HADD2.F32 R4, -RZ, R4.H1_H1 ;  /* 0x30000004ff047230 */ /* 0x000fc40000004100 */
[C---:B------:R-:W-:Y:S01]  /*101b0*/  FMUL.FTZ R29, R8.reuse, R25 ;  /* 0x00000019081d7220 */ /* 0x040fe20000410000 */
[----:B------:R-:W-:Y:S02]  /*101c0*/  HADD2.F32 R15, -RZ, R36.H0_H0 ;  /* 0x20000024ff0f7230 */ /* 0x000fe40000004100 */
        /* <DEDUP_REMOVED lines=9> */
[--C-:B------:R-:W-:Y:S01]  /*10260*/  HADD2.F32 R4, -RZ, R3.reuse.H0_H0 ;  /* 0x20000003ff047230 */ /* 0x100fe20000004100 */
[----:B------:R-:W-:Y:S01]  /*10270*/  F2FP.F16.E4M3.UNPACK_B R10, R48.H1 ;  /* 0x00000030ff0a723e */ /* 0x000fe200030006ff */
[----:B------:R-:W-:Y:S02]  /*10280*/  HADD2.F32 R44, -RZ, R44.H1_H1 ;  /* 0x3000002cff2c7230 */ /* 0x000fe40000004100 */
[C---:B------:R-:W-:Y:S01]  /*10290*/  FMUL.FTZ R8, R11.reuse, R36 ;  /* 0x000000240b087220 */ /* 0x040fe20000410000 */
[----:B------:R-:W-:Y:S01]  /*102a0*/  HADD2.F32 R3, -RZ, R3.H1_H1 ;  /* 0x30000003ff037230 */ /* 0x000fe20000004100 */
[----:B------:R-:W-:Y:S01]  /*102b0*/  F2FP.F16.E4M3.UNPACK_B R6, R46.H1 ;  /* 0x0000002eff06723e */ /* 0x000fe200030006ff */
[C---:B------:R-:W-:Y:S01]  /*102c0*/  FFMA.FTZ R25, R4.reuse, R13, -R25 ;  /* 0x0000000d04197223 */ /* 0x040fe20000010819 */
[----:B------:R-:W-:Y:S01]  /*102d0*/  FFMA.FTZ R29, R4, R15, R29 ;  /* 0x0000000f041d7223 */ /* 0x000fe2000001001d */
[-C--:B------:R-:W-:Y:S01]  /*102e0*/  FMUL.FTZ R13, R11, R44.reuse ;  /* 0x0000002c0b0d7220 */ /* 0x080fe20000410000 */
[----:B------:R-:W-:Y:S01]  /*102f0*/  FFMA.FTZ R44, R3, R44, -R8 ;  /* 0x0000002c032c7223 */ /* 0x000fe20000010808 */
[----:B------:R-:W-:Y:S01]  /*10300*/  HADD2.F32 R11, -RZ, R10.H0_H0 ;  /* 0x2000000aff0b7230 */ /* 0x000fe20000004100 */
[----:B------:R-:W-:Y:S01]  /*10310*/  F2FP.F16.E4M3.UNPACK_B R48, R48 ;  /* 0x00000030ff30723e */ /* 0x000fe200020006ff */
[----:B------:R-:W-:-:S02]  /*10320*/  HADD2.F32 R4, -RZ, R27.H0_H0 ;  /* 0x2000001bff047230 */ /* 0x000fc40000004100 */
[----:B------:R-:W-:Y:S01]  /*10330*/  FFMA.FTZ R36, R3, R36, R13 ;  /* 0x0000002403247223 */ /* 0x000fe2000001000d */
[----:B------:R-:W-:Y:S01]  /*10340*/  HADD2.F32 R8, -RZ, R6.H0_H0 ;  /* 0x20000006ff087230 */ /* 0x000fe20000004100 */
[----:B------:R-:W-:Y:S01]  /*10350*/  F2FP.F16.E4M3.UNPACK_B R46, R46 ;  /* 0x0000002eff2e723e */ /* 0x000fe200020006ff */
[----:B------:R-:W-:Y:S02]  /*10360*/  HADD2.F32 R10, -RZ, R10.H1_H1 ;  /* 0x3000000aff0a7230 */ /* 0x000fe40000004100 */
[C---:B------:R-:W-:Y:S01]  /*10370*/  FMUL.FTZ R12, R4.reuse, R11 ;  /* 0x0000000b040c7220 */ /* 0x040fe20000410000 */
[----:B------:R-:W-:Y:S02]  /*10380*/  HADD2.F32 R27, -RZ, R27.H1_H1 ;  /* 0x3000001bff1b7230 */ /* 0x000fe40000004100 */
[----:B------:R-:W-:Y:S01]  /*10390*/  FMUL.FTZ R4, R4, R8 ;  /* 0x0000000804047220 */ /* 0x000fe20000410000 */
[----:B------:R-:W-:Y:S01]  /*103a0*/  HADD2.F32 R6, -RZ, R6.H1_H1 ;  /* 0x30000006ff067230 */ /* 0x000fe20000004100 */
[----:B------:R-:W-:Y:S01]  /*103b0*/  F2FP.SATFINITE.E4M3.F32.PACK_AB_MERGE_C R54, R54, R59, RZ ;  /* 0x0000003b3636723e */ /* 0x000fe200048070ff */
[----:B------:R-:W-:-:S02]  /*103c0*/  HADD2.F32 R3, -RZ, R14.H0_H0 ;  /* 0x2000000eff037230 */ /* 0x000fc40000004100 */
[C---:B------:R-:W-:Y:S01]  /*103d0*/  FMUL.FTZ R13, R27.reuse, R10 ;  /* 0x0000000a1b0d7220 */ /* 0x040fe20000410000 */
[----:B------:R-:W-:Y:S02]  /*103e0*/  HADD2.F32 R14, -RZ, R14.H1_H1 ;  /* 0x3000000eff0e7230 */ /* 0x000fe40000004100 */
[----:B------:R-:W-:Y:S01]  /*103f0*/  FMUL.FTZ R39, R27, R6 ;  /* 0x000000061b277220 */ /* 0x000fe20000410000 */
[----:B------:R-:W-:Y:S01]  /*10400*/  F2FP.SATFINITE.E4M3.F32.PACK_AB_MERGE_C R30, R30, R51, RZ ;  /* 0x000000331e1e723e */ /* 0x000fe200048070ff */
[C---:B------:R-:W-:Y:S01]  /*10410*/  FFMA.FTZ R12, R3.reuse, R8, -R12 ;  /* 0x00000008030c7223 */ /* 0x040fe2000001080c */
[----:B------:R-:W-:Y:S01]  /*10420*/  FFMA.FTZ R15, R3, R11, R4 ;  /* 0x0000000b030f7223 */ /* 0x000fe20000010004 */
[C---:B------:R-:W-:Y:S01]  /*10430*/  FFMA.FTZ R27, R14.reuse, R6, -R13 ;  /* 0x000000060e1b7223 */ /* 0x040fe2000001080d */
[----:B------:R-:W-:Y:S02]  /*10440*/  HADD2.F32 R8, -RZ, R48.H0_H0 ;  /* 0x20000030ff087230 */ /* 0x000fe40000004100 */
[----:B------:R-:W-:Y:S01]  /*10450*/  FFMA.FTZ R14, R14, R10, R39 ;  /* 0x0000000a0e0e7223 */ /* 0x000fe20000010027 */
[----:B------:R-:W-:Y:S01]  /*10460*/  HADD2.F32 R4, -RZ, R26.H0_H0 ;  /* 0x2000001aff047230 */ /* 0x000fe20000004100 */
[----:B------:R-:W-:Y:S01]  /*10470*/  F2FP.SATFINITE.E4M3.F32.PACK_AB_MERGE_C R5, R38, R5, R54 ;  /* 0x000000052605723e */ /* 0x000fe20004807036 */
[--C-:B------:R-:W-:Y:S01]  /*10480*/  HADD2.F32 R6, -RZ, R46.reuse.H0_H0 ;  /* 0x2000002eff067230 */ /* 0x100fe20000004100 */
[----:B------:R-:W-:Y:S01]  /*10490*/  F2FP.SATFINITE.E4M3.F32.PACK_AB_MERGE_C R12, R27, R12, RZ ;  /* 0x0000000c1b0c723e */ /* 0x000fe200048070ff */
[----:B------:R-:W-:-:S02]  /*104a0*/  HADD2.F32 R46, -RZ, R46.H1_H1 ;  /* 0x3000002eff2e7230 */ /* 0x000fc40000004100 */
[C---:B------:R-:W-:Y:S01]  /*104b0*/  FMUL.FTZ R10, R4.reuse, R8 ;  /* 0x00000008040a7220 */ /* 0x040fe20000410000 */
[----:B------:R-:W-:Y:S02]  /*104c0*/  HADD2.F32 R48, -RZ, R48.H1_H1 ;  /* 0x30000030ff307230 */ /* 0x000fe40000004100 */
[----:B------:R-:W-:Y:S01]  /*104d0*/  FMUL.FTZ R11, R4, R6 ;  /* 0x00000006040b7220 */ /* 0x000fe20000410000 */
[----:B------:R-:W-:Y:S01]  /*104e0*/  HADD2.F32 R26, -RZ, R26.H1_H1 ;  /* 0x3000001aff1a7230 */ /* 0x000fe20000004100 */
[----:B------:R-:W-:Y:S01]  /*104f0*/  F2FP.SATFINITE.E4M3.F32.PACK_AB_MERGE_C R14, R14, R15, RZ ;  /* 0x0000000f0e0e723e */ /* 0x000fe200048070ff */
[--C-:B------:R-:W-:Y:S01]  /*10500*/  HADD2.F32 R3, -RZ, R7.reuse.H0_H0 ;  /* 0x20000007ff037230 */ /* 0x100fe20000004100 */
[----:B------:R-:W-:Y:S01]  /*10510*/  F2FP.SATFINITE.E4M3.F32.PACK_AB_MERGE_C R9, R50, R9, R30 ;  /* 0x000000093209723e */ /* 0x000fe2000480701e */
[----:B------:R-:W-:Y:S02]  /*10520*/  HADD2.F32 R7, -RZ, R7.H1_H1 ;  /* 0x30000007ff077230 */ /* 0x000fe40000004100 */
[C---:B------:R-:W-:Y:S01]  /*10530*/  FMUL.FTZ R4, R26.reuse, R48 ;  /* 0x000000301a047220 */ /* 0x040fe20000410000 */
[----:B------:R-:W-:Y:S01]  /*10540*/  FMUL.FTZ R13, R26, R46 ;  /* 0x0000002e1a0d7220 */ /* 0x000fe20000410000 */
        /* <DEDUP_REMOVED lines=16> */
.L_x_1359:
[----:B------:R-:W-:Y:S05]  /*10650*/  BSYNC B1 ;  /* 0x0000000000017941 */ /* 0x000fea0003800000 */
.L_x_1358:
[----:B------:R-:W-:Y:S05]  /*10660*/  @P0 BRA `(.L_x_1333) ;  /* 0x0000000c00d80947 */ /* 0x000fea0003800000 */
[----:B--2345:R-:W-:Y:S02]  /*10670*/  SHF.R.U32.HI R0, RZ, 0x8, R32 ;  /* 0x00000008ff007819 */ /* 0x03cfe40000011620 */
        /* <DEDUP_REMOVED lines=12> */
[----:B------:R-:W-:Y:S02]  /*10740*/  SHF.L.U32 R8, R6, 0xb, RZ ;  /* 0x0000000b06087819 */ /* 0x000fe400000006ff */
[----:B------:R-:W-:Y:S02]  /*10750*/  LOP3.LUT R0, R228, 0x70, R21, 0xf8, !PT ;  /* 0x00000070e4007812 */ /* 0x000fe400078ef815 */
[----:B------:R-:W-:Y:S02]  /*10760*/  SHF.R.U32.HI R4, RZ, 0x8, R33 ;  /* 0x00000008ff047819 */ /* 0x000fe40000011621 */
[----:B------:R-:W-:Y:S02]  /*10770*/  LOP3.LUT R6, R3, 0xff, RZ, 0xc0, !PT ;  /* 0x000000ff03067812 */ /* 0x000fe400078ec0ff */
[----:B------:R-:W-:Y:S02]  /*10780*/  LOP3.LUT R3, R0, R231, RZ, 0x3c, !PT ;  /* 0x000000e700037212 */ /* 0x000fe400078e3cff */
[----:B------:R-:W-:-:S02]  /*10790*/  LOP3.LUT R8, R8, 0xffffc000, RZ, 0xc0, !PT ;  /* 0xffffc00008087812 */ /* 0x000fc400078ec0ff */
[----:B------:R-:W-:Y:S02]  /*107a0*/  LOP3.LUT R5, R33, 0xff, RZ, 0xc0, !PT ;  /* 0x000000ff21057812 */ /* 0x000fe400078ec0ff */
[----:B------:R-:W-:Y:S02]  /*107b0*/  LOP3.LUT R4, R4, 0xff, RZ, 0xc0, !PT ;  /* 0x000000ff04047812 */ /* 0x000fe400078ec0ff */
[----:B------:R-:W-:Y:S02]  /*107c0*/  IADD3 R3, R3, R8, R232 ;  /* 0x0000000803037210 */ /* 0x000fe40007ffe0e8 */
[----:B------:R-:W-:Y:S02]  /*107d0*/  PRMT R12, R4, 0x7604, R5 ;  /* 0x00007604040c7816 */ /* 0x000fe40000000005 */
[----:B------:R-:W-:Y:S01]  /*107e0*/  SHF.R.U32.HI R4, RZ, 0x8, R35 ;  /* 0x00000008ff047819 */ /* 0x000fe20000011623 */
[----:B------:R-:W-:Y:S01]  /*107f0*/  IMAD.IADD R0, R16, 0x1, R3 ;  /* 0x0000000110007824 */ /* 0x000fe200078e0203 */
[----:B------:R-:W-:-:S02]  /*10800*/  SHF.R.U32.HI R8, RZ, 0x8, R41 ;  /* 0x00000008ff087819 */ /* 0x000fc40000011629 */
        /* <DEDUP_REMOVED lines=9> */
[----:B------:R-:W-:Y:S02]  /*108a0*/  LOP3.LUT R20, R41, 0xff, RZ, 0xc0, !PT ;  /* 0x000000ff29147812 */ /* 0x000fe400078ec0ff */
[----:B------:R-:W-:Y:S02]  /*108b0*/  LOP3.LUT R27, R43, 0xff, RZ, 0xc0, !PT ;  /* 0x000000ff2b1b7812 */ /* 0x000fe400078ec0ff */
[----:B------:R-:W-:Y:S02]  /*108c0*/  LOP3.LUT R26, R26, 0xff, RZ, 0xc0, !PT ;  /* 0x000000ff1a1a7812 */ /* 0x000fe400078ec0ff */
[----:B------:R-:W-:Y:S02]  /*108d0*/  PRMT R20, R3, 0x7604, R20 ;  /* 0x0000760403147816 */ /* 0x000fe40000000014 */
[----:B------:R-:W-:-:S02]  /*108e0*/  SHF.R.U32.HI R3, RZ, 0x10, R33 ;  /* 0x00000010ff037819 */ /* 0x000fc40000011621 */
[----:B------:R-:W-:Y:S02]  /*108f0*/  SHF.R.U32.HI R21, RZ, 0x8, R42 ;  /* 0x00000008ff157819 */ /* 0x000fe4000001162a */
[----:B------:R-:W-:Y:S01]  /*10900*/  PRMT R26, R26, 0x7604, R27 ;  /* 0x000076041a1a7816 */ /* 0x000fe2000000001b */
[----:B------:R-:W-:Y:S01]  /*10910*/  IMAD.U32 R3, R3, 0x10000, RZ ;  /* 0x0001000003037824 */ /* 0x000fe200078e00ff */
[----:B------:R-:W-:Y:S02]  /*10920*/  SHF.R.U32.HI R27, RZ, 0x10, R41 ;  /* 0x00000010ff1b7819 */ /* 0x000fe40000011629 */
[----:B------:R-:W-:Y:S02]  /*10930*/  LOP3.LUT R24, R42, 0xff, RZ, 0xc0, !PT ;  /* 0x000000ff2a187812 */ /* 0x000fe400078ec0ff */
[----:B------:R-:W-:Y:S01]  /*10940*/  LOP3.LUT R21, R21, 0xff, RZ, 0xc0, !PT ;  /* 0x000000ff15157812 */ /* 0x000fe200078ec0ff */
[----:B------:R-:W-:Y:S01]  /*10950*/  IMAD.U32 R27, R27, 0x10000, RZ ;  /* 0x000100001b1b7824 */ /* 0x000fe200078e00ff */
[----:B------:R-:W-:-:S02]  /*10960*/  LOP3.LUT R13, R13, 0xff0000, R32, 0xf8, !PT ;  /* 0x00ff00000d0d7812 */ /* 0x000fc400078ef820 */
[----:B------:R-:W-:Y:S02]  /*10970*/  PRMT R31, R21, 0x7604, R24 ;  /* 0x00007604151f7816 */ /* 0x000fe40000000018 */
[----:B------:R-:W-:Y:S02]  /*10980*/  SHF.R.U32.HI R21, RZ, 0x10, R35 ;  /* 0x00000010ff157819 */ /* 0x000fe40000011623 */
[----:B------:R-:W-:Y:S02]  /*10990*/  LOP3.LUT R3, R12, 0xff0000, R3, 0xf8, !PT ;  /* 0x00ff00000c037812 */ /* 0x000fe400078ef803 */
[----:B------:R-:W-:Y:S01]  /*109a0*/  LOP3.LUT R25, R25, 0xff0000, R40, 0xf8, !PT ;  /* 0x00ff000019197812 */ /* 0x000fe200078ef828 */
[----:B------:R-:W-:Y:S01]  /*109b0*/  IMAD.U32 R21, R21, 0x10000, RZ ;  /* 0x0001000015157824 */ /* 0x000fe200078e00ff */
[----:B------:R-:W-:Y:S02]  /*109c0*/  LOP3.LUT R29, R20, 0xff0000, R27, 0xf8, !PT ;  /* 0x00ff0000141d7812 */ /* 0x000fe400078ef81b */
[----:B------:R-:W-:-:S02]  /*109d0*/  LOP3.LUT R27, R13, 0xff000000, R32, 0xf8, !PT ;  /* 0xff0000000d1b7812 */ /* 0x000fc400078ef820 */
[----:B------:R-:W-:Y:S02]  /*109e0*/  LOP3.LUT R32, R3, 0xff000000, R33, 0xf8, !PT ;  /* 0xff00000003207812 */ /* 0x000fe400078ef821 */
[----:B------:R-:W-:Y:S02]  /*109f0*/  SHF.R.U32.HI R37, RZ, 0x10, R43 ;  /* 0x00000010ff257819 */ /* 0x000fe4000001162b */
[----:B------:R-:W-:Y:S02]  /*10a00*/  LOP3.LUT R31, R31, 0xff0000, R42, 0xf8, !PT ;  /* 0x00ff00001f1f7812 */ /* 0x000fe400078ef82a */
[----:B------:R-:W-:Y:S01]  /*10a10*/  LOP3.LUT R33, R25, 0xff000000, R40, 0xf8, !PT ;  /* 0xff00000019217812 */ /* 0x000fe200078ef828 */
[----:B------:R-:W-:Y:S01]  /*10a20*/  IMAD.U32 R37, R37, 0x10000, RZ ;  /* 0x0001000025257824 */ /* 0x000fe200078e00ff */
[----:B------:R-:W-:Y:S02]  /*10a30*/  LOP3.LUT R40, R29, 0xff000000, R41, 0xf8, !PT ;  /* 0xff0000001d287812 */ /* 0x000fe400078ef829 */
[----:B------:R-:W-:-:S02]  /*10a40*/  LOP3.LUT R15, R15, 0xff0000, R34, 0xf8, !PT ;  /* 0x00ff00000f0f7812 */ /* 0x000fc400078ef822 */
[----:B------:R-:W-:Y:S02]  /*10a50*/  LOP3.LUT R36, R31, 0xff000000, R42, 0xf8, !PT ;  /* 0xff0000001f247812 */ /* 0x000fe400078ef82a */
[----:B------:R-:W-:Y:S02]  /*10a60*/  F2FP.F16.E4M3.UNPACK_B R28, R32 ;  /* 0x00000020ff1c723e */ /* 0x000fe400020006ff */
[----:B-1----:R-:W-:Y:S02]  /*10a70*/  F2FP.F16.E4M3.UNPACK_B R20, R9 ;  /* 0x00000009ff14723e */ /* 0x002fe400020006ff */
[----:B------:R-:W-:Y:S01]  /*10a80*/  LOP3.LUT R21, R14, 0xff0000, R21, 0xf8, !PT ;  /* 0x00ff00000e157812 */ /* 0x000fe200078ef815 */
[----:B------:R-:W-:Y:S01]  /*10a90*/  HADD2.F32 R29, -RZ, R28.H0_H0 ;  /* 0x2000001cff1d7230 */ /* 0x000fe20000004100 */
[----:B------:R-:W-:Y:S01]  /*10aa0*/  F2FP.F16.E4M3.UNPACK_B R31, R40 ;  /* 0x00000028ff1f723e */ /* 0x000fe200020006ff */
[--C-:B------:R-:W-:Y:S01]  /*10ab0*/  HADD2.F32 R24, -RZ, R20.reuse.H0_H0 ;  /* 0x20000014ff187230 */ /* 0x100fe20000004100 */
[----:B------:R-:W-:Y:S01]  /*10ac0*/  LOP3.LUT R30, R15, 0xff000000, R34, 0xf8, !PT ;  /* 0xff0000000f1e7812 */ /* 0x000fe200078ef822 */
[----:B------:R-:W-:Y:S01]  /*10ad0*/  HADD2.F32 R20, -RZ, R20.H1_H1 ;  /* 0x30000014ff147230 */ /* 0x000fe20000004100 */
[----:B--2---:R-:W-:-:S02]  /*10ae0*/  F2FP.F16.E4M3.UNPACK_B R12, R5 ;  /* 0x00000005ff0c723e */ /* 0x004fc400020006ff */
[----:B------:R-:W-:Y:S01]  /*10af0*/  LOP3.LUT R34, R21, 0xff000000, R35, 0xf8, !PT ;  /* 0xff00000015227812 */ /* 0x000fe200078ef823 */
[----:B------:R-:W-:Y:S01]  /*10b00*/  HADD2.F32 R35, -RZ, R31.H0_H0 ;  /* 0x2000001fff237230 */ /* 0x000fe20000004100 */
[----:B------:R-:W-:Y:S01]  /*10b10*/  LOP3.LUT R37, R26, 0xff0000, R37, 0xf8, !PT ;  /* 0x00ff00001a257812 */ /* 0x000fe200078ef825 */
[C---:B------:R-:W-:Y:S01]  /*10b20*/  FMUL.FTZ R44, R24.reuse, R29 ;  /* 0x0000001d182c7220 */ /* 0x040fe20000410000 */
[-C--:B------:R-:W-:Y:S02]  /*10b30*/  F2FP.F16.E4M3.UNPACK_B R14, R7.reuse ;  /* 0x00000007ff0e723e */ /* 0x080fe400020006ff */
[----:B------:R-:W-:Y:S02]  /*10b40*/  F2FP.F16.E4M3.UNPACK_B R15, R7.H1 ;  /* 0x00000007ff0f723e */ /* 0x000fe400030006ff */
[-C--:B------:R-:W-:Y:S02]  /*10b50*/  F2FP.F16.E4M3.UNPACK_B R7, R6.reuse ;  /* 0x00000006ff07723e */ /* 0x080fe400020006ff */
[----:B------:R-:W-:Y:S01]  /*10b60*/  F2FP.F16.E4M3.UNPACK_B R13, R6.H1 ;  /* 0x00000006ff0d723e */ /* 0x000fe200030006ff */
[--C-:B------:R-:W-:Y:S01]  /*10b70*/  HADD2.F32 R6, -RZ, R12.reuse.H0_H0 ;  /* 0x2000000cff067230 */ /* 0x100fe20000004100 */
[----:B------:R-:W-:Y:S01]  /*10b80*/  LOP3.LUT R42, R37, 0xff000000, R43, 0xf8, !PT ;  /* 0xff000000252a7812 */ /* 0x000fe200078ef82b */
[----:B------:R-:W-:Y:S01]  /*10b90*/  FMUL.FTZ R37, R24, R35 ;  /* 0x0000002318257220 */ /* 0x000fe20000410000 */
[----:B------:R-:W-:Y:S01]  /*10ba0*/  F2FP.F16.E4M3.UNPACK_B R21, R9.H1 ;  /* 0x00000009ff15723e */ /* 0x000fe200030006ff */
[----:B------:R-:W-:-:S02]  /*10bb0*/  HADD2.F32 R12, -RZ, R12.H1_H1 ;  /* 0x3000000cff0c7230 */ /* 0x000fc40000004100 */
[C---:B------:R-:W-:Y:S01]  /*10bc0*/  FFMA.FTZ R44, R6.reuse, R35, R44 ;  /* 0x00000023062c7223 */ /* 0x040fe2000001002c */
[----:B------:R-:W-:Y:S01]  /*10bd0*/  FFMA.FTZ R38, R6, R29, -R37 ;  /* 0x0000001d06267223 */ /* 0x000fe20000010825 */
[----:B------:R-:W-:Y:S01]  /*10be0*/  F2FP.F16.E4M3.UNPACK_B R40, R40.H1 ;  /* 0x00000028ff28723e */ /* 0x000fe200030006ff */
[----:B------:R-:W-:Y:S01]  /*10bf0*/  HADD2.F32 R35, -RZ, R31.H1_H1 ;  /* 0x3000001fff237230 */ /* 0x000fe20000004100 */
[----:B------:R-:W-:Y:S01]  /*10c00*/  F2FP.F16.E4M3.UNPACK_B R32, R32.H1 ;  /* 0x00000020ff20723e */ /* 0x000fe200030006ff */
[----:B------:R-:W-:Y:S01]  /*10c10*/  HADD2.F32 R29, -RZ, R28.H1_H1 ;  /* 0x3000001cff1d7230 */ /* 0x000fe20000004100 */
[-C--:B------:R-:W-:Y:S01]  /*10c20*/  F2FP.F16.E4M3.UNPACK_B R25, R11.reuse ;  /* 0x0000000bff19723e */ /* 0x080fe200020006ff */
[----:B------:R-:W-:Y:S01]  /*10c30*/  HADD2.F32 R37, -RZ, R40.H0_H0 ;  /* 0x20000028ff257230 */ /* 0x000fe20000004100 */
[----:B------:R-:W-:Y:S01]  /*10c40*/  F2FP.F16.E4M3.UNPACK_B R26, R11.H1 ;  /* 0x0000000bff1a723e */ /* 0x000fe200030006ff */
[C---:B------:R-:W-:Y:S01]  /*10c50*/  FMUL.FTZ R39, R20.reuse, R35 ;  /* 0x0000002314277220 */ /* 0x040fe20000410000 */
[-C--:B------:R-:W-:Y:S01]  /*10c60*/  F2FP.F16.E4M3.UNPACK_B R11, R10.reuse ;  /* 0x0000000aff0b723e */ /* 0x080fe200020006ff */
[----:B------:R-:W-:Y:S01]  /*10c70*/  HADD2.F32 R31, -RZ, R32.H0_H0 ;  /* 0x20000020ff1f7230 */ /* 0x000fe20000004100 */
[----:B------:R-:W-:Y:S01]  /*10c80*/  F2FP.F16.E4M3.UNPACK_B R24, R10.H1 ;  /* 0x0000000aff18723e */ /* 0x000fe200030006ff */
[----:B------:R-:W-:Y:S01]  /*10c90*/  HADD2.F32 R10, -RZ, R21.H0_H0 ;  /* 0x20000015ff0a7230 */ /* 0x000fe20000004100 */
[----:B------:R-:W-:Y:S01]  /*10ca0*/  F2FP.F16.E4M3.UNPACK_B R5, R5.H1 ;  /* 0x00000005ff05723e */ /* 0x000fe200030006ff */
[-C--:B------:R-:W-:Y:S01]  /*10cb0*/  FMUL.FTZ R20, R20, R29.reuse ;  /* 0x0000001d14147220 */ /* 0x080fe20000410000 */
[----:B------:R-:W-:Y:S01]  /*10cc0*/  FFMA.FTZ R39, R12, R29, -R39 ;  /* 0x0000001d0c277223 */ /* 0x000fe20000010827 */
[----:B------:R-:W-:-:S02]  /*10cd0*/  HADD2.F32 R40, -RZ, R40.H1_H1 ;  /* 0x30000028ff287230 */ /* 0x000fc40000004100 */
[----:B------:R-:W-:Y:S01]  /*10ce0*/  FMUL.FTZ R41, R10, R37 ;  /* 0x000000250a297220 */ /* 0x000fe20000410000 */
[----:B------:R-:W-:Y:S02]  /*10cf0*/  HADD2.F32 R6, -RZ, R5.H0_H0 ;  /* 0x20000005ff067230 */ /* 0x000fe40000004100 */
[----:B------:R-:W-:Y:S01]  /*10d00*/  FFMA.FTZ R35, R12, R35, R20 ;  /* 0x000000230c237223 */ /* 0x000fe20000010014 */
[-C--:B------:R-:W-:Y:S01]  /*10d10*/  FMUL.FTZ R10, R10, R31.reuse ;  /* 0x0000001f0a0a7220 */ /* 0x080fe20000410000 */
[----:B------:R-:W-:Y:S01]  /*10d20*/  F2FP.F16.E4M3.UNPACK_B R20, R42 ;  /* 0x0000002aff14723e */ /* 0x000fe200020006ff */
[----:B------:R-:W-:Y:S01]  /*10d30*/  HADD2.F32 R21, -RZ, R21.H1_H1 ;  /* 0x30000015ff157230 */ /* 0x000fe20000004100 */
[----:B------:R-:W-:Y:S01]  /*10d40*/  F2FP.F16.E4M3.UNPACK_B R12, R34 ;  /* 0x00000022ff0c723e */ /* 0x000fe200020006ff */
[C---:B------:R-:W-:Y:S01]  /*10d50*/  FFMA.FTZ R41, R6.reuse, R31, -R41 ;  /* 0x0000001f06297223 */ /* 0x040fe20000010829 */
[----:B------:R-:W-:Y:S01]  /*10d60*/  FFMA.FTZ R37, R6, R37, R10 ;  /* 0x0000002506257223 */ /* 0x000fe2000001000a */
[----:B------:R-:W-:-:S02]  /*10d70*/  HADD2.F32 R31, -RZ, R20.H0_H0 ;  /* 0x20000014ff1f7230 */ /* 0x000fc40000004100 */
[C---:B------:R-:W-:Y:S01]  /*10d80*/  FMUL.FTZ R28, R21.reuse, R40 ;  /* 0x00000028151c7220 */ /* 0x040fe20000410000 */
[----:B------:R-:W-:Y:S01]  /*10d90*/  HADD2.F32 R10, -RZ, R25.H0_H0 ;  /* 0x20000019ff0a7230 */ /* 0x000fe20000004100 */
[----:B------:R-:W-:Y:S01]  /*10da0*/  F2FP.F16.E4M3.UNPACK_B R42, R42.H1 ;  /* 0x0000002aff2a723e */ /* 0x000fe200030006ff */
[----:B------:R-:W-:Y:S01]  /*10db0*/  HADD2.F32 R32, -RZ, R32.H1_H1 ;  /* 0x30000020ff207230 */ /* 0x000fe20000004100 */
[----:B------:R-:W-:Y:S01]  /*10dc0*/  F2FP.F16.E4M3.UNPACK_B R34, R34.H1 ;  /* 0x00000022ff22723e */ /* 0x000fe200030006ff */
[----:B------:R-:W-:Y:S02]  /*10dd0*/  HADD2.F32 R29, -RZ, R12.H0_H0 ;  /* 0x2000000cff1d7230 */ /* 0x000fe40000004100 */
[----:B------:R-:W-:Y:S01]  /*10de0*/  FMUL.FTZ R43, R10, R31 ;  /* 0x0000001f0a2b7220 */ /* 0x000fe20000410000 */
[----:B------:R-:W-:Y:S02]  /*10df0*/  HADD2.F32 R5, -RZ, R5.H1_H1 ;  /* 0x30000005ff057230 */ /* 0x000fe40000004100 */
[----:B------:R-:W-:Y:S01]  /*10e00*/  FMUL.FTZ R21, R21, R32 ;  /* 0x0000002015157220 */ /* 0x000fe20000410000 */
[----:B------:R-:W-:-:S02]  /*10e10*/  HADD2.F32 R6, -RZ, R14.H0_H0 ;  /* 0x2000000eff067230 */ /* 0x000fc40000004100 */
[-C--:B------:R-:W-:Y:S01]  /*10e20*/  FMUL.FTZ R10, R10, R29.reuse ;  /* 0x0000001d0a0a7220 */ /* 0x080fe20000410000 */
[----:B------:R-:W-:Y:S02]  /*10e30*/  HADD2.F32 R20, -RZ, R20.H1_H1 ;  /* 0x30000014ff147230 */ /* 0x000fe40000004100 */
[C---:B------:R-:W-:Y:S01]  /*10e40*/  FFMA.FTZ R40, R5.reuse, R40, R21 ;  /* 0x0000002805287223 */ /* 0x040fe20000010015 */
[----:B------:R-:W-:Y:S02]  /*10e50*/  HADD2.F32 R21, -RZ, R42.H0_H0 ;  /* 0x2000002aff157230 */ /* 0x000fe40000004100 */
[C---:B------:R-:W-:Y:S01]  /*10e60*/  FFMA.FTZ R43, R6.reuse, R29, -R43 ;  /* 0x0000001d062b7223 */ /* 0x040fe2000001082b */
[----:B------:R-:W-:Y:S01]  /*10e70*/  FFMA.FTZ R45, R6, R31, R10 ;  /* 0x0000001f062d7223 */ /* 0x000fe2000001000a */
[----:B------:R-:W-:Y:S02]  /*10e80*/  HADD2.F32 R6, -RZ, R26.H0_H0 ;  /* 0x2000001aff067230 */ /* 0x000fe40000004100 */
[----:B------:R-:W-:Y:S01]  /*10e90*/  FFMA.FTZ R32, R5, R32, -R28 ;  /* 0x0000002005207223 */ /* 0x000fe2000001081c */
[----:B------:R-:W-:Y:S01]  /*10ea0*/  HADD2.F32 R25, -RZ, R25.H1_H1 ;  /* 0x30000019ff197230 */ /* 0x000fe20000004100 */
[----:B------:R-:W-:Y:S01]  /*10eb0*/  F2FP.F16.E4M3.UNPACK_B R9, R8 ;  /* 0x00000008ff09723e */ /* 0x000fe200020006ff */
[----:B------:R-:W-:-:S02]  /*10ec0*/  HADD2.F32 R12, -RZ, R12.H1_H1 ;  /* 0x3000000cff0c7230 */ /* 0x000fc40000004100 */
[C---:B------:R-:W-:Y:S01]  /*10ed0*/  FMUL.FTZ R28, R6.reuse, R21 ;  /* 0x00000015061c7220 */ /* 0x040fe20000410000 */
[----:B------:R-:W-:Y:S02]  /*10ee0*/  HADD2.F32 R10, -RZ, R34.H0_H0 ;  /* 0x20000022ff0a7230 */ /* 0x000fe40000004100 */
[C---:B------:R-:W-:Y:S01]  /*10ef0*/  FMUL.FTZ R29, R25.reuse, R20 ;  /* 0x00000014191d7220 */ /* 0x040fe20000410000 */
[----:B------:R-:W-:Y:S02]  /*10f00*/  HADD2.F32 R5, -RZ, R15.H0_H0 ;  /* 0x2000000fff057230 */ /* 0x000fe40000004100 */
[----:B------:R-:W-:Y:S01]  /*10f10*/  FMUL.FTZ R25, R25, R12 ;  /* 0x0000000c19197220 */ /* 0x000fe20000410000 */
[----:B------:R-:W-:Y:S02]  /*10f20*/  HADD2.F32 R14, -RZ, R14.H1_H1 ;  /* 0x3000000eff0e7230 */ /* 0x000fe40000004100 */
[----:B------:R-:W-:Y:S01]  /*10f30*/  FMUL.FTZ R6, R6, R10 ;  /* 0x0000000a06067220 */ /* 0x000fe20000410000 */
[----:B------:R-:W-:Y:S01]  /*10f40*/  F2FP.F16.E4M3.UNPACK_B R8, R8.H1 ;  /* 0x00000008ff08723e */ /* 0x000fe200030006ff */
[C---:B------:R-:W-:Y:S01]  /*10f50*/  FFMA.FTZ R47, R5.reuse, R10, -R28 ;  /* 0x0000000a052f7223 */ /* 0x040fe2000001081c */
[----:B------:R-:W-:Y:S01]  /*10f60*/  F2FP.F16.E4M3.UNPACK_B R10, R27.H1 ;  /* 0x0000001bff0a723e */ /* 0x000fe200030006ff */
[C---:B------:R-:W-:Y:S01]  /*10f70*/  FFMA.FTZ R46, R14.reuse, R12, -R29 ;  /* 0x0000000c0e2e7223 */ /* 0x040fe2000001081d */
[----:B------:R-:W-:Y:S01]  /*10f80*/  F2FP.F16.E4M3.UNPACK_B R3, R4 ;  /* 0x00000004ff03723e */ /* 0x000fe200020006ff */
[----:B------:R-:W-:Y:S01]  /*10f90*/  FFMA.FTZ R48, R14, R20, R25 ;  /* 0x000000140e307223 */ /* 0x000fe20000010019 */
[----:B------:R-:W-:Y:S01]  /*10fa0*/  F2FP.F16.E4M3.UNPACK_B R4, R4.H1 ;  /* 0x00000004ff04723e */ /* 0x000fe200030006ff */
[----:B------:R-:W-:Y:S01]  /*10fb0*/  FFMA.FTZ R49, R5, R21, R6 ;  /* 0x0000001505317223 */ /* 0x000fe20000010006 */
[----:B------:R-:W-:Y:S01]  /*10fc0*/  HADD2.F32 R34, -RZ, R34.H1_H1 ;  /* 0x30000022ff227230 */ /* 0x000fe20000004100 */
[-C--:B------:R-:W-:Y:S01]  /*10fd0*/  F2FP.F16.E4M3.UNPACK_B R14, R33.reuse.H1 ;  /* 0x00000021ff0e723e */ /* 0x080fe200030006ff */
[----:B------:R-:W-:Y:S01]  /*10fe0*/  HADD2.F32 R26, -RZ, R26.H1_H1 ;  /* 0x3000001aff1a7230 */ /* 0x000fe20000004100 */
[----:B------:R-:W-:Y:S01]  /*10ff0*/  F2FP.F16.E4M3.UNPACK_B R33, R33 ;  /* 0x00000021ff21723e */ /* 0x000fe200020006ff */
[----:B------:R-:W-:Y:S01]  /*11000*/  HADD2.F32 R42, -RZ, R42.H1_H1 ;  /* 0x3000002aff2a7230 */ /* 0x000fe20000004100 */
[----:B------:R-:W-:Y:S01]  /*11010*/  F2FP.F16.E4M3.UNPACK_B R27, R27 ;  /* 0x0000001bff1b723e */ /* 0x000fe200020006ff */
[----:B------:R-:W-:-:S02]  /*11020*/  HADD2.F32 R6, -RZ, R8.H0_H0 ;  /* 0x20000008ff067230 */ /* 0x000fc40000004100 */
[C---:B------:R-:W-:Y:S01]  /*11030*/  FMUL.FTZ R25, R26.reuse, R34 ;  /* 0x000000221a197220 */ /* 0x040fe20000410000 */
[----:B------:R-:W-:Y:S02]  /*11040*/  HADD2.F32 R12, -RZ, R10.H0_H0 ;  /* 0x2000000aff0c7230 */ /* 0x000fe40000004100 */
[----:B------:R-:W-:Y:S01]  /*11050*/  FMUL.FTZ R28, R26, R42 ;  /* 0x0000002a1a1c7220 */ /* 0x000fe20000410000 */
[----:B------:R-:W-:Y:S02]  /*11060*/  HADD2.F32 R15, -RZ, R15.H1_H1 ;  /* 0x3000000fff0f7230 */ /* 0x000fe40000004100 */
[----:B------:R-:W-:Y:S02]  /*11070*/  HADD2.F32 R20, -RZ, R14.H0_H0 ;  /* 0x2000000eff147230 */ /* 0x000fe40000004100 */
[----:B------:R-:W-:Y:S01]  /*11080*/  FMUL.FTZ R21, R6, R12 ;  /* 0x0000000c06157220 */ /* 0x000fe20000410000 */
[----:B------:R-:W-:Y:S02]  /*11090*/  HADD2.F32 R5, -RZ, R4.H0_H0 ;  /* 0x20000004ff057230 */ /* 0x000fe40000004100 */
[C---:B------:R-:W-:Y:S01]  /*110a0*/  FFMA.FTZ R42, R15.reuse, R42, R25 ;  /* 0x0000002a0f2a7223 */ /* 0x040fe20000010019 */
[----:B------:R-:W-:Y:S01]  /*110b0*/  FFMA.FTZ R50, R15, R34, -R28 ;  /* 0x000000220f327223 */ /* 0x000fe2000001081c */
[----:B------:R-:W-:-:S02]  /*110c0*/  HADD2.F32 R8, -RZ, R8.H1_H1 ;  /* 0x30000008ff087230 */ /* 0x000fc40000004100 */
[-C--:B------:R-:W-:Y:S01]  /*110d0*/  FMUL.FTZ R26, R6, R20.reuse ;  /* 0x00000014061a7220 */ /* 0x080fe20000410000 */
[C---:B------:R-:W-:Y:S01]  /*110e0*/  FFMA.FTZ R25, R5.reuse, R20, R21 ;  /* 0x0000001405197223 */ /* 0x040fe20000010015 */
[----:B------:R-:W-:Y:S02]  /*110f0*/  HADD2.F32 R21, -RZ, R14.H1_H1 ;  /* 0x3000000eff157230 */ /* 0x000fe40000004100 */
[----:B------:R-:W-:Y:S02]  /*11100*/  HADD2.F32 R15, -RZ, R10.H1_H1 ;  /* 0x3000000aff0f7230 */ /* 0x000fe40000004100 */
[----:B------:R-:W-:Y:S01]  /*11110*/  FFMA.FTZ R26, R5, R12, -R26 ;  /* 0x0000000c051a7223 */ /* 0x000fe2000001081a */
[----:B------:R-:W-:Y:S02]  /*11120*/  HADD2.F32 R4, -RZ, R4.H1_H1 ;  /* 0x30000004ff047230 */ /* 0x000fe40000004100 */
[----:B------:R-:W-:Y:S01]  /*11130*/  FMUL.FTZ R29, R8, R21 ;  /* 0x00000015081d7220 */ /* 0x000fe20000410000 */
[----:B------:R-:W-:-:S02]  /*11140*/  HADD2.F32 R5, -RZ, R9.H0_H0 ;  /* 0x20000009ff057230 */ /* 0x000fc40000004100 */
[-C--:B------:R-:W-:Y:S01]  /*11150*/  FMUL.FTZ R6, R8, R15.reuse ;  /* 0x0000000f08067220 */ /* 0x080fe20000410000 */
[--C-:B------:R-:W-:Y:S02]  /*11160*/  HADD2.F32 R8, -RZ, R33.reuse.H0_H0 ;  /* 0x20000021ff087230 */ /* 0x100fe40000004100 */
[C---:B------:R-:W-:Y:S01]  /*11170*/  FFMA.FTZ R29, R4.reuse, R15, -R29 ;  /* 0x0000000f041d7223 */ /* 0x040fe2000001081d */
[----:B------:R-:W-:Y:S02]  /*11180*/  HADD2.F32 R10, -RZ, R33.H1_H1 ;  /* 0x30000021ff0a7230 */ /* 0x000fe40000004100 */
[----:B------:R-:W-:Y:S01]  /*11190*/  FFMA.FTZ R28, R4, R21, R6 ;  /* 0x00000015041c7223 */ /* 0x000fe20000010006 */
[----:B------:R-:W-:Y:S02]  /*111a0*/  HADD2.F32 R6, -RZ, R27.H0_H0 ;  /* 0x2000001bff067230 */ /* 0x000fe40000004100 */
[----:B------:R-:W-:Y:S01]  /*111b0*/  FMUL.FTZ R15, R5, R8 ;  /* 0x00000008050f7220 */ /* 0x000fe20000410000 */
[----:B------:R-:W-:Y:S01]  /*111c0*/  HADD2.F32 R4, -RZ, R3.H0_H0 ;  /* 0x20000003ff047230 */ /* 0x000fe20000004100 */
[----:B------:R-:W-:Y:S01]  /*111d0*/  F2FP.F16.E4M3.UNPACK_B R12, R36.H1 ;  /* 0x00000024ff0c723e */ /* 0x000fe200030006ff */
[----:B------:R-:W-:-:S02]  /*111e0*/  HADD2.F32 R9, -RZ, R9.H1_H1 ;  /* 0x30000009ff097230 */ /* 0x000fc40000004100 */
[-C--:B------:R-:W-:Y:S01]  /*111f0*/  FMUL.FTZ R5, R5, R6.reuse ;  /* 0x0000000605057220 */ /* 0x080fe20000410000 */
[----:B------:R-:W-:Y:S02]  /*11200*/  HADD2.F32 R3, -RZ, R3.H1_H1 ;  /* 0x30000003ff037230 */ /* 0x000fe40000004100 */
[C---:B------:R-:W-:Y:S01]  /*11210*/  FFMA.FTZ R15, R4.reuse, R6, -R15 ;  /* 0x00000006040f7223 */ /* 0x040fe2000001080f */
[----:B------:R-:W-:Y:S02]  /*11220*/  HADD2.F32 R6, -RZ, R27.H1_H1 ;  /* 0x3000001bff067230 */ /* 0x000fe40000004100 */
[C---:B------:R-:W-:Y:S01]  /*11230*/  FMUL.FTZ R20, R9.reuse, R10 ;  /* 0x0000000a09147220 */ /* 0x040fe20000410000 */
[----:B------:R-:W-:Y:S01]  /*11240*/  FFMA.FTZ R14, R4, R8, R5 ;  /* 0x00000008040e7223 */ /* 0x000fe20000010005 */
[----:B------:R-:W-:Y:S01]  /*11250*/  F2FP.F16.E4M3.UNPACK_B R5, R30.H1 ;  /* 0x0000001eff05723e */ /* 0x000fe200030006ff */
[----:B------:R-:W-:Y:S02]  /*11260*/  HADD2.F32 R8, -RZ, R12.H0_H0 ;  /* 0x2000000cff087230 */ /* 0x000fe40000004100 */
[----:B------:R-:W-:Y:S01]  /*11270*/  FMUL.FTZ R9, R9, R6 ;  /* 0x0000000609097220 */ /* 0x000fe20000410000 */
[----:B------:R-:W-:-:S02]  /*11280*/  HADD2.F32 R4, -RZ, R24.H0_H0 ;  /* 0x20000018ff047230 */ /* 0x000fc40000004100 */
[C---:B------:R-:W-:Y:S01]  /*11290*/  FFMA.FTZ R20, R3.reuse, R6, -R20 ;  /* 0x0000000603147223 */ /* 0x040fe20000010814 */
[----:B------:R-:W-:Y:S02]  /*112a0*/  HADD2.F32 R6, -RZ, R5.H0_H0 ;  /* 0x20000005ff067230 */ /* 0x000fe40000004100 */
[----:B------:R-:W-:Y:S01]  /*112b0*/  FFMA.FTZ R21, R3, R10, R9 ;  /* 0x0000000a03157223 */ /* 0x000fe20000010009 */
[----:B------:R-:W-:Y:S02]  /*112c0*/  HADD2.F32 R3, -RZ, R13.H0_H0 ;  /* 0x2000000dff037230 */ /* 0x000fe40000004100 */
[C---:B------:R-:W-:Y:S01]  /*112d0*/  FMUL.FTZ R10, R4.reuse, R8 ;  /* 0x00000008040a7220 */ /* 0x040fe20000410000 */
[----:B------:R-:W-:Y:S02]  /*112e0*/  HADD2.F32 R12, -RZ, R12.H1_H1 ;  /* 0x3000000cff0c7230 */ /* 0x000fe40000004100 */
[----:B------:R-:W-:Y:S01]  /*112f0*/  FMUL.FTZ R4, R4, R6 ;  /* 0x0000000604047220 */ /* 0x000fe20000410000 */
[----:B------:R-:W-:-:S02]  /*11300*/  HADD2.F32 R24, -RZ, R24.H1_H1 ;  /* 0x30000018ff187230 */ /* 0x000fc40000004100 */
[C---:B------:R-:W-:Y:S01]  /*11310*/  FFMA.FTZ R27, R3.reuse, R6, -R10 ;  /* 0x00000006031b7223 */ /* 0x040fe2000001080a */
[----:B------:R-:W-:Y:S01]  /*11320*/  HADD2.F32 R5, -RZ, R5.H1_H1 ;  /* 0x30000005ff057230 */ /* 0x000fe20000004100 */
[----:B------:R-:W-:Y:S01]  /*11330*/  F2FP.F16.E4M3.UNPACK_B R30, R30 ;  /* 0x0000001eff1e723e */ /* 0x000fe200020006ff */
[----:B------:R-:W-:Y:S02]  /*11340*/  HADD2.F32 R13, -RZ, R13.H1_H1 ;  /* 0x3000000dff0d7230 */ /* 0x000fe40000004100 */
[C---:B------:R-:W-:Y:S01]  /*11350*/  FMUL.FTZ R6, R24.reuse, R12 ;  /* 0x0000000c18067220 */ /* 0x040fe20000410000 */
[----:B------:R-:W-:Y:S01]  /*11360*/  F2FP.F16.E4M3.UNPACK_B R36, R36 ;  /* 0x00000024ff24723e */ /* 0x000fe200020006ff */
[-C--:B------:R-:W-:Y:S01]  /*11370*/  FMUL.FTZ R9, R24, R5.reuse ;  /* 0x0000000518097220 */ /* 0x080fe20000410000 */
[----:B------:R-:W-:Y:S01]  /*11380*/  FFMA.FTZ R24, R3, R8, R4 ;  /* 0x0000000803187223 */ /* 0x000fe20000010004 */
[----:B------:R-:W-:Y:S01]  /*11390*/  FFMA.FTZ R34, R13, R5, -R6 ;  /* 0x000000050d227223 */ /* 0x000fe20000010806 */
[----:B------:R-:W-:-:S02]  /*113a0*/  HADD2.F32 R5, -RZ, R30.H0_H0 ;  /* 0x2000001eff057230 */ /* 0x000fc40000004100 */
[----:B------:R-:W-:Y:S01]  /*113b0*/  FFMA.FTZ R31, R13, R12, R9 ;  /* 0x0000000c0d1f7223 */ /* 0x000fe20000010009 */
[--C-:B------:R-:W-:Y:S02]  /*113c0*/  HADD2.F32 R6, -RZ, R36.reuse.H0_H0 ;  /* 0x20000024ff067230 */ /* 0x100fe40000004100 */
[--C-:B------:R-:W-:Y:S02]  /*113d0*/  HADD2.F32 R4, -RZ, R11.reuse.H0_H0 ;  /* 0x2000000bff047230 */ /* 0x100fe40000004100 */
[----:B------:R-:W-:Y:S01]  /*113e0*/  HADD2.F32 R36, -RZ, R36.H1_H1 ;  /* 0x30000024ff247230 */ /* 0x000fe20000004100 */
[----:B------:R-:W-:Y:S01]  /*113f0*/  F2FP.SATFINITE.E4M3.F32.PACK_AB_MERGE_C R24, R31, R24, RZ ;  /* 0x000000181f18723e */ /* 0x000fe200048070ff */
[----:B------:R-:W-:Y:S02]  /*11400*/  HADD2.F32 R11, -RZ, R11.H1_H1 ;  /* 0x3000000bff0b7230 */ /* 0x000fe40000004100 */
[----:B------:R-:W-:Y:S01]  /*11410*/  FMUL.FTZ R8, R4, R6 ;  /* 0x0000000604087220 */ /* 0x000fe20000410000 */
[----:B------:R-:W-:-:S02]  /*11420*/  HADD2.F32 R30, -RZ, R30.H1_H1 ;  /* 0x3000001eff1e7230 */ /* 0x000fc40000004100 */
[-C--:B------:R-:W-:Y:S01]  /*11430*/  FMUL.FTZ R9, R4, R5.reuse ;  /* 0x0000000504097220 */ /* 0x080fe20000410000 */
[--C-:B------:R-:W-:Y:S02]  /*11440*/  HADD2.F32 R3, -RZ, R7.reuse.H0_H0 ;  /* 0x20000007ff037230 */ /* 0x100fe40000004100 */
[C---:B------:R-:W-:Y:S01]  /*11450*/  FMUL.FTZ R4, R11.reuse, R36 ;  /* 0x000000240b047220 */ /* 0x040fe20000410000 */
[----:B------:R-:W-:Y:S02]  /*11460*/  HADD2.F32 R7, -RZ, R7.H1_H1 ;  /* 0x30000007ff077230 */ /* 0x000fe40000004100 */
        /* <DEDUP_REMOVED lines=9> */
[----:B------:R-:W-:Y:S02]  /*11500*/  F2FP.SATFINITE.E4M3.F32.PACK_AB_MERGE_C R9, R40, R37, RZ ;  /* 0x000000252809723e */ /* 0x000fe400048070ff */
        /* <DEDUP_REMOVED lines=12> */
.L_x_1333:
[----:B------:R-:W-:Y:S05]  /*115d0*/  BSYNC B0 ;  /* 0x0000000000007941 */ /* 0x000fea0003800000 */
.L_x_1293:
[----:B------:R-:W-:Y:S01]  /*115e0*/  @!PT LDS RZ, [RZ] ;  /* 0x00000000fffff984 */ /* 0x000fe20000000800 */
[----:B------:R-:W-:Y:S01]  /*115f0*/  @!PT LDS RZ, [RZ] ;  /* 0x00000000fffff984 */ /* 0x000fe20000000800 */
[----:B------:R-:W-:Y:S01]  /*11600*/  @!PT LDS RZ, [RZ] ;  /* 0x00000000fffff984 */ /* 0x000fe20000000800 */
[----:B------:R-:W-:Y:S01]  /*11610*/  @!PT LDS RZ, [RZ] ;  /* 0x00000000fffff984 */ /* 0x000fe20000000800 */
[----:B------:R2:W-:Y:S06]  /*11620*/  MEMBAR.ALL.CTA ;  /* 0x0000000000007992 */ /* 0x0005ec0000008000 */
[----:B--2---:R-:W2:Y:S01]  /*11630*/  FENCE.VIEW.ASYNC.S ;  /* 0x00000000000073c6 */ /* 0x004ea20000000000 */
[----:B------:R-:W-:Y:S05]  /*11640*/  WARPSYNC.ALL ;  /* 0x0000000000007948 */ /* 0x000fea0003800000 */
[----:B--2---:R-:W-:Y:S06]  /*11650*/  BAR.SYNC.DEFER_BLOCKING 0xd, 0x100 ;  /* 0x0344000000007b1d */ /* 0x004fec0000010000 */
.L_x_1291:
[----:B-1-34-:R-:W-:-:S05]  /*11660*/  IMAD.U32 R0, RZ, RZ, UR45 ;  /* 0x0000002dff007e24 */ /* 0x01afca000f8e00ff */
[----:B------:R-:W-:-:S13]  /*11670*/  ISETP.NE.AND P0, PT, R0, 0x3, PT ;  /* 0x000000030000780c */ /* 0x000fda0003f05270 */
[----:B------:R-:W-:Y:S05]  /*11680*/  @!P0 BRA `(.L_x_1360) ;  /* 0x0000000000048947 */ /* 0x000fea0003800000 */
[----:B------:R-:W-:Y:S01]  /*11690*/  BPT.TRAP 0x1 ;  /* 0x000000040000795c */ /* 0x000fe20000300000 */
.L_x_1360:
[----:B------:R-:W-:Y:S01]  /*116a0*/  IMAD R11, R200, 0x8, R16 ;  /* 0x00000008c80b7824 */ /* 0x000fe200078e0210 */
[----:B------:R-:W-:-:S04]  /*116b0*/  SHF.L.U32 R0, R194, 0x1f, RZ ;  /* 0x0000001fc2007819 */ /* 0x000fc800000006ff */
[----:B------:R1:W3:Y:S01]  /*116c0*/  SYNCS.PHASECHK.TRANS64.TRYWAIT P2, [R11+URZ+0x28430], R0 ;  /* 0x028430000b0075a7 */ /* 0x0002e2000804017f */
[----:B------:R-:W-:Y:S05]  /*116d0*/  @!P0 BRA `(.L_x_1361) ;  /* 0x0000000000048947 */ /* 0x000fea0003800000 */
[----:B------:R-:W-:Y:S01]  /*116e0*/  BPT.TRAP 0x1 ;  /* 0x000000040000795c */ /* 0x000fe20000300000 */
.L_x_1361:
[----:B--2---:R-:W2:Y:S02]  /*116f0*/  S2R R3, SR_TID.X ;  /* 0x0000000000037919 */ /* 0x004ea40000002100 */
[----:B--2---:R-:W-:-:S04]  /*11700*/  LOP3.LUT R3, R3, 0x7f, RZ, 0xc0, !PT ;  /* 0x0000007f03037812 */ /* 0x004fc800078ec0ff */
[----:B------:R-:W-:Y:S01]  /*11710*/  ISETP.NE.AND P1, PT, R3, RZ, PT ;  /* 0x000000ff0300720c */ /* 0x000fe20003f25270 */
[----:B---3--:R-:W-:-:S12]  /*11720*/  @P2 BRA `(.L_x_1362) ;  /* 0x0000000000082947 */ /* 0x008fd80003800000 */
[----:B------:R-:W2:Y:S02]  /*11730*/  SYNCS.PHASECHK.TRANS64.TRYWAIT P2, [R11+URZ+0x28430], R0 ;  /* 0x028430000b0075a7 */ /* 0x000ea4000804017f */
[----:B--2---:R-:W-:Y:S05]  /*11740*/  @!P2 BRA `(.L_x_1363) ;  /* 0x0000015c0070a947 */ /* 0x004fea0003800000 */
.L_x_1362:
[----:B------:R-:W-:Y:S05]  /*11750*/  WARPSYNC.ALL ;  /* 0x0000000000007948 */ /* 0x000fea0003800000 */
[----:B-12---:R-:W-:Y:S01]  /*11760*/  VIADD R0, R16, 0x20000 ;  /* 0x0002000010007836 */ /* 0x006fe20000000000 */
[----:B------:R-:W-:Y:S01]  /*11770*/  R2UR UR12, R52 ;  /* 0x00000000340c72ca */ /* 0x000fe200000e0000 */
[----:B0----5:R-:W-:Y:S01]  /*11780*/  IMAD.MOV.U32 R7, RZ, RZ, 0x40000040 ;  /* 0x40000040ff077424 */ /* 0x021fe200078e00ff */
[----:B------:R-:W-:Y:S01]  /*11790*/  WARPGROUP.ARRIVE ;  /* 0x00000000000079c5 */ /* 0x000fe20000000000 */
[----:B------:R-:W-:Y:S01]  /*117a0*/  UMOV UR13, 0x40000040 ;  /* 0x40000040000d7882 */ /* 0x000fe20000000000 */
[----:B------:R-:W-:Y:S01]  /*117b0*/  SHF.R.U32.HI R0, RZ, 0x4, R0 ;  /* 0x00000004ff007819 */ /* 0x000fe20000011600 */
[----:B------:R-:W-:Y:S01]  /*117c0*/  IMAD.MOV.U32 R9, RZ, RZ, 0x40000040 ;  /* 0x40000040ff097424 */ /* 0x000fe200078e00ff */
[----:B------:R-:W-:Y:S01]  /*117d0*/  R2UR UR15, R7 ;  /* 0x00000000070f72ca */ /* 0x000fe200000e0000 */
[----:B------:R-:W-:Y:S01]  /*117e0*/  UMOV UR9, 0x40000040 ;  /* 0x4000004000097882 */ /* 0x000fe20000000000 */
[----:B------:R-:W-:Y:S01]  /*117f0*/  LOP3.LUT R0, R0, 0x3fff, RZ, 0xc0, !PT ;  /* 0x00003fff00007812 */ /* 0x000fe200078ec0ff */
[----:B------:R-:W-:Y:S01]  /*11800*/  UMOV UR5, 0x40000040 ;  /* 0x4000004000057882 */ /* 0x000fe20000000000 */
[----:B------:R-:W-:Y:S01]  /*11810*/  R2UR UR11, R9 ;  /* 0x00000000090b72ca */ /* 0x000fe200000e0000 */
[----:B------:R-:W-:Y:S01]  /*11820*/  IMAD.MOV.U32 R9, RZ, RZ, 0x40000040 ;  /* 0x40000040ff097424 */ /* 0x000fe200078e00ff */
[----:B------:R-:W-:Y:S01]  /*11830*/  LOP3.LUT R5, R0, 0x10000, RZ, 0xfc, !PT ;  /* 0x0001000000057812 */ /* 0x000fe200078efcff */
[----:B------:R-:W-:Y:S01]  /*11840*/  ULOP3.LUT UR12, UR12, 0x10000, URZ, 0xfc, !UPT ;  /* 0x000100000c0c7892 */ /* 0x000fe2000f8efc3f */
[----:B------:R-:W-:Y:S01]  /*11850*/  IMAD.MOV.U32 R7, RZ, RZ, 0x40000040 ;  /* 0x40000040ff077424 */ /* 0x000fe200078e00ff */
[----:B------:R-:W-:Y:S01]  /*11860*/  UMOV UR17, 0x40000040 ;  /* 0x4000004000117882 */ /* 0x000fe20000000000 */
[----:B------:R-:W-:Y:S01]  /*11870*/  LEA R6, R200, R5, 0xa ;  /* 0x00000005c8067211 */ /* 0x000fe200078e50ff */
[----:B------:R-:W-:Y:S01]  /*11880*/  UIADD3 UR8, UR12, 0x2, URZ ;  /* 0x000000020c087890 */ /* 0x000fe2000fffe03f */
[----:B------:R-:W-:Y:S01]  /*11890*/  R2UR UR7, R9 ;  /* 0x00000000090772ca */ /* 0x000fe200000e0000 */
[----:B------:R-:W-:Y:S01]  /*118a0*/  UIADD3 UR4, UR12, 0x4, URZ ;  /* 0x000000040c047890 */ /* 0x000fe2000fffe03f */
[C---:B------:R-:W-:Y:S01]  /*118b0*/  R2UR UR14, R6.reuse ;  /* 0x00000000060e72ca */ /* 0x040fe200000e0000 */
[----:B------:R-:W-:Y:S01]  /*118c0*/  VIADD R8, R6, 0x2 ;  /* 0x0000000206087836 */ /* 0x000fe20000000000 */
[----:B------:R-:W-:Y:S01]  /*118d0*/  UIADD3 UR16, UR12, 0x6, URZ ;  /* 0x000000060c107890 */ /* 0x000fe2000fffe03f */
[----:B------:R-:W-:Y:S01]  /*118e0*/  IMAD.MOV.U32 R9, RZ, RZ, 0x40000040 ;  /* 0x40000040ff097424 */ /* 0x000fe200078e00ff */
[----:B------:R-:W-:Y:S01]  /*118f0*/  UIADD3 UR20, UR12, 0x400, URZ ;  /* 0x000004000c147890 */ /* 0x000fe2000fffe03f */
[----:B------:R-:W-:Y:S01]  /*11900*/  R2UR UR35, R7 ;  /* 0x00000000072372ca */ /* 0x000fe200000e0000 */
[----:B------:R-:W-:Y:S01]  /*11910*/  UMOV UR21, 0x40000040 ;  /* 0x4000004000157882 */ /* 0x000fe20000000000 */
[----:B------:R-:W-:Y:S01]  /*11920*/  R2UR UR10, R8 ;  /* 0x00000000080a72ca */ /* 0x000fe200000e0000 */
[----:B------:R-:W-:Y:S01]  /*11930*/  VIADD R8, R6, 0x4 ;  /* 0x0000000406087836 */ /* 0x000fe20000000000 */
[----:B------:R-:W-:Y:S01]  /*11940*/  R2UR UR19, R9 ;  /* 0x00000000091372ca */ /* 0x000fe200000e0000 */
[----:B------:R-:W-:Y:S01]  /*11950*/  UIADD3 UR24, UR12, 0x402, URZ ;  /* 0x000004020c187890 */ /* 0x000fe2000fffe03f */
[----:B------:R-:W-:Y:S01]  /*11960*/  MOV R9, 0x40000040 ;  /* 0x4000004000097802 */ /* 0x000fe20000000f00 */
[----:B------:R-:W-:Y:S01]  /*11970*/  UMOV UR25, 0x40000040 ;  /* 0x4000004000197882 */ /* 0x000fe20000000000 */
[----:B------:R-:W-:Y:S01]  /*11980*/  QGMMA.64x64x32.F32.E4M3.E4M3 R24, gdesc[UR12], RZ, !UPT, gsb0 ;  /* 0x00e000000c1879f3 */ /* 0x000fe2000c0008ff */
[----:B------:R-:W-:Y:S01]  /*11990*/  R2UR UR6, R8 ;  /* 0x00000000080672ca */ /* 0x000fe200000e0000 */
[----:B------:R-:W-:Y:S01]  /*119a0*/  VIADD R8, R6, 0x6 ;  /* 0x0000000606087836 */ /* 0x000fe20000000000 */
[----:B------:R-:W-:Y:S01]  /*119b0*/  R2UR UR23, R9 ;  /* 0x00000000091772ca */ /* 0x000fe200000e0000 */
[----:B------:R-:W-:Y:S01]  /*119c0*/  IMAD.MOV.U32 R9, RZ, RZ, 0x40000040 ;  /* 0x40000040ff097424 */ /* 0x000fe200078e00ff */
[----:B------:R-:W-:Y:S01]  /*119d0*/  UIADD3 UR28, UR12, 0x404, URZ ;  /* 0x000004040c1c7890 */ /* 0x000fe2000fffe03f */
[----:B------:R-:W-:Y:S01]  /*119e0*/  IMAD.MOV.U32 R3, RZ, RZ, -0x40 ;  /* 0xffffffc0ff037424 */ /* 0x000fe200078e00ff */
[----:B------:R-:W-:Y:S01]  /*119f0*/  R2UR UR18, R8 ;  /* 0x00000000081272ca */ /* 0x000fe200000e0000 */
[----:B------:R-:W-:Y:S01]  /*11a00*/  VIADD R8, R6, 0x200 ;  /* 0x0000020006087836 */ /* 0x000fe20000000000 */
[----:B------:R-:W-:Y:S01]  /*11a10*/  R2UR UR27, R9 ;  /* 0x00000000091b72ca */ /* 0x000fe200000e0000 */
[----:B------:R-:W-:Y:S01]  /*11a20*/  IMAD.MOV.U32 R9, RZ, RZ, 0x40000040 ;  /* 0x40000040ff097424 */ /* 0x000fe200078e00ff */
[----:B------:R-:W-:Y:S01]  /*11a30*/  UMOV UR29, 0x40000040 ;  /* 0x40000040001d7882 */ /* 0x000fe20000000000 */
[----:B------:R-:W-:Y:S01]  /*11a40*/  UIADD3 UR32, UR12, 0x406, URZ ;  /* 0x000004060c207890 */ /* 0x000fe2000fffe03f */
[----:B------:R-:W-:Y:S01]  /*11a50*/  R2UR UR22, R8 ;  /* 0x00000000081672ca */ /* 0x000fe200000e0000 */
[----:B------:R-:W-:Y:S01]  /*11a60*/  VIADD R8, R6, 0x202 ;  /* 0x0000020206087836 */ /* 0x000fe20000000000 */
[----:B------:R-:W-:Y:S01]  /*11a70*/  R2UR UR31, R9 ;  /* 0x00000000091f72ca */ /* 0x000fe200000e0000 */
[----:B------:R-:W-:Y:S01]  /*11a80*/  UMOV UR33, 0x40000040 ;  /* 0x4000004000217882 */ /* 0x000fe20000000000 */
[----:B------:R-:W-:Y:S01]  /*11a90*/  @!P1 VIADD R0, R11, 0x28440 ;  /* 0x000284400b009836 */ /* 0x000fe20000000000 */
[----:B------:R-:W-:Y:S01]  /*11aa0*/  ULDC UR55, c[0x0][0x9dc] ;  /* 0x0002770000377ab9 */ /* 0x000fe20000000800 */
[----:B------:R-:W-:Y:S01]  /*11ab0*/  R2UR UR26, R8 ;  /* 0x00000000081a72ca */ /* 0x000fe200000e0000 */
[C---:B------:R-:W-:Y:S01]  /*11ac0*/  VIADD R8, R6.reuse, 0x204 ;  /* 0x0000020406087836 */ /* 0x040fe20000000000 */
[----:B------:R-:W-:Y:S01]  /*11ad0*/  ULOP3.LUT UR55, URZ, UR55, URZ, 0x33, !UPT ;  /* 0x000000373f377292 */ /* 0x000fe2000f8e333f */
[----:B------:R-:W-:Y:S01]  /*11ae0*/  VIADD R6, R6, 0x206 ;  /* 0x0000020606067836 */ /* 0x000fe20000000000 */
[----:B------:R-:W-:-:S02]  /*11af0*/  @!P1 PRMT R0, RZ, 0x654, R0 ;  /* 0x00000654ff009816 */ /* 0x000fc40000000000 */
[----:B------:R-:W-:Y:S02]  /*11b00*/  R2UR UR30, R8 ;  /* 0x00000000081e72ca */ /* 0x000fe400000e0000 */
[----:B------:R-:W-:Y:S01]  /*11b10*/  R2UR UR34, R6 ;  /* 0x00000000062272ca */ /* 0x000fe200000e0000 */
[----:B------:R-:W0:Y:S02]  /*11b20*/  LDC.64 R8, c[0x0][0x9e0] ;  /* 0x00027800ff087b82 */ /* 0x000e240000000a00 */
[----:B0-----:R-:W-:Y:S01]  /*11b30*/  ISETP.GE.AND P2, PT, R9, 0x1, PT ;  /* 0x000000010900780c */ /* 0x001fe20003f46270 */
        /* <DEDUP_REMOVED lines=49> */
[----:B------:R-:W-:Y:S01]  /*11e50*/  IADD3 R3, R197, R34, RZ ;  /* 0x00000022c5037210 */ /* 0x000fe20007ffe0ff */
[C---:B------:R-:W-:Y:S01]  /*11e60*/  FMUL.FTZ R55, R2.reuse, R55 ;  /* 0x0000003702377220 */ /* 0x040fe20000410000 */
[C---:B------:R-:W-:Y:S01]  /*11e70*/  FMUL.FTZ R35, R2.reuse, R35 ;  /* 0x0000002302237220 */ /* 0x040fe20000410000 */
[C---:B------:R-:W-:Y:S01]  /*11e80*/  FMUL.FTZ R39, R2.reuse, R39 ;  /* 0x0000002702277220 */ /* 0x040fe20000410000 */
[----:B------:R-:W-:Y:S01]  /*11e90*/  FMUL.FTZ R46, R2, R46 ;  /* 0x0000002e022e7220 */ /* 0x000fe20000410000 */
[----:B------:R-:W-:Y:S01]  /*11ea0*/  IADD3 R7, -R198, 0x1, R3 ;  /* 0x00000001c6077810 */ /* 0x000fe20007ffe103 */
[----:B------:R-:W0:Y:S01]  /*11eb0*/  MUFU.TANH R58, R26 ;  /* 0x0000001a003a7308 */ /* 0x000e220000002400 */
[C---:B------:R-:W-:Y:S01]  /*11ec0*/  FMUL.FTZ R38, R2.reuse, R38 ;  /* 0x0000002602267220 */ /* 0x040fe20000410000 */
[----:B------:R-:W-:Y:S01]  /*11ed0*/  FMUL.FTZ R31, R2, R31 ;  /* 0x0000001f021f7220 */ /* 0x000fe20000410000 */
[----:B------:R2:W-:Y:S01]  /*11ee0*/  @!P1 SYNCS.ARRIVE.TRANS64.RED.A1T0 RZ, [R0+URZ], RZ ;  /* 0x000000ff00ff99a7 */ /* 0x0005e2000810043f */
[----:B------:R-:W-:-:S02]  /*11ef0*/  IMAD R7, R196, -0x2, R7 ;  /* 0xfffffffec4077824 */ /* 0x000fc400078e0207 */
[----:B------:R-:W-:Y:S01]  /*11f00*/  FMUL.FTZ R30, R2, R30 ;  /* 0x0000001e021e7220 */ /* 0x000fe20000410000 */
[----:B------:R-:W-:Y:S01]  /*11f10*/  IMAD R11, R196, -0x2, R3 ;  /* 0xfffffffec40b7824 */ /* 0x000fe200078e0203 */
[----:B------:R-:W3:Y:S01]  /*11f20*/  MUFU.TANH R24, R24 ;  /* 0x0000001800187308 */ /* 0x000ee20000002400 */
[----:B--2---:R-:W-:-:S07]  /*11f30*/  IMAD R0, R205, 0x80, R227 ;  /* 0x00000080cd007824 */ /* 0x004fce00078e02e3 */
[----:B------:R-:W2:Y:S08]  /*11f40*/  MUFU.TANH R25, R25 ;  /* 0x0000001900197308 */ /* 0x000eb00000002400 */
        /* <DEDUP_REMOVED lines=27> */
[----:B-1----:R-:W-:-:S05]  /*12100*/  IMAD.IADD R38, R7, 0x1, R8 ;  /* 0x0000000107267824 */ /* 0x002fca00078e0208 */
[----:B------:R-:W-:Y:S02]  /*12110*/  VIADDMNMX R4, R0, R38, R11, PT ;  /* 0x0000002600047246 */ /* 0x000fe4000380010b */
[----:B------:R1:W0:Y:S01]  /*12120*/  MUFU.TANH R12, R30 ;  /* 0x0000001e000c7308 */ /* 0x0002220000002400 */
[----:B---3--:R-:W-:-:S04]  /*12130*/  VIADD R31, R7, UR55 ;  /* 0x00000037071f7c36 */ /* 0x008fc80008000000 */
[----:B------:R-:W-:Y:S01]  /*12140*/  IMAD.IADD R3, R31, 0x1, R0 ;  /* 0x000000011f037824 */ /* 0x000fe200078e0200 */
[----:B-1----:R-:W-:Y:S01]  /*12150*/  LEA R30, R56, 0xffffffc0, 0x6 ;  /* 0xffffffc0381e7811 */ /* 0x002fe200078e30ff */
[----:B--2-4-:R-:W-:Y:S06]  /*12160*/  @!P2 BRA `(.L_x_1364) ;  /* 0x000000000050a947 */ /* 0x014fec0003800000 */
[----:B------:R-:W-:Y:S01]  /*12170*/  IADD3 R6, -R198, R197, R0 ;  /* 0x000000c5c6067210 */ /* 0x000fe20007ffe100 */
[----:B------:R-:W-:Y:S03]  /*12180*/  BSSY B0, `(.L_x_1365) ;  /* 0x000000e000007945 */ /* 0x000fe60003800000 */
        /* <DEDUP_REMOVED lines=9> */
.L_x_1366:
[----:B------:R-:W-:-:S13]  /*12220*/  ISETP.NE.AND P3, PT, R9, 0x1, PT ;  /* 0x000000010900780c */ /* 0x000fda0003f65270 */
[----:B------:R-:W1:Y:S02]  /*12230*/  @P3 LDC.64 R60, c[0x0][0x9e8] ;  /* 0x00027a00ff3c3b82 */ /* 0x000e640000000a00 */
[----:B-1----:R-:W-:-:S05]  /*12240*/  @P3 IMAD.HI.U32 R10, R6, R60, RZ ;  /* 0x0000003c060a3227 */ /* 0x002fca00078e00ff */
[----:B------:R-:W-:-:S07]  /*12250*/  @P3 SHF.R.U32.HI R6, RZ, R61, R10 ;  /* 0x0000003dff063219 */ /* 0x000fce000001160a */
.L_x_1367:
[----:B------:R-:W-:Y:S05]  /*12260*/  BSYNC B0 ;  /* 0x0000000000007941 */ /* 0x000fea0003800000 */
.L_x_1365:
[----:B------:R-:W-:-:S04]  /*12270*/  IMAD R7, R6, R9, -R30 ;  /* 0x0000000906077224 */ /* 0x000fc800078e0a1e */
[----:B------:R-:W-:-:S05]  /*12280*/  IMAD R6, R196, -0x2, R7 ;  /* 0xfffffffec4067824 */ /* 0x000fca00078e0207 */
[----:B------:R-:W-:Y:S02]  /*12290*/  VIMNMX R3, R3, R6, !PT ;  /* 0x0000000603037248 */ /* 0x000fe40007fe0100 */
[----:B------:R-:W-:-:S07]  /*122a0*/  VIADDMNMX R4, R6, R9, R4, PT ;  /* 0x0000000906047246 */ /* 0x000fce0003800104 */
.L_x_1364:
[C---:B------:R-:W-:Y:S02]  /*122b0*/  ISETP.GE.AND P3, PT, R34.reuse, 0x2, PT ;  /* 0x000000022200780c */ /* 0x040fe40003f66270 */
[----:B------:R-:W-:Y:S02]  /*122c0*/  ISETP.GE.AND P6, PT, R34, 0xa, PT ;  /* 0x0000000a2200780c */ /* 0x000fe40003fc6270 */
[----:B------:R-:W-:-:S04]  /*122d0*/  ISETP.GT.AND P4, PT, R3, 0x1, !P3 ;  /* 0x000000010300780c */ /* 0x000fc80005f84270 */
[----:B------:R-:W-:Y:S02]  /*122e0*/  ISETP.LT.OR P5, PT, R4, 0x2, P4 ;  /* 0x000000020400780c */ /* 0x000fe400027a1670 */
[----:B------:R-:W-:Y:S02]  /*122f0*/  ISETP.GE.AND P4, PT, R34, 0x9, PT ;  /* 0x000000092200780c */ /* 0x000fe40003f86270 */
[----:B------:R-:W-:Y:S02]  /*12300*/  FSEL R35, R25, -INF , !P5 ;  /* 0xff80000019237808 */ /* 0x000fe40006800000 */
[----:B------:R-:W-:-:S04]  /*12310*/  ISETP.GT.AND P5, PT, R3, 0x8, !P4 ;  /* 0x000000080300780c */ /* 0x000fc800067a4270 */
[----:B------:R-:W-:-:S04]  /*12320*/  ISETP.LT.OR P5, PT, R4, 0x9, P5 ;  /* 0x000000090400780c */ /* 0x000fc80002fa1670 */
[----:B0-----:R-:W-:Y:S02]  /*12330*/  FSEL R39, R28, -INF , !P5 ;  /* 0xff8000001c277808 */ /* 0x001fe40006800000 */
[----:B------:R-:W-:Y:S02]  /*12340*/  ISETP.GT.AND P5, PT, R3, 0x9, !P6 ;  /* 0x000000090300780c */ /* 0x000fe400077a4270 */
[----:B------:R-:W-:Y:S02]  /*12350*/  P2R R28, PR, RZ, 0x40 ;  /* 0x00000040ff1c7803 */ /* 0x000fe40000000000 */
[----:B------:R-:W-:Y:S02]  /*12360*/  ISETP.LT.OR P5, PT, R4, 0xa, P5 ;  /* 0x0000000a0400780c */ /* 0x000fe40002fa1670 */
[----:B------:R-:W-:Y:S02]  /*12370*/  ISETP.GE.AND P6, PT, R34, 0x11, PT ;  /* 0x000000112200780c */ /* 0x000fe40003fc6270 */
[----:B------:R-:W-:-:S02]  /*12380*/  FSEL R59, R29, -INF , !P5 ;  /* 0xff8000001d3b7808 */ /* 0x000fc40006800000 */
[C---:B------:R-:W-:Y:S02]  /*12390*/  ISETP.GT.AND P5, PT, R3.reuse, 0x10, !P6 ;  /* 0x000000100300780c */ /* 0x040fe400077a4270 */
        /* <DEDUP_REMOVED lines=59> */
[----:B------:R-:W-:Y:S01]  /*12750*/  ISETP.GT.AND P6, PT, R3, 0x39, !P6 ;  /* 0x000000390300780c */ /* 0x000fe200077c4270 */
[----:B------:R-:W-:-:S03]  /*12760*/  VIADD R3, R0, 0x8 ;  /* 0x0000000800037836 */ /* 0x000fc60000000000 */
[----:B------:R-:W-:Y:S02]  /*12770*/  ISETP.LT.OR P6, PT, R4, 0x3a, P6 ;  /* 0x0000003a0400780c */ /* 0x000fe400037c1670 */
[----:B------:R-:W-:Y:S02]  /*12780*/  VIADDMNMX R4, R3, R38, R11, PT ;  /* 0x0000002603047246 */ /* 0x000fe4000380010b */
[----:B------:R-:W-:Y:S02]  /*12790*/  FSEL R53, R53, -INF , !P6 ;  /* 0xff80000035357808 */ /* 0x000fe40007000000 */
[----:B------:R-:W-:Y:S01]  /*127a0*/  IADD3 R3, R31, 0x8, R0 ;  /* 0x000000081f037810 */ /* 0x000fe20007ffe000 */
[----:B------:R-:W-:Y:S06]  /*127b0*/  @!P2 BRA `(.L_x_1368) ;  /* 0x000000000054a947 */ /* 0x000fec0003800000 */
[----:B------:R-:W-:Y:S01]  /*127c0*/  IADD3 R7, R197, 0x8, R0 ;  /* 0x00000008c5077810 */ /* 0x000fe20007ffe000 */
[----:B------:R-:W-:Y:S04]  /*127d0*/  BSSY B0, `(.L_x_1369) ;  /* 0x000000f000007945 */ /* 0x000fe80003800000 */
[----:B------:R-:W-:-:S05]  /*127e0*/  IMAD.IADD R7, R7, 0x1, -R198 ;  /* 0x0000000107077824 */ /* 0x000fca00078e0ac6 */
        /* <DEDUP_REMOVED lines=9> */
.L_x_1370:
[----:B------:R-:W-:-:S13]  /*12880*/  ISETP.NE.AND P6, PT, R9, 0x1, PT ;  /* 0x000000010900780c */ /* 0x000fda0003fc5270 */
[----:B------:R-:W0:Y:S02]  /*12890*/  @P6 LDC.64 R10, c[0x0][0x9e8] ;  /* 0x00027a00ff0a6b82 */ /* 0x000e240000000a00 */
[----:B0-----:R-:W-:-:S05]  /*128a0*/  @P6 IMAD.HI.U32 R6, R7, R10, RZ ;  /* 0x0000000a07066227 */ /* 0x001fca00078e00ff */
[----:B------:R-:W-:-:S07]  /*128b0*/  @P6 SHF.R.U32.HI R7, RZ, R11, R6 ;  /* 0x0000000bff076219 */ /* 0x000fce0000011606 */
.L_x_1371:
[----:B------:R-:W-:Y:S05]  /*128c0*/  BSYNC B0 ;  /* 0x0000000000007941 */ /* 0x000fea0003800000 */
.L_x_1369:
[----:B------:R-:W-:-:S04]  /*128d0*/  IMAD R7, R7, R9, -R30 ;  /* 0x0000000907077224 */ /* 0x000fc800078e0a1e */
[----:B------:R-:W-:-:S05]  /*128e0*/  IMAD R6, R196, -0x2, R7 ;  /* 0xfffffffec4067824 */ /* 0x000fca00078e0207 */
[----:B------:R-:W-:Y:S02]  /*128f0*/  VIMNMX R3, R3, R6, !PT ;  /* 0x0000000603037248 */ /* 0x000fe40007fe0100 */
[----:B------:R-:W-:-:S07]  /*12900*/  VIADDMNMX R4, R6, R9, R4, PT ;  /* 0x0000000906047246 */ /* 0x000fce0003800104 */
.L_x_1368:
[----:B------:R-:W-:Y:S01]  /*12910*/  ISETP.GT.AND P3, PT, R3, 0x1, !P3 ;  /* 0x000000010300780c */ /* 0x000fe20005f64270 */
[----:B------:R-:W-:Y:S01]  /*12920*/  ULDC UR56, c[0x0][0x988] ;  /* 0x0002620000387ab9 */ /* 0x000fe20000000800 */
[----:B------:R-:W-:Y:S01]  /*12930*/  FMNMX.FTZ R7, R33, R35, !PT ;  /* 0x0000002321077209 */ /* 0x000fe20007810000 */
[----:B------:R-:W-:Y:S01]  /*12940*/  IMAD.IADD R8, R57, 0x1, R8 ;  /* 0x0000000139087824 */ /* 0x000fe200078e0208 */
        /* <DEDUP_REMOVED lines=15> */
[----:B------:R-:W-:-:S02]  /*12a40*/  FMNMX.FTZ R7, R69, R7, !PT ;  /* 0x0000000745077209 */ /* 0x000fc40007810000 */
[----:B------:R-:W-:Y:S02]  /*12a50*/  FSEL R14, R14, -INF , !P3 ;  /* 0xff8000000e0e7808 */ /* 0x000fe40005800000 */
[----:B------:R-:W-:Y:S02]  /*12a60*/  ISETP.NE.AND P3, PT, R32, RZ, PT ;  /* 0x000000ff2000720c */ /* 0x000fe40003f65270 */
[----:B------:R-:W-:Y:S02]  /*12a70*/  FMNMX.FTZ R7, R41, R7, !PT ;  /* 0x0000000729077209 */ /* 0x000fe40007810000 */
[----:B------:R-:W-:Y:S02]  /*12a80*/  ISETP.GT.AND P3, PT, R3, 0x11, !P3 ;  /* 0x000000110300780c */ /* 0x000fe40005f64270 */
[----:B------:R-:W-:Y:S02]  /*12a90*/  FMNMX.FTZ R7, R71, R7, !PT ;  /* 0x0000000747077209 */ /* 0x000fe40007810000 */
[----:B------:R-:W-:-:S02]  /*12aa0*/  ISETP.LT.OR P3, PT, R4, 0x12, P3 ;  /* 0x000000120400780c */ /* 0x000fc40001f61670 */
[----:B------:R-:W-:Y:S02]  /*12ab0*/  FMNMX.FTZ R7, R45, R7, !PT ;  /* 0x000000072d077209 */ /* 0x000fe40007810000 */
[----:B------:R-:W-:Y:S02]  /*12ac0*/  FSEL R15, R15, -INF , !P3 ;  /* 0xff8000000f0f7808 */ /* 0x000fe40005800000 */
[----:B------:R-:W-:Y:S02]  /*12ad0*/  ISETP.NE.AND P3, PT, R46, RZ, PT ;  /* 0x000000ff2e00720c */ /* 0x000fe40003f65270 */
[----:B------:R-:W-:Y:S02]  /*12ae0*/  FMNMX.FTZ R7, R73, R7, !PT ;  /* 0x0000000749077209 */ /* 0x000fe40007810000 */
[----:B------:R-:W-:Y:S02]  /*12af0*/  ISETP.GT.AND P3, PT, R3, 0x18, !P3 ;  /* 0x000000180300780c */ /* 0x000fe40005f64270 */
[----:B------:R-:W-:-:S02]  /*12b00*/  FMNMX.FTZ R7, R49, R7, !PT ;  /* 0x0000000731077209 */ /* 0x000fc40007810000 */
[----:B------:R-:W-:Y:S02]  /*12b10*/  ISETP.LT.OR P3, PT, R4, 0x19, P3 ;  /* 0x000000190400780c */ /* 0x000fe40001f61670 */
[----:B------:R-:W-:Y:S02]  /*12b20*/  FMNMX.FTZ R7, R75, R7, !PT ;  /* 0x000000074b077209 */ /* 0x000fe40007810000 */
[----:B------:R-:W-:Y:S02]  /*12b30*/  FSEL R20, R20, -INF , !P3 ;  /* 0xff80000014147808 */ /* 0x000fe40005800000 */
[----:B------:R-:W-:Y:S02]  /*12b40*/  ISETP.NE.AND P3, PT, R36, RZ, PT ;  /* 0x000000ff2400720c */ /* 0x000fe40003f65270 */
[----:B------:R-:W-:Y:S02]  /*12b50*/  FMNMX.FTZ R30, R53, R7, !PT ;  /* 0x00000007351e7209 */ /* 0x000fe40007810000 */
[----:B------:R-:W-:-:S02]  /*12b60*/  ISETP.GT.AND P3, PT, R3, 0x19, !P3 ;  /* 0x000000190300780c */ /* 0x000fc40005f64270 */
[----:B------:R-:W-:Y:S01]  /*12b70*/  ISETP.NE.AND P6, PT, R25, RZ, PT ;  /* 0x000000ff1900720c */ /* 0x000fe20003fc5270 */
[----:B------:R-:W0:Y:S01]  /*12b80*/  SHFL.BFLY PT, R7, R30, 0x2, 0x1f ;  /* 0x0c401f001e077f89 */ /* 0x000e2200000e0000 */
[C---:B------:R-:W-:Y:S02]  /*12b90*/  ISETP.LT.OR P3, PT, R4.reuse, 0x1a, P3 ;  /* 0x0000001a0400780c */ /* 0x040fe40001f61670 */
[----:B------:R-:W-:Y:S02]  /*12ba0*/  ISETP.GT.AND P4, PT, R3, 0x8, !P4 ;  /* 0x000000080300780c */ /* 0x000fe40006784270 */
[----:B------:R-:W-:Y:S02]  /*12bb0*/  FSEL R21, R21, -INF , !P3 ;  /* 0xff80000015157808 */ /* 0x000fe40005800000 */
[----:B------:R-:W-:Y:S02]  /*12bc0*/  ISETP.NE.AND P3, PT, R37, RZ, PT ;  /* 0x000000ff2500720c */ /* 0x000fe40003f65270 */
[----:B------:R-:W-:-:S02]  /*12bd0*/  ISETP.LT.OR P4, PT, R4, 0x9, P4 ;  /* 0x000000090400780c */ /* 0x000fc40002781670 */
[----:B------:R-:W-:Y:S02]  /*12be0*/  ISETP.GT.AND P3, PT, R3, 0x20, !P3 ;  /* 0x000000200300780c */ /* 0x000fe40005f64270 */
[----:B------:R-:W-:Y:S02]  /*12bf0*/  FSEL R12, R12, -INF , !P4 ;  /* 0xff8000000c0c7808 */ /* 0x000fe40006000000 */
[----:B------:R-:W-:Y:S02]  /*12c00*/  ISETP.LT.OR P3, PT, R4, 0x21, P3 ;  /* 0x000000210400780c */ /* 0x000fe40001f61670 */
[----:B------:R-:W-:Y:S02]  /*12c10*/  ISETP.NE.AND P4, PT, R62, RZ, PT ;  /* 0x000000ff3e00720c */ /* 0x000fe40003f85270 */
[----:B------:R-:W-:Y:S02]  /*12c20*/  FSEL R24, R42, -INF , !P3 ;  /* 0xff8000002a187808 */ /* 0x000fe40005800000 */
[----:B------:R-:W-:-:S02]  /*12c30*/  ISETP.NE.AND P3, PT, R40, RZ, PT ;  /* 0x000000ff2800720c */ /* 0x000fc40003f65270 */
[C---:B------:R-:W-:Y:S02]  /*12c40*/  ISETP.GT.AND P5, PT, R3.reuse, 0x38, !P5 ;  /* 0x000000380300780c */ /* 0x040fe40006fa4270 */
[----:B------:R-:W-:Y:S02]  /*12c50*/  ISETP.GT.AND P3, PT, R3, 0x21, !P3 ;  /* 0x000000210300780c */ /* 0x000fe40005f64270 */
[----:B0-----:R-:W-:Y:S02]  /*12c60*/  FMNMX.FTZ R31, R30, R7, !PT ;  /* 0x000000071e1f7209 */ /* 0x001fe40007810000 */
[C---:B------:R-:W-:Y:S02]  /*12c70*/  ISETP.LT.OR P3, PT, R4.reuse, 0x22, P3 ;  /* 0x000000220400780c */ /* 0x040fe40001f61670 */
[----:B------:R-:W-:Y:S01]  /*12c80*/  ISETP.LT.OR P5, PT, R4, 0x39, P5 ;  /* 0x000000390400780c */ /* 0x000fe20002fa1670 */
[----:B------:R-:W0:Y:S01]  /*12c90*/  SHFL.BFLY PT, R10, R31, 0x1, 0x1f ;  /* 0x0c201f001f0a7f89 */ /* 0x000e2200000e0000 */
[----:B------:R-:W-:-:S02]  /*12ca0*/  FSEL R25, R43, -INF , !P3 ;  /* 0xff8000002b197808 */ /* 0x000fc40005800000 */
[----:B------:R-:W-:-:S04]  /*12cb0*/  ISETP.NE.AND P3, PT, R60, RZ, PT ;  /* 0x000000ff3c00720c */ /* 0x000fc80003f65270 */
[----:B------:R-:W-:-:S04]  /*12cc0*/  ISETP.GT.AND P3, PT, R3, 0x28, !P3 ;  /* 0x000000280300780c */ /* 0x000fc80005f64270 */
[----:B------:R-:W-:-:S04]  /*12cd0*/  ISETP.LT.OR P3, PT, R4, 0x29, P3 ;  /* 0x000000290400780c */ /* 0x000fc80001f61670 */
[----:B------:R-:W-:Y:S02]  /*12ce0*/  FSEL R26, R26, -INF , !P3 ;  /* 0xff8000001a1a7808 */ /* 0x000fe40005800000 */
[----:B------:R-:W-:-:S04]  /*12cf0*/  ISETP.NE.AND P3, PT, R44, RZ, PT ;  /* 0x000000ff2c00720c */ /* 0x000fc80003f65270 */
[----:B------:R-:W-:Y:S02]  /*12d00*/  ISETP.GT.AND P3, PT, R3, 0x29, !P3 ;  /* 0x000000290300780c */ /* 0x000fe40005f64270 */
[----:B0-----:R-:W-:Y:S01]  /*12d10*/  FMNMX.FTZ R7, R31, R10, !PT ;  /* 0x0000000a1f077209 */ /* 0x001fe20007810000 */
[----:B------:R-:W-:Y:S01]  /*12d20*/  IMAD.U32 R10, RZ, RZ, UR56 ;  /* 0x00000038ff0a7e24 */ /* 0x000fe2000f8e00ff */
[----:B------:R-:W-:-:S03]  /*12d30*/  ISETP.LT.OR P3, PT, R4, 0x2a, P3 ;  /* 0x0000002a0400780c */ /* 0x000fc60001f61670 */
[----:B------:R-:W-:Y:S01]  /*12d40*/  FFMA.FTZ R10, R7, R10, -8 ;  /* 0xc1000000070a7423 */ /* 0x000fe2000001000a */
[----:B------:R-:W-:Y:S01]  /*12d50*/  FSEL R27, R47, -INF , !P3 ;  /* 0xff8000002f1b7808 */ /* 0x000fe20005800000 */
[----:B------:R-:W-:Y:S01]  /*12d60*/  IMAD.U32 R47, RZ, RZ, UR56 ;  /* 0x00000038ff2f7e24 */ /* 0x000fe2000f8e00ff */
[----:B------:R-:W-:Y:S02]  /*12d70*/  ISETP.GT.AND P3, PT, R3, 0x30, !P4 ;  /* 0x000000300300780c */ /* 0x000fe40006764270 */
[----:B------:R-:W-:Y:S02]  /*12d80*/  ISETP.NE.AND P4, PT, R48, RZ, PT ;  /* 0x000000ff3000720c */ /* 0x000fe40003f85270 */
[----:B------:R-:W-:-:S04]  /*12d90*/  ISETP.LT.OR P3, PT, R4, 0x31, P3 ;  /* 0x000000310400780c */ /* 0x000fc80001f61670 */
[----:B------:R-:W-:Y:S02]  /*12da0*/  FSEL R28, R50, -INF , !P3 ;  /* 0xff800000321c7808 */ /* 0x000fe40005800000 */
[----:B------:R-:W-:Y:S02]  /*12db0*/  ISETP.GT.AND P3, PT, R3, RZ, !P6 ;  /* 0x000000ff0300720c */ /* 0x000fe40007764270 */
[----:B------:R-:W-:Y:S02]  /*12dc0*/  ISETP.NE.AND P6, PT, R34, RZ, PT ;  /* 0x000000ff2200720c */ /* 0x000fe40003fc5270 */
[----:B------:R-:W-:-:S04]  /*12dd0*/  ISETP.LT.OR P3, PT, R4, 0x1, P3 ;  /* 0x000000010400780c */ /* 0x000fc80001f61670 */
[----:B------:R-:W-:Y:S02]  /*12de0*/  FSEL R6, R58, -INF , !P3 ;  /* 0xff8000003a067808 */ /* 0x000fe40005800000 */
[----:B------:R-:W-:Y:S02]  /*12df0*/  FSETP.NEU.FTZ.AND P3, PT, R7, -INF , PT ;  /* 0xff8000000700780b */ /* 0x000fe40003f7d000 */
[----:B------:R-:W-:Y:S02]  /*12e00*/  FMNMX.FTZ R29, R6, R11, !PT ;  /* 0x0000000b061d7209 */ /* 0x000fe40007810000 */
[----:B------:R-:W-:Y:S02]  /*12e10*/  FSEL R32, R10, RZ, P3 ;  /* 0x000000ff0a207208 */ /* 0x000fe40001800000 */
[----:B------:R-:W-:Y:S02]  /*12e20*/  FMNMX.FTZ R10, R12, R29, !PT ;  /* 0x0000001d0c0a7209 */ /* 0x000fe40007810000 */
[----:B------:R-:W-:Y:S01]  /*12e30*/  ISETP.GT.AND P3, PT, R3, 0x31, !P4 ;  /* 0x000000310300780c */ /* 0x000fe20006764270 */
[--C-:B------:R-:W-:Y:S01]  /*12e40*/  FFMA.FTZ R30, R33, UR56, -R32.reuse ;  /* 0x00000038211e7c23 */ /* 0x100fe20008010820 */
[----:B------:R-:W-:Y:S01]  /*12e50*/  FMNMX.FTZ R29, R13, R10, !PT ;  /* 0x0000000a0d1d7209 */ /* 0x000fe20007810000 */
[--C-:B------:R-:W-:Y:S01]  /*12e60*/  FFMA.FTZ R33, R35, UR56, -R32.reuse ;  /* 0x0000003823217c23 */ /* 0x100fe20008010820 */
[----:B------:R-:W-:Y:S01]  /*12e70*/  ISETP.LT.OR P3, PT, R4, 0x32, P3 ;  /* 0x000000320400780c */ /* 0x000fe20001f61670 */
[--C-:B------:R-:W-:Y:S01]  /*12e80*/  FFMA.FTZ R34, R39, UR56, -R32.reuse ;  /* 0x0000003827227c23 */ /* 0x100fe20008010820 */
[----:B------:R-:W-:Y:S01]  /*12e90*/  FMNMX.FTZ R10, R14, R29, !PT ;  /* 0x0000001d0e0a7209 */ /* 0x000fe20007810000 */
[----:B------:R-:W-:Y:S01]  /*12ea0*/  MUFU.EX2 R30, R30 ;  /* 0x0000001e001e7308 */ /* 0x000fe20000000800 */
[----:B------:R-:W-:Y:S01]  /*12eb0*/  ISETP.GT.AND P4, PT, R3, 0x39, !P6 ;  /* 0x000000390300780c */ /* 0x000fe20007784270 */
[--C-:B------:R-:W-:Y:S01]  /*12ec0*/  FFMA.FTZ R35, R59, UR56, -R32.reuse ;  /* 0x000000383b237c23 */ /* 0x100fe20008010820 */
[----:B------:R-:W-:Y:S01]  /*12ed0*/  FMNMX.FTZ R29, R15, R10, !PT ;  /* 0x0000000a0f1d7209 */ /* 0x000fe20007810000 */
[--C-:B------:R-:W-:Y:S01]  /*12ee0*/  FFMA.FTZ R36, R61, UR56, -R32.reuse ;  /* 0x000000383d247c23 */ /* 0x100fe20008010820 */
[----:B------:R-:W-:Y:S01]  /*12ef0*/  FSEL R3, R51, -INF , !P3 ;  /* 0xff80000033037808 */ /* 0x000fe20005800000 */
[--C-:B------:R-:W-:Y:S01]  /*12f00*/  FFMA.FTZ R37, R63, UR56, -R32.reuse ;  /* 0x000000383f257c23 */ /* 0x100fe20008010820 */
[----:B------:R-:W-:Y:S01]  /*12f10*/  FMNMX.FTZ R10, R20, R29, !PT ;  /* 0x0000001d140a7209 */ /* 0x000fe20007810000 */
[----:B------:R-:W0:Y:S01]  /*12f20*/  MUFU.EX2 R33, R33 ;  /* 0x0000002100217308 */ /* 0x000e220000000800 */
[----:B------:R-:W-:Y:S01]  /*12f30*/  ISETP.LT.OR P4, PT, R4, 0x3a, P4 ;  /* 0x0000003a0400780c */ /* 0x000fe20002781670 */
[--C-:B------:R-:W-:Y:S01]  /*12f40*/  FFMA.FTZ R38, R65, UR56, -R32.reuse ;  /* 0x0000003841267c23 */ /* 0x100fe20008010820 */
[----:B------:R-:W-:Y:S01]  /*12f50*/  FMNMX.FTZ R29, R21, R10, !PT ;  /* 0x0000000a151d7209 */ /* 0x000fe20007810000 */
[--C-:B------:R-:W-:Y:S01]  /*12f60*/  FFMA.FTZ R43, R45, UR56, -R32.reuse ;  /* 0x000000382d2b7c23 */ /* 0x100fe20008010820 */
[----:B------:R-:W-:Y:S01]  /*12f70*/  FSEL R4, R54, -INF , !P5 ;  /* 0xff80000036047808 */ /* 0x000fe20006800000 */
[--C-:B------:R-:W-:Y:S01]  /*12f80*/  FFMA.FTZ R45, R49, UR56, -R32.reuse ;  /* 0x00000038312d7c23 */ /* 0x100fe20008010820 */
[----:B------:R-:W-:Y:S01]  /*12f90*/  FMNMX.FTZ R10, R24, R29, !PT ;  /* 0x0000001d180a7209 */ /* 0x000fe20007810000 */
[----:B------:R-:W1:Y:S01]  /*12fa0*/  MUFU.EX2 R34, R34 ;  /* 0x0000002200227308 */ /* 0x000e620000000800 */
[----:B------:R-:W-:-:S01]  /*12fb0*/  FFMA.FTZ R39, R67, UR56, -R32 ;  /* 0x0000003843277c23 */ /* 0x000fc20008010820 */
[--C-:B------:R-:W-:Y:S01]  /*12fc0*/  FFMA.FTZ R40, R69, UR56, -R32.reuse ;  /* 0x0000003845287c23 */ /* 0x100fe20008010820 */
[----:B------:R-:W-:Y:S01]  /*12fd0*/  FMNMX.FTZ R29, R25, R10, !PT ;  /* 0x0000000a191d7209 */ /* 0x000fe20007810000 */
[--C-:B------:R-:W-:Y:S01]  /*12fe0*/  FFMA.FTZ R41, R41, UR56, -R32.reuse ;  /* 0x0000003829297c23 */ /* 0x100fe20008010820 */
[----:B------:R-:W-:-:S01]  /*12ff0*/  FFMA.FTZ R42, R71, UR56, -R32 ;  /* 0x00000038472a7c23 */ /* 0x000fc20008010820 */
[----:B------:R-:W-:Y:S01]  /*13000*/  FFMA.FTZ R44, R73, UR56, -R32 ;  /* 0x00000038492c7c23 */ /* 0x000fe20008010820 */
[----:B------:R-:W-:Y:S01]  /*13010*/  FMNMX.FTZ R10, R26, R29, !PT ;  /* 0x0000001d1a0a7209 */ /* 0x000fe20007810000 */
[----:B------:R-:W2:Y:S03]  /*13020*/  MUFU.EX2 R35, R35 ;  /* 0x0000002300237308 */ /* 0x000ea60000000800 */
[----:B------:R-:W-:-:S04]  /*13030*/  FMNMX.FTZ R29, R27, R10, !PT ;  /* 0x0000000a1b1d7209 */ /* 0x000fc80007810000 */
[----:B------:R-:W-:Y:S01]  /*13040*/  FMNMX.FTZ R10, R28, R29, !PT ;  /* 0x0000001d1c0a7209 */ /* 0x000fe20007810000 */
[----:B------:R-:W3:Y:S01]  /*13050*/  MUFU.EX2 R36, R36 ;  /* 0x0000002400247308 */ /* 0x000ee20000000800 */
[----:B------:R-:W-:Y:S02]  /*13060*/  FSEL R29, R55, -INF , !P4 ;  /* 0xff800000371d7808 */ /* 0x000fe40006000000 */
[----:B------:R-:W-:-:S04]  /*13070*/  FMNMX.FTZ R31, R3, R10, !PT ;  /* 0x0000000a031f7209 */ /* 0x000fc80007810000 */
[----:B------:R-:W-:Y:S01]  /*13080*/  FMNMX.FTZ R10, R4, R31, !PT ;  /* 0x0000001f040a7209 */ /* 0x000fe20007810000 */
[----:B------:R-:W4:Y:S03]  /*13090*/  MUFU.EX2 R37, R37 ;  /* 0x0000002500257308 */ /* 0x000f260000000800 */
[----:B------:R-:W-:-:S05]  /*130a0*/  FMNMX.FTZ R10, R29, R10, !PT ;  /* 0x0000000a1d0a7209 */ /* 0x000fca0007810000 */
[----:B------:R-:W5:Y:S01]  /*130b0*/  SHFL.BFLY PT, R31, R10, 0x2, 0x1f ;  /* 0x0c401f000a1f7f89 */ /* 0x000f6200000e0000 */
[----:B------:R-:W4:Y:S08]  /*130c0*/  MUFU.EX2 R38, R38 ;  /* 0x0000002600267308 */ /* 0x000f300000000800 */
[----:B------:R-:W4:Y:S08]  /*130d0*/  MUFU.EX2 R39, R39 ;  /* 0x0000002700277308 */ /* 0x000f300000000800 */
[----:B------:R-:W-:Y:S01]  /*130e0*/  MUFU.EX2 R40, R40 ;  /* 0x0000002800287308 */ /* 0x000fe20000000800 */
[----:B-----5:R-:W-:-:S07]  /*130f0*/  FMNMX.FTZ R31, R10, R31, !PT ;  /* 0x0000001f0a1f7209 */ /* 0x020fce0007810000 */
[----:B------:R-:W-:Y:S01]  /*13100*/  MUFU.EX2 R41, R41 ;  /* 0x0000002900297308 */ /* 0x000fe20000000800 */
[----:B------:R-:W5:Y:S07]  /*13110*/  SHFL.BFLY PT, R10, R31, 0x1, 0x1f ;  /* 0x0c201f001f0a7f89 */ /* 0x000f6e00000e0000 */
[----:B------:R-:W-:Y:S08]  /*13120*/  MUFU.EX2 R42, R42 ;  /* 0x0000002a002a7308 */ /* 0x000ff00000000800 */
[----:B------:R-:W-:Y:S08]  /*13130*/  MUFU.EX2 R43, R43 ;  /* 0x0000002b002b7308 */ /* 0x000ff00000000800 */
        /* <DEDUP_REMOVED lines=9> */
[----:B-1----:R-:W-:Y:S01]  /*131d0*/  FADD.FTZ R48, R34, R47 ;  /* 0x0000002f22307221 */ /* 0x002fe20000010000 */
[----:B--2---:R-:W-:-:S03]  /*131e0*/  F2FP.SATFINITE.E4M3.F32.PACK_AB_MERGE_C R34, R35, R34, RZ ;  /* 0x000000222322723e */ /* 0x004fc600048070ff */
        /* <DEDUP_REMOVED lines=11> */
[----:B------:R-:W-:-:S01]  /*132a0*/  FADD.FTZ R47, R35, R48 ;  /* 0x00000030232f7221 */ /* 0x000fc20000010000 */
[--C-:B------:R-:W-:Y:S01]  /*132b0*/  FFMA.FTZ R26, R26, UR56, -R46.reuse ;  /* 0x000000381a1a7c23 */ /* 0x100fe2000801082e */
[----:B------:R-:W-:-:S01]  /*132c0*/  FFMA.FTZ R27, R27, UR56, -R46 ;  /* 0x000000381b1b7c23 */ /* 0x000fc2000801082e */
[----:B------:R-:W0:Y:S01]  /*132d0*/  MUFU.EX2 R11, R11 ;  /* 0x0000000b000b7308 */ /* 0x000e220000000800 */
[----:B---3--:R-:W-:-:S01]  /*132e0*/  FADD.FTZ R48, R36, R47 ;  /* 0x0000002f24307221 */ /* 0x008fc20000010000 */
[----:B------:R-:W-:Y:S01]  /*132f0*/  F2FP.SATFINITE.E4M3.F32.PACK_AB_MERGE_C R188, R33, R30, R34 ;  /* 0x0000001e21bc723e */ /* 0x000fe20004807022 */
[----:B------:R-:W-:-:S01]  /*13300*/  FFMA.FTZ R28, R28, UR56, -R46 ;  /* 0x000000381c1c7c23 */ /* 0x000fc2000801082e */
[----:B------:R-:W-:Y:S01]  /*13310*/  FFMA.FTZ R3, R3, UR56, -R46 ;  /* 0x0000003803037c23 */ /* 0x000fe2000801082e */
[----:B----4-:R-:W-:-:S01]  /*13320*/  FADD.FTZ R35, R37, R48 ;  /* 0x0000003025237221 */ /* 0x010fc20000010000 */
[--C-:B------:R-:W-:Y:S01]  /*13330*/  FFMA.FTZ R4, R4, UR56, -R46.reuse ;  /* 0x0000003804047c23 */ /* 0x100fe2000801082e */
[----:B------:R-:W-:-:S01]  /*13340*/  FFMA.FTZ R29, R29, UR56, -R46 ;  /* 0x000000381d1d7c23 */ /* 0x000fc2000801082e */
[----:B------:R-:W1:Y:S01]  /*13350*/  MUFU.EX2 R12, R12 ;  /* 0x0000000c000c7308 */ /* 0x000e620000000800 */
[----:B------:R-:W-:-:S01]  /*13360*/  FADD.FTZ R30, R38, R35 ;  /* 0x00000023261e7221 */ /* 0x000fc20000010000 */
[----:B------:R-:W-:-:S03]  /*13370*/  F2FP.SATFINITE.E4M3.F32.PACK_AB_MERGE_C R38, R39, R38, RZ ;  /* 0x000000262726723e */ /* 0x000fc600048070ff */
[----:B------:R-:W-:Y:S01]  /*13380*/  FADD.FTZ R39, R39, R30 ;  /* 0x0000001e27277221 */ /* 0x000fe20000010000 */
[----:B------:R-:W-:Y:S02]  /*13390*/  F2FP.SATFINITE.E4M3.F32.PACK_AB_MERGE_C R190, R37, R36, R38 ;  /* 0x0000002425be723e */ /* 0x000fe40004807026 */
[----:B------:R-:W2:Y:S01]  /*133a0*/  MUFU.EX2 R13, R13 ;  /* 0x0000000d000d7308 */ /* 0x000ea20000000800 */
[----:B0-----:R-:W-:-:S01]  /*133b0*/  FADD.FTZ R49, R6, R11 ;  /* 0x0000000b06317221 */ /* 0x001fc20000010000 */
[----:B------:R-:W-:Y:S01]  /*133c0*/  FADD.FTZ R30, R40, R39 ;  /* 0x00000027281e7221 */ /* 0x000fe20000010000 */
[----:B------:R-:W-:-:S04]  /*133d0*/  F2FP.SATFINITE.E4M3.F32.PACK_AB_MERGE_C R36, R43, R42, RZ ;  /* 0x0000002a2b24723e */ /* 0x000fc800048070ff */
[----:B------:R-:W-:Y:S01]  /*133e0*/  F2FP.SATFINITE.E4M3.F32.PACK_AB_MERGE_C R184, R41, R40, R36 ;  /* 0x0000002829b8723e */ /* 0x000fe20004807024 */
        /* <DEDUP_REMOVED lines=12> */
[----:B------:R-:W-:-:S04]  /*134b0*/  F2FP.SATFINITE.E4M3.F32.PACK_AB_MERGE_C R20, R21, R20, RZ ;  /* 0x000000141514723e */ /* 0x000fc800048070ff */
[----:B------:R-:W-:Y:S02]  /*134c0*/  F2FP.SATFINITE.E4M3.F32.PACK_AB_MERGE_C R191, R15, R14, R20 ;  /* 0x0000000e0fbf723e */ /* 0x000fe40004807014 */
[----:B------:R-:W0:Y:S01]  /*134d0*/  MUFU.EX2 R26, R26 ;  /* 0x0000001a001a7308 */ /* 0x000e220000000800 */
[----:B-1----:R-:W-:-:S01]  /*134e0*/  FADD.FTZ R34, R24, R33 ;  /* 0x0000002118227221 */ /* 0x002fc20000010000 */
[----:B------:R-:W-:-:S04]  /*134f0*/  FADD.FTZ R33, R41, R30 ;  /* 0x0000001e29217221 */ /* 0x000fc80000010000 */
[----:B------:R-:W-:Y:S01]  /*13500*/  FADD.FTZ R42, R42, R33 ;  /* 0x000000212a2a7221 */ /* 0x000fe20000010000 */
[----:B------:R-:W-:Y:S01]  /*13510*/  F2FP.SATFINITE.E4M3.F32.PACK_AB_MERGE_C R33, R13, R12, RZ ;  /* 0x0000000c0d21723e */ /* 0x000fe200048070ff */
[----:B------:R-:W1:Y:S01]  /*13520*/  MUFU.EX2 R32, R32 ;  /* 0x0000002000207308 */ /* 0x000e620000000800 */
[----:B--2---:R-:W-:-:S01]  /*13530*/  FADD.FTZ R35, R25, R34 ;  /* 0x0000002219237221 */ /* 0x004fc20000010000 */
[----:B------:R-:W-:Y:S01]  /*13540*/  FADD.FTZ R43, R43, R42 ;  /* 0x0000002a2b2b7221 */ /* 0x000fe20000010000 */
[----:B------:R-:W-:-:S05]  /*13550*/  F2FP.SATFINITE.E4M3.F32.PACK_AB_MERGE_C R189, R11, R6, R33 ;  /* 0x000000060bbd723e */ /* 0x000fca0004807021 */
[----:B------:R-:W2:Y:S01]  /*13560*/  MUFU.EX2 R27, R27 ;  /* 0x0000001b001b7308 */ /* 0x000ea20000000800 */
[----:B0-----:R-:W-:-:S07]  /*13570*/  FADD.FTZ R30, R26, R35 ;  /* 0x000000231a1e7221 */ /* 0x001fce0000010000 */
[----:B------:R-:W0:Y:S01]  /*13580*/  MUFU.EX2 R45, R45 ;  /* 0x0000002d002d7308 */ /* 0x000e220000000800 */
[----:B-1----:R-:W-:-:S07]  /*13590*/  F2FP.SATFINITE.E4M3.F32.PACK_AB_MERGE_C R12, R32, R31, RZ ;  /* 0x0000001f200c723e */ /* 0x002fce00048070ff */
[----:B------:R-:W1:Y:S01]  /*135a0*/  MUFU.EX2 R28, R28 ;  /* 0x0000001c001c7308 */ /* 0x000e620000000800 */
[----:B--2---:R-:W-:-:S01]  /*135b0*/  FADD.FTZ R13, R27, R30 ;  /* 0x0000001e1b0d7221 */ /* 0x004fc20000010000 */
[----:B------:R-:W-:-:S04]  /*135c0*/  F2FP.SATFINITE.E4M3.F32.PACK_AB_MERGE_C R26, R27, R26, RZ ;  /* 0x0000001a1b1a723e */ /* 0x000fc800048070ff */
[----:B------:R-:W-:Y:S02]  /*135d0*/  F2FP.SATFINITE.E4M3.F32.PACK_AB_MERGE_C R185, R25, R24, R26 ;  /* 0x0000001819b9723e */ /* 0x000fe4000480701a */
        /* <DEDUP_REMOVED lines=14> */
[----:B------:R-:W-:Y:S01]  /*136c0*/  IADD3 R6, R56, -0x2, RZ ;  /* 0xfffffffe38067810 */ /* 0x000fe20007ffe0ff */
        /* <DEDUP_REMOVED lines=12> */
.L_x_1374:
[----:B------:R-:W-:-:S13]  /*13790*/  ISETP.NE.AND P3, PT, R9, 0x1, PT ;  /* 0x000000010900780c */ /* 0x000fda0003f65270 */
[----:B------:R-:W0:Y:S02]  /*137a0*/  @P3 LDC.64 R12, c[0x0][0x9e8] ;  /* 0x00027a00ff0c3b82 */ /* 0x000e240000000a00 */
[----:B0-----:R-:W-:-:S05]  /*137b0*/  @P3 IMAD.HI.U32 R12, R11, R12, RZ ;  /* 0x0000000c0b0c3227 */ /* 0x001fca00078e00ff */
[----:B------:R-:W-:-:S07]  /*137c0*/  @P3 SHF.R.U32.HI R11, RZ, R13, R12 ;  /* 0x0000000dff0b3219 */ /* 0x000fce000001160c */
.L_x_1375:
[----:B------:R-:W-:Y:S05]  /*137d0*/  BSYNC B0 ;  /* 0x0000000000007941 */ /* 0x000fea0003800000 */
.L_x_1373:
[----:B------:R-:W-:-:S05]  /*137e0*/  IMAD R9, R11, R9, R9 ;  /* 0x000000090b097224 */ /* 0x000fca00078e0209 */
[----:B------:R-:W-:-:S07]  /*137f0*/  VIMNMX R8, R8, R9, PT ;  /* 0x0000000908087248 */ /* 0x000fce0003fe0100 */
.L_x_1372:
[----:B------:R-:W-:Y:S01]  /*13800*/  SHF.R.S32.HI R9, RZ, 0x1f, R8 ;  /* 0x0000001fff097819 */ /* 0x000fe20000011408 */
[----:B------:R-:W-:Y:S01]  /*13810*/  ULDC UR52, c[0x0][0x9e4] ;  /* 0x0002790000347ab9 */ /* 0x000fe20000000800 */
[----:B------:R-:W-:Y:S01]  /*13820*/  ULDC UR49, c[0x0][0x9e4] ;  /* 0x0002790000317ab9 */ /* 0x000fe20000000800 */
[----:B------:R-:W-:Y:S01]  /*13830*/  ULDC UR48, c[0x0][0x988] ;  /* 0x0002620000307ab9 */ /* 0x000fe20000000800 */
[----:B------:R-:W-:Y:S01]  /*13840*/  LEA.HI R9, R9, R8, RZ, 0x6 ;  /* 0x0000000809097211 */ /* 0x000fe200078f30ff */
[----:B------:R-:W-:Y:S01]  /*13850*/  ULDC UR51, c[0x0][0x988] ;  /* 0x0002620000337ab9 */ /* 0x000fe20000000800 */
[----:B------:R-:W-:Y:S01]  /*13860*/  ULDC UR50, c[0x0][0x988] ;  /* 0x0002620000327ab9 */ /* 0x000fe20000000800 */
[----:B------:R-:W-:Y:S01]  /*13870*/  ULDC UR54, c[0x0][0x9e0] ;  /* 0x0002780000367ab9 */ /* 0x000fe20000000800 */
[----:B------:R-:W-:Y:S01]  /*13880*/  SHF.R.S32.HI R8, RZ, 0x6, R9 ;  /* 0x00000006ff087819 */ /* 0x000fe20000011409 */
[----:B------:R-:W-:Y:S01]  /*13890*/  ULDC UR53, c[0x0][0x9e0] ;  /* 0x0002780000357ab9 */ /* 0x000fe20000000800 */
[----:B------:R-:W-:-:S02]  /*138a0*/  CS2R R150, SRZ ;  /* 0x0000000000967805 */ /* 0x000fc4000001ff00 */
[----:B------:R-:W-:Y:S02]  /*138b0*/  CS2R R148, SRZ ;  /* 0x0000000000947805 */ /* 0x000fe4000001ff00 */
[----:B------:R-:W-:Y:S02]  /*138c0*/  VIMNMX R11, R203, R8, !PT ;  /* 0x00000008cb0b7248 */ /* 0x000fe40007fe0100 */
[----:B------:R-:W-:Y:S02]  /*138d0*/  CS2R R146, SRZ ;  /* 0x0000000000927805 */ /* 0x000fe4000001ff00 */
[----:B------:R-:W-:Y:S02]  /*138e0*/  CS2R R144, SRZ ;  /* 0x0000000000907805 */ /* 0x000fe4000001ff00 */
[----:B------:R-:W-:Y:S02]  /*138f0*/  CS2R R142, SRZ ;  /* 0x00000000008e7805 */ /* 0x000fe4000001ff00 */
[----:B------:R-:W-:-:S02]  /*13900*/  ISETP.GE.AND P3, PT, R6, R11, PT ;  /* 0x0000000b0600720c */ /* 0x000fc40003f66270 */
        /* <DEDUP_REMOVED lines=58> */
[----:B------:R-:W-:Y:S01]  /*13cb0*/  CS2R R24, SRZ ;  /* 0x0000000000187805 */ /* 0x000fe2000001ff00 */
[----:B------:R-:W-:Y:S06]  /*13cc0*/  @!P3 BRA `(.L_x_1376) ;  /* 0x00000028002cb947 */ /* 0x000fec0003800000 */
[----:B------:R-:W-:Y:S02]  /*13cd0*/  IMAD.IADD R12, R152, 0x1, R0 ;  /* 0x00000001980c7824 */ /* 0x000fe400078e0200 */
[----:B------:R-:W-:Y:S02]  /*13ce0*/  IMAD.MOV.U32 R151, RZ, RZ, RZ ;  /* 0x000000ffff977224 */ /* 0x000fe400078e00ff */
[----:B------:R-:W-:-:S07]  /*13cf0*/  VIADD R13, R12, 0x8 ;  /* 0x000000080c0d7836 */ /* 0x000fce0000000000 */
.L_x_1395:
[----:B------:R-:W-:Y:S01]  /*13d00*/  ISETP.NE.AND P3, PT, R202, RZ, PT ;  /* 0x000000ffca00720c */ /* 0x000fe20003f65270 */
[----:B------:R-:W-:Y:S01]  /*13d10*/  VIADD R14, R200, 0x1 ;  /* 0x00000001c80e7836 */ /* 0x000fe20000000000 */
[----:B------:R-:W-:Y:S05]  /*13d20*/  YIELD ;  /* 0x0000000000007946 */ /* 0x000fea0003800000 */
[----:B------:R-:W-:-:S04]  /*13d30*/  ISETP.NE.AND P4, PT, R14, 0x2, PT ;  /* 0x000000020e00780c */ /* 0x000fc80003f85270 */
[----:B------:R-:W-:Y:S02]  /*13d40*/  SEL R15, RZ, 0x1, P4 ;  /* 0x00000001ff0f7807 */ /* 0x000fe40002000000 */
[----:B------:R-:W-:Y:S02]  /*13d50*/  SEL R14, R14, RZ, P4 ;  /* 0x000000ff0e0e7207 */ /* 0x000fe40002000000 */
[----:B------:R-:W-:Y:S01]  /*13d60*/  LOP3.LUT R15, R194, R15, RZ, 0x3c, !PT ;  /* 0x0000000fc20f7212 */ /* 0x000fe200078e3cff */
[----:B------:R-:W-:Y:S06]  /*13d70*/  @P3 BRA `(.L_x_1377) ;  /* 0x0000000000303947 */ /* 0x000fec0003800000 */
[----:B------:R-:W-:Y:S05]  /*13d80*/  @!P0 BRA `(.L_x_1378) ;  /* 0x0000000000048947 */ /* 0x000fea0003800000 */
[----:B------:R-:W-:Y:S01]  /*13d90*/  BPT.TRAP 0x1 ;  /* 0x000000040000795c */ /* 0x000fe20000300000 */
.L_x_1378:
[----:B------:R-:W-:Y:S01]  /*13da0*/  IMAD R9, R14, 0x8, R16 ;  /* 0x000000080e097824 */ /* 0x000fe200078e0210 */
[----:B------:R-:W-:-:S04]  /*13db0*/  SHF.L.U32 R8, R15, 0x1f, RZ ;  /* 0x0000001f0f087819 */ /* 0x000fc800000006ff */
[----:B------:R0:W1:Y:S01]  /*13dc0*/  SYNCS.PHASECHK.TRANS64.TRYWAIT P4, [R9+URZ+0x28430], R8 ;  /* 0x02843008090075a7 */ /* 0x000062000808017f */
[----:B------:R-:W-:Y:S05]  /*13dd0*/  @!P0 BRA `(.L_x_1379) ;  /* 0x0000000000048947 */ /* 0x000fea0003800000 */
[----:B------:R-:W-:Y:S01]  /*13de0*/  BPT.TRAP 0x1 ;  /* 0x000000040000795c */ /* 0x000fe20000300000 */
.L_x_1379:
[----:B------:R-:W-:Y:S04]  /*13df0*/  BSSY B0, `(.L_x_1377) ;  /* 0x0000004000007945 */ /* 0x000fe80003800000 */
[----:B-1----:R-:W-:Y:S05]  /*13e00*/  @P4 BRA `(.L_x_1380) ;  /* 0x0000000000084947 */ /* 0x002fea0003800000 */
[----:B------:R-:W1:Y:S02]  /*13e10*/  SYNCS.PHASECHK.TRANS64.TRYWAIT P4, [R9+URZ+0x28430], R8 ;  /* 0x02843008090075a7 */ /* 0x000e64000808017f */
[----:B-1----:R-:W-:Y:S05]  /*13e20*/  @!P4 BRA `(.L_x_1381) ;  /* 0x0000013400ccc947 */ /* 0x002fea0003800000 */
.L_x_1380:
[----:B------:R-:W-:Y:S05]  /*13e30*/  BSYNC B0 ;  /* 0x0000000000007941 */ /* 0x000fea0003800000 */
.L_x_1377:
[----:B01----:R-:W0:Y:S01]  /*13e40*/  S2R R8, SR_TID.X ;  /* 0x0000000000087919 */ /* 0x003e220000002100 */
[----:B------:R-:W-:Y:S05]  /*13e50*/  WARPSYNC.ALL ;  /* 0x0000000000007948 */ /* 0x000fea0003800000 */
[----:B------:R-:W-:Y:S01]  /*13e60*/  IMAD.MOV.U32 R9, RZ, RZ, 0x40000040 ;  /* 0x40000040ff097424 */ /* 0x000fe200078e00ff */
[----:B------:R-:W-:Y:S01]  /*13e70*/  MOV R21, 0x40000040 ;  /* 0x4000004000157802 */ /* 0x000fe20000000f00 */
[----:B------:R-:W-:Y:S02]  /*13e80*/  IMAD.MOV.U32 R153, RZ, RZ, 0x40000040 ;  /* 0x40000040ff997424 */ /* 0x000fe400078e00ff */
[----:B------:R-:W-:Y:S01]  /*13e90*/  IMAD.MOV.U32 R155, RZ, RZ, 0x40000040 ;  /* 0x40000040ff9b7424 */ /* 0x000fe200078e00ff */
[----:B------:R-:W-:-:S02]  /*13ea0*/  R2UR UR15, R9 ;  /* 0x00000000090f72ca */ /* 0x000fc400000e0000 */
[----:B------:R-:W-:Y:S02]  /*13eb0*/  R2UR UR11, R153 ;  /* 0x00000000990b72ca */ /* 0x000fe400000e0000 */
[----:B------:R-:W-:Y:S02]  /*13ec0*/  R2UR UR7, R155 ;  /* 0x000000009b0772ca */ /* 0x000fe400000e0000 */
[----:B------:R-:W-:Y:S02]  /*13ed0*/  R2UR UR23, R153 ;  /* 0x00000000991772ca */ /* 0x000fe400000e0000 */
[----:B------:R-:W-:Y:S02]  /*13ee0*/  R2UR UR31, R155 ;  /* 0x000000009b1f72ca */ /* 0x000fe400000e0000 */
[C---:B------:R-:W-:Y:S02]  /*13ef0*/  R2UR UR19, R21.reuse ;  /* 0x00000000151372ca */ /* 0x040fe400000e0000 */
[----:B------:R-:W-:-:S02]  /*13f00*/  R2UR UR27, R21 ;  /* 0x00000000151b72ca */ /* 0x000fc400000e0000 */
[----:B------:R-:W-:Y:S02]  /*13f10*/  R2UR UR35, R9 ;  /* 0x00000000092372ca */ /* 0x000fe400000e0000 */
[----:B0-----:R-:W-:Y:S02]  /*13f20*/  SHF.R.U32.HI R20, RZ, 0x7, R8 ;  /* 0x00000007ff147819 */ /* 0x001fe40000011608 */
[----:B------:R-:W-:-:S03]  /*13f30*/  LEA R8, R14, R5, 0xa ;  /* 0x000000050e087211 */ /* 0x000fc600078e50ff */
[----:B------:R-:W-:Y:S01]  /*13f40*/  VIADD R156, R20, 0x8 ;  /* 0x00000008149c7836 */ /* 0x000fe20000000000 */
[C---:B------:R-:W-:Y:S01]  /*13f50*/  R2UR UR14, R8.reuse ;  /* 0x00000000080e72ca */ /* 0x040fe200000e0000 */
[C---:B------:R-:W-:Y:S02]  /*13f60*/  VIADD R152, R8.reuse, 0x2 ;  /* 0x0000000208987836 */ /* 0x040fe40000000000 */
[C---:B------:R-:W-:Y:S01]  /*13f70*/  VIADD R154, R8.reuse, 0x4 ;  /* 0x00000004089a7836 */ /* 0x040fe20000000000 */
[----:B------:R0:W-:Y:S01]  /*13f80*/  BAR.SYNC.DEFER_BLOCKING R156, 0x100 ;  /* 0x0004009c0000751d */ /* 0x0001e20000010000 */
[----:B------:R-:W-:Y:S01]  /*13f90*/  VIADD R20, R8, 0x6 ;  /* 0x0000000608147836 */ /* 0x000fe20000000000 */
[----:B------:R-:W-:Y:S01]  /*13fa0*/  R2UR UR10, R152 ;  /* 0x00000000980a72ca */ /* 0x000fe200000e0000 */
[----:B------:R-:W-:Y:S01]  /*13fb0*/  VIADD R152, R8, 0x200 ;  /* 0x0000020008987836 */ /* 0x000fe20000000000 */
[----:B------:R-:W-:Y:S01]  /*13fc0*/  R2UR UR6, R154 ;  /* 0x000000009a0672ca */ /* 0x000fe200000e0000 */
[----:B------:R-:W-:Y:S01]  /*13fd0*/  VIADD R154, R8, 0x204 ;  /* 0x00000204089a7836 */ /* 0x000fe20000000000 */
[----:B------:R-:W-:Y:S01]  /*13fe0*/  R2UR UR18, R20 ;  /* 0x00000000141272ca */ /* 0x000fe200000e0000 */
[----:B------:R-:W-:Y:S01]  /*13ff0*/  VIADD R20, R8, 0x202 ;  /* 0x0000020208147836 */ /* 0x000fe20000000000 */
[----:B------:R-:W-:Y:S01]  /*14000*/  R2UR UR22, R152 ;  /* 0x00000000981672ca */ /* 0x000fe200000e0000 */
[----:B------:R-:W-:Y:S01]  /*14010*/  VIADD R8, R8, 0x206 ;  /* 0x0000020608087836 */ /* 0x000fe20000000000 */
[----:B------:R-:W-:-:S02]  /*14020*/  R2UR UR30, R154 ;  /* 0x000000009a1e72ca */ /* 0x000fc400000e0000 */
[----:B------:R-:W-:Y:S02]  /*14030*/  R2UR UR26, R20 ;  /* 0x00000000141a72ca */ /* 0x000fe400000e0000 */
[----:B------:R-:W-:Y:S01]  /*14040*/  R2UR UR34, R8 ;  /* 0x00000000082272ca */ /* 0x000fe200000e0000 */
[----:B0-----:R-:W-:-:S06]  /*14050*/  WARPGROUP.ARRIVE ;  /* 0x00000000000079c5 */ /* 0x001fcc0000000000 */
        /* <DEDUP_REMOVED lines=23> */
[----:B------:R-:W-:Y:S05]  /*141d0*/  @P3 BRA `(.L_x_1382) ;  /* 0x0000000000283947 */ /* 0x000fea0003800000 */
[----:B------:R-:W-:Y:S05]  /*141e0*/  @!P0 BRA `(.L_x_1383) ;  /* 0x0000000000048947 */ /* 0x000fea0003800000 */
[----:B------:R-:W-:Y:S01]  /*141f0*/  BPT.TRAP 0x1 ;  /* 0x000000040000795c */ /* 0x000fe20000300000 */
.L_x_1383:
[----:B------:R-:W-:Y:S01]  /*14200*/  SHF.L.U32 R8, R194, 0x1f, RZ ;  /* 0x0000001fc2087819 */ /* 0x000fe200000006ff */
[----:B------:R-:W-:-:S04]  /*14210*/  IMAD R9, R200, 0x8, R16 ;  /* 0x00000008c8097824 */ /* 0x000fc800078e0210 */
[----:B------:R0:W1:Y:S01]  /*14220*/  SYNCS.PHASECHK.TRANS64.TRYWAIT P3, [R9+URZ+0x28450], R8 ;  /* 0x02845008090075a7 */ /* 0x000062000806017f */
[----:B------:R-:W-:Y:S05]  /*14230*/  @!P0 BRA `(.L_x_1384) ;  /* 0x0000000000048947 */ /* 0x000fea0003800000 */
[----:B------:R-:W-:Y:S01]  /*14240*/  BPT.TRAP 0x1 ;  /* 0x000000040000795c */ /* 0x000fe20000300000 */
.L_x_1384:
[----:B-1----:R-:W-:Y:S05]  /*14250*/  @P3 BRA `(.L_x_1382) ;  /* 0x0000000000083947 */ /* 0x002fea0003800000 */
[----:B------:R-:W1:Y:S02]  /*14260*/  SYNCS.PHASECHK.TRANS64.TRYWAIT P3, [R9+URZ+0x28450], R8 ;  /* 0x02845008090075a7 */ /* 0x000e64000806017f */
[----:B-1----:R-:W-:Y:S05]  /*14270*/  @!P3 BRA `(.L_x_1385) ;  /* 0x0000013000ccb947 */ /* 0x002fea0003800000 */
.L_x_1382:
[----:B01----:R-:W-:Y:S01]  /*14280*/  VIADD R8, R16, 0x8000 ;  /* 0x0000800010087836 */ /* 0x003fe20000000000 */
[----:B------:R-:W-:Y:S05]  /*14290*/  WARPSYNC.ALL ;  /* 0x0000000000007948 */ /* 0x000fea0003800000 */
[----:B------:R-:W-:Y:S01]  /*142a0*/  SHF.R.U32.HI R8, RZ, 0x4, R8 ;  /* 0x00000004ff087819 */ /* 0x000fe20000011608 */
[----:B------:R-:W-:-:S06]  /*142b0*/  WARPGROUP.ARRIVE ;  /* 0x00000000000079c5 */ /* 0x000fcc0000000000 */
[----:B------:R-:W0:Y:S01]  /*142c0*/  S2R R194, SR_TID.X ;  /* 0x0000000000c27919 */ /* 0x000e220000002100 */
[----:B------:R-:W-:Y:S01]  /*142d0*/  FMUL.FTZ R20, R2, R154 ;  /* 0x0000009a02147220 */ /* 0x000fe20000410000 */
[----:B------:R-:W-:Y:S01]  /*142e0*/  LOP3.LUT R8, R8, 0x3fff, RZ, 0xc0, !PT ;  /* 0x00003fff08087812 */ /* 0x000fe200078ec0ff */
[C---:B------:R-:W-:Y:S01]  /*142f0*/  FMUL.FTZ R21, R2.reuse, R155 ;  /* 0x0000009b02157220 */ /* 0x040fe20000410000 */
[C---:B------:R-:W-:Y:S01]  /*14300*/  FMUL.FTZ R154, R2.reuse, R158 ;  /* 0x0000009e029a7220 */ /* 0x040fe20000410000 */
[----:B------:R-:W-:Y:S01]  /*14310*/  FMUL.FTZ R155, R2, R159 ;  /* 0x0000009f029b7220 */ /* 0x000fe20000410000 */
[----:B------:R-:W-:Y:S01]  /*14320*/  LOP3.LUT R9, R8, 0x10000, RZ, 0xfc, !PT ;  /* 0x0001000008097812 */ /* 0x000fe200078efcff */
[C---:B------:R-:W-:Y:S01]  /*14330*/  FMUL.FTZ R158, R2.reuse, R162 ;  /* 0x000000a2029e7220 */ /* 0x040fe20000410000 */
[C---:B------:R-:W-:Y:S01]  /*14340*/  FMUL.FTZ R159, R2.reuse, R163 ;  /* 0x000000a3029f7220 */ /* 0x040fe20000410000 */
[C---:B------:R-:W-:Y:S01]  /*14350*/  FMUL.FTZ R162, R2.reuse, R166 ;  /* 0x000000a602a27220 */ /* 0x040fe20000410000 */
[----:B------:R-:W-:Y:S01]  /*14360*/  FMUL.FTZ R163, R2, R167 ;  /* 0x000000a702a37220 */ /* 0x000fe20000410000 */
[----:B------:R-:W-:-:S02]  /*14370*/  IMAD R8, R200, 0x400, R9 ;  /* 0x00000400c8087824 */ /* 0x000fc400078e0209 */
[C---:B------:R-:W-:Y:S01]  /*14380*/  FMUL.FTZ R166, R2.reuse, R170 ;  /* 0x000000aa02a67220 */ /* 0x040fe20000410000 */
[----:B------:R-:W-:Y:S02]  /*14390*/  IMAD.MOV.U32 R9, RZ, RZ, -0x7fffffe0 ;  /* 0x80000020ff097424 */ /* 0x000fe400078e00ff */
[C---:B------:R-:W-:Y:S01]  /*143a0*/  FMUL.FTZ R167, R2.reuse, R171 ;  /* 0x000000ab02a77220 */ /* 0x040fe20000410000 */
[----:B------:R-:W-:Y:S01]  /*143b0*/  FMUL.FTZ R170, R2, R174 ;  /* 0x000000ae02aa7220 */ /* 0x000fe20000410000 */
[C---:B------:R-:W-:Y:S01]  /*143c0*/  R2UR UR6, R8.reuse ;  /* 0x00000000080672ca */ /* 0x040fe200000e0000 */
[----:B------:R-:W-:Y:S01]  /*143d0*/  VIADD R8, R8, 0x2 ;  /* 0x0000000208087836 */ /* 0x000fe20000000000 */
[----:B------:R-:W-:Y:S01]  /*143e0*/  R2UR UR7, R9 ;  /* 0x00000000090772ca */ /* 0x000fe200000e0000 */
[C---:B------:R-:W-:Y:S01]  /*143f0*/  FMUL.FTZ R171, R2.reuse, R175 ;  /* 0x000000af02ab7220 */ /* 0x040fe20000410000 */
[----:B------:R-:W-:Y:S01]  /*14400*/  MOV R9, 0x80000020 ;  /* 0x8000002000097802 */ /* 0x000fe20000000f00 */
        /* <DEDUP_REMOVED lines=10> */
[----:B------:R-:W-:Y:S01]  /*144b0*/  QGMMA.64x256x32.F32.E4M3.E4M3 R24, R188, gdesc[UR4], R24, gsb0 ;  /* 0x03e00004bc187df3 */ /* 0x000fe20008000818 */
[----:B------:R-:W-:Y:S01]  /*144c0*/  R2UR UR6, R8 ;  /* 0x00000000080672ca */ /* 0x000fe200000e0000 */
[----:B------:R-:W-:Y:S01]  /*144d0*/  @!P1 IMAD R8, R14, 0x8, R16 ;  /* 0x000000080e089824 */ /* 0x000fe200078e0210 */
[----:B------:R-:W-:Y:S01]  /*144e0*/  R2UR UR7, R9 ;  /* 0x00000000090772ca */ /* 0x000fe200000e0000 */
[----:B------:R-:W-:Y:S01]  /*144f0*/  FMUL.FTZ R168, R2, R168 ;  /* 0x000000a802a87220 */ /* 0x000fe20000410000 */
[----:B0-----:R-:W-:Y:S01]  /*14500*/  SHF.R.U32.HI R194, RZ, 0x7, R194 ;  /* 0x00000007ffc27819 */ /* 0x001fe200000116c2 */
[----:B------:R-:W-:-:S02]  /*14510*/  @!P1 VIADD R8, R8, 0x28440 ;  /* 0x0002844008089836 */ /* 0x000fc40000000000 */
[C---:B------:R-:W-:Y:S01]  /*14520*/  FMUL.FTZ R169, R2.reuse, R169 ;  /* 0x000000a902a97220 */ /* 0x040fe20000410000 */
[C---:B------:R-:W-:Y:S01]  /*14530*/  FMUL.FTZ R172, R2.reuse, R172 ;  /* 0x000000ac02ac7220 */ /* 0x040fe20000410000 */
[C---:B------:R-:W-:Y:S01]  /*14540*/  FMUL.FTZ R173, R2.reuse, R173 ;  /* 0x000000ad02ad7220 */ /* 0x040fe20000410000 */
[C---:B------:R-:W-:Y:S01]  /*14550*/  FMUL.FTZ R176, R2.reuse, R176 ;  /* 0x000000b002b07220 */ /* 0x040fe20000410000 */
[----:B------:R-:W-:Y:S01]  /*14560*/  @!P1 PRMT R9, RZ, 0x654, R8 ;  /* 0x00000654ff099816 */ /* 0x000fe20000000008 */
[----:B------:R-:W-:Y:S01]  /*14570*/  FMUL.FTZ R177, R2, R177 ;  /* 0x000000b102b17220 */ /* 0x000fe20000410000 */
[----:B------:R-:W-:Y:S01]  /*14580*/  IADD3 R8, -R194, 0xb, RZ ;  /* 0x0000000bc2087810 */ /* 0x000fe20007ffe1ff */
[C---:B------:R-:W-:Y:S01]  /*14590*/  FMUL.FTZ R181, R2.reuse, R181 ;  /* 0x000000b502b57220 */ /* 0x040fe20000410000 */
[C---:B------:R-:W-:Y:S01]  /*145a0*/  FMUL.FTZ R178, R2.reuse, R182 ;  /* 0x000000b602b27220 */ /* 0x040fe20000410000 */
[----:B------:R-:W-:Y:S01]  /*145b0*/  FMUL.FTZ R179, R2, R183 ;  /* 0x000000b702b37220 */ /* 0x000fe20000410000 */
[----:B------:R-:W0:Y:S08]  /*145c0*/  MUFU.TANH R152, R152 ;  /* 0x0000009800987308 */ /* 0x000e300000002400 */
        /* <DEDUP_REMOVED lines=31> */
[----:B------:R-:W-:-:S06]  /*147c0*/  WARPGROUP.ARRIVE ;  /* 0x00000000000079c5 */ /* 0x000fcc0000000000 */
[----:B------:R-:W-:Y:S03]  /*147d0*/  QGMMA.64x256x32.F32.E4M3.E4M3 R24, R184, gdesc[UR4], R24, gsb0 ;  /* 0x03e00004b8187df3 */ /* 0x000fe60008000818 */
[----:B------:R-:W-:Y:S02]  /*147e0*/  WARPGROUP.DEPBAR.LE gsb0, 0x0 ;  /* 0x00008000000079c5 */ /* 0x000fe40000010000 */
[----:B------:R-:W-:Y:S01]  /*147f0*/  FMUL.FTZ R184, R2, R180 ;  /* 0x000000b402b87220 */ /* 0x000fe20000410000 */
[----:B------:R-:W-:Y:S01]  /*14800*/  IMAD.SHL.U32 R180, R6, 0x40, RZ ;  /* 0x0000004006b47824 */ /* 0x000fe200078e00ff */
[----:B------:R0:W-:Y:S06]  /*14810*/  BAR.ARV R8, 0x100 ;  /* 0x000400080000751d */ /* 0x0001ec0000002000 */
[----:B------:R5:W-:Y:S01]  /*14820*/  @!P1 SYNCS.ARRIVE.TRANS64.RED.A1T0 RZ, [R9+URZ], RZ ;  /* 0x000000ff09ff99a7 */ /* 0x000be2000810043f */
[----:B------:R-:W0:Y:S01]  /*14830*/  MUFU.TANH R184, R184 ;  /* 0x000000b800b87308 */ /* 0x000e220000002400 */
[----:B-----5:R-:W-:-:S05]  /*14840*/  IADD3 R9, R197, 0x1, -R180 ;  /* 0x00000001c5097810 */ /* 0x020fca0007ffe8b4 */
[----:B------:R-:W-:-:S04]  /*14850*/  IMAD.IADD R9, R9, 0x1, -R198 ;  /* 0x0000000109097824 */ /* 0x000fc800078e0ac6 */
[----:B------:R-:W-:-:S04]  /*14860*/  IMAD R9, R196, -0x2, R9 ;  /* 0xfffffffec4097824 */ /* 0x000fc800078e0209 */
[C---:B------:R-:W-:Y:S02]  /*14870*/  VIADD R187, R9.reuse, UR54 ;  /* 0x0000003609bb7c36 */ /* 0x040fe40008000000 */
[----:B------:R-:W-:Y:S02]  /*14880*/  VIADD R185, R9, UR55 ;  /* 0x0000003709b97c36 */ /* 0x000fe40008000000 */
[C---:B------:R-:W-:Y:S02]  /*14890*/  IMAD.IADD R183, R0.reuse, 0x1, R187 ;  /* 0x0000000100b77824 */ /* 0x040fe400078e02bb */
[----:B------:R-:W-:Y:S01]  /*148a0*/  IMAD.IADD R182, R0, 0x1, R185 ;  /* 0x0000000100b67824 */ /* 0x000fe200078e02b9 */
[----:B01234-:R-:W-:Y:S06]  /*148b0*/  @!P2 BRA `(.L_x_1386) ;  /* 0x000000000058a947 */ /* 0x01ffec0003800000 */
[----:B------:R-:W-:Y:S01]  /*148c0*/  IADD3 R189, R0, R197, -R198 ;  /* 0x000000c500bd7210 */ /* 0x000fe20007ffe8c6 */
[----:B------:R-:W-:Y:S03]  /*148d0*/  BSSY B0, `(.L_x_1387) ;  /* 0x0000010000007945 */ /* 0x000fe60003800000 */
[----:B------:R-:W-:-:S13]  /*148e0*/  ISETP.GT.AND P3, PT, R189, -0x1, PT ;  /* 0xffffffffbd00780c */ /* 0x000fda0003f64270 */
[----:B------:R-:W-:Y:S05]  /*148f0*/  @P3 BRA `(.L_x_1388) ;  /* 0x0000000000203947 */ /* 0x000fea0003800000 */
[----:B------:R-:W-:Y:S02]  /*14900*/  MOV R186, UR52 ;  /* 0x0000003400ba7c02 */ /* 0x000fe40008000f00 */
[----:B------:R-:W-:Y:S02]  /*14910*/  LOP3.LUT R189, RZ, R189, RZ, 0x33, !PT ;  /* 0x000000bdffbd7212 */ /* 0x000fe400078e33ff */
[----:B------:R-:W-:-:S13]  /*14920*/  ISETP.NE.AND P3, PT, R186, 0x1, PT ;  /* 0x00000001ba00780c */ /* 0x000fda0003f65270 */
[----:B------:R-:W0:Y:S02]  /*14930*/  @P3 LDC.64 R8, c[0x0][0x9e8] ;  /* 0x00027a00ff083b82 */ /* 0x000e240000000a00 */
[----:B0-----:R-:W-:-:S05]  /*14940*/  @P3 IMAD.HI.U32 R8, R189, R8, RZ ;  /* 0x00000008bd083227 */ /* 0x001fca00078e00ff */
[----:B------:R-:W-:-:S04]  /*14950*/  @P3 SHF.R.U32.HI R189, RZ, R9, R8 ;  /* 0x00000009ffbd3219 */ /* 0x000fc80000011608 */
[----:B------:R-:W-:Y:S01]  /*14960*/  LOP3.LUT R189, RZ, R189, RZ, 0x33, !PT ;  /* 0x000000bdffbd7212 */ /* 0x000fe200078e33ff */
[----:B------:R-:W-:Y:S06]  /*14970*/  BRA `(.L_x_1389) ;  /* 0x0000000000147947 */ /* 0x000fec0003800000 */
.L_x_1388:
[----:B------:R-:W-:-:S05]  /*14980*/  IMAD.U32 R186, RZ, RZ, UR52 ;  /* 0x00000034ffba7e24 */ /* 0x000fca000f8e00ff */
[----:B------:R-:W-:-:S13]  /*14990*/  ISETP.NE.AND P3, PT, R186, 0x1, PT ;  /* 0x00000001ba00780c */ /* 0x000fda0003f65270 */
[----:B------:R-:W0:Y:S02]  /*149a0*/  @P3 LDC.64 R8, c[0x0][0x9e8] ;  /* 0x00027a00ff083b82 */ /* 0x000e240000000a00 */
[----:B0-----:R-:W-:-:S05]  /*149b0*/  @P3 IMAD.HI.U32 R8, R189, R8, RZ ;  /* 0x00000008bd083227 */ /* 0x001fca00078e00ff */
[----:B------:R-:W-:-:S07]  /*149c0*/  @P3 SHF.R.U32.HI R189, RZ, R9, R8 ;  /* 0x00000009ffbd3219 */ /* 0x000fce0000011608 */
.L_x_1389:
[----:B------:R-:W-:Y:S05]  /*149d0*/  BSYNC B0 ;  /* 0x0000000000007941 */ /* 0x000fea0003800000 */
.L_x_1387:
[----:B------:R-:W-:-:S04]  /*149e0*/  IMAD R189, R189, R186, -R180 ;  /* 0x000000babdbd7224 */ /* 0x000fc800078e0ab4 */
[----:B------:R-:W-:-:S05]  /*149f0*/  IMAD R189, R196, -0x2, R189 ;  /* 0xfffffffec4bd7824 */ /* 0x000fca00078e02bd */
[----:B------:R-:W-:Y:S02]  /*14a00*/  VIADDMNMX R183, R189, R186, R183, PT ;  /* 0x000000babdb77246 */ /* 0x000fe400038001b7 */
[----:B------:R-:W-:-:S07]  /*14a10*/  VIMNMX R182, R182, R189, !PT ;  /* 0x000000bdb6b67248 */ /* 0x000fce0007fe0100 */
.L_x_1386:
[----:B------:R-:W-:Y:S02]  /*14a20*/  ISETP.GT.AND P3, PT, R6, -0x1, PT ;  /* 0xffffffff0600780c */ /* 0x000fe40003f64270 */
[----:B------:R-:W-:Y:S02]  /*14a30*/  IADD3 R187, R187, 0x8, R0 ;  /* 0x00000008bbbb7810 */ /* 0x000fe40007ffe000 */
[C---:B------:R-:W-:Y:S02]  /*14a40*/  ISETP.GT.AND P5, PT, R182.reuse, RZ, P3 ;  /* 0x000000ffb600720c */ /* 0x040fe40001fa4270 */
[----:B------:R-:W-:Y:S02]  /*14a50*/  ISETP.GT.AND P4, PT, R182, 0x1, P3 ;  /* 0x00000001b600780c */ /* 0x000fe40001f84270 */
[C---:B------:R-:W-:Y:S02]  /*14a60*/  ISETP.LT.OR P5, PT, R183.reuse, 0x1, P5 ;  /* 0x00000001b700780c */ /* 0x040fe40002fa1670 */
[----:B------:R-:W-:-:S02]  /*14a70*/  ISETP.LT.OR P4, PT, R183, 0x2, P4 ;  /* 0x00000002b700780c */ /* 0x000fc40002781670 */
[----:B------:R-:W-:Y:S02]  /*14a80*/  FSEL R152, R152, -INF , !P5 ;  /* 0xff80000098987808 */ /* 0x000fe40006800000 */
[----:B------:R-:W-:Y:S02]  /*14a90*/  FSEL R153, R153, -INF , !P4 ;  /* 0xff80000099997808 */ /* 0x000fe40006000000 */
[C---:B------:R-:W-:Y:S02]  /*14aa0*/  ISETP.GT.AND P5, PT, R182.reuse, 0x8, P3 ;  /* 0x00000008b600780c */ /* 0x040fe40001fa4270 */
        /* <DEDUP_REMOVED lines=39> */
[----:B------:R-:W-:Y:S02]  /*14d20*/  IADD3 R185, R185, 0x8, R0 ;  /* 0x00000008b9b97810 */ /* 0x000fe40007ffe000 */
[----:B------:R-:W-:Y:S02]  /*14d30*/  FSEL R184, R184, -INF , !P5 ;  /* 0xff800000b8b87808 */ /* 0x000fe40006800000 */
[----:B------:R-:W-:Y:S01]  /*14d40*/  FSEL R181, R181, -INF , !P4 ;  /* 0xff800000b5b57808 */ /* 0x000fe20006000000 */
[----:B------:R-:W-:Y:S06]  /*14d50*/  @!P2 BRA `(.L_x_1390) ;  /* 0x00000000005ca947 */ /* 0x000fec0003800000 */
[----:B------:R-:W-:Y:S01]  /*14d60*/  ISETP.GT.AND P4, PT, R13, -0x1, PT ;  /* 0xffffffff0d00780c */ /* 0x000fe20003f84270 */
[----:B------:R-:W-:-:S12]  /*14d70*/  BSSY B0, `(.L_x_1391) ;  /* 0x0000011000007945 */ /* 0x000fd80003800000 */
[----:B------:R-:W-:Y:S05]  /*14d80*/  @P4 BRA `(.L_x_1392) ;  /* 0x0000000000244947 */ /* 0x000fea0003800000 */
[----:B------:R-:W-:Y:S02]  /*14d90*/  IMAD.U32 R182, RZ, RZ, UR52 ;  /* 0x00000034ffb67e24 */ /* 0x000fe4000f8e00ff */
[----:B------:R-:W-:-:S03]  /*14da0*/  VIADD R183, R12, 0x8 ;  /* 0x000000080cb77836 */ /* 0x000fc60000000000 */
[----:B------:R-:W-:Y:S02]  /*14db0*/  ISETP.NE.AND P4, PT, R182, 0x1, PT ;  /* 0x00000001b600780c */ /* 0x000fe40003f85270 */
[----:B------:R-:W-:-:S11]  /*14dc0*/  LOP3.LUT R183, RZ, R183, RZ, 0x33, !PT ;  /* 0x000000b7ffb77212 */ /* 0x000fd600078e33ff */
[----:B------:R-:W0:Y:S02]  /*14dd0*/  @P4 LDC.64 R8, c[0x0][0x9e8] ;  /* 0x00027a00ff084b82 */ /* 0x000e240000000a00 */
[----:B0-----:R-:W-:-:S05]  /*14de0*/  @P4 IMAD.HI.U32 R8, R183, R8, RZ ;  /* 0x00000008b7084227 */ /* 0x001fca00078e00ff */
[----:B------:R-:W-:-:S04]  /*14df0*/  @P4 SHF.R.U32.HI R183, RZ, R9, R8 ;  /* 0x00000009ffb74219 */ /* 0x000fc80000011608 */
[----:B------:R-:W-:Y:S01]  /*14e00*/  LOP3.LUT R183, RZ, R183, RZ, 0x33, !PT ;  /* 0x000000b7ffb77212 */ /* 0x000fe200078e33ff */
[----:B------:R-:W-:Y:S06]  /*14e10*/  BRA `(.L_x_1393) ;  /* 0x0000000000187947 */ /* 0x000fec0003800000 */
.L_x_1392:
[----:B------:R-:W-:Y:S02]  /*14e20*/  IMAD.U32 R182, RZ, RZ, UR52 ;  /* 0x00000034ffb67e24 */ /* 0x000fe4000f8e00ff */
[----:B------:R-:W-:-:S03]  /*14e30*/  IMAD.MOV.U32 R183, RZ, RZ, R13 ;  /* 0x000000ffffb77224 */ /* 0x000fc600078e000d */
[----:B------:R-:W-:-:S13]  /*14e40*/  ISETP.NE.AND P4, PT, R182, 0x1, PT ;  /* 0x00000001b600780c */ /* 0x000fda0003f85270 */
[----:B------:R-:W0:Y:S02]  /*14e50*/  @P4 LDC.64 R8, c[0x0][0x9e8] ;  /* 0x00027a00ff084b82 */ /* 0x000e240000000a00 */
[----:B0-----:R-:W-:-:S05]  /*14e60*/  @P4 IMAD.HI.U32 R8, R13, R8, RZ ;  /* 0x000000080d084227 */ /* 0x001fca00078e00ff */
[----:B------:R-:W-:-:S07]  /*14e70*/  @P4 SHF.R.U32.HI R183, RZ, R9, R8 ;  /* 0x00000009ffb74219 */ /* 0x000fce0000011608 */
.L_x_1393:
[----:B------:R-:W-:Y:S05]  /*14e80*/  BSYNC B0 ;  /* 0x0000000000007941 */ /* 0x000fea0003800000 */
.L_x_1391:
[----:B------:R-:W-:-:S04]  /*14e90*/  IMAD R9, R183, R182, -R180 ;  /* 0x000000b6b7097224 */ /* 0x000fc800078e0ab4 */
[----:B------:R-:W-:-:S05]  /*14ea0*/  IMAD R8, R196, -0x2, R9 ;  /* 0xfffffffec4087824 */ /* 0x000fca00078e0209 */
[----:B------:R-:W-:Y:S02]  /*14eb0*/  VIADDMNMX R187, R8, R182, R187, PT ;  /* 0x000000b608bb7246 */ /* 0x000fe400038001bb */
[----:B------:R-:W-:-:S07]  /*14ec0*/  VIMNMX R185, R185, R8, !PT ;  /* 0x00000008b9b97248 */ /* 0x000fce0007fe0100 */
.L_x_1390:
        /* <DEDUP_REMOVED lines=8> */
[----:B------:R-:W-:Y:S02]  /*14f50*/  ISETP.GT.AND P5, PT, R185, 0x9, P3 ;  /* 0x00000009b900780c */ /* 0x000fe40001fa4270 */
[----:B------:R-:W-:Y:S02]  /*14f60*/  FMNMX.FTZ R8, R160, R9, !PT ;  /* 0x00000009a0087209 */ /* 0x000fe40007810000 */
[----:B------:R-:W-:Y:S02]  /*14f70*/  ISETP.LT.OR P5, PT, R187, 0xa, P5 ;  /* 0x0000000abb00780c */ /* 0x000fe40002fa1670 */
[----:B------:R-:W-:Y:S02]  /*14f80*/  FMNMX.FTZ R9, R161, R8, !PT ;  /* 0x00000008a1097209 */ /* 0x000fe40007810000 */
[----:B------:R-:W-:-:S02]  /*14f90*/  ISETP.GT.AND P4, PT, R185, 0x8, P3 ;  /* 0x00000008b900780c */ /* 0x000fc40001f84270 */
[----:B------:R-:W-:Y:S02]  /*14fa0*/  FMNMX.FTZ R8, R164, R9, !PT ;  /* 0x00000009a4087209 */ /* 0x000fe40007810000 */
[----:B------:R-:W-:Y:S02]  /*14fb0*/  FSEL R155, R155, -INF , !P5 ;  /* 0xff8000009b9b7808 */ /* 0x000fe40006800000 */
[----:B------:R-:W-:Y:S02]  /*14fc0*/  FMNMX.FTZ R9, R165, R8, !PT ;  /* 0x00000008a5097209 */ /* 0x000fe40007810000 */
[----:B------:R-:W-:Y:S02]  /*14fd0*/  ISETP.GT.AND P5, PT, R185, 0x11, P3 ;  /* 0x00000011b900780c */ /* 0x000fe40001fa4270 */
[----:B------:R-:W-:Y:S02]  /*14fe0*/  FMNMX.FTZ R8, R168, R9, !PT ;  /* 0x00000009a8087209 */ /* 0x000fe40007810000 */
[----:B------:R-:W-:-:S02]  /*14ff0*/  ISETP.LT.OR P4, PT, R187, 0x9, P4 ;  /* 0x00000009bb00780c */ /* 0x000fc40002781670 */
        /* <DEDUP_REMOVED lines=14> */
[----:B------:R-:W-:Y:S01]  /*150e0*/  FSEL R158, R158, -INF , !P4 ;  /* 0xff8000009e9e7808 */ /* 0x000fe20006000000 */
[----:B------:R-:W0:Y:S01]  /*150f0*/  SHFL.BFLY PT, R9, R8, 0x2, 0x1f ;  /* 0x0c401f0008097f89 */ /* 0x000e2200000e0000 */
[----:B------:R-:W-:Y:S02]  /*15100*/  ISETP.GT.AND P4, PT, R185, 0x18, P3 ;  /* 0x00000018b900780c */ /* 0x000fe40001f84270 */
[----:B------:R-:W-:Y:S02]  /*15110*/  FSEL R163, R163, -INF , !P5 ;  /* 0xff800000a3a37808 */ /* 0x000fe40006800000 */
[----:B------:R-:W-:-:S02]  /*15120*/  ISETP.GT.AND P5, PT, R185, 0x21, P3 ;  /* 0x00000021b900780c */ /* 0x000fc40001fa4270 */
[C---:B------:R-:W-:Y:S02]  /*15130*/  ISETP.LT.OR P4, PT, R187.reuse, 0x19, P4 ;  /* 0x00000019bb00780c */ /* 0x040fe40002781670 */
[----:B------:R-:W-:Y:S02]  /*15140*/  ISETP.LT.OR P5, PT, R187, 0x22, P5 ;  /* 0x00000022bb00780c */ /* 0x000fe40002fa1670 */
[----:B------:R-:W-:Y:S02]  /*15150*/  FSEL R162, R162, -INF , !P4 ;  /* 0xff800000a2a27808 */ /* 0x000fe40006000000 */
[----:B------:R-:W-:Y:S02]  /*15160*/  ISETP.GT.AND P4, PT, R185, 0x20, P3 ;  /* 0x00000020b900780c */ /* 0x000fe40001f84270 */
[----:B------:R-:W-:Y:S02]  /*15170*/  FSEL R167, R167, -INF , !P5 ;  /* 0xff800000a7a77808 */ /* 0x000fe40006800000 */
[----:B------:R-:W-:-:S02]  /*15180*/  ISETP.GT.AND P5, PT, R185, 0x29, P3 ;  /* 0x00000029b900780c */ /* 0x000fc40001fa4270 */
[C---:B------:R-:W-:Y:S02]  /*15190*/  ISETP.LT.OR P4, PT, R187.reuse, 0x21, P4 ;  /* 0x00000021bb00780c */ /* 0x040fe40002781670 */
[----:B------:R-:W-:Y:S02]  /*151a0*/  ISETP.LT.OR P5, PT, R187, 0x2a, P5 ;  /* 0x0000002abb00780c */ /* 0x000fe40002fa1670 */
[----:B------:R-:W-:Y:S02]  /*151b0*/  FSEL R166, R166, -INF , !P4 ;  /* 0xff800000a6a67808 */ /* 0x000fe40006000000 */
[----:B0-----:R-:W-:Y:S02]  /*151c0*/  FMNMX.FTZ R180, R8, R9, !PT ;  /* 0x0000000908b47209 */ /* 0x001fe40007810000 */
[----:B------:R-:W-:Y:S02]  /*151d0*/  ISETP.GT.AND P4, PT, R185, 0x28, P3 ;  /* 0x00000028b900780c */ /* 0x000fe40001f84270 */
[----:B------:R-:W-:Y:S01]  /*151e0*/  FSEL R171, R171, -INF , !P5 ;  /* 0xff800000abab7808 */ /* 0x000fe20006800000 */
[----:B------:R-:W0:Y:S01]  /*151f0*/  SHFL.BFLY PT, R189, R180, 0x1, 0x1f ;  /* 0x0c201f00b4bd7f89 */ /* 0x000e2200000e0000 */
[----:B------:R-:W-:-:S02]  /*15200*/  ISETP.GT.AND P5, PT, R185, RZ, P3 ;  /* 0x000000ffb900720c */ /* 0x000fc40001fa4270 */
[C---:B------:R-:W-:Y:S02]  /*15210*/  ISETP.LT.OR P4, PT, R187.reuse, 0x29, P4 ;  /* 0x00000029bb00780c */ /* 0x040fe40002781670 */
[----:B------:R-:W-:Y:S02]  /*15220*/  ISETP.LT.OR P5, PT, R187, 0x1, P5 ;  /* 0x00000001bb00780c */ /* 0x000fe40002fa1670 */
[----:B------:R-:W-:Y:S02]  /*15230*/  FSEL R170, R170, -INF , !P4 ;  /* 0xff800000aaaa7808 */ /* 0x000fe40006000000 */
[----:B------:R-:W-:Y:S02]  /*15240*/  ISETP.GT.AND P4, PT, R185, 0x30, P3 ;  /* 0x00000030b900780c */ /* 0x000fe40001f84270 */
[----:B------:R-:W-:Y:S02]  /*15250*/  FSEL R9, R20, -INF , !P5 ;  /* 0xff80000014097808 */ /* 0x000fe40006800000 */
[----:B------:R-:W-:-:S02]  /*15260*/  ISETP.LT.OR P4, PT, R187, 0x31, P4 ;  /* 0x00000031bb00780c */ /* 0x000fc40002781670 */
[----:B------:R-:W-:Y:S02]  /*15270*/  FMNMX.FTZ R8, R9, R10, !PT ;  /* 0x0000000a09087209 */ /* 0x000fe40007810000 */
[----:B------:R-:W-:Y:S02]  /*15280*/  FSEL R174, R174, -INF , !P4 ;  /* 0xff800000aeae7808 */ /* 0x000fe40006000000 */
[----:B------:R-:W-:Y:S02]  /*15290*/  FMNMX.FTZ R183, R21, R8, !PT ;  /* 0x0000000815b77209 */ /* 0x000fe40007810000 */
[C---:B------:R-:W-:Y:S02]  /*152a0*/  ISETP.GT.AND P4, PT, R185.reuse, 0x31, P3 ;  /* 0x00000031b900780c */ /* 0x040fe40001f84270 */
[C---:B------:R-:W-:Y:S02]  /*152b0*/  ISETP.GT.AND P5, PT, R185.reuse, 0x38, P3 ;  /* 0x00000038b900780c */ /* 0x040fe40001fa4270 */
[----:B------:R-:W-:Y:S01]  /*152c0*/  ISETP.GT.AND P3, PT, R185, 0x39, P3 ;  /* 0x00000039b900780c */ /* 0x000fe20001f64270 */
[----:B------:R-:W-:Y:S01]  /*152d0*/  IMAD.U32 R185, RZ, RZ, UR56 ;  /* 0x00000038ffb97e24 */ /* 0x000fe2000f8e00ff */
[----:B0-----:R-:W-:-:S02]  /*152e0*/  FMNMX.FTZ R8, R180, R189, !PT ;  /* 0x000000bdb4087209 */ /* 0x001fc40007810000 */
[----:B------:R-:W-:Y:S02]  /*152f0*/  FMNMX.FTZ R20, R154, R183, !PT ;  /* 0x000000b79a147209 */ /* 0x000fe40007810000 */
[----:B------:R-:W-:Y:S02]  /*15300*/  ISETP.LT.OR P4, PT, R187, 0x32, P4 ;  /* 0x00000032bb00780c */ /* 0x000fe40002781670 */
[----:B------:R-:W-:Y:S01]  /*15310*/  FMNMX.FTZ R183, R155, R20, !PT ;  /* 0x000000149bb77209 */ /* 0x000fe20007810000 */
[----:B------:R-:W-:-:S01]  /*15320*/  FFMA.FTZ R20, R8, R185, -8 ;  /* 0xc100000008147423 */ /* 0x000fc200000100b9 */
[----:B------:R-:W-:Y:S02]  /*15330*/  FSEL R175, R175, -INF , !P4 ;  /* 0xff800000afaf7808 */ /* 0x000fe40006000000 */
[----:B------:R-:W-:Y:S02]  /*15340*/  FSETP.NEU.FTZ.AND P4, PT, R8, -INF , PT ;  /* 0xff8000000800780b */ /* 0x000fe40003f9d000 */
[----:B------:R-:W-:-:S02]  /*15350*/  FMNMX.FTZ R180, R158, R183, !PT ;  /* 0x000000b79eb47209 */ /* 0x000fc40007810000 */
[----:B------:R-:W-:Y:S02]  /*15360*/  FSEL R20, R20, RZ, P4 ;  /* 0x000000ff14147208 */ /* 0x000fe40002000000 */
[----:B------:R-:W-:Y:S02]  /*15370*/  FMNMX.FTZ R183, R159, R180, !PT ;  /* 0x000000b49fb77209 */ /* 0x000fe40007810000 */
[C---:B------:R-:W-:Y:S01]  /*15380*/  ISETP.LT.OR P5, PT, R187.reuse, 0x39, P5 ;  /* 0x00000039bb00780c */ /* 0x040fe20002fa1670 */
[--C-:B------:R-:W-:Y:S01]  /*15390*/  FFMA.FTZ R182, R152, UR56, -R20.reuse ;  /* 0x0000003898b67c23 */ /* 0x100fe20008010814 */
[----:B------:R-:W-:Y:S01]  /*153a0*/  FMNMX.FTZ R152, R162, R183, !PT ;  /* 0x000000b7a2987209 */ /* 0x000fe20007810000 */
[--C-:B------:R-:W-:Y:S01]  /*153b0*/  FFMA.FTZ R186, R156, UR56, -R20.reuse ;  /* 0x000000389cba7c23 */ /* 0x100fe20008010814 */
[----:B------:R-:W-:Y:S01]  /*153c0*/  ISETP.LT.OR P3, PT, R187, 0x3a, P3 ;  /* 0x0000003abb00780c */ /* 0x000fe20001f61670 */
[----:B------:R0:W-:Y:S01]  /*153d0*/  MUFU.EX2 R183, R182 ;  /* 0x000000b600b77308 */ /* 0x0001e20000000800 */
[----:B------:R-:W-:Y:S01]  /*153e0*/  FMNMX.FTZ R185, R163, R152, !PT ;  /* 0x00000098a3b97209 */ /* 0x000fe20007810000 */
[--C-:B------:R-:W-:Y:S01]  /*153f0*/  FFMA.FTZ R152, R153, UR56, -R20.reuse ;  /* 0x0000003899987c23 */ /* 0x100fe20008010814 */
[----:B------:R-:W-:Y:S01]  /*15400*/  FSEL R178, R178, -INF , !P5 ;  /* 0xff800000b2b27808 */ /* 0x000fe20006800000 */
[----:B------:R-:W-:Y:S01]  /*15410*/  FFMA.FTZ R181, R181, UR56, -R20 ;  /* 0x00000038b5b57c23 */ /* 0x000fe20008010814 */
[----:B------:R-:W-:-:S02]  /*15420*/  FMNMX.FTZ R180, R166, R185, !PT ;  /* 0x000000b9a6b47209 */ /* 0x000fc40007810000 */
[----:B------:R-:W-:Y:S01]  /*15430*/  FSEL R179, R179, -INF , !P3 ;  /* 0xff800000b3b37808 */ /* 0x000fe20005800000 */
[----:B------:R-:W-:Y:S01]  /*15440*/  MUFU.EX2 R152, R152 ;  /* 0x0000009800987308 */ /* 0x000fe20000000800 */
[----:B------:R-:W-:Y:S01]  /*15450*/  FMNMX.FTZ R153, R167, R180, !PT ;  /* 0x000000b4a7997209 */ /* 0x000fe20007810000 */
[--C-:B0-----:R-:W-:Y:S01]  /*15460*/  FFMA.FTZ R182, R160, UR56, -R20.reuse ;  /* 0x00000038a0b67c23 */ /* 0x101fe20008010814 */
        /* <DEDUP_REMOVED lines=13> */
[----:B------:R-:W-:Y:S01]  /*15540*/  FFMA.FTZ R177, R184, UR56, -R20 ;  /* 0x00000038b8b17c23 */ /* 0x000fe20008010814 */
[----:B------:R-:W-:Y:S01]  /*15550*/  FMNMX.FTZ R157, R175, R180, !PT ;  /* 0x000000b4af9d7209 */ /* 0x000fe20007810000 */
[----:B------:R-:W-:Y:S01]  /*15560*/  MUFU.EX2 R153, R186 ;  /* 0x000000ba00997308 */ /* 0x000fe20000000800 */
[----:B------:R-:W-:-:S02]  /*15570*/  FSEL R20, R8, RZ, P4 ;  /* 0x000000ff08147208 */ /* 0x000fc40002000000 */
[----:B------:R-:W-:-:S03]  /*15580*/  FMNMX.FTZ R180, R178, R157, !PT ;  /* 0x0000009db2b47209 */ /* 0x000fc60007810000 */
[----:B------:R-:W-:Y:S01]  /*15590*/  FADD.FTZ R7, -R20, R7 ;  /* 0x0000000714077221 */ /* 0x000fe20000010100 */
[----:B------:R-:W-:Y:S01]  /*155a0*/  FMNMX.FTZ R180, R179, R180, !PT ;  /* 0x000000b4b3b47209 */ /* 0x000fe20007810000 */
[----:B------:R0:W-:Y:S04]  /*155b0*/  MUFU.EX2 R157, R182 ;  /* 0x000000b6009d7308 */ /* 0x0001e80000000800 */
[----:B------:R-:W0:Y:S04]  /*155c0*/  SHFL.BFLY PT, R185, R180, 0x2, 0x1f ;  /* 0x0c401f00b4b97f89 */ /* 0x000e2800000e0000 */
[----:B------:R-:W-:Y:S08]  /*155d0*/  MUFU.EX2 R156, R156 ;  /* 0x0000009c009c7308 */ /* 0x000ff00000000800 */
[----:B------:R-:W-:Y:S08]  /*155e0*/  MUFU.EX2 R160, R160 ;  /* 0x000000a000a07308 */ /* 0x000ff00000000800 */
[----:B------:R-:W-:Y:S01]  /*155f0*/  MUFU.EX2 R161, R161 ;  /* 0x000000a100a17308 */ /* 0x000fe20000000800 */
[----:B0-----:R-:W-:Y:S01]  /*15600*/  FMNMX.FTZ R182, R180, R185, !PT ;  /* 0x000000b9b4b67209 */ /* 0x001fe20007810000 */
[----:B------:R-:W-:-:S06]  /*15610*/  FMUL.FTZ R180, R7, UR56 ;  /* 0x0000003807b47c20 */ /* 0x000fcc0008410000 */
        /* <DEDUP_REMOVED lines=9> */
[----:B------:R-:W-:Y:S03]  /*156b0*/  MUFU.EX2 R169, R169 ;  /* 0x000000a900a97308 */ /* 0x000fe60000000800 */
[----:B------:R-:W-:-:S05]  /*156c0*/  FSEL R184, R184, RZ, P3 ;  /* 0x000000ffb8b87208 */ /* 0x000fca0001800000 */
[--C-:B------:R-:W-:Y:S01]  /*156d0*/  FFMA.FTZ R7, R21, UR56, -R184.reuse ;  /* 0x0000003815077c23 */ /* 0x100fe200080108b8 */
[----:B------:R-:W-:-:S01]  /*156e0*/  FFMA.FTZ R21, R158, UR56, -R184 ;  /* 0x000000389e157c23 */ /* 0x000fc200080108b8 */
[--C-:B------:R-:W-:Y:S01]  /*156f0*/  FFMA.FTZ R158, R159, UR56, -R184.reuse ;  /* 0x000000389f9e7c23 */ /* 0x100fe200080108b8 */
[----:B------:R-:W-:Y:S01]  /*15700*/  FSEL R159, R20, RZ, P3 ;  /* 0x000000ff149f7208 */ /* 0x000fe20001800000 */
[--C-:B------:R-:W-:Y:S01]  /*15710*/  FFMA.FTZ R186, R9, UR56, -R184.reuse ;  /* 0x0000003809ba7c23 */ /* 0x100fe200080108b8 */
[----:B------:R-:W-:-:S01]  /*15720*/  FFMA.FTZ R9, R154, UR56, -R184 ;  /* 0x000000389a097c23 */ /* 0x000fc200080108b8 */
[----:B------:R-:W-:Y:S01]  /*15730*/  MUFU.EX2 R7, R7 ;  /* 0x0000000700077308 */ /* 0x000fe20000000800 */
[----:B------:R-:W-:-:S01]  /*15740*/  FFMA.FTZ R154, R155, UR56, -R184 ;  /* 0x000000389b9a7c23 */ /* 0x000fc200080108b8 */
[----:B------:R-:W-:Y:S01]  /*15750*/  FADD.FTZ R159, -R159, R10 ;  /* 0x0000000a9f9f7221 */ /* 0x000fe20000010100 */
[----:B------:R-:W-:-:S01]  /*15760*/  FFMA.FTZ R10, R163, UR56, -R184 ;  /* 0x00000038a30a7c23 */ /* 0x000fc200080108b8 */
[----:B------:R-:W-:Y:S01]  /*15770*/  FFMA.FTZ R163, R167, UR56, -R184 ;  /* 0x00000038a7a37c23 */ /* 0x000fe200080108b8 */
[----:B-1----:R-:W-:-:S01]  /*15780*/  FFMA.FTZ R167, R180, R4, R183 ;  /* 0x00000004b4a77223 */ /* 0x002fc200000100b7 */
[----:B------:R-:W-:Y:S01]  /*15790*/  FMUL.FTZ R159, R159, UR56 ;  /* 0x000000389f9f7c20 */ /* 0x000fe20008410000 */
[----:B------:R-:W-:-:S01]  /*157a0*/  FFMA.FTZ R155, R162, UR56, -R184 ;  /* 0x00000038a29b7c23 */ /* 0x000fc200080108b8 */
[----:B------:R-:W-:Y:S01]  /*157b0*/  MUFU.EX2 R186, R186 ;  /* 0x000000ba00ba7308 */ /* 0x000fe20000000800 */
[----:B------:R-:W-:-:S01]  /*157c0*/  FFMA.FTZ R162, R166, UR56, -R184 ;  /* 0x00000038a6a27c23 */ /* 0x000fc200080108b8 */
[----:B------:R-:W-:Y:S01]  /*157d0*/  FFMA.FTZ R166, R170, UR56, -R184 ;  /* 0x00000038aaa67c23 */ /* 0x000fe200080108b8 */
[----:B------:R-:W-:-:S01]  /*157e0*/  FADD.FTZ R170, R152, R167 ;  /* 0x000000a798aa7221 */ /* 0x000fc20000010000 */
[--C-:B------:R-:W-:Y:S01]  /*157f0*/  FFMA.FTZ R171, R171, UR56, -R184.reuse ;  /* 0x00000038abab7c23 */ /* 0x100fe200080108b8 */
[----:B------:R-:W-:-:S01]  /*15800*/  FFMA.FTZ R174, R174, UR56, -R184 ;  /* 0x00000038aeae7c23 */ /* 0x000fc200080108b8 */
[--C-:B------:R-:W-:Y:S01]  /*15810*/  FFMA.FTZ R175, R175, UR56, -R184.reuse ;  /* 0x00000038afaf7c23 */ /* 0x100fe200080108b8 */
[----:B------:R-:W-:-:S01]  /*15820*/  FFMA.FTZ R178, R178, UR56, -R184 ;  /* 0x00000038b2b27c23 */ /* 0x000fc200080108b8 */
[----:B------:R-:W0:Y:S01]  /*15830*/  MUFU.EX2 R159, R159 ;  /* 0x0000009f009f7308 */ /* 0x000e220000000800 */
[----:B------:R-:W-:-:S07]  /*15840*/  FFMA.FTZ R179, R179, UR56, -R184 ;  /* 0x00000038b3b37c23 */ /* 0x000fce00080108b8 */
[----:B------:R-:W1:Y:S08]  /*15850*/  MUFU.EX2 R9, R9 ;  /* 0x0000000900097308 */ /* 0x000e700000000800 */
[----:B------:R-:W2:Y:S01]  /*15860*/  MUFU.EX2 R154, R154 ;  /* 0x0000009a009a7308 */ /* 0x000ea20000000800 */
[----:B0-----:R-:W-:-:S01]  /*15870*/  FFMA.FTZ R4, R159, R3, R186 ;  /* 0x000000039f047223 */ /* 0x001fc200000100ba */
[----:B------:R-:W-:-:S03]  /*15880*/  FADD.FTZ R3, R153, R170 ;  /* 0x000000aa99037221 */ /* 0x000fc60000010000 */
[----:B------:R-:W-:-:S03]  /*15890*/  FADD.FTZ R4, R7, R4 ;  /* 0x0000000407047221 */ /* 0x000fc60000010000 */
[----:B------:R-:W0:Y:S01]  /*158a0*/  MUFU.EX2 R21, R21 ;  /* 0x0000001500157308 */ /* 0x000e220000000800 */
[----:B-1----:R-:W-:-:S01]  /*158b0*/  FADD.FTZ R167, R9, R4 ;  /* 0x0000000409a77221 */ /* 0x002fc20000010000 */
[----:B------:R-:W-:-:S04]  /*158c0*/  FADD.FTZ R4, R156, R3 ;  /* 0x000000039c047221 */ /* 0x000fc80000010000 */
[----:B------:R-:W-:Y:S02]  /*158d0*/  FADD.FTZ R3, R157, R4 ;  /* 0x000000049d037221 */ /* 0x000fe40000010000 */
[----:B------:R-:W1:Y:S01]  /*158e0*/  MUFU.EX2 R158, R158 ;  /* 0x0000009e009e7308 */ /* 0x000e620000000800 */
[----:B--2---:R-:W-:-:S01]  /*158f0*/  FADD.FTZ R170, R154, R167 ;  /* 0x000000a79aaa7221 */ /* 0x004fc20000010000 */
[----:B------:R-:W-:-:S04]  /*15900*/  FADD.FTZ R4, R160, R3 ;  /* 0x00000003a0047221 */ /* 0x000fc80000010000 */
[----:B------:R-:W-:Y:S02]  /*15910*/  FADD.FTZ R3, R161, R4 ;  /* 0x00000004a1037221 */ /* 0x000fe40000010000 */
[----:B------:R-:W2:Y:S01]  /*15920*/  MUFU.EX2 R155, R155 ;  /* 0x0000009b009b7308 */ /* 0x000ea20000000800 */
[----:B0-----:R-:W-:-:S01]  /*15930*/  FADD.FTZ R167, R21, R170 ;  /* 0x000000aa15a77221 */ /* 0x001fc20000010000 */
[----:B------:R-:W-:-:S04]  /*15940*/  FADD.FTZ R4, R164, R3 ;  /* 0x00000003a4047221 */ /* 0x000fc80000010000 */
[----:B------:R-:W-:Y:S02]  /*15950*/  FADD.FTZ R3, R165, R4 ;  /* 0x00000004a5037221 */ /* 0x000fe40000010000 */
[----:B------:R-:W0:Y:S01]  /*15960*/  MUFU.EX2 R10, R10 ;  /* 0x0000000a000a7308 */ /* 0x000e220000000800 */
[----:B-1----:R-:W-:-:S07]  /*15970*/  FADD.FTZ R170, R158, R167 ;  /* 0x000000a79eaa7221 */ /* 0x002fce0000010000 */
[----:B------:R-:W1:Y:S01]  /*15980*/  MUFU.EX2 R162, R162 ;  /* 0x000000a200a27308 */ /* 0x000e620000000800 */
[----:B--2---:R-:W-:-:S01]  /*15990*/  FADD.FTZ R167, R155, R170 ;  /* 0x000000aa9ba77221 */ /* 0x004fc20000010000 */
[----:B------:R-:W-:-:S06]  /*159a0*/  FADD.FTZ R170, R168, R3 ;  /* 0x00000003a8aa7221 */ /* 0x000fcc0000010000 */
[----:B------:R-:W2:Y:S01]  /*159b0*/  MUFU.EX2 R163, R163 ;  /* 0x000000a300a37308 */ /* 0x000ea20000000800 */
[----:B0-----:R-:W-:-:S07]  /*159c0*/  FADD.FTZ R167, R10, R167 ;  /* 0x000000a70aa77221 */ /* 0x001fce0000010000 */
[----:B------:R-:W0:Y:S01]  /*159d0*/  MUFU.EX2 R166, R166 ;  /* 0x000000a600a67308 */ /* 0x000e220000000800 */
[----:B-1----:R-:W-:-:S01]  /*159e0*/  FADD.FTZ R4, R162, R167 ;  /* 0x000000a7a2047221 */ /* 0x002fc20000010000 */
[----:B------:R-:W-:-:S06]  /*159f0*/  FADD.FTZ R167, R169, R170 ;  /* 0x000000aaa9a77221 */ /* 0x000fcc0000010000 */
        /* <DEDUP_REMOVED lines=20> */
[----:B0-----:R-:W-:-:S03]  /*15b40*/  FADD.FTZ R4, R182, R167 ;  /* 0x000000a7b6047221 */ /* 0x001fc60000010000 */
[----:B-1----:R-:W-:Y:S01]  /*15b50*/  FADD.FTZ R3, R179, R170 ;  /* 0x000000aab3037221 */ /* 0x002fe20000010000 */
[----:B------:R-:W-:Y:S06]  /*15b60*/  @!P0 BRA `(.L_x_1394) ;  /* 0x0000000000048947 */ /* 0x000fec0003800000 */
[----:B------:R-:W-:Y:S01]  /*15b70*/  BPT.TRAP 0x1 ;  /* 0x000000040000795c */ /* 0x000fe20000300000 */
.L_x_1394:
[----:B------:R-:W-:Y:S01]  /*15b80*/  F2FP.SATFINITE.E4M3.F32.PACK_AB_MERGE_C R9, R154, R9, RZ ;  /* 0x000000099a09723e */ /* 0x000fe200048070ff */
[----:B------:R-:W-:Y:S01]  /*15b90*/  IMAD R154, R200, 0x8, R16 ;  /* 0x00000008c89a7824 */ /* 0x000fe200078e0210 */
[----:B------:R-:W-:Y:S01]  /*15ba0*/  F2FP.SATFINITE.E4M3.F32.PACK_AB_MERGE_C R153, R156, R153, RZ ;  /* 0x000000999c99723e */ /* 0x000fe200048070ff */
[-C--:B------:R-:W-:Y:S01]  /*15bb0*/  FMUL.FTZ R24, R24, R180.reuse ;  /* 0x000000b418187220 */ /* 0x080fe20000410000 */
[----:B------:R-:W-:Y:S01]  /*15bc0*/  ISETP.GT.AND P3, PT, R6, R11, PT ;  /* 0x0000000b0600720c */ /* 0x000fe20003f64270 */
[----:B------:R-:W-:Y:S01]  /*15bd0*/  FMUL.FTZ R25, R25, R180 ;  /* 0x000000b419197220 */ /* 0x000fe20000410000 */
[----:B------:R-:W-:Y:S01]  /*15be0*/  F2FP.SATFINITE.E4M3.F32.PACK_AB_MERGE_C R189, R7, R186, R9 ;  /* 0x000000ba07bd723e */ /* 0x000fe20004807009 */
[----:B------:R-:W-:Y:S01]  /*15bf0*/  VIADD R7, R154, 0x28460 ;  /* 0x000284609a077836 */ /* 0x000fe20000000000 */
[----:B------:R-:W-:Y:S01]  /*15c00*/  F2FP.SATFINITE.E4M3.F32.PACK_AB_MERGE_C R188, R152, R183, R153 ;  /* 0x000000b798bc723e */ /* 0x000fe20004807099 */
[-C--:B------:R-:W-:Y:S01]  /*15c10*/  FMUL.FTZ R28, R28, R180.reuse ;  /* 0x000000b41c1c7220 */ /* 0x080fe20000410000 */
[----:B------:R-:W-:Y:S01]  /*15c20*/  MOV R152, UR42 ;  /* 0x0000002a00987c02 */ /* 0x000fe20008000f00 */
[-C--:B------:R-:W-:Y:S01]  /*15c30*/  FMUL.FTZ R29, R29, R180.reuse ;  /* 0x000000b41d1d7220 */ /* 0x080fe20000410000 */
[----:B------:R-:W-:Y:S01]  /*15c40*/  F2FP.SATFINITE.E4M3.F32.PACK_AB_MERGE_C R10, R10, R155, RZ ;  /* 0x0000009b0a0a723e */ /* 0x000fe200048070ff */
[-C--:B------:R-:W-:Y:S01]  /*15c50*/  FMUL.FTZ R32, R32, R180.reuse ;  /* 0x000000b420207220 */ /* 0x080fe20000410000 */
[----:B------:R-:W-:Y:S01]  /*15c60*/  PRMT R7, R152, 0x654, R7 ;  /* 0x0000065498077816 */ /* 0x000fe20000000007 */
[-C--:B------:R-:W-:Y:S01]  /*15c70*/  FMUL.FTZ R33, R33, R180.reuse ;  /* 0x000000b421217220 */ /* 0x080fe20000410000 */
        /* <DEDUP_REMOVED lines=136> */
[----:B0-----:R-:W-:Y:S02]  /*16500*/  IMAD.MOV.U32 R7, RZ, RZ, R8 ;  /* 0x000000ffff077224 */ /* 0x001fe400078e0008 */
[----:B------:R-:W-:Y:S02]  /*16510*/  IMAD.MOV.U32 R194, RZ, RZ, R15 ;  /* 0x000000ffffc27224 */ /* 0x000fe400078e000f */
[----:B------:R-:W-:Y:S01]  /*16520*/  IMAD.MOV.U32 R200, RZ, RZ, R14 ;  /* 0x000000ffffc87224 */ /* 0x000fe200078e000e */
[----:B------:R-:W-:Y:S06]  /*16530*/  @P3 BRA `(.L_x_1395) ;  /* 0xffffffd400f03947 */ /* 0x000fec000383ffff */
[----:B------:R-:W-:Y:S01]  /*16540*/  IMAD.MOV.U32 R10, RZ, RZ, R20 ;  /* 0x000000ffff0a7224 */ /* 0x000fe200078e0014 */
[----:B------:R-:W-:Y:S01]  /*16550*/  MOV R200, R14 ;  /* 0x0000000e00c87202 */ /* 0x000fe20000000f00 */
[----:B------:R-:W-:Y:S02]  /*16560*/  IMAD.MOV.U32 R7, RZ, RZ, R8 ;  /* 0x000000ffff077224 */ /* 0x000fe400078e0008 */
[----:B------:R-:W-:-:S07]  /*16570*/  IMAD.MOV.U32 R194, RZ, RZ, R15 ;  /* 0x000000ffffc27224 */ /* 0x000fce00078e000f */
.L_x_1376:
[----:B------:R-:W0:Y:S01]  /*16580*/  LDC R15, c[0x0][0x9e4] ;  /* 0x00027900ff0f7b82 */ /* 0x000e220000000800 */
[----:B------:R-:W-:Y:S02]  /*16590*/  ULDC UR6, c[0x0][0x9dc] ;  /* 0x0002770000067ab9 */ /* 0x000fe40000000800 */
[----:B------:R-:W-:Y:S01]  /*165a0*/  VIADD R11, R204, -UR6 ;  /* 0x80000006cc0b7c36 */ /* 0x000fe20008000000 */
[----:B0-----:R-:W-:-:S13]  /*165b0*/  ISETP.GE.AND P5, PT, R15, 0x1, PT ;  /* 0x000000010f00780c */ /* 0x001fda0003fa6270 */
[----:B------:R-:W-:Y:S05]  /*165c0*/  @!P5 BRA `(.L_x_1396) ;  /* 0x000000000044d947 */ /* 0x000fea0003800000 */
        /* <DEDUP_REMOVED lines=10> */
.L_x_1398:
[----:B------:R-:W-:-:S13]  /*16670*/  ISETP.NE.AND P2, PT, R15, 0x1, PT ;  /* 0x000000010f00780c */ /* 0x000fda0003f45270 */
[----:B------:R-:W0:Y:S02]  /*16680*/  @P2 LDC.64 R8, c[0x0][0x9e8] ;  /* 0x00027a00ff082b82 */ /* 0x000e240000000a00 */
[----:B0-----:R-:W-:-:S05]  /*16690*/  @P2 IMAD.HI.U32 R8, R204, R8, RZ ;  /* 0x00000008cc082227 */ /* 0x001fca00078e00ff */
[----:B------:R-:W-:-:S07]  /*166a0*/  @P2 SHF.R.U32.HI R204, RZ, R9, R8 ;  /* 0x00000009ffcc2219 */ /* 0x000fce0000011608 */
.L_x_1399:
[----:B------:R-:W-:Y:S05]  /*166b0*/  BSYNC B0 ;  /* 0x0000000000007941 */ /* 0x000fea0003800000 */
.L_x_1397:
[----:B------:R-:W-:-:S05]  /*166c0*/  IMAD R204, R204, R15, RZ ;  /* 0x0000000fcccc7224 */ /* 0x000fca00078e02ff */
[----:B------:R-:W-:-:S07]  /*166d0*/  VIMNMX R11, R11, R204, !PT ;  /* 0x000000cc0b0b7248 */ /* 0x000fce0007fe0100 */
.L_x_1396:
[----:B------:R-:W-:-:S05]  /*166e0*/  VIADD R11, R11, 0x3f ;  /* 0x0000003f0b0b7836 */ /* 0x000fca0000000000 */
[----:B------:R-:W-:-:S04]  /*166f0*/  SHF.R.S32.HI R8, RZ, 0x1f, R11 ;  /* 0x0000001fff087819 */ /* 0x000fc8000001140b */
[----:B------:R-:W-:-:S04]  /*16700*/  LEA.HI R8, R8, R11, RZ, 0x6 ;  /* 0x0000000b08087211 */ /* 0x000fc800078f30ff */
[----:B------:R-:W-:-:S04]  /*16710*/  SHF.R.S32.HI R8, RZ, 0x6, R8 ;  /* 0x00000006ff087819 */ /* 0x000fc80000011408 */
[----:B------:R-:W-:-:S04]  /*16720*/  VIMNMX R13, R203, R8, !PT ;  /* 0x00000008cb0d7248 */ /* 0x000fc80007fe0100 */
[----:B------:R-:W-:-:S13]  /*16730*/  ISETP.GE.AND P2, PT, R6, R13, PT ;  /* 0x0000000d0600720c */ /* 0x000fda0003f46270 */
[----:B------:R-:W-:Y:S05]  /*16740*/  @!P2 BRA `(.L_x_1400) ;  /* 0x0000001c00c8a947 */ /* 0x000fea0003800000 */
[----:B------:R-:W-:Y:S02]  /*16750*/  IMAD.MOV.U32 R12, RZ, RZ, R10 ;  /* 0x000000ffff0c7224 */ /* 0x000fe400078e000a */
[----:B------:R-:W-:Y:S02]  /*16760*/  IMAD.MOV.U32 R11, RZ, RZ, R7 ;  /* 0x000000ffff0b7224 */ /* 0x000fe400078e0007 */
[----:B------:R-:W-:Y:S02]  /*16770*/  IMAD.MOV.U32 R14, RZ, RZ, R6 ;  /* 0x000000ffff0e7224 */ /* 0x000fe400078e0006 */
[----:B------:R-:W-:-:S07]  /*16780*/  IMAD.MOV.U32 R20, RZ, RZ, R194 ;  /* 0x000000ffff147224 */ /* 0x000fce00078e00c2 */
.L_x_1411:
[----:B------:R-:W-:Y:S01]  /*16790*/  ISETP.NE.AND P2, PT, R200, 0x1, PT ;  /* 0x00000001c800780c */ /* 0x000fe20003f45270 */
[----:B------:R-:W-:Y:S05]  /*167a0*/  YIELD ;  /* 0x0000000000007946 */ /* 0x000fea0003800000 */
[----:B------:R-:W-:Y:S02]  /*167b0*/  SEL R7, RZ, 0x1, P2 ;  /* 0x00000001ff077807 */ /* 0x000fe40001000000 */
[----:B------:R-:W-:Y:S02]  /*167c0*/  ISETP.NE.AND P2, PT, R202, RZ, PT ;  /* 0x000000ffca00720c */ /* 0x000fe40003f45270 */
[----:B------:R-:W-:-:S11]  /*167d0*/  LOP3.LUT R194, R20, R7, RZ, 0x3c, !PT ;  /* 0x0000000714c27212 */ /* 0x000fd600078e3cff */
[----:B------:R-:W-:Y:S05]  /*167e0*/  @P2 BRA `(.L_x_1401) ;  /* 0x00000000003c2947 */ /* 0x000fea0003800000 */
[----:B------:R-:W-:Y:S05]  /*167f0*/  @!P0 BRA `(.L_x_1402) ;  /* 0x0000000000048947 */ /* 0x000fea0003800000 */
[----:B------:R-:W-:Y:S01]  /*16800*/  BPT.TRAP 0x1 ;  /* 0x000000040000795c */ /* 0x000fe20000300000 */
.L_x_1402:
[----:B------:R-:W-:-:S05]  /*16810*/  VIADD R6, R200, 0x1 ;  /* 0x00000001c8067836 */ /* 0x000fca0000000000 */
[----:B------:R-:W-:-:S04]  /*16820*/  ISETP.NE.AND P3, PT, R6, 0x2, PT ;  /* 0x000000020600780c */ /* 0x000fc80003f65270 */
[----:B------:R-:W-:Y:S02]  /*16830*/  SEL R7, R6, RZ, P3 ;  /* 0x000000ff06077207 */ /* 0x000fe40001800000 */
[----:B------:R-:W-:Y:S02]  /*16840*/  SHF.L.U32 R6, R194, 0x1f, RZ ;  /* 0x0000001fc2067819 */ /* 0x000fe400000006ff */
[----:B------:R-:W-:-:S04]  /*16850*/  LEA R7, R7, R16, 0x3 ;  /* 0x0000001007077211 */ /* 0x000fc800078e18ff */
[----:B------:R0:W1:Y:S01]  /*16860*/  SYNCS.PHASECHK.TRANS64.TRYWAIT P3, [R7+URZ+0x28430], R6 ;  /* 0x02843006070075a7 */ /* 0x000062000806017f */
[----:B------:R-:W-:Y:S05]  /*16870*/  @!P0 BRA `(.L_x_1403) ;  /* 0x0000000000048947 */ /* 0x000fea0003800000 */
[----:B------:R-:W-:Y:S01]  /*16880*/  BPT.TRAP 0x1 ;  /* 0x000000040000795c */ /* 0x000fe20000300000 */
.L_x_1403:
[----:B------:R-:W-:Y:S04]  /*16890*/  BSSY B0, `(.L_x_1401) ;  /* 0x0000004000007945 */ /* 0x000fe80003800000 */
[----:B-1----:R-:W-:Y:S05]  /*168a0*/  @P3 BRA `(.L_x_1404) ;  /* 0x0000000000083947 */ /* 0x002fea0003800000 */
[----:B------:R-:W1:Y:S02]  /*168b0*/  SYNCS.PHASECHK.TRANS64.TRYWAIT P3, [R7+URZ+0x28430], R6 ;  /* 0x02843006070075a7 */ /* 0x000e64000806017f */
[----:B-1----:R-:W-:Y:S05]  /*168c0*/  @!P3 BRA `(.L_x_1405) ;  /* 0x0000010c004cb947 */ /* 0x002fea0003800000 */
.L_x_1404:
[----:B------:R-:W-:Y:S05]  /*168d0*/  BSYNC B0 ;  /* 0x0000000000007941 */ /* 0x000fea0003800000 */
.L_x_1401:
[----:B------:R-:W2:Y:S01]  /*168e0*/  S2R R8, SR_TID.X ;  /* 0x0000000000087919 */ /* 0x000ea20000002100 */
[----:B01----:R-:W-:Y:S01]  /*168f0*/  IMAD.MOV.U32 R7, RZ, RZ, 0x40000040 ;  /* 0x40000040ff077424 */ /* 0x003fe200078e00ff */
[----:B------:R-:W-:Y:S05]  /*16900*/  WARPSYNC.ALL ;  /* 0x0000000000007948 */ /* 0x000fea0003800000 */
[----:B------:R-:W-:Y:S01]  /*16910*/  R2UR UR15, R7 ;  /* 0x00000000070f72ca */ /* 0x000fe200000e0000 */
[----:B------:R-:W-:Y:S02]  /*16920*/  VIADD R15, R200, 0x1 ;  /* 0x00000001c80f7836 */ /* 0x000fe40000000000 */
[----:B------:R-:W-:-:S03]  /*16930*/  IMAD.MOV.U32 R9, RZ, RZ, 0x40000040 ;  /* 0x40000040ff097424 */ /* 0x000fc600078e00ff */
[----:B------:R-:W-:Y:S02]  /*16940*/  ISETP.NE.AND P3, PT, R15, 0x2, PT ;  /* 0x000000020f00780c */ /* 0x000fe40003f65270 */
[----:B------:R-:W-:Y:S01]  /*16950*/  R2UR UR11, R9 ;  /* 0x00000000090b72ca */ /* 0x000fe200000e0000 */
[----:B------:R-:W-:Y:S01]  /*16960*/  IMAD.MOV.U32 R9, RZ, RZ, 0x40000040 ;  /* 0x40000040ff097424 */ /* 0x000fe200078e00ff */
[----:B------:R-:W-:-:S04]  /*16970*/  SEL R15, R15, RZ, P3 ;  /* 0x000000ff0f0f7207 */ /* 0x000fc80001800000 */
[----:B------:R-:W-:Y:S01]  /*16980*/  R2UR UR7, R9 ;  /* 0x00000000090772ca */ /* 0x000fe200000e0000 */
[----:B------:R-:W-:Y:S02]  /*16990*/  IMAD R6, R15, 0x400, R5 ;  /* 0x000004000f067824 */ /* 0x000fe400078e0205 */
[----:B------:R-:W-:-:S03]  /*169a0*/  IMAD.MOV.U32 R9, RZ, RZ, 0x40000040 ;  /* 0x40000040ff097424 */ /* 0x000fc600078e00ff */
[----:B------:R-:W-:Y:S02]  /*169b0*/  R2UR UR14, R6 ;  /* 0x00000000060e72ca */ /* 0x000fe400000e0000 */
[----:B------:R-:W-:Y:S01]  /*169c0*/  R2UR UR19, R9 ;  /* 0x00000000091372ca */ /* 0x000fe200000e0000 */
[----:B------:R-:W-:Y:S01]  /*169d0*/  IMAD.MOV.U32 R9, RZ, RZ, 0x40000040 ;  /* 0x40000040ff097424 */ /* 0x000fe200078e00ff */
[----:B--2---:R-:W-:-:S04]  /*169e0*/  SHF.R.U32.HI R8, RZ, 0x7, R8 ;  /* 0x00000007ff087819 */ /* 0x004fc80000011608 */
[----:B------:R-:W-:Y:S01]  /*169f0*/  R2UR UR23, R9 ;  /* 0x00000000091772ca */ /* 0x000fe200000e0000 */
[----:B------:R-:W-:Y:S02]  /*16a00*/  IMAD.MOV.U32 R9, RZ, RZ, 0x40000040 ;  /* 0x40000040ff097424 */ /* 0x000fe400078e00ff */
[----:B------:R-:W-:Y:S02]  /*16a10*/  VIADD R7, R8, 0x8 ;  /* 0x0000000808077836 */ /* 0x000fe40000000000 */
[----:B------:R-:W-:Y:S01]  /*16a20*/  VIADD R8, R6, 0x2 ;  /* 0x0000000206087836 */ /* 0x000fe20000000000 */
[----:B------:R-:W-:Y:S01]  /*16a30*/  R2UR UR27, R9 ;  /* 0x00000000091b72ca */ /* 0x000fe200000e0000 */
[----:B------:R-:W-:Y:S01]  /*16a40*/  IMAD.MOV.U32 R9, RZ, RZ, 0x40000040 ;  /* 0x40000040ff097424 */ /* 0x000fe200078e00ff */
[----:B------:R0:W-:Y:S02]  /*16a50*/  BAR.SYNC.DEFER_BLOCKING R7, 0x100 ;  /* 0x000400070000751d */ /* 0x0001e40000010000 */
[----:B------:R-:W-:Y:S01]  /*16a60*/  R2UR UR10, R8 ;  /* 0x00000000080a72ca */ /* 0x000fe200000e0000 */
[----:B------:R-:W-:Y:S01]  /*16a70*/  VIADD R8, R6, 0x4 ;  /* 0x0000000406087836 */ /* 0x000fe20000000000 */
[----:B------:R-:W-:-:S04]  /*16a80*/  R2UR UR31, R9 ;  /* 0x00000000091f72ca */ /* 0x000fc800000e0000 */
[----:B------:R-:W-:Y:S02]  /*16a90*/  R2UR UR6, R8 ;  /* 0x00000000080672ca */ /* 0x000fe400000e0000 */
[----:B------:R-:W-:Y:S02]  /*16aa0*/  IADD3 R8, R6, 0x6, RZ ;  /* 0x0000000606087810 */ /* 0x000fe40007ffe0ff */
[----:B0-----:R-:W-:Y:S02]  /*16ab0*/  MOV R7, 0x40000040 ;  /* 0x4000004000077802 */ /* 0x001fe40000000f00 */
[----:B------:R-:W-:Y:S01]  /*16ac0*/  R2UR UR18, R8 ;  /* 0x00000000081272ca */ /* 0x000fe200000e0000 */
[----:B------:R-:W-:Y:S01]  /*16ad0*/  VIADD R8, R6, 0x200 ;  /* 0x0000020006087836 */ /* 0x000fe20000000000 */
[----:B------:R-:W-:-:S04]  /*16ae0*/  R2UR UR35, R7 ;  /* 0x00000000072372ca */ /* 0x000fc800000e0000 */
[----:B------:R-:W-:Y:S01]  /*16af0*/  R2UR UR22, R8 ;  /* 0x00000000081672ca */ /* 0x000fe200000e0000 */
[----:B------:R-:W-:Y:S01]  /*16b00*/  VIADD R8, R6, 0x202 ;  /* 0x0000020206087836 */ /* 0x000fe20000000000 */
[----:B------:R-:W-:-:S04]  /*16b10*/  WARPGROUP.ARRIVE ;  /* 0x00000000000079c5 */ /* 0x000fc80000000000 */
[----:B------:R-:W-:Y:S01]  /*16b20*/  R2UR UR26, R8 ;  /* 0x00000000081a72ca */ /* 0x000fe200000e0000 */
[C---:B------:R-:W-:Y:S02]  /*16b30*/  VIADD R8, R6.reuse, 0x204 ;  /* 0x0000020406087836 */ /* 0x040fe40000000000 */
[----:B------:R-:W-:Y:S01]  /*16b40*/  VIADD R6, R6, 0x206 ;  /* 0x0000020606067836 */ /* 0x000fe20000000000 */
[----:B------:R-:W-:Y:S02]  /*16b50*/  QGMMA.64x64x32.F32.E4M3.E4M3 R152, gdesc[UR12], RZ, !UPT, gsb0 ;  /* 0x00e000000c9879f3 */ /* 0x000fe4000c0008ff */
[----:B------:R-:W-:Y:S02]  /*16b60*/  R2UR UR30, R8 ;  /* 0x00000000081e72ca */ /* 0x000fe400000e0000 */
[----:B------:R-:W-:Y:S01]  /*16b70*/  R2UR UR34, R6 ;  /* 0x00000000062272ca */ /* 0x000fe200000e0000 */
        /* <DEDUP_REMOVED lines=25> */
.L_x_1407:
[----:B------:R-:W-:Y:S01]  /*16d10*/  SHF.L.U32 R6, R20, 0x1f, RZ ;  /* 0x0000001f14067819 */ /* 0x000fe200000006ff */
[----:B------:R-:W-:-:S04]  /*16d20*/  IMAD R7, R200, 0x8, R16 ;  /* 0x00000008c8077824 */ /* 0x000fc800078e0210 */
[----:B------:R0:W1:Y:S01]  /*16d30*/  SYNCS.PHASECHK.TRANS64.TRYWAIT P2, [R7+URZ+0x28450], R6 ;  /* 0x02845006070075a7 */ /* 0x000062000804017f */
[----:B------:R-:W-:Y:S05]  /*16d40*/  @!P0 BRA `(.L_x_1408) ;  /* 0x0000000000048947 */ /* 0x000fea0003800000 */
[----:B------:R-:W-:Y:S01]  /*16d50*/  BPT.TRAP 0x1 ;  /* 0x000000040000795c */ /* 0x000fe20000300000 */
.L_x_1408:
[----:B-1----:R-:W-:Y:S05]  /*16d60*/  @P2 BRA `(.L_x_1406) ;  /* 0x0000000000082947 */ /* 0x002fea0003800000 */
[----:B------:R-:W1:Y:S02]  /*16d70*/  SYNCS.PHASECHK.TRANS64.TRYWAIT P2, [R7+URZ+0x28450], R6 ;  /* 0x02845006070075a7 */ /* 0x000e64000804017f */
[----:B-1----:R-:W-:Y:S05]  /*16d80*/  @!P2 BRA `(.L_x_1409) ;  /* 0x000001080030a947 */ /* 0x002fea0003800000 */
.L_x_1406:
[----:B01----:R-:W-:Y:S01]  /*16d90*/  VIADD R6, R16, 0x8000 ;  /* 0x0000800010067836 */ /* 0x003fe20000000000 */
[----:B------:R-:W-:Y:S05]  /*16da0*/  WARPSYNC.ALL ;  /* 0x0000000000007948 */ /* 0x000fea0003800000 */
[----:B------:R-:W-:-:S04]  /*16db0*/  SHF.R.U32.HI R6, RZ, 0x4, R6 ;  /* 0x00000004ff067819 */ /* 0x000fc80000011606 */
[----:B------:R-:W-:-:S04]  /*16dc0*/  LOP3.LUT R6, R6, 0x3fff, RZ, 0xc0, !PT ;  /* 0x00003fff06067812 */ /* 0x000fc800078ec0ff */
[----:B------:R-:W-:-:S05]  /*16dd0*/  LOP3.LUT R7, R6, 0x10000, RZ, 0xfc, !PT ;  /* 0x0001000006077812 */ /* 0x000fca00078efcff */
[----:B------:R-:W-:Y:S01]  /*16de0*/  IMAD R6, R200, 0x400, R7 ;  /* 0x00000400c8067824 */ /* 0x000fe200078e0207 */
[----:B------:R-:W-:Y:S01]  /*16df0*/  WARPGROUP.ARRIVE ;  /* 0x00000000000079c5 */ /* 0x000fe20000000000 */
[----:B------:R-:W-:Y:S02]  /*16e00*/  IMAD.MOV.U32 R7, RZ, RZ, -0x7fffffe0 ;  /* 0x80000020ff077424 */ /* 0x000fe400078e00ff */
[C---:B------:R-:W-:Y:S01]  /*16e10*/  FMUL.FTZ R8, R2.reuse, R152 ;  /* 0x0000009802087220 */ /* 0x040fe20000410000 */
[----:B------:R-:W-:Y:S01]  /*16e20*/  FMUL.FTZ R21, R2, R154 ;  /* 0x0000009a02157220 */ /* 0x000fe20000410000 */
[----:B------:R-:W-:Y:S01]  /*16e30*/  R2UR UR6, R6 ;  /* 0x00000000060672ca */ /* 0x000fe200000e0000 */
[C---:B------:R-:W-:Y:S01]  /*16e40*/  FMUL.FTZ R9, R2.reuse, R153 ;  /* 0x0000009902097220 */ /* 0x040fe20000410000 */
[----:B------:R-:W-:Y:S01]  /*16e50*/  R2UR UR7, R7 ;  /* 0x00000000070772ca */ /* 0x000fe200000e0000 */
        /* <DEDUP_REMOVED lines=12> */
[----:B------:R-:W-:Y:S01]  /*16f20*/  QGMMA.64x256x32.F32.E4M3.E4M3 R24, R188, gdesc[UR4], R24, gsb0 ;  /* 0x03e00004bc187df3 */ /* 0x000fe20008000818 */
[C---:B------:R-:W-:Y:S01]  /*16f30*/  FMUL.FTZ R167, R2.reuse, R171 ;  /* 0x000000ab02a77220 */ /* 0x040fe20000410000 */
[C---:B------:R-:W-:Y:S01]  /*16f40*/  FMUL.FTZ R171, R2.reuse, R175 ;  /* 0x000000af02ab7220 */ /* 0x040fe20000410000 */
[C---:B------:R-:W-:Y:S01]  /*16f50*/  FMUL.FTZ R161, R2.reuse, R165 ;  /* 0x000000a502a17220 */ /* 0x040fe20000410000 */
[----:B------:R-:W-:Y:S01]  /*16f60*/  FMUL.FTZ R164, R2, R168 ;  /* 0x000000a802a47220 */ /* 0x000fe20000410000 */
        /* <DEDUP_REMOVED lines=11> */
[C---:B------:R-:W-:Y:S01]  /*17020*/  FMUL.FTZ R166, R2.reuse, R170 ;  /* 0x000000aa02a67220 */ /* 0x040fe20000410000 */
[C---:B------:R-:W-:Y:S01]  /*17030*/  FMUL.FTZ R170, R2.reuse, R174 ;  /* 0x000000ae02aa7220 */ /* 0x040fe20000410000 */
[----:B------:R-:W-:Y:S01]  /*17040*/  FMUL.FTZ R174, R2, R178 ;  /* 0x000000b202ae7220 */ /* 0x000fe20000410000 */
[----:B------:R-:W-:Y:S01]  /*17050*/  VIADD R6, R6, 0x2 ;  /* 0x0000000206067836 */ /* 0x000fe20000000000 */
[----:B------:R-:W-:Y:S01]  /*17060*/  UMOV UR56, UR50 ;  /* 0x0000003200387c82 */ /* 0x000fe20008000000 */
[----:B------:R-:W1:Y:S01]  /*17070*/  MUFU.TANH R152, R152 ;  /* 0x0000009800987308 */ /* 0x000e620000002400 */
[----:B--2---:R-:W-:Y:S01]  /*17080*/  FMNMX.FTZ R175, R9, R10, !PT ;  /* 0x0000000a09af7209 */ /* 0x004fe20007810000 */
[----:B------:R-:W2:Y:S01]  /*17090*/  S2R R204, SR_TID.X ;  /* 0x0000000000cc7919 */ /* 0x000ea20000002100 */
[----:B------:R-:W-:-:S05]  /*170a0*/  R2UR UR6, R6 ;  /* 0x00000000060672ca */ /* 0x000fca00000e0000 */
[----:B------:R-:W3:Y:S01]  /*170b0*/  MUFU.TANH R154, R154 ;  /* 0x0000009a009a7308 */ /* 0x000ee20000002400 */
[----:B0-----:R-:W-:-:S07]  /*170c0*/  FMNMX.FTZ R7, R20, R7, !PT ;  /* 0x0000000714077209 */ /* 0x001fce0007810000 */
[----:B------:R-:W0:Y:S01]  /*170d0*/  MUFU.TANH R153, R153 ;  /* 0x0000009900997308 */ /* 0x000e220000002400 */
[----:B-1----:R-:W-:Y:S01]  /*170e0*/  FMNMX.FTZ R10, R152, R175, !PT ;  /* 0x000000af980a7209 */ /* 0x002fe20007810000 */
[----:B------:R-:W-:-:S06]  /*170f0*/  FMUL.FTZ R175, R2, R179 ;  /* 0x000000b302af7220 */ /* 0x000fcc0000410000 */
[----:B------:R-:W1:Y:S01]  /*17100*/  MUFU.TANH R156, R156 ;  /* 0x0000009c009c7308 */ /* 0x000e620000002400 */
[----:B---3--:R-:W-:-:S07]  /*17110*/  FMNMX.FTZ R176, R154, R7, !PT ;  /* 0x000000079ab07209 */ /* 0x008fce0007810000 */
        /* <DEDUP_REMOVED lines=39> */
[----:B--2---:R-:W-:-:S05]  /*17390*/  FMNMX.FTZ R10, R177, R10, !PT ;  /* 0x0000000ab10a7209 */ /* 0x004fca0007810000 */
[----:B------:R-:W2:Y:S02]  /*173a0*/  SHFL.BFLY PT, R7, R10, 0x2, 0x1f ;  /* 0x0c401f000a077f89 */ /* 0x000ea400000e0000 */
[----:B------:R-:W3:Y:S01]  /*173b0*/  MUFU.TANH R170, R170 ;  /* 0x000000aa00aa7308 */ /* 0x000ee20000002400 */
[----:B0-----:R-:W-:Y:S01]  /*173c0*/  FMNMX.FTZ R180, R166, R179, !PT ;  /* 0x000000b3a6b47209 */ /* 0x001fe20007810000 */
[----:B------:R-:W-:-:S06]  /*173d0*/  FMUL.FTZ R179, R2, R183 ;  /* 0x000000b702b37220 */ /* 0x000fcc0000410000 */
[----:B------:R-:W0:Y:S01]  /*173e0*/  MUFU.TANH R171, R171 ;  /* 0x000000ab00ab7308 */ /* 0x000e220000002400 */
[----:B-1----:R-:W-:-:S07]  /*173f0*/  FMNMX.FTZ R181, R167, R180, !PT ;  /* 0x000000b4a7b57209 */ /* 0x002fce0007810000 */
[----:B------:R-:W1:Y:S01]  /*17400*/  MUFU.TANH R174, R174 ;  /* 0x000000ae00ae7308 */ /* 0x000e620000002400 */
[----:B---3--:R-:W-:-:S07]  /*17410*/  FMNMX.FTZ R180, R170, R181, !PT ;  /* 0x000000b5aab47209 */ /* 0x008fce0007810000 */
[----:B------:R-:W3:Y:S01]  /*17420*/  MUFU.TANH R175, R175 ;  /* 0x000000af00af7308 */ /* 0x000ee20000002400 */
[----:B0-----:R-:W-:-:S07]  /*17430*/  FMNMX.FTZ R181, R171, R180, !PT ;  /* 0x000000b4abb57209 */ /* 0x001fce0007810000 */
[----:B------:R-:W0:Y:S01]  /*17440*/  MUFU.TANH R178, R178 ;  /* 0x000000b200b27308 */ /* 0x000e220000002400 */
[----:B-1----:R-:W-:-:S07]  /*17450*/  FMNMX.FTZ R180, R174, R181, !PT ;  /* 0x000000b5aeb47209 */ /* 0x002fce0007810000 */
[----:B------:R-:W1:Y:S01]  /*17460*/  MUFU.TANH R179, R179 ;  /* 0x000000b300b37308 */ /* 0x000e620000002400 */
[----:B---3--:R-:W-:-:S04]  /*17470*/  FMNMX.FTZ R181, R175, R180, !PT ;  /* 0x000000b4afb57209 */ /* 0x008fc80007810000 */
[----:B0-----:R-:W-:Y:S02]  /*17480*/  FMNMX.FTZ R180, R178, R181, !PT ;  /* 0x000000b5b2b47209 */ /* 0x001fe40007810000 */
[----:B--2---:R-:W-:Y:S01]  /*17490*/  FMNMX.FTZ R181, R10, R7, !PT ;  /* 0x000000070ab57209 */ /* 0x004fe20007810000 */
[----:B------:R-:W-:-:S04]  /*174a0*/  IMAD.MOV.U32 R7, RZ, RZ, -0x7fffffe0 ;  /* 0x80000020ff077424 */ /* 0x000fc800078e00ff */
[----:B------:R-:W0:Y:S01]  /*174b0*/  SHFL.BFLY PT, R6, R181, 0x1, 0x1f ;  /* 0x0c201f00b5067f89 */ /* 0x000e2200000e0000 */
[----:B------:R-:W-:Y:S02]  /*174c0*/  R2UR UR7, R7 ;  /* 0x00000000070772ca */ /* 0x000fe400000e0000 */
[----:B-1----:R-:W-:-:S05]  /*174d0*/  FMNMX.FTZ R180, R179, R180, !PT ;  /* 0x000000b4b3b47209 */ /* 0x002fca0007810000 */
[----:B------:R-:W1:Y:S01]  /*174e0*/  SHFL.BFLY PT, R183, R180, 0x2, 0x1f ;  /* 0x0c401f00b4b77f89 */ /* 0x000e6200000e0000 */
[----:B------:R-:W-:Y:S02]  /*174f0*/  WARPGROUP.DEPBAR.LE gsb0, 0x0 ;  /* 0x00008000000079c5 */ /* 0x000fe40000010000 */
[----:B------:R-:W-:Y:S01]  /*17500*/  WARPGROUP.ARRIVE ;  /* 0x00000000000079c5 */ /* 0x000fe20000000000 */
[----:B0-----:R-:W-:-:S05]  /*17510*/  FMNMX.FTZ R7, R181, R6, !PT ;  /* 0x00000006b5077209 */ /* 0x001fca0007810000 */
[----:B------:R-:W-:Y:S01]  /*17520*/  QGMMA.64x256x32.F32.E4M3.E4M3 R24, R184, gdesc[UR4], R24, gsb0 ;  /* 0x03e00004b8187df3 */ /* 0x000fe20008000818 */
[----:B------:R-:W-:Y:S02]  /*17530*/  IMAD.U32 R181, RZ, RZ, UR56 ;  /* 0x00000038ffb57e24 */ /* 0x000fe4000f8e00ff */
[----:B------:R-:W-:-:S01]  /*17540*/  FADD.FTZ R6, -R7, R11 ;  /* 0x0000000b07067221 */ /* 0x000fc20000010100 */
[----:B-1----:R-:W-:-:S03]  /*17550*/  FMNMX.FTZ R183, R180, R183, !PT ;  /* 0x000000b7b4b77209 */ /* 0x002fc60007810000 */
[----:B------:R-:W-:Y:S01]  /*17560*/  FMUL.FTZ R11, R6, UR56 ;  /* 0x00000038060b7c20 */ /* 0x000fe20008410000 */
[----:B------:R-:W-:Y:S01]  /*17570*/  @!P1 LEA R180, R15, R16, 0x3 ;  /* 0x000000100fb49211 */ /* 0x000fe200078e18ff */
[----:B------:R-:W0:Y:S04]  /*17580*/  SHFL.BFLY PT, R182, R183, 0x1, 0x1f ;  /* 0x0c201f00b7b67f89 */ /* 0x000e2800000e0000 */
[----:B------:R-:W-:Y:S01]  /*17590*/  MUFU.EX2 R11, R11 ;  /* 0x0000000b000b7308 */ /* 0x000fe20000000800 */
[----:B------:R-:W-:-:S05]  /*175a0*/  @!P1 VIADD R180, R180, 0x28440 ;  /* 0x00028440b4b49836 */ /* 0x000fca0000000000 */
[----:B------:R-:W-:Y:S02]  /*175b0*/  @!P1 PRMT R180, RZ, 0x654, R180 ;  /* 0x00000654ffb49816 */ /* 0x000fe400000000b4 */
[----:B0-----:R-:W-:-:S05]  /*175c0*/  FMNMX.FTZ R10, R183, R182, !PT ;  /* 0x000000b6b70a7209 */ /* 0x001fca0007810000 */
[----:B------:R-:W-:Y:S01]  /*175d0*/  FADD.FTZ R6, -R10, R12 ;  /* 0x0000000c0a067221 */ /* 0x000fe20000010100 */
[----:B------:R-:W-:-:S03]  /*175e0*/  IMAD.U32 R12, RZ, RZ, UR56 ;  /* 0x00000038ff0c7e24 */ /* 0x000fc6000f8e00ff */
[----:B------:R-:W-:Y:S01]  /*175f0*/  FMUL.FTZ R6, R6, UR56 ;  /* 0x0000003806067c20 */ /* 0x000fe20008410000 */
[----:B------:R-:W-:-:S04]  /*17600*/  FFMA.FTZ R12, R7, R12, -8 ;  /* 0xc1000000070c7423 */ /* 0x000fc8000001000c */
        /* <DEDUP_REMOVED lines=16> */
[----:B------:R-:W-:Y:S01]  /*17710*/  FFMA.FTZ R12, R10, R181, -8 ;  /* 0xc10000000a0c7423 */ /* 0x000fe200000100b5 */
[----:B------:R-:W-:Y:S01]  /*17720*/  MUFU.EX2 R6, R6 ;  /* 0x0000000600067308 */ /* 0x000fe20000000800 */
[----:B------:R-:W-:-:S02]  /*17730*/  IADD3 R181, -R204, 0xb, RZ ;  /* 0x0000000bccb57810 */ /* 0x000fc40007ffe1ff */
[--C-:B------:R-:W-:Y:S01]  /*17740*/  FFMA.FTZ R21, R21, UR56, -R12.reuse ;  /* 0x0000003815157c23 */ /* 0x100fe2000801080c */
[----:B------:R-:W-:-:S01]  /*17750*/  FFMA.FTZ R20, R20, UR56, -R12 ;  /* 0x0000003814147c23 */ /* 0x000fc2000801080c */
[--C-:B------:R-:W-:Y:S01]  /*17760*/  FFMA.FTZ R154, R154, UR56, -R12.reuse ;  /* 0x000000389a9a7c23 */ /* 0x100fe2000801080c */
[----:B------:R-:W-:-:S01]  /*17770*/  FFMA.FTZ R155, R155, UR56, -R12 ;  /* 0x000000389b9b7c23 */ /* 0x000fc2000801080c */
[--C-:B------:R-:W-:Y:S01]  /*17780*/  FFMA.FTZ R158, R158, UR56, -R12.reuse ;  /* 0x000000389e9e7c23 */ /* 0x100fe2000801080c */
        /* <DEDUP_REMOVED lines=9> */
[----:B------:R-:W-:-:S01]  /*17820*/  FFMA.FTZ R174, R174, UR56, -R12 ;  /* 0x00000038aeae7c23 */ /* 0x000fc2000801080c */
[--C-:B------:R-:W-:Y:S01]  /*17830*/  FFMA.FTZ R175, R175, UR56, -R12.reuse ;  /* 0x00000038afaf7c23 */ /* 0x100fe2000801080c */
[----:B------:R-:W-:-:S01]  /*17840*/  FFMA.FTZ R178, R178, UR56, -R12 ;  /* 0x00000038b2b27c23 */ /* 0x000fc2000801080c */
[----:B------:R-:W-:-:S04]  /*17850*/  FFMA.FTZ R12, R179, UR56, -R12 ;  /* 0x00000038b30c7c23 */ /* 0x000fc8000801080c */
[----:B------:R-:W2:Y:S01]  /*17860*/  MUFU.EX2 R9, R9 ;  /* 0x0000000900097308 */ /* 0x000ea20000000800 */
[----:B0-----:R-:W-:-:S07]  /*17870*/  FFMA.FTZ R4, R11, R4, R8 ;  /* 0x000000040b047223 */ /* 0x001fce0000010008 */
[----:B------:R-:W0:Y:S01]  /*17880*/  MUFU.EX2 R20, R20 ;  /* 0x0000001400147308 */ /* 0x000e220000000800 */
[----:B-1----:R-:W-:-:S07]  /*17890*/  FFMA.FTZ R3, R6, R3, R21 ;  /* 0x0000000306037223 */ /* 0x002fce0000010015 */
[----:B------:R-:W1:Y:S01]  /*178a0*/  MUFU.EX2 R152, R152 ;  /* 0x0000009800987308 */ /* 0x000e620000000800 */
[----:B--2---:R-:W-:-:S07]  /*178b0*/  FADD.FTZ R179, R9, R4 ;  /* 0x0000000409b37221 */ /* 0x004fce0000010000 */
[----:B------:R-:W2:Y:S01]  /*178c0*/  MUFU.EX2 R154, R154 ;  /* 0x0000009a009a7308 */ /* 0x000ea20000000800 */
[----:B0-----:R-:W-:-:S07]  /*178d0*/  FADD.FTZ R3, R20, R3 ;  /* 0x0000000314037221 */ /* 0x001fce0000010000 */
[----:B------:R-:W0:Y:S01]  /*178e0*/  MUFU.EX2 R153, R153 ;  /* 0x0000009900997308 */ /* 0x000e220000000800 */
[----:B-1----:R-:W-:-:S07]  /*178f0*/  FADD.FTZ R4, R152, R179 ;  /* 0x000000b398047221 */ /* 0x002fce0000010000 */
[----:B------:R-:W1:Y:S08]  /*17900*/  MUFU.EX2 R155, R155 ;  /* 0x0000009b009b7308 */ /* 0x000e700000000800 */
[----:B------:R-:W3:Y:S08]  /*17910*/  MUFU.EX2 R156, R156 ;  /* 0x0000009c009c7308 */ /* 0x000ef00000000800 */
[----:B------:R-:W4:Y:S08]  /*17920*/  MUFU.EX2 R158, R158 ;  /* 0x0000009e009e7308 */ /* 0x000f300000000800 */
[----:B------:R-:W5:Y:S08]  /*17930*/  MUFU.EX2 R157, R157 ;  /* 0x0000009d009d7308 */ /* 0x000f700000000800 */
        /* <DEDUP_REMOVED lines=13> */
[----:B------:R-:W5:Y:S01]  /*17a10*/  MUFU.EX2 R172, R172 ;  /* 0x000000ac00ac7308 */ /* 0x000f620000000800 */
[----:B------:R-:W-:-:S02]  /*17a20*/  WARPGROUP.DEPBAR.LE gsb0, 0x0 ;  /* 0x00008000000079c5 */ /* 0x000fc40000010000 */
[----:B------:R5:W-:Y:S06]  /*17a30*/  BAR.ARV R181, 0x100 ;  /* 0x000400b50000751d */ /* 0x000bec0000002000 */
[----:B------:R2:W-:Y:S01]  /*17a40*/  @!P1 SYNCS.ARRIVE.TRANS64.RED.A1T0 RZ, [R180+URZ], RZ ;  /* 0x000000ffb4ff99a7 */ /* 0x0005e2000810043f */
[----:B------:R-:W5:Y:S01]  /*17a50*/  MUFU.EX2 R174, R174 ;  /* 0x000000ae00ae7308 */ /* 0x000f620000000800 */
[----:B--2---:R-:W-:-:S01]  /*17a60*/  FADD.FTZ R180, R154, R3 ;  /* 0x000000039ab47221 */ /* 0x004fc20000010000 */
[----:B0-----:R-:W-:-:S06]  /*17a70*/  FADD.FTZ R3, R153, R4 ;  /* 0x0000000499037221 */ /* 0x001fcc0000010000 */
[----:B------:R-:W0:Y:S01]  /*17a80*/  MUFU.EX2 R173, R173 ;  /* 0x000000ad00ad7308 */ /* 0x000e220000000800 */
[----:B-1----:R-:W-:-:S01]  /*17a90*/  FADD.FTZ R179, R155, R180 ;  /* 0x000000b49bb37221 */ /* 0x002fc20000010000 */
[----:B---3--:R-:W-:-:S03]  /*17aa0*/  FADD.FTZ R4, R156, R3 ;  /* 0x000000039c047221 */ /* 0x008fc60000010000 */
[----:B----4-:R-:W-:Y:S01]  /*17ab0*/  FADD.FTZ R180, R158, R179 ;  /* 0x000000b39eb47221 */ /* 0x010fe20000010000 */
[----:B-----5:R-:W-:-:S02]  /*17ac0*/  FADD.FTZ R3, R157, R4 ;  /* 0x000000049d037221 */ /* 0x020fc40000010000 */
[----:B------:R-:W1:Y:S01]  /*17ad0*/  MUFU.EX2 R175, R175 ;  /* 0x000000af00af7308 */ /* 0x000e620000000800 */
[----:B------:R-:W-:-:S01]  /*17ae0*/  FADD.FTZ R179, R159, R180 ;  /* 0x000000b49fb37221 */ /* 0x000fc20000010000 */
[----:B------:R-:W-:-:S03]  /*17af0*/  FADD.FTZ R4, R160, R3 ;  /* 0x00000003a0047221 */ /* 0x000fc60000010000 */
[----:B------:R-:W-:Y:S01]  /*17b00*/  FADD.FTZ R180, R162, R179 ;  /* 0x000000b3a2b47221 */ /* 0x000fe20000010000 */
[----:B------:R-:W-:-:S02]  /*17b10*/  FADD.FTZ R3, R161, R4 ;  /* 0x00000004a1037221 */ /* 0x000fc40000010000 */
[----:B------:R-:W2:Y:S01]  /*17b20*/  MUFU.EX2 R176, R176 ;  /* 0x000000b000b07308 */ /* 0x000ea20000000800 */
[----:B------:R-:W-:-:S01]  /*17b30*/  FADD.FTZ R179, R163, R180 ;  /* 0x000000b4a3b37221 */ /* 0x000fc20000010000 */
[----:B------:R-:W-:-:S03]  /*17b40*/  FADD.FTZ R4, R164, R3 ;  /* 0x00000003a4047221 */ /* 0x000fc60000010000 */
[----:B------:R-:W-:Y:S01]  /*17b50*/  FADD.FTZ R180, R166, R179 ;  /* 0x000000b3a6b47221 */ /* 0x000fe20000010000 */
[----:B------:R-:W-:-:S02]  /*17b60*/  FADD.FTZ R3, R165, R4 ;  /* 0x00000004a5037221 */ /* 0x000fc40000010000 */
[----:B------:R-:W3:Y:S01]  /*17b70*/  MUFU.EX2 R178, R178 ;  /* 0x000000b200b27308 */ /* 0x000ee20000000800 */
[----:B------:R-:W-:-:S01]  /*17b80*/  FADD.FTZ R179, R167, R180 ;  /* 0x000000b4a7b37221 */ /* 0x000fc20000010000 */
[----:B------:R-:W-:-:S03]  /*17b90*/  FADD.FTZ R4, R168, R3 ;  /* 0x00000003a8047221 */ /* 0x000fc60000010000 */
[----:B------:R-:W-:Y:S01]  /*17ba0*/  FADD.FTZ R180, R170, R179 ;  /* 0x000000b3aab47221 */ /* 0x000fe20000010000 */
[----:B------:R-:W-:-:S02]  /*17bb0*/  FADD.FTZ R3, R169, R4 ;  /* 0x00000004a9037221 */ /* 0x000fc40000010000 */
[----:B------:R-:W4:Y:S01]  /*17bc0*/  MUFU.EX2 R177, R177 ;  /* 0x000000b100b17308 */ /* 0x000f220000000800 */
[----:B------:R-:W-:-:S01]  /*17bd0*/  FADD.FTZ R181, R171, R180 ;  /* 0x000000b4abb57221 */ /* 0x000fc20000010000 */
[----:B------:R-:W-:-:S03]  /*17be0*/  FADD.FTZ R4, R172, R3 ;  /* 0x00000003ac047221 */ /* 0x000fc60000010000 */
[----:B------:R-:W-:Y:S01]  /*17bf0*/  FADD.FTZ R180, R174, R181 ;  /* 0x000000b5aeb47221 */ /* 0x000fe20000010000 */
[----:B0-----:R-:W-:-:S02]  /*17c00*/  FADD.FTZ R3, R173, R4 ;  /* 0x00000004ad037221 */ /* 0x001fc40000010000 */
[----:B------:R-:W0:Y:S01]  /*17c10*/  MUFU.EX2 R179, R12 ;  /* 0x0000000c00b37308 */ /* 0x000e220000000800 */
[----:B-1----:R-:W-:-:S01]  /*17c20*/  FADD.FTZ R181, R175, R180 ;  /* 0x000000b4afb57221 */ /* 0x002fc20000010000 */
[----:B--2---:R-:W-:-:S03]  /*17c30*/  FADD.FTZ R4, R176, R3 ;  /* 0x00000003b0047221 */ /* 0x004fc60000010000 */
[----:B---3--:R-:W-:Y:S01]  /*17c40*/  FADD.FTZ R180, R178, R181 ;  /* 0x000000b5b2b47221 */ /* 0x008fe20000010000 */
[----:B----4-:R-:W-:-:S03]  /*17c50*/  FADD.FTZ R4, R177, R4 ;  /* 0x00000004b1047221 */ /* 0x010fc60000010000 */
[----:B0-----:R-:W-:Y:S01]  /*17c60*/  FADD.FTZ R3, R179, R180 ;  /* 0x000000b4b3037221 */ /* 0x001fe20000010000 */
[----:B------:R-:W-:Y:S06]  /*17c70*/  @!P0 BRA `(.L_x_1410) ;  /* 0x0000000000048947 */ /* 0x000fec0003800000 */
[----:B------:R-:W-:Y:S01]  /*17c80*/  BPT.TRAP 0x1 ;  /* 0x000000040000795c */ /* 0x000fe20000300000 */
.L_x_1410:
[----:B------:R-:W-:Y:S01]  /*17c90*/  F2FP.SATFINITE.E4M3.F32.PACK_AB_MERGE_C R152, R153, R152, RZ ;  /* 0x000000989998723e */ /* 0x000fe200048070ff */
[----:B------:R-:W-:Y:S01]  /*17ca0*/  IMAD R12, R200, 0x8, R16 ;  /* 0x00000008c80c7824 */ /* 0x000fe200078e0210 */
[----:B------:R-:W-:Y:S01]  /*17cb0*/  ISETP.GT.AND P2, PT, R14, R13, PT ;  /* 0x0000000d0e00720c */ /* 0x000fe20003f44270 */
[----:B------:R-:W-:Y:S01]  /*17cc0*/  FMUL.FTZ R26, R26, R6 ;  /* 0x000000061a1a7220 */ /* 0x000fe20000410000 */
[----:B------:R-:W-:Y:S01]  /*17cd0*/  F2FP.SATFINITE.E4M3.F32.PACK_AB_MERGE_C R188, R9, R8, R152 ;  /* 0x0000000809bc723e */ /* 0x000fe20004807098 */
[----:B------:R-:W-:Y:S02]  /*17ce0*/  IMAD.U32 R9, RZ, RZ, UR42 ;  /* 0x0000002aff097e24 */ /* 0x000fe4000f8e00ff */
[-C--:B------:R-:W-:Y:S01]  /*17cf0*/  FMUL.FTZ R27, R27, R6.reuse ;  /* 0x000000061b1b7220 */ /* 0x080fe20000410000 */
[----:B------:R-:W-:Y:S02]  /*17d00*/  VIADD R8, R12, 0x28460 ;  /* 0x000284600c087836 */ /* 0x000fe40000000000 */
[-C--:B------:R-:W-:Y:S01]  /*17d10*/  FMUL.FTZ R30, R30, R6.reuse ;  /* 0x000000061e1e7220 */ /* 0x080fe20000410000 */
[-C--:B------:R-:W-:Y:S01]  /*17d20*/  FMUL.FTZ R31, R31, R6.reuse ;  /* 0x000000061f1f7220 */ /* 0x080fe20000410000 */
[-C--:B------:R-:W-:Y:S01]  /*17d30*/  FMUL.FTZ R34, R34, R6.reuse ;  /* 0x0000000622227220 */ /* 0x080fe20000410000 */
[-C--:B------:R-:W-:Y:S01]  /*17d40*/  FMUL.FTZ R35, R35, R6.reuse ;  /* 0x0000000623237220 */ /* 0x080fe20000410000 */
[----:B------:R-:W-:Y:S01]  /*17d50*/  PRMT R8, R9, 0x654, R8 ;  /* 0x0000065409087816 */ /* 0x000fe20000000008 */
        /* <DEDUP_REMOVED lines=58> */
[----:B------:R-:W-:Y:S01]  /*18100*/  F2FP.SATFINITE.E4M3.F32.PACK_AB_MERGE_C R154, R155, R154, RZ ;  /* 0x0000009a9b9a723e */ /* 0x000fe200048070ff */
[----:B------:R-:W-:Y:S01]  /*18110*/  VIADD R6, R14, 0xffffffff ;  /* 0xffffffff0e067836 */ /* 0x000fe20000000000 */
[----:B------:R-:W-:Y:S01]  /*18120*/  F2FP.SATFINITE.E4M3.F32.PACK_AB_MERGE_C R160, R161, R160, RZ ;  /* 0x000000a0a1a0723e */ /* 0x000fe200048070ff */
[----:B------:R0:W-:Y:S01]  /*18130*/  SYNCS.ARRIVE.TRANS64.RED.A1T0 RZ, [R8+URZ], RZ ;  /* 0x000000ff08ff79a7 */ /* 0x0001e2000810043f */
        /* <DEDUP_REMOVED lines=74> */
[----:B------:R-:W-:Y:S01]  /*185e0*/  F2FP.SATFINITE.E4M3.F32.PACK_AB_MERGE_C R184, R165, R164, R168 ;  /* 0x000000a4a5b8723e */ /* 0x000fe200048070a8 */
[----:B------:R-:W-:Y:S01]  /*185f0*/  IMAD.MOV.U32 R20, RZ, RZ, R194 ;  /* 0x000000ffff147224 */ /* 0x000fe200078e00c2 */
[----:B------:R-:W-:Y:S01]  /*18600*/  F2FP.SATFINITE.E4M3.F32.PACK_AB_MERGE_C R185, R167, R166, R170 ;  /* 0x000000a6a7b9723e */ /* 0x000fe200048070aa */
[----:B------:R-:W-:Y:S01]  /*18610*/  IMAD.MOV.U32 R200, RZ, RZ, R15 ;  /* 0x000000ffffc87224 */ /* 0x000fe200078e000f */
[----:B------:R-:W-:-:S02]  /*18620*/  F2FP.SATFINITE.E4M3.F32.PACK_AB_MERGE_C R186, R173, R172, R176 ;  /* 0x000000acadba723e */ /* 0x000fc400048070b0 */
[----:B------:R-:W-:Y:S02]  /*18630*/  F2FP.SATFINITE.E4M3.F32.PACK_AB_MERGE_C R187, R175, R174, R178 ;  /* 0x000000aeafbb723e */ /* 0x000fe400048070b2 */
[----:B------:R-:W-:Y:S01]  /*18640*/  MOV R14, R6 ;  /* 0x00000006000e7202 */ /* 0x000fe20000000f00 */
[----:B0-----:R-:W-:Y:S06]  /*18650*/  @P2 BRA `(.L_x_1411) ;  /* 0xffffffe0004c2947 */ /* 0x001fec000383ffff */
[----:B------:R-:W-:-:S07]  /*18660*/  IMAD.MOV.U32 R200, RZ, RZ, R15 ;  /* 0x000000ffffc87224 */ /* 0x000fce00078e000f */
.L_x_1400:
[----:B------:R-:W-:-:S13]  /*18670*/  ISETP.GE.AND P2, PT, R6, R203, PT ;  /* 0x000000cb0600720c */ /* 0x000fda0003f46270 */
[----:B------:R-:W-:Y:S05]  /*18680*/  @!P2 BRA `(.L_x_1412) ;  /* 0x00000028004ca947 */ /* 0x000fea0003800000 */
[----:B------:R-:W-:Y:S02]  /*18690*/  VIADD R14, R0, 0x8 ;  /* 0x00000008000e7836 */ /* 0x000fe40000000000 */
[----:B------:R-:W-:Y:S02]  /*186a0*/  IMAD.MOV.U32 R13, RZ, RZ, R10 ;  /* 0x000000ffff0d7224 */ /* 0x000fe400078e000a */
[----:B------:R-:W-:Y:S01]  /*186b0*/  IMAD.MOV.U32 R12, RZ, RZ, R7 ;  /* 0x000000ffff0c7224 */ /* 0x000fe200078e0007 */
[----:B------:R-:W-:Y:S01]  /*186c0*/  IADD3 R14, R14, R197, -R198 ;  /* 0x000000c50e0e7210 */ /* 0x000fe20007ffe8c6 */
[----:B------:R-:W-:-:S07]  /*186d0*/  IMAD.MOV.U32 R20, RZ, RZ, R194 ;  /* 0x000000ffff147224 */ /* 0x000fce00078e00c2 */
.L_x_1431:
        /* <DEDUP_REMOVED lines=8> */
.L_x_1414:
[----:B------:R-:W-:Y:S01]  /*18760*/  VIADD R7, R200, 0x1 ;  /* 0x00000001c8077836 */ /* 0x000fe20000000000 */
[----:B------:R-:W-:-:S04]  /*18770*/  SHF.L.U32 R8, R194, 0x1f, RZ ;  /* 0x0000001fc2087819 */ /* 0x000fc800000006ff */
[----:B------:R-:W-:-:S04]  /*18780*/  ISETP.NE.AND P3, PT, R7, 0x2, PT ;  /* 0x000000020700780c */ /* 0x000fc80003f65270 */
[----:B------:R-:W-:-:S05]  /*18790*/  SEL R7, R7, RZ, P3 ;  /* 0x000000ff07077207 */ /* 0x000fca0001800000 */
[----:B------:R-:W-:-:S04]  /*187a0*/  IMAD R7, R7, 0x8, R16 ;  /* 0x0000000807077824 */ /* 0x000fc800078e0210 */
[----:B------:R0:W1:Y:S01]  /*187b0*/  SYNCS.PHASECHK.TRANS64.TRYWAIT P3, [R7+URZ+0x28430], R8 ;  /* 0x02843008070075a7 */ /* 0x000062000806017f */
[----:B------:R-:W-:Y:S05]  /*187c0*/  @!P0 BRA `(.L_x_1415) ;  /* 0x0000000000048947 */ /* 0x000fea0003800000 */
[----:B------:R-:W-:Y:S01]  /*187d0*/  BPT.TRAP 0x1 ;  /* 0x000000040000795c */ /* 0x000fe20000300000 */
.L_x_1415:
[----:B------:R-:W-:Y:S04]  /*187e0*/  BSSY B0, `(.L_x_1413) ;  /* 0x0000004000007945 */ /* 0x000fe80003800000 */
[----:B-1----:R-:W-:Y:S05]  /*187f0*/  @P3 BRA `(.L_x_1416) ;  /* 0x0000000000083947 */ /* 0x002fea0003800000 */
[----:B------:R-:W1:Y:S02]  /*18800*/  SYNCS.PHASECHK.TRANS64.TRYWAIT P3, [R7+URZ+0x28430], R8 ;  /* 0x02843008070075a7 */ /* 0x000e64000806017f */
[----:B-1----:R-:W-:Y:S05]  /*18810*/  @!P3 BRA `(.L_x_1417) ;  /* 0x000000ec00a0b947 */ /* 0x002fea0003800000 */
.L_x_1416:
[----:B------:R-:W-:Y:S05]  /*18820*/  BSYNC B0 ;  /* 0x0000000000007941 */ /* 0x000fea0003800000 */
.L_x_1413:
[----:B01----:R-:W0:Y:S01]  /*18830*/  S2R R7, SR_TID.X ;  /* 0x0000000000077919 */ /* 0x003e220000002100 */
[----:B------:R-:W-:Y:S01]  /*18840*/  IADD3 R15, R200, 0x1, RZ ;  /* 0x00000001c80f7810 */ /* 0x000fe20007ffe0ff */
[----:B------:R-:W-:Y:S05]  /*18850*/  WARPSYNC.ALL ;  /* 0x0000000000007948 */ /* 0x000fea0003800000 */
[C---:B------:R-:W-:Y:S01]  /*18860*/  ISETP.NE.AND P3, PT, R15.reuse, 0x2, PT ;  /* 0x000000020f00780c */ /* 0x040fe20003f65270 */
[----:B------:R-:W-:Y:S02]  /*18870*/  IMAD.MOV.U32 R9, RZ, RZ, 0x40000040 ;  /* 0x40000040ff097424 */ /* 0x000fe400078e00ff */
[----:B------:R-:W-:Y:S01]  /*18880*/  IMAD.MOV.U32 R11, RZ, RZ, 0x40000040 ;  /* 0x40000040ff0b7424 */ /* 0x000fe200078e00ff */
[----:B------:R-:W-:-:S02]  /*18890*/  SEL R15, R15, RZ, P3 ;  /* 0x000000ff0f0f7207 */ /* 0x000fc40001800000 */
[----:B------:R-:W-:Y:S01]  /*188a0*/  R2UR UR15, R9 ;  /* 0x00000000090f72ca */ /* 0x000fe200000e0000 */
[----:B------:R-:W-:Y:S01]  /*188b0*/  IMAD.MOV.U32 R9, RZ, RZ, 0x40000040 ;  /* 0x40000040ff097424 */ /* 0x000fe200078e00ff */
[----:B------:R-:W-:Y:S01]  /*188c0*/  R2UR UR11, R11 ;  /* 0x000000000b0b72ca */ /* 0x000fe200000e0000 */
[----:B------:R-:W-:Y:S02]  /*188d0*/  IMAD R8, R15, 0x400, R5 ;  /* 0x000004000f087824 */ /* 0x000fe400078e0205 */
[----:B------:R-:W-:Y:S01]  /*188e0*/  IMAD.MOV.U32 R11, RZ, RZ, 0x40000040 ;  /* 0x40000040ff0b7424 */ /* 0x000fe200078e00ff */
[----:B------:R-:W-:Y:S01]  /*188f0*/  R2UR UR35, R9 ;  /* 0x00000000092372ca */ /* 0x000fe200000e0000 */
[C---:B------:R-:W-:Y:S01]  /*18900*/  VIADD R10, R8.reuse, 0x2 ;  /* 0x00000002080a7836 */ /* 0x040fe20000000000 */
[----:B------:R-:W-:Y:S02]  /*18910*/  R2UR UR14, R8 ;  /* 0x00000000080e72ca */ /* 0x000fe400000e0000 */
[----:B------:R-:W-:-:S02]  /*18920*/  R2UR UR7, R11 ;  /* 0x000000000b0772ca */ /* 0x000fc400000e0000 */
[----:B------:R-:W-:Y:S01]  /*18930*/  R2UR UR10, R10 ;  /* 0x000000000a0a72ca */ /* 0x000fe200000e0000 */
[----:B------:R-:W-:Y:S01]  /*18940*/  VIADD R10, R8, 0x4 ;  /* 0x00000004080a7836 */ /* 0x000fe20000000000 */
[----:B------:R-:W-:-:S04]  /*18950*/  MOV R11, 0x40000040 ;  /* 0x40000040000b7802 */ /* 0x000fc80000000f00 */
[----:B------:R-:W-:Y:S01]  /*18960*/  R2UR UR6, R10 ;  /* 0x000000000a0672ca */ /* 0x000fe200000e0000 */
[----:B------:R-:W-:Y:S01]  /*18970*/  VIADD R10, R8, 0x6 ;  /* 0x00000006080a7836 */ /* 0x000fe20000000000 */
[----:B0-----:R-:W-:Y:S02]  /*18980*/  SHF.R.U32.HI R7, RZ, 0x7, R7 ;  /* 0x00000007ff077819 */ /* 0x001fe40000011607 */
[----:B------:R-:W-:Y:S01]  /*18990*/  R2UR UR19, R11 ;  /* 0x000000000b1372ca */ /* 0x000fe200000e0000 */
[----:B------:R-:W-:Y:S01]  /*189a0*/  IMAD.MOV.U32 R11, RZ, RZ, 0x40000040 ;  /* 0x40000040ff0b7424 */ /* 0x000fe200078e00ff */
[----:B------:R-:W-:Y:S01]  /*189b0*/  R2UR UR18, R10 ;  /* 0x000000000a1272ca */ /* 0x000fe200000e0000 */
[----:B------:R-:W-:Y:S02]  /*189c0*/  VIADD R7, R7, 0x8 ;  /* 0x0000000807077836 */ /* 0x000fe40000000000 */
[----:B------:R-:W-:Y:S01]  /*189d0*/  VIADD R10, R8, 0x200 ;  /* 0x00000200080a7836 */ /* 0x000fe20000000000 */
[----:B------:R-:W-:Y:S01]  /*189e0*/  R2UR UR23, R11 ;  /* 0x000000000b1772ca */ /* 0x000fe200000e0000 */
[----:B------:R-:W-:Y:S01]  /*189f0*/  IMAD.MOV.U32 R11, RZ, RZ, 0x40000040 ;  /* 0x40000040ff0b7424 */ /* 0x000fe200078e00ff */
[----:B------:R0:W-:Y:S02]  /*18a00*/  BAR.SYNC.DEFER_BLOCKING R7, 0x100 ;  /* 0x000400070000751d */ /* 0x0001e40000010000 */
[----:B------:R-:W-:Y:S01]  /*18a10*/  R2UR UR22, R10 ;  /* 0x000000000a1672ca */ /* 0x000fe200000e0000 */
[----:B------:R-:W-:Y:S01]  /*18a20*/  VIADD R10, R8, 0x202 ;  /* 0x00000202080a7836 */ /* 0x000fe20000000000 */
[----:B------:R-:W-:Y:S01]  /*18a30*/  R2UR UR27, R11 ;  /* 0x000000000b1b72ca */ /* 0x000fe200000e0000 */
[----:B------:R-:W-:-:S03]  /*18a40*/  IMAD.MOV.U32 R11, RZ, RZ, 0x40000040 ;  /* 0x40000040ff0b7424 */ /* 0x000fc600078e00ff */
[----:B------:R-:W-:Y:S01]  /*18a50*/  R2UR UR26, R10 ;  /* 0x000000000a1a72ca */ /* 0x000fe200000e0000 */
[C---:B------:R-:W-:Y:S01]  /*18a60*/  VIADD R10, R8.reuse, 0x204 ;  /* 0x00000204080a7836 */ /* 0x040fe20000000000 */
[----:B------:R-:W-:Y:S01]  /*18a70*/  R2UR UR31, R11 ;  /* 0x000000000b1f72ca */ /* 0x000fe200000e0000 */
[----:B------:R-:W-:-:S03]  /*18a80*/  VIADD R8, R8, 0x206 ;  /* 0x0000020608087836 */ /* 0x000fc60000000000 */
[----:B------:R-:W-:Y:S02]  /*18a90*/  R2UR UR30, R10 ;  /* 0x000000000a1e72ca */ /* 0x000fe400000e0000 */
[----:B------:R-:W-:Y:S01]  /*18aa0*/  R2UR UR34, R8 ;  /* 0x00000000082272ca */ /* 0x000fe200000e0000 */
        /* <DEDUP_REMOVED lines=27> */
.L_x_1419:
[----:B------:R-:W-:Y:S02]  /*18c60*/  SHF.L.U32 R7, R20, 0x1f, RZ ;  /* 0x0000001f14077819 */ /* 0x000fe400000006ff */
[----:B------:R-:W-:-:S04]  /*18c70*/  LEA R8, R200, R16, 0x3 ;  /* 0x00000010c8087211 */ /* 0x000fc800078e18ff */
[----:B------:R0:W1:Y:S01]  /*18c80*/  SYNCS.PHASECHK.TRANS64.TRYWAIT P2, [R8+URZ+0x28450], R7 ;  /* 0x02845007080075a7 */ /* 0x000062000804017f */
[----:B------:R-:W-:Y:S05]  /*18c90*/  @!P0 BRA `(.L_x_1420) ;  /* 0x0000000000048947 */ /* 0x000fea0003800000 */
[----:B------:R-:W-:Y:S01]  /*18ca0*/  BPT.TRAP 0x1 ;  /* 0x000000040000795c */ /* 0x000fe20000300000 */
.L_x_1420:
[----:B-1----:R-:W-:Y:S05]  /*18cb0*/  @P2 BRA `(.L_x_1418) ;  /* 0x0000000000082947 */ /* 0x002fea0003800000 */
[----:B------:R-:W1:Y:S02]  /*18cc0*/  SYNCS.PHASECHK.TRANS64.TRYWAIT P2, [R8+URZ+0x28450], R7 ;  /* 0x02845007080075a7 */ /* 0x000e64000804017f */
[----:B-1----:R-:W-:Y:S05]  /*18cd0*/  @!P2 BRA `(.L_x_1421) ;  /* 0x000000e80084a947 */ /* 0x002fea0003800000 */
.L_x_1418:
[----:B01----:R-:W-:Y:S01]  /*18ce0*/  VIADD R7, R16, 0x8000 ;  /* 0x0000800010077836 */ /* 0x003fe20000000000 */
[----:B------:R-:W-:Y:S05]  /*18cf0*/  WARPSYNC.ALL ;  /* 0x0000000000007948 */ /* 0x000fea0003800000 */
[----:B------:R-:W-:Y:S01]  /*18d00*/  SHF.R.U32.HI R7, RZ, 0x4, R7 ;  /* 0x00000004ff077819 */ /* 0x000fe20000011607 */
[----:B------:R-:W-:Y:S01]  /*18d10*/  IMAD.MOV.U32 R9, RZ, RZ, -0x7fffffe0 ;  /* 0x80000020ff097424 */ /* 0x000fe200078e00ff */
[----:B------:R-:W-:-:S06]  /*18d20*/  WARPGROUP.ARRIVE ;  /* 0x00000000000079c5 */ /* 0x000fcc0000000000 */
[----:B------:R-:W0:Y:S01]  /*18d30*/  S2R R204, SR_TID.X ;  /* 0x0000000000cc7919 */ /* 0x000e220000002100 */
[----:B------:R-:W-:Y:S01]  /*18d40*/  LOP3.LUT R7, R7, 0x3fff, RZ, 0xc0, !PT ;  /* 0x00003fff07077812 */ /* 0x000fe200078ec0ff */
[C---:B------:R-:W-:Y:S01]  /*18d50*/  FMUL.FTZ R20, R2.reuse, R153 ;  /* 0x0000009902147220 */ /* 0x040fe20000410000 */
[----:B------:R-:W-:Y:S01]  /*18d60*/  R2UR UR7, R9 ;  /* 0x00000000090772ca */ /* 0x000fe200000e0000 */
[----:B------:R-:W-:Y:S01]  /*18d70*/  IMAD.MOV.U32 R9, RZ, RZ, -0x7fffffe0 ;  /* 0x80000020ff097424 */ /* 0x000fe200078e00ff */
[----:B------:R-:W-:Y:S01]  /*18d80*/  LOP3.LUT R7, R7, 0x10000, RZ, 0xfc, !PT ;  /* 0x0001000007077812 */ /* 0x000fe200078efcff */
[C---:B------:R-:W-:Y:S01]  /*18d90*/  FMUL.FTZ R153, R2.reuse, R156 ;  /* 0x0000009c02997220 */ /* 0x040fe20000410000 */
[C---:B------:R-:W-:Y:S01]  /*18da0*/  FMUL.FTZ R156, R2.reuse, R163 ;  /* 0x000000a3029c7220 */ /* 0x040fe20000410000 */
[C---:B------:R-:W-:Y:S01]  /*18db0*/  FMUL.FTZ R163, R2.reuse, R170 ;  /* 0x000000aa02a37220 */ /* 0x040fe20000410000 */
[----:B------:R-:W-:Y:S01]  /*18dc0*/  FMUL.FTZ R11, R2, R152 ;  /* 0x00000098020b7220 */ /* 0x000fe20000410000 */
[----:B------:R-:W-:-:S02]  /*18dd0*/  IMAD R8, R200, 0x400, R7 ;  /* 0x00000400c8087824 */ /* 0x000fc400078e0207 */
[C---:B------:R-:W-:Y:S01]  /*18de0*/  FMUL.FTZ R10, R2.reuse, R155 ;  /* 0x0000009b020a7220 */ /* 0x040fe20000410000 */
[C---:B------:R-:W-:Y:S01]  /*18df0*/  FMUL.FTZ R170, R2.reuse, R173 ;  /* 0x000000ad02aa7220 */ /* 0x040fe20000410000 */
[C---:B------:R-:W-:Y:S01]  /*18e00*/  FMUL.FTZ R7, R2.reuse, R154 ;  /* 0x0000009a02077220 */ /* 0x040fe20000410000 */
[----:B------:R-:W-:Y:S01]  /*18e10*/  FMUL.FTZ R21, R2, R158 ;  /* 0x0000009e02157220 */ /* 0x000fe20000410000 */
[C---:B------:R-:W-:Y:S01]  /*18e20*/  R2UR UR6, R8.reuse ;  /* 0x00000000080672ca */ /* 0x040fe200000e0000 */
[----:B------:R-:W-:Y:S02]  /*18e30*/  VIADD R8, R8, 0x2 ;  /* 0x0000000208087836 */ /* 0x000fe40000000000 */
[C---:B------:R-:W-:Y:S01]  /*18e40*/  FMUL.FTZ R152, R2.reuse, R159 ;  /* 0x0000009f02987220 */ /* 0x040fe20000410000 */
[C---:B------:R-:W-:Y:S01]  /*18e50*/  FMUL.FTZ R155, R2.reuse, R162 ;  /* 0x000000a2029b7220 */ /* 0x040fe20000410000 */
[C---:B------:R-:W-:Y:S01]  /*18e60*/  FMUL.FTZ R173, R2.reuse, R176 ;  /* 0x000000b002ad7220 */ /* 0x040fe20000410000 */
[C---:B------:R-:W-:Y:S01]  /*18e70*/  FMUL.FTZ R154, R2.reuse, R157 ;  /* 0x0000009d029a7220 */ /* 0x040fe20000410000 */
[C---:B------:R-:W-:Y:S01]  /*18e80*/  FMUL.FTZ R158, R2.reuse, R161 ;  /* 0x000000a1029e7220 */ /* 0x040fe20000410000 */
[C---:B------:R-:W-:Y:S01]  /*18e90*/  FMUL.FTZ R162, R2.reuse, R165 ;  /* 0x000000a502a27220 */ /* 0x040fe20000410000 */
[----:B------:R-:W-:Y:S01]  /*18ea0*/  FMUL.FTZ R159, R2, R166 ;  /* 0x000000a6029f7220 */ /* 0x000fe20000410000 */
[----:B------:R-:W-:-:S02]  /*18eb0*/  IMAD.SHL.U32 R176, R6, 0x40, RZ ;  /* 0x0000004006b07824 */ /* 0x000fc400078e00ff */
[C---:B------:R-:W-:Y:S01]  /*18ec0*/  FMUL.FTZ R157, R2.reuse, R160 ;  /* 0x000000a0029d7220 */ /* 0x040fe20000410000 */
[C---:B------:R-:W-:Y:S01]  /*18ed0*/  FMUL.FTZ R161, R2.reuse, R164 ;  /* 0x000000a402a17220 */ /* 0x040fe20000410000 */
[----:B------:R-:W-:Y:S01]  /*18ee0*/  FMUL.FTZ R165, R2, R168 ;  /* 0x000000a802a57220 */ /* 0x000fe20000410000 */
        /* <DEDUP_REMOVED lines=16> */
[----:B------:R-:W-:Y:S01]  /*18ff0*/  IADD3 R9, R197, 0x1, -R176 ;  /* 0x00000001c5097810 */ /* 0x000fe20007ffe8b0 */
[----:B------:R-:W-:Y:S01]  /*19000*/  @!P1 IMAD R8, R15, 0x8, R16 ;  /* 0x000000080f089824 */ /* 0x000fe200078e0210 */
[----:B0-----:R-:W-:Y:S01]  /*19010*/  SHF.R.U32.HI R204, RZ, 0x7, R204 ;  /* 0x00000007ffcc7819 */ /* 0x001fe200000116cc */
[----:B------:R-:W0:Y:S01]  /*19020*/  MUFU.TANH R11, R11 ;  /* 0x0000000b000b7308 */ /* 0x000e220000002400 */
[----:B------:R-:W-:Y:S01]  /*19030*/  IADD3 R9, R9, -R198, RZ ;  /* 0x800000c609097210 */ /* 0x000fe20007ffe0ff */
[----:B------:R-:W-:Y:S01]  /*19040*/  @!P1 VIADD R8, R8, 0x28440 ;  /* 0x0002844008089836 */ /* 0x000fe20000000000 */
[----:B------:R-:W-:-:S03]  /*19050*/  IADD3 R182, -R204, 0xb, RZ ;  /* 0x0000000bccb67810 */ /* 0x000fc60007ffe1ff */
[----:B------:R-:W-:Y:S01]  /*19060*/  IMAD R9, R196, -0x2, R9 ;  /* 0xfffffffec4097824 */ /* 0x000fe200078e0209 */
[----:B------:R-:W-:Y:S01]  /*19070*/  @!P1 PRMT R8, RZ, 0x654, R8 ;  /* 0x00000654ff089816 */ /* 0x000fe20000000008 */
[----:B------:R-:W1:Y:S02]  /*19080*/  MUFU.TANH R20, R20 ;  /* 0x0000001400147308 */ /* 0x000e640000002400 */
[----:B------:R-:W-:-:S04]  /*19090*/  VIADD R183, R9, UR55 ;  /* 0x0000003709b77c36 */ /* 0x000fc80008000000 */
[----:B------:R-:W-:Y:S02]  /*190a0*/  IMAD.IADD R180, R0, 0x1, R183 ;  /* 0x0000000100b47824 */ /* 0x000fe400078e02b7 */
        /* <DEDUP_REMOVED lines=34> */
[----:B------:R0:W-:Y:S06]  /*192d0*/  BAR.ARV R182, 0x100 ;  /* 0x000400b60000751d */ /* 0x0001ec0000002000 */
[----:B------:R-:W-:Y:S01]  /*192e0*/  VIADD R185, R9, UR53 ;  /* 0x0000003509b97c36 */ /* 0x000fe20008000000 */
[----:B------:R0:W-:Y:S03]  /*192f0*/  @!P1 SYNCS.ARRIVE.TRANS64.RED.A1T0 RZ, [R8+URZ], RZ ;  /* 0x000000ff08ff99a7 */ /* 0x0001e6000810043f */
[----:B------:R-:W-:Y:S01]  /*19300*/  IMAD.IADD R181, R0, 0x1, R185 ;  /* 0x0000000100b57824 */ /* 0x000fe200078e02b9 */
[----:B-1234-:R-:W-:Y:S06]  /*19310*/  @!P5 BRA `(.L_x_1422) ;  /* 0x000000000058d947 */ /* 0x01efec0003800000 */
[----:B------:R-:W-:Y:S01]  /*19320*/  IADD3 R187, R0, R197, -R198 ;  /* 0x000000c500bb7210 */ /* 0x000fe20007ffe8c6 */
[----:B------:R-:W-:Y:S03]  /*19330*/  BSSY B0, `(.L_x_1423) ;  /* 0x0000010000007945 */ /* 0x000fe60003800000 */
[----:B------:R-:W-:-:S13]  /*19340*/  ISETP.GT.AND P2, PT, R187, -0x1, PT ;  /* 0xffffffffbb00780c */ /* 0x000fda0003f44270 */
[----:B------:R-:W-:Y:S05]  /*19350*/  @P2 BRA `(.L_x_1424) ;  /* 0x0000000000202947 */ /* 0x000fea0003800000 */
[----:B0-----:R-:W-:Y:S01]  /*19360*/  IMAD.U32 R182, RZ, RZ, UR49 ;  /* 0x00000031ffb67e24 */ /* 0x001fe2000f8e00ff */
[----:B------:R-:W-:-:S04]  /*19370*/  LOP3.LUT R187, RZ, R187, RZ, 0x33, !PT ;  /* 0x000000bbffbb7212 */ /* 0x000fc800078e33ff */
[----:B------:R-:W-:-:S13]  /*19380*/  ISETP.NE.AND P2, PT, R182, 0x1, PT ;  /* 0x00000001b600780c */ /* 0x000fda0003f45270 */
[----:B------:R-:W0:Y:S02]  /*19390*/  @P2 LDC.64 R8, c[0x0][0x9e8] ;  /* 0x00027a00ff082b82 */ /* 0x000e240000000a00 */
[----:B0-----:R-:W-:-:S05]  /*193a0*/  @P2 IMAD.HI.U32 R8, R187, R8, RZ ;  /* 0x00000008bb082227 */ /* 0x001fca00078e00ff */
[----:B------:R-:W-:-:S04]  /*193b0*/  @P2 SHF.R.U32.HI R187, RZ, R9, R8 ;  /* 0x00000009ffbb2219 */ /* 0x000fc80000011608 */
[----:B------:R-:W-:Y:S01]  /*193c0*/  LOP3.LUT R187, RZ, R187, RZ, 0x33, !PT ;  /* 0x000000bbffbb7212 */ /* 0x000fe200078e33ff */
[----:B------:R-:W-:Y:S06]  /*193d0*/  BRA `(.L_x_1425) ;  /* 0x0000000000147947 */ /* 0x000fec0003800000 */
.L_x_1424:
[----:B0-----:R-:W-:-:S05]  /*193e0*/  IMAD.U32 R182, RZ, RZ, UR49 ;  /* 0x00000031ffb67e24 */ /* 0x001fca000f8e00ff */
[----:B------:R-:W-:-:S13]  /*193f0*/  ISETP.NE.AND P2, PT, R182, 0x1, PT ;  /* 0x00000001b600780c */ /* 0x000fda0003f45270 */
[----:B------:R-:W0:Y:S02]  /*19400*/  @P2 LDC.64 R8, c[0x0][0x9e8] ;  /* 0x00027a00ff082b82 */ /* 0x000e240000000a00 */
[----:B0-----:R-:W-:-:S05]  /*19410*/  @P2 IMAD.HI.U32 R8, R187, R8, RZ ;  /* 0x00000008bb082227 */ /* 0x001fca00078e00ff */
[----:B------:R-:W-:-:S07]  /*19420*/  @P2 SHF.R.U32.HI R187, RZ, R9, R8 ;  /* 0x00000009ffbb2219 */ /* 0x000fce0000011608 */
.L_x_1425:
[----:B------:R-:W-:Y:S05]  /*19430*/  BSYNC B0 ;  /* 0x0000000000007941 */ /* 0x000fea0003800000 */
.L_x_1423:
[----:B------:R-:W-:-:S04]  /*19440*/  IMAD R187, R187, R182, -R176 ;  /* 0x000000b6bbbb7224 */ /* 0x000fc800078e0ab0 */
[----:B------:R-:W-:-:S05]  /*19450*/  IMAD R187, R196, -0x2, R187 ;  /* 0xfffffffec4bb7824 */ /* 0x000fca00078e02bb */
[----:B------:R-:W-:Y:S02]  /*19460*/  VIADDMNMX R181, R187, R182, R181, PT ;  /* 0x000000b6bbb57246 */ /* 0x000fe400038001b5 */
[----:B------:R-:W-:-:S07]  /*19470*/  VIMNMX R180, R180, R187, !PT ;  /* 0x000000bbb4b47248 */ /* 0x000fce0007fe0100 */
.L_x_1422:
[----:B------:R-:W-:Y:S02]  /*19480*/  ISETP.GT.AND P2, PT, R6, -0x1, PT ;  /* 0xffffffff0600780c */ /* 0x000fe40003f44270 */
[----:B------:R-:W-:Y:S02]  /*19490*/  IADD3 R185, R185, 0x8, R0 ;  /* 0x00000008b9b97810 */ /* 0x000fe40007ffe000 */
[C---:B------:R-:W-:Y:S02]  /*194a0*/  ISETP.GT.AND P4, PT, R180.reuse, RZ, P2 ;  /* 0x000000ffb400720c */ /* 0x040fe40001784270 */
[----:B------:R-:W-:Y:S02]  /*194b0*/  ISETP.GT.AND P3, PT, R180, 0x1, P2 ;  /* 0x00000001b400780c */ /* 0x000fe40001764270 */
[C---:B------:R-:W-:Y:S02]  /*194c0*/  ISETP.LT.OR P4, PT, R181.reuse, 0x1, P4 ;  /* 0x00000001b500780c */ /* 0x040fe40002781670 */
[----:B------:R-:W-:-:S02]  /*194d0*/  ISETP.LT.OR P3, PT, R181, 0x2, P3 ;  /* 0x00000002b500780c */ /* 0x000fc40001f61670 */
[----:B0-----:R-:W-:Y:S02]  /*194e0*/  FSEL R11, R11, -INF , !P4 ;  /* 0xff8000000b0b7808 */ /* 0x001fe40006000000 */
        /* <DEDUP_REMOVED lines=51> */
[----:B------:R-:W-:-:S04]  /*19820*/  IADD3 R181, R181, R197, -R198 ;  /* 0x000000c5b5b57210 */ /* 0x000fc80007ffe8c6 */
[----:B------:R-:W-:-:S07]  /*19830*/  LOP3.LUT R181, RZ, R181, RZ, 0x33, !PT ;  /* 0x000000b5ffb57212 */ /* 0x000fce00078e33ff */
[----:B------:R-:W0:Y:S02]  /*19840*/  @P3 LDC.64 R8, c[0x0][0x9e8] ;  /* 0x00027a00ff083b82 */ /* 0x000e240000000a00 */
[----:B0-----:R-:W-:-:S05]  /*19850*/  @P3 IMAD.HI.U32 R8, R181, R8, RZ ;  /* 0x00000008b5083227 */ /* 0x001fca00078e00ff */
[----:B------:R-:W-:-:S04]  /*19860*/  @P3 SHF.R.U32.HI R181, RZ, R9, R8 ;  /* 0x00000009ffb53219 */ /* 0x000fc80000011608 */
[----:B------:R-:W-:Y:S01]  /*19870*/  LOP3.LUT R181, RZ, R181, RZ, 0x33, !PT ;  /* 0x000000b5ffb57212 */ /* 0x000fe200078e33ff */
[----:B------:R-:W-:Y:S06]  /*19880*/  BRA `(.L_x_1429) ;  /* 0x0000000000187947 */ /* 0x000fec0003800000 */
.L_x_1428:
[----:B------:R-:W-:Y:S01]  /*19890*/  MOV R180, UR49 ;  /* 0x0000003100b47c02 */ /* 0x000fe20008000f00 */
[----:B------:R-:W-:-:S03]  /*198a0*/  IMAD.MOV.U32 R181, RZ, RZ, R14 ;  /* 0x000000ffffb57224 */ /* 0x000fc600078e000e */
[----:B------:R-:W-:-:S13]  /*198b0*/  ISETP.NE.AND P3, PT, R180, 0x1, PT ;  /* 0x00000001b400780c */ /* 0x000fda0003f65270 */
[----:B------:R-:W0:Y:S02]  /*198c0*/  @P3 LDC.64 R8, c[0x0][0x9e8] ;  /* 0x00027a00ff083b82 */ /* 0x000e240000000a00 */
[----:B0-----:R-:W-:-:S05]  /*198d0*/  @P3 IMAD.HI.U32 R8, R14, R8, RZ ;  /* 0x000000080e083227 */ /* 0x001fca00078e00ff */
[----:B------:R-:W-:-:S07]  /*198e0*/  @P3 SHF.R.U32.HI R181, RZ, R9, R8 ;  /* 0x00000009ffb53219 */ /* 0x000fce0000011608 */
.L_x_1429:
[----:B------:R-:W-:Y:S05]  /*198f0*/  BSYNC B0 ;  /* 0x0000000000007941 */ /* 0x000fea0003800000 */
.L_x_1427:
[----:B------:R-:W-:-:S04]  /*19900*/  IMAD R9, R181, R180, -R176 ;  /* 0x000000b4b5097224 */ /* 0x000fc800078e0ab0 */
[----:B------:R-:W-:-:S05]  /*19910*/  IMAD R8, R196, -0x2, R9 ;  /* 0xfffffffec4087824 */ /* 0x000fca00078e0209 */
[----:B------:R-:W-:Y:S02]  /*19920*/  VIADDMNMX R185, R8, R180, R185, PT ;  /* 0x000000b408b97246 */ /* 0x000fe400038001b9 */
[----:B------:R-:W-:-:S07]  /*19930*/  VIMNMX R183, R183, R8, !PT ;  /* 0x00000008b7b77248 */ /* 0x000fce0007fe0100 */
.L_x_1426:
[----:B------:R-:W-:Y:S01]  /*19940*/  FMNMX.FTZ R9, R11, R12, !PT ;  /* 0x0000000c0b097209 */ /* 0x000fe20007810000 */
[----:B------:R-:W-:Y:S01]  /*19950*/  UMOV UR56, UR48 ;  /* 0x0000003000387c82 */ /* 0x000fe20008000000 */
        /* <DEDUP_REMOVED lines=27> */
[----:B------:R-:W-:Y:S02]  /*19b10*/  ISETP.GT.AND P4, PT, R183, 0x9, P2 ;  /* 0x00000009b700780c */ /* 0x000fe40001784270 */
[----:B------:R-:W-:-:S02]  /*19b20*/  FMNMX.FTZ R176, R178, R9, !PT ;  /* 0x00000009b2b07209 */ /* 0x000fc40007810000 */
[----:B------:R-:W-:Y:S02]  /*19b30*/  ISETP.LT.OR P4, PT, R185, 0xa, P4 ;  /* 0x0000000ab900780c */ /* 0x000fe40002781670 */
[----:B------:R-:W-:Y:S02]  /*19b40*/  FMNMX.FTZ R176, R179, R176, !PT ;  /* 0x000000b0b3b07209 */ /* 0x000fe40007810000 */
[----:B------:R-:W-:Y:S02]  /*19b50*/  FSEL R152, R152, -INF , !P4 ;  /* 0xff80000098987808 */ /* 0x000fe40006000000 */
[----:B------:R-:W-:Y:S01]  /*19b60*/  ISETP.GT.AND P4, PT, R183, 0x11, P2 ;  /* 0x00000011b700780c */ /* 0x000fe20001784270 */
[----:B------:R-:W0:Y:S01]  /*19b70*/  SHFL.BFLY PT, R9, R176, 0x2, 0x1f ;  /* 0x0c401f00b0097f89 */ /* 0x000e2200000e0000 */
[----:B------:R-:W-:Y:S02]  /*19b80*/  FSEL R163, R163, -INF , !P3 ;  /* 0xff800000a3a37808 */ /* 0x000fe40005800000 */
[----:B------:R-:W-:-:S02]  /*19b90*/  ISETP.LT.OR P4, PT, R185, 0x12, P4 ;  /* 0x00000012b900780c */ /* 0x000fc40002781670 */
[C---:B------:R-:W-:Y:S02]  /*19ba0*/  ISETP.GT.AND P3, PT, R183.reuse, 0x28, P2 ;  /* 0x00000028b700780c */ /* 0x040fe40001764270 */
[----:B------:R-:W-:Y:S02]  /*19bb0*/  FSEL R156, R156, -INF , !P4 ;  /* 0xff8000009c9c7808 */ /* 0x000fe40006000000 */
[----:B------:R-:W-:Y:S02]  /*19bc0*/  ISETP.GT.AND P4, PT, R183, 0x19, P2 ;  /* 0x00000019b700780c */ /* 0x000fe40001784270 */
[C---:B------:R-:W-:Y:S02]  /*19bd0*/  ISETP.LT.OR P3, PT, R185.reuse, 0x29, P3 ;  /* 0x00000029b900780c */ /* 0x040fe40001f61670 */
[----:B------:R-:W-:Y:S02]  /*19be0*/  ISETP.LT.OR P4, PT, R185, 0x1a, P4 ;  /* 0x0000001ab900780c */ /* 0x000fe40002781670 */
[----:B------:R-:W-:-:S02]  /*19bf0*/  FSEL R167, R167, -INF , !P3 ;  /* 0xff800000a7a77808 */ /* 0x000fc40005800000 */
[----:B------:R-:W-:Y:S02]  /*19c00*/  FSEL R160, R160, -INF , !P4 ;  /* 0xff800000a0a07808 */ /* 0x000fe40006000000 */
[C---:B------:R-:W-:Y:S02]  /*19c10*/  ISETP.GT.AND P4, PT, R183.reuse, 0x21, P2 ;  /* 0x00000021b700780c */ /* 0x040fe40001784270 */
[----:B------:R-:W-:Y:S02]  /*19c20*/  ISETP.GT.AND P3, PT, R183, 0x30, P2 ;  /* 0x00000030b700780c */ /* 0x000fe40001764270 */
[----:B------:R-:W-:Y:S02]  /*19c30*/  ISETP.LT.OR P4, PT, R185, 0x22, P4 ;  /* 0x00000022b900780c */ /* 0x000fe40002781670 */
[----:B0-----:R-:W-:Y:S02]  /*19c40*/  FMNMX.FTZ R9, R176, R9, !PT ;  /* 0x00000009b0097209 */ /* 0x001fe40007810000 */
[----:B------:R-:W-:-:S02]  /*19c50*/  FSEL R164, R164, -INF , !P4 ;  /* 0xff800000a4a47808 */ /* 0x000fc40006000000 */
[----:B------:R-:W-:Y:S01]  /*19c60*/  ISETP.GT.AND P4, PT, R183, 0x29, P2 ;  /* 0x00000029b700780c */ /* 0x000fe20001784270 */
[----:B------:R-:W0:Y:S01]  /*19c70*/  SHFL.BFLY PT, R180, R9, 0x1, 0x1f ;  /* 0x0c201f0009b47f89 */ /* 0x000e2200000e0000 */
[C---:B------:R-:W-:Y:S02]  /*19c80*/  ISETP.LT.OR P3, PT, R185.reuse, 0x31, P3 ;  /* 0x00000031b900780c */ /* 0x040fe40001f61670 */
[----:B------:R-:W-:Y:S02]  /*19c90*/  ISETP.LT.OR P4, PT, R185, 0x2a, P4 ;  /* 0x0000002ab900780c */ /* 0x000fe40002781670 */
[----:B------:R-:W-:Y:S02]  /*19ca0*/  FSEL R172, R172, -INF , !P3 ;  /* 0xff800000acac7808 */ /* 0x000fe40005800000 */
[----:B------:R-:W-:Y:S02]  /*19cb0*/  FSEL R168, R168, -INF , !P4 ;  /* 0xff800000a8a87808 */ /* 0x000fe40006000000 */
[----:B------:R-:W-:-:S02]  /*19cc0*/  ISETP.GT.AND P4, PT, R183, RZ, P2 ;  /* 0x000000ffb700720c */ /* 0x000fc40001784270 */
[----:B------:R-:W-:Y:S02]  /*19cd0*/  ISETP.GT.AND P3, PT, R183, 0x31, P2 ;  /* 0x00000031b700780c */ /* 0x000fe40001764270 */
[C---:B------:R-:W-:Y:S02]  /*19ce0*/  ISETP.LT.OR P4, PT, R185.reuse, 0x1, P4 ;  /* 0x00000001b900780c */ /* 0x040fe40002781670 */
[----:B------:R-:W-:Y:S02]  /*19cf0*/  ISETP.LT.OR P3, PT, R185, 0x32, P3 ;  /* 0x00000032b900780c */ /* 0x000fe40001f61670 */
[----:B------:R-:W-:Y:S02]  /*19d00*/  FSEL R176, R7, -INF , !P4 ;  /* 0xff80000007b07808 */ /* 0x000fe40006000000 */
[----:B------:R-:W-:Y:S02]  /*19d10*/  FSEL R171, R171, -INF , !P3 ;  /* 0xff800000abab7808 */ /* 0x000fe40005800000 */
[----:B------:R-:W-:-:S02]  /*19d20*/  FMNMX.FTZ R7, R176, R13, !PT ;  /* 0x0000000db0077209 */ /* 0x000fc40007810000 */
[----:B------:R-:W-:Y:S02]  /*19d30*/  ISETP.GT.AND P4, PT, R183, 0x38, P2 ;  /* 0x00000038b700780c */ /* 0x000fe40001784270 */
[----:B------:R-:W-:Y:S02]  /*19d40*/  FMNMX.FTZ R10, R8, R7, !PT ;  /* 0x00000007080a7209 */ /* 0x000fe40007810000 */
[----:B0-----:R-:W-:Y:S01]  /*19d50*/  FMNMX.FTZ R7, R9, R180, !PT ;  /* 0x000000b409077209 */ /* 0x001fe20007810000 */
[----:B------:R-:W-:Y:S01]  /*19d60*/  IMAD.U32 R180, RZ, RZ, UR56 ;  /* 0x00000038ffb47e24 */ /* 0x000fe2000f8e00ff */
[----:B------:R-:W-:Y:S02]  /*19d70*/  FMNMX.FTZ R9, R21, R10, !PT ;  /* 0x0000000a15097209 */ /* 0x000fe40007810000 */
[C---:B------:R-:W-:Y:S01]  /*19d80*/  FSETP.NEU.FTZ.AND P3, PT, R7.reuse, -INF , PT ;  /* 0xff8000000700780b */ /* 0x040fe20003f7d000 */
[----:B------:R-:W-:-:S01]  /*19d90*/  FFMA.FTZ R180, R7, R180, -8 ;  /* 0xc100000007b47423 */ /* 0x000fc200000100b4 */
[----:B------:R-:W-:-:S02]  /*19da0*/  FMNMX.FTZ R10, R152, R9, !PT ;  /* 0x00000009980a7209 */ /* 0x000fc40007810000 */
[----:B------:R-:W-:Y:S02]  /*19db0*/  ISETP.GT.AND P2, PT, R183, 0x39, P2 ;  /* 0x00000039b700780c */ /* 0x000fe40001744270 */
[----:B------:R-:W-:Y:S02]  /*19dc0*/  FMNMX.FTZ R9, R155, R10, !PT ;  /* 0x0000000a9b097209 */ /* 0x000fe40007810000 */
[----:B------:R-:W-:Y:S02]  /*19dd0*/  FSEL R10, R180, RZ, P3 ;  /* 0x000000ffb40a7208 */ /* 0x000fe40001800000 */
[----:B------:R-:W-:Y:S02]  /*19de0*/  FMNMX.FTZ R180, R156, R9, !PT ;  /* 0x000000099cb47209 */ /* 0x000fe40007810000 */
[----:B------:R-:W-:Y:S01]  /*19df0*/  ISETP.LT.OR P4, PT, R185, 0x39, P4 ;  /* 0x00000039b900780c */ /* 0x000fe20002781670 */
        /* <DEDUP_REMOVED lines=24> */
[----:B------:R-:W-:Y:S01]  /*19f80*/  IMAD.U32 R179, RZ, RZ, UR56 ;  /* 0x00000038ffb37e24 */ /* 0x000fe2000f8e00ff */
[----:B------:R-:W-:Y:S01]  /*19f90*/  FMNMX.FTZ R180, R172, R153, !PT ;  /* 0x00000099acb47209 */ /* 0x000fe20007810000 */
[----:B------:R-:W-:Y:S03]  /*19fa0*/  MUFU.EX2 R9, R9 ;  /* 0x0000000900097308 */ /* 0x000fe60000000800 */
[----:B------:R-:W-:-:S04]  /*19fb0*/  FMNMX.FTZ R153, R171, R180, !PT ;  /* 0x000000b4ab997209 */ /* 0x000fc80007810000 */
[----:B------:R-:W-:Y:S01]  /*19fc0*/  FMNMX.FTZ R180, R174, R153, !PT ;  /* 0x00000099aeb47209 */ /* 0x000fe20007810000 */
[----:B------:R-:W-:Y:S03]  /*19fd0*/  MUFU.EX2 R20, R20 ;  /* 0x0000001400147308 */ /* 0x000fe60000000800 */
[----:B------:R-:W-:-:S05]  /*19fe0*/  FMNMX.FTZ R180, R177, R180, !PT ;  /* 0x000000b4b1b47209 */ /* 0x000fca0007810000 */
[----:B------:R-:W0:Y:S01]  /*19ff0*/  SHFL.BFLY PT, R181, R180, 0x2, 0x1f ;  /* 0x0c401f00b4b57f89 */ /* 0x000e2200000e0000 */
[----:B------:R1:W-:Y:S08]  /*1a000*/  MUFU.EX2 R153, R182 ;  /* 0x000000b600997308 */ /* 0x0003f00000000800 */
[----:B------:R-:W-:Y:S08]  /*1a010*/  MUFU.EX2 R11, R11 ;  /* 0x0000000b000b7308 */ /* 0x000ff00000000800 */
[----:B------:R-:W-:Y:S01]  /*1a020*/  MUFU.EX2 R154, R154 ;  /* 0x0000009a009a7308 */ /* 0x000fe20000000800 */
[----:B0-----:R-:W-:Y:S01]  /*1a030*/  FMNMX.FTZ R181, R180, R181, !PT ;  /* 0x000000b5b4b57209 */ /* 0x001fe20007810000 */
[----:B------:R-:W-:Y:S01]  /*1a040*/  FFMA.FTZ R180, R175, UR56, -R10 ;  /* 0x00000038afb47c23 */ /* 0x000fe2000801080a */
[----:B------:R-:W-:-:S05]  /*1a050*/  FSEL R175, R7, RZ, P3 ;  /* 0x000000ff07af7208 */ /* 0x000fca0001800000 */
[----:B------:R-:W-:Y:S01]  /*1a060*/  MUFU.EX2 R158, R158 ;  /* 0x0000009e009e7308 */ /* 0x000fe20000000800 */
[----:B-1----:R-:W0:Y:S01]  /*1a070*/  SHFL.BFLY PT, R182, R181, 0x1, 0x1f ;  /* 0x0c201f00b5b67f89 */ /* 0x002e2200000e0000 */
[----:B------:R-:W-:-:S04]  /*1a080*/  FADD.FTZ R175, -R175, R12 ;  /* 0x0000000cafaf7221 */ /* 0x000fc80000010100 */
[----:B------:R-:W-:Y:S02]  /*1a090*/  FMUL.FTZ R178, R175, UR56 ;  /* 0x00000038afb27c20 */ /* 0x000fe40008410000 */
[----:B------:R-:W-:Y:S08]  /*1a0a0*/  MUFU.EX2 R157, R157 ;  /* 0x0000009d009d7308 */ /* 0x000ff00000000800 */
[----:B------:R-:W1:Y:S08]  /*1a0b0*/  MUFU.EX2 R178, R178 ;  /* 0x000000b200b27308 */ /* 0x000e700000000800 */
[----:B------:R-:W-:Y:S01]  /*1a0c0*/  MUFU.EX2 R162, R162 ;  /* 0x000000a200a27308 */ /* 0x000fe20000000800 */
[----:B0-----:R-:W-:-:S04]  /*1a0d0*/  FMNMX.FTZ R10, R181, R182, !PT ;  /* 0x000000b6b50a7209 */ /* 0x001fc80007810000 */
[C---:B------:R-:W-:Y:S01]  /*1a0e0*/  FSETP.NEU.FTZ.AND P2, PT, R10.reuse, -INF , PT ;  /* 0xff8000000a00780b */ /* 0x040fe20003f5d000 */
[----:B------:R-:W-:-:S02]  /*1a0f0*/  FFMA.FTZ R179, R10, R179, -8 ;  /* 0xc10000000ab37423 */ /* 0x000fc400000100b3 */
[----:B------:R-:W-:Y:S01]  /*1a100*/  MUFU.EX2 R161, R161 ;  /* 0x000000a100a17308 */ /* 0x000fe20000000800 */
[----:B------:R-:W-:Y:S02]  /*1a110*/  FSEL R182, R10, RZ, P2 ;  /* 0x000000ff0ab67208 */ /* 0x000fe40001000000 */
[----:B------:R-:W-:-:S03]  /*1a120*/  FSEL R175, R179, RZ, P2 ;  /* 0x000000ffb3af7208 */ /* 0x000fc60001000000 */
[----:B------:R-:W-:Y:S02]  /*1a130*/  FADD.FTZ R182, -R182, R13 ;  /* 0x0000000db6b67221 */ /* 0x000fe40000010100 */
        /* <DEDUP_REMOVED lines=18> */
[----:B------:R-:W-:Y:S01]  /*1a260*/  FFMA.FTZ R175, R177, UR56, -R175 ;  /* 0x00000038b1af7c23 */ /* 0x000fe200080108af */
[----:B-1----:R-:W-:-:S04]  /*1a270*/  FFMA.FTZ R177, R178, R4, R9 ;  /* 0x00000004b2b17223 */ /* 0x002fc80000010009 */
[----:B------:R-:W-:Y:S01]  /*1a280*/  FADD.FTZ R168, R20, R177 ;  /* 0x000000b114a87221 */ /* 0x000fe20000010000 */
[----:B------:R-:W0:Y:S03]  /*1a290*/  MUFU.EX2 R159, R159 ;  /* 0x0000009f009f7308 */ /* 0x000e260000000800 */
[----:B------:R-:W-:-:S04]  /*1a2a0*/  FADD.FTZ R177, R11, R168 ;  /* 0x000000a80bb17221 */ /* 0x000fc80000010000 */
[----:B------:R-:W-:Y:S01]  /*1a2b0*/  FADD.FTZ R168, R154, R177 ;  /* 0x000000b19aa87221 */ /* 0x000fe20000010000 */
[----:B------:R-:W1:Y:S03]  /*1a2c0*/  MUFU.EX2 R8, R8 ;  /* 0x0000000800087308 */ /* 0x000e660000000800 */
[----:B------:R-:W-:-:S04]  /*1a2d0*/  FADD.FTZ R177, R153, R168 ;  /* 0x000000a899b17221 */ /* 0x000fc80000010000 */
[----:B------:R-:W-:Y:S01]  /*1a2e0*/  FADD.FTZ R168, R158, R177 ;  /* 0x000000b19ea87221 */ /* 0x000fe20000010000 */
[----:B------:R-:W2:Y:S01]  /*1a2f0*/  MUFU.EX2 R21, R21 ;  /* 0x0000001500157308 */ /* 0x000ea20000000800 */
[----:B0-----:R-:W-:-:S02]  /*1a300*/  FFMA.FTZ R4, R159, R3, R176 ;  /* 0x000000039f047223 */ /* 0x001fc400000100b0 */
[----:B------:R-:W-:Y:S02]  /*1a310*/  FADD.FTZ R177, R157, R168 ;  /* 0x000000a89db17221 */ /* 0x000fe40000010000 */
[----:B------:R-:W-:-:S02]  /*1a320*/  FADD.FTZ R3, R179, R4 ;  /* 0x00000004b3037221 */ /* 0x000fc40000010000 */
[----:B------:R-:W-:Y:S01]  /*1a330*/  FADD.FTZ R168, R162, R177 ;  /* 0x000000b1a2a87221 */ /* 0x000fe20000010000 */
[----:B------:R-:W0:Y:S01]  /*1a340*/  MUFU.EX2 R152, R152 ;  /* 0x0000009800987308 */ /* 0x000e220000000800 */
[----:B-1----:R-:W-:-:S02]  /*1a350*/  FADD.FTZ R4, R8, R3 ;  /* 0x0000000308047221 */ /* 0x002fc40000010000 */
[----:B------:R-:W-:-:S05]  /*1a360*/  FADD.FTZ R177, R161, R168 ;  /* 0x000000a8a1b17221 */ /* 0x000fca0000010000 */
        /* <DEDUP_REMOVED lines=36> */
[----:B--2---:R-:W-:-:S03]  /*1a5b0*/  FADD.FTZ R4, R12, R177 ;  /* 0x000000b10c047221 */ /* 0x004fc60000010000 */
[----:B0-----:R-:W-:Y:S01]  /*1a5c0*/  FADD.FTZ R3, R175, R168 ;  /* 0x000000a8af037221 */ /* 0x001fe20000010000 */
[----:B------:R-:W-:Y:S06]  /*1a5d0*/  @!P0 BRA `(.L_x_1430) ;  /* 0x0000000000048947 */ /* 0x000fec0003800000 */
[----:B------:R-:W-:Y:S01]  /*1a5e0*/  BPT.TRAP 0x1 ;  /* 0x000000040000795c */ /* 0x000fe20000300000 */
.L_x_1430:
[----:B------:R-:W-:Y:S01]  /*1a5f0*/  F2FP.SATFINITE.E4M3.F32.PACK_AB_MERGE_C R11, R154, R11, RZ ;  /* 0x0000000b9a0b723e */ /* 0x000fe200048070ff */
[----:B------:R-:W-:Y:S01]  /*1a600*/  FMUL.FTZ R24, R24, R178 ;  /* 0x000000b218187220 */ /* 0x000fe20000410000 */
[----:B------:R-:W-:Y:S01]  /*1a610*/  F2FP.SATFINITE.E4M3.F32.PACK_AB_MERGE_C R8, R21, R8, RZ ;  /* 0x000000081508723e */ /* 0x000fe200048070ff */
[----:B------:R-:W-:Y:S01]  /*1a620*/  IMAD R21, R200, 0x8, R16 ;  /* 0x00000008c8157824 */ /* 0x000fe200078e0210 */
[----:B------:R-:W-:Y:S01]  /*1a630*/  ISETP.GT.AND P2, PT, R6, R203, PT ;  /* 0x000000cb0600720c */ /* 0x000fe20003f44270 */
[----:B------:R-:W-:Y:S01]  /*1a640*/  FMUL.FTZ R25, R25, R178 ;  /* 0x000000b219197220 */ /* 0x000fe20000410000 */
[----:B------:R-:W-:Y:S01]  /*1a650*/  F2FP.SATFINITE.E4M3.F32.PACK_AB_MERGE_C R188, R20, R9, R11 ;  /* 0x0000000914bc723e */ /* 0x000fe2000480700b */
[----:B------:R-:W-:Y:S01]  /*1a660*/  IMAD.U32 R9, RZ, RZ, UR42 ;  /* 0x0000002aff097e24 */ /* 0x000fe2000f8e00ff */
[----:B------:R-:W-:Y:S01]  /*1a670*/  F2FP.SATFINITE.E4M3.F32.PACK_AB_MERGE_C R189, R179, R176, R8 ;  /* 0x000000b0b3bd723e */ /* 0x000fe20004807008 */
[----:B------:R-:W-:Y:S01]  /*1a680*/  VIADD R8, R21, 0x28460 ;  /* 0x0002846015087836 */ /* 0x000fe20000000000 */
[----:B------:R-:W-:Y:S01]  /*1a690*/  F2FP.SATFINITE.E4M3.F32.PACK_AB_MERGE_C R13, R13, R156, RZ ;  /* 0x0000009c0d0d723e */ /* 0x000fe200048070ff */
        /* <DEDUP_REMOVED lines=10> */
[----:B------:R-:W-:Y:S01]  /*1a740*/  FMUL.FTZ R36, R36, R178 ;  /* 0x000000b224247220 */ /* 0x000fe20000410000 */
[----:B------:R-:W-:Y:S01]  /*1a750*/  F2FP.SATFINITE.E4M3.F32.PACK_AB_MERGE_C R174, R175, R174, RZ ;  /* 0x000000aeafae723e */ /* 0x000fe200048070ff */
        /* <DEDUP_REMOVED lines=127> */
[----:B------:R-:W-:Y:S01]  /*1af50*/  VIADD R6, R6, 0xffffffff ;  /* 0xffffffff06067836 */ /* 0x000fe20000000000 */
[----:B------:R-:W-:Y:S01]  /*1af60*/  MOV R12, R7 ;  /* 0x00000007000c7202 */ /* 0x000fe20000000f00 */
[----:B------:R-:W-:-:S02]  /*1af70*/  IMAD.MOV.U32 R13, RZ, RZ, R10 ;  /* 0x000000ffff0d7224 */ /* 0x000fc400078e000a */
[----:B------:R-:W-:Y:S02]  /*1af80*/  IMAD.MOV.U32 R20, RZ, RZ, R194 ;  /* 0x000000ffff147224 */ /* 0x000fe400078e00c2 */
[----:B------:R-:W-:Y:S01]  /*1af90*/  IMAD.MOV.U32 R200, RZ, RZ, R15 ;  /* 0x000000ffffc87224 */ /* 0x000fe200078e000f */
[----:B0-----:R-:W-:Y:S06]  /*1afa0*/  @P2 BRA `(.L_x_1431) ;  /* 0xffffffd400cc2947 */ /* 0x001fec000383ffff */
[----:B------:R-:W-:-:S07]  /*1afb0*/  IMAD.MOV.U32 R200, RZ, RZ, R15 ;  /* 0x000000ffffc87224 */ /* 0x000fce00078e000f */
.L_x_1412:
[----:B------:R-:W-:Y:S05]  /*1afc0*/  WARPSYNC.ALL ;  /* 0x0000000000007948 */ /* 0x000fea0003800000 */
[----:B------:R-:W-:Y:S06]  /*1afd0*/  BAR.ARV 0x8, 0x120 ;  /* 0x0204800000007b1d */ /* 0x000fec0000002000 */
[----:B------:R-:W-:Y:S05]  /*1afe0*/  @!P0 BRA `(.L_x_1432) ;  /* 0x0000000000048947 */ /* 0x000fea0003800000 */
[----:B------:R-:W-:Y:S01]  /*1aff0*/  BPT.TRAP 0x1 ;  /* 0x000000040000795c */ /* 0x000fe20000300000 */
.L_x_1432:
[----:B------:R-:W-:Y:S01]  /*1b000*/  IMAD R5, R200, 0x8, R16 ;  /* 0x00000008c8057824 */ /* 0x000fe200078e0210 */
[----:B------:R-:W-:-:S04]  /*1b010*/  SHF.L.U32 R0, R194, 0x1f, RZ ;  /* 0x0000001fc2007819 */ /* 0x000fc800000006ff */
[----:B------:R0:W1:Y:S01]  /*1b020*/  SYNCS.PHASECHK.TRANS64.TRYWAIT P1, [R5+URZ+0x28450], R0 ;  /* 0x02845000050075a7 */ /* 0x000062000802017f */
[----:B------:R-:W-:Y:S05]  /*1b030*/  @!P0 BRA `(.L_x_1433) ;  /* 0x0000000000048947 */ /* 0x000fea0003800000 */
[----:B------:R-:W-:Y:S01]  /*1b040*/  BPT.TRAP 0x1 ;  /* 0x000000040000795c */ /* 0x000fe20000300000 */
.L_x_1433:
[----:B-1----:R-:W-:Y:S05]  /*1b050*/  @P1 BRA `(.L_x_1434) ;  /* 0x0000000000081947 */ /* 0x002fea0003800000 */
[----:B------:R-:W1:Y:S02]  /*1b060*/  SYNCS.PHASECHK.TRANS64.TRYWAIT P1, [R5+URZ+0x28450], R0 ;  /* 0x02845000050075a7 */ /* 0x000e64000802017f */
[----:B-1----:R-:W-:Y:S05]  /*1b070*/  @!P1 BRA `(.L_x_1435) ;  /* 0x000000c400b09947 */ /* 0x002fea0003800000 */
.L_x_1434:
[----:B------:R-:W-:Y:S05]  /*1b080*/  WARPSYNC.ALL ;  /* 0x0000000000007948 */ /* 0x000fea0003800000 */
[----:B------:R-:W-:Y:S01]  /*1b090*/  VIADD R16, R16, 0x8000 ;  /* 0x0000800010107836 */ /* 0x000fe20000000000 */
[----:B------:R-:W-:Y:S01]  /*1b0a0*/  ULDC.64 UR4, c[0x0][0x9a0] ;  /* 0x0002680000047ab9 */ /* 0x000fe20000000a00 */
[----:B------:R-:W-:Y:S01]  /*1b0b0*/  WARPGROUP.ARRIVE ;  /* 0x00000000000079c5 */ /* 0x000fe20000000000 */
[----:B------:R-:W-:Y:S01]  /*1b0c0*/  ISETP.NE.U32.AND P1, PT, RZ, UR4, PT ;  /* 0x00000004ff007c0c */ /* 0x000fe2000bf25070 */
[----:B------:R-:W-:Y:S01]  /*1b0d0*/  IMAD.MOV.U32 R6, RZ, RZ, 0x3f800000 ;  /* 0x3f800000ff067424 */ /* 0x000fe200078e00ff */
[----:B------:R-:W-:-:S02]  /*1b0e0*/  SHF.R.U32.HI R16, RZ, 0x4, R16 ;  /* 0x00000004ff107819 */ /* 0x000fc40000011610 */
[----:B------:R-:W-:Y:S02]  /*1b0f0*/  ISETP.NE.AND.EX P1, PT, RZ, UR5, PT, P1 ;  /* 0x00000005ff007c0c */ /* 0x000fe4000bf25310 */
[----:B------:R-:W-:-:S04]  /*1b100*/  LOP3.LUT R16, R16, 0x3fff, RZ, 0xc0, !PT ;  /* 0x00003fff10107812 */ /* 0x000fc800078ec0ff */
[----:B------:R-:W-:-:S05]  /*1b110*/  LOP3.LUT R15, R16, 0x10000, RZ, 0xfc, !PT ;  /* 0x00010000100f7812 */ /* 0x000fca00078efcff */
[----:B------:R-:W-:Y:S02]  /*1b120*/  IMAD R14, R200, 0x400, R15 ;  /* 0x00000400c80e7824 */ /* 0x000fe400078e020f */
[----:B------:R-:W-:Y:S01]  /*1b130*/  IMAD.MOV.U32 R15, RZ, RZ, -0x7fffffe0 ;  /* 0x80000020ff0f7424 */ /* 0x000fe200078e00ff */
[----:B------:R-:W0:Y:S01]  /*1b140*/  @P1 LDC.64 R8, c[0x0][0x9c8] ;  /* 0x00027200ff081b82 */ /* 0x000e220000000a00 */
[----:B------:R-:W-:Y:S02]  /*1b150*/  @P1 SHF.R.S32.HI R11, RZ, 0x1f, R207 ;  /* 0x0000001fff0b1819 */ /* 0x000fe400000114cf */
[----:B------:R-:W-:Y:S02]  /*1b160*/  R2UR UR6, R14 ;  /* 0x000000000e0672ca */ /* 0x000fe400000e0000 */
[----:B------:R-:W-:Y:S02]  /*1b170*/  R2UR UR7, R15 ;  /* 0x000000000f0772ca */ /* 0x000fe400000e0000 */
[----:B------:R-:W-:Y:S01]  /*1b180*/  @P1 SHF.R.S32.HI R15, RZ, 0x1f, R206 ;  /* 0x0000001fff0f1819 */ /* 0x000fe200000114ce */
[----:B------:R-:W2:Y:S10]  /*1b190*/  @P1 LDC.64 R12, c[0x0][0x9d0] ;  /* 0x00027400ff0c1b82 */ /* 0x000eb40000000a00 */
[----:B------:R-:W-:Y:S01]  /*1b1a0*/  QGMMA.64x256x32.F32.E4M3.E4M3 R24, R188, gdesc[UR4], R24, gsb0 ;  /* 0x03e00004bc187df3 */ /* 0x000fe20008000818 */
[----:B01----:R-:W-:-:S04]  /*1b1b0*/  @P1 IMAD R0, R11, R8, RZ ;  /* 0x000000080b001224 */ /* 0x003fc800078e02ff */
[C---:B------:R-:W-:Y:S02]  /*1b1c0*/  @P1 IMAD R11, R207.reuse, R9, R0 ;  /* 0x00000009cf0b1224 */ /* 0x040fe400078e0200 */
[----:B------:R-:W-:-:S04]  /*1b1d0*/  @P1 IMAD.WIDE.U32 R8, R207, R8, RZ ;  /* 0x00000008cf081225 */ /* 0x000fc800078e00ff */
[-C--:B--2---:R-:W-:Y:S02]  /*1b1e0*/  @P1 IMAD R0, R15, R12.reuse, RZ ;  /* 0x0000000c0f001224 */ /* 0x084fe400078e02ff */
[----:B------:R-:W-:Y:S02]  /*1b1f0*/  @P1 IMAD.IADD R9, R9, 0x1, R11 ;  /* 0x0000000109091824 */ /* 0x000fe400078e020b */
[C---:B------:R-:W-:Y:S02]  /*1b200*/  @P1 IMAD R13, R206.reuse, R13, R0 ;  /* 0x0000000dce0d1224 */ /* 0x040fe400078e0200 */
[----:B------:R-:W-:-:S05]  /*1b210*/  @P1 IMAD.WIDE.U32 R8, R206, R12, R8 ;  /* 0x0000000cce081225 */ /* 0x000fca00078e0008 */
[----:B------:R-:W-:Y:S02]  /*1b220*/  @P1 IADD3 R9, R9, R13, RZ ;  /* 0x0000000d09091210 */ /* 0x000fe40007ffe0ff */
[----:B------:R-:W-:-:S04]  /*1b230*/  @P1 LEA R12, P2, R8, UR4, 0x2 ;  /* 0x00000004080c1c11 */ /* 0x000fc8000f8410ff */
[----:B------:R-:W-:-:S05]  /*1b240*/  @P1 LEA.HI.X R13, R8, UR5, R9, 0x2, P2 ;  /* 0x00000005080d1c11 */ /* 0x000fca00090f1409 */
[----:B------:R0:W2:Y:S01]  /*1b250*/  @P1 LDG.E R6, desc[UR46][R12.64] ;  /* 0x0000002e0c061981 */ /* 0x0000a2000c1e1900 */
[----:B------:R-:W-:Y:S02]  /*1b260*/  VIADD R14, R14, 0x2 ;  /* 0x000000020e0e7836 */ /* 0x000fe40000000000 */
[----:B------:R-:W-:-:S03]  /*1b270*/  IMAD.MOV.U32 R15, RZ, RZ, -0x7fffffe0 ;  /* 0x80000020ff0f7424 */ /* 0x000fc600078e00ff */
[----:B------:R-:W-:Y:S02]  /*1b280*/  R2UR UR6, R14 ;  /* 0x000000000e0672ca */ /* 0x000fe400000e0000 */
[----:B------:R-:W-:Y:S01]  /*1b290*/  R2UR UR7, R15 ;  /* 0x000000000f0772ca */ /* 0x000fe200000e0000 */
        /* <DEDUP_REMOVED lines=11> */
[----:B------:R-:W-:-:S03]  /*1b350*/  IMAD.MOV.U32 R11, RZ, RZ, RZ ;  /* 0x000000ffff0b7224 */ /* 0x000fc600078e00ff */
[----:B------:R-:W-:Y:S02]  /*1b360*/  FSETP.NE.FTZ.AND P2, PT, R13, RZ, PT ;  /* 0x000000ff0d00720b */ /* 0x000fe40003f55000 */
[----:B------:R-:W-:-:S05]  /*1b370*/  FSETP.NE.FTZ.AND P3, PT, R8, RZ, PT ;  /* 0x000000ff0800720b */ /* 0x000fca0003f75000 */
[----:B------:R-:W-:Y:S01]  /*1b380*/  @P1 MUFU.RCP R11, R12 ;  /* 0x0000000c000b1308 */ /* 0x000fe20000001000 */
[----:B------:R-:W-:Y:S01]  /*1b390*/  FSETP.NE.FTZ.AND P1, PT, R14, RZ, PT ;  /* 0x000000ff0e00720b */ /* 0x000fe20003f35000 */
[----:B------:R-:W-:Y:S01]  /*1b3a0*/  IMAD.MOV.U32 R9, RZ, RZ, RZ ;  /* 0x000000ffff097224 */ /* 0x000fe200078e00ff */
[----:B------:R-:W-:Y:S02]  /*1b3b0*/  WARPGROUP.DEPBAR.LE gsb0, 0x0 ;  /* 0x00008000000079c5 */ /* 0x000fe40000010000 */
[----:B------:R-:W-:-:S06]  /*1b3c0*/  WARPGROUP.ARRIVE ;  /* 0x00000000000079c5 */ /* 0x000fcc0000000000 */
[----:B------:R-:W-:Y:S01]  /*1b3d0*/  QGMMA.64x256x32.F32.E4M3.E4M3 R24, R184, gdesc[UR4], R24, gsb0 ;  /* 0x03e00004b8187df3 */ /* 0x000fe20008000818 */
[----:B------:R-:W0:Y:S08]  /*1b3e0*/  @P2 MUFU.LG2 R3, R13 ;  /* 0x0000000d00032308 */ /* 0x000e300000000c00 */
[----:B------:R-:W1:Y:S08]  /*1b3f0*/  @P3 MUFU.LG2 R8, R8 ;  /* 0x0000000800083308 */ /* 0x000e700000000c00 */
[----:B------:R-:W3:Y:S01]  /*1b400*/  @P1 MUFU.RCP R9, R14 ;  /* 0x0000000e00091308 */ /* 0x000ee20000001000 */
[----:B------:R-:W-:-:S02]  /*1b410*/  IMAD.U32 R4, RZ, RZ, UR56 ;  /* 0x00000038ff047e24 */ /* 0x000fc4000f8e00ff */
[----:B------:R-:W-:Y:S02]  /*1b420*/  IMAD.U32 R15, RZ, RZ, UR56 ;  /* 0x00000038ff0f7e24 */ /* 0x000fe4000f8e00ff */
[----:B0-----:R-:W-:Y:S01]  /*1b430*/  @P2 FMUL.FTZ R3, R3, 0.69314718246459960938 ;  /* 0x3f31721803032820 */ /* 0x001fe20000410000 */
[----:B------:R-:W-:Y:S01]  /*1b440*/  @P2 FMUL.FTZ R4, R4, 0.69314718246459960938 ;  /* 0x3f31721804042820 */ /* 0x000fe20000410000 */
[----:B------:R-:W-:Y:S01]  /*1b450*/  @P3 FMUL.FTZ R12, R15, 0.69314718246459960938 ;  /* 0x3f3172180f0c3820 */ /* 0x000fe20000410000 */
[----:B-1----:R-:W-:Y:S01]  /*1b460*/  @P3 FMUL.FTZ R13, R8, 0.69314718246459960938 ;  /* 0x3f317218080d3820 */ /* 0x002fe20000410000 */
[----:B------:R-:W-:Y:S01]  /*1b470*/  IMAD.MOV.U32 R0, RZ, RZ, -0x800000 ;  /* 0xff800000ff007424 */ /* 0x000fe200078e00ff */
[----:B------:R-:W-:Y:S01]  /*1b480*/  MOV R2, 0xff800000 ;  /* 0xff80000000027802 */ /* 0x000fe20000000f00 */
[----:B------:R-:W-:-:S01]  /*1b490*/  @P2 FFMA.FTZ R0, R4, R7, R3 ;  /* 0x0000000704002223 */ /* 0x000fc20000010003 */
[----:B------:R-:W-:Y:S01]  /*1b4a0*/  @P3 FFMA.FTZ R2, R12, R10, R13 ;  /* 0x0000000a0c023223 */ /* 0x000fe2000001000d */
[-C--:B--2---:R-:W-:Y:S01]  /*1b4b0*/  FMUL.FTZ R3, R11, R6.reuse ;  /* 0x000000060b037220 */ /* 0x084fe20000410000 */
[----:B---3--:R-:W-:Y:S01]  /*1b4c0*/  FMUL.FTZ R12, R9, R6 ;  /* 0x00000006090c7220 */ /* 0x008fe20000410000 */
[----:B------:R-:W-:-:S02]  /*1b4d0*/  WARPGROUP.DEPBAR.LE gsb0, 0x0 ;  /* 0x00008000000079c5 */ /* 0x000fc40000010000 */
[----:B------:R-:W-:Y:S05]  /*1b4e0*/  @!P0 BRA `(.L_x_1436) ;  /* 0x0000000000048947 */ /* 0x000fea0003800000 */
[----:B------:R-:W-:Y:S01]  /*1b4f0*/  BPT.TRAP 0x1 ;  /* 0x000000040000795c */ /* 0x000fe20000300000 */
.L_x_1436:
[----:B------:R-:W-:Y:S02]  /*1b500*/  VIADD R15, R5, 0x28460 ;  /* 0x00028460050f7836 */ /* 0x000fe40000000000 */
[-C--:B------:R-:W-:Y:S01]  /*1b510*/  FMUL.FTZ R5, R28, R3.reuse ;  /* 0x000000031c057220 */ /* 0x080fe20000410000 */
[----:B------:R-:W-:Y:S02]  /*1b520*/  IMAD.U32 R4, RZ, RZ, UR42 ;  /* 0x0000002aff047e24 */ /* 0x000fe4000f8e00ff */
[-C--:B------:R-:W-:Y:S01]  /*1b530*/  FMUL.FTZ R7, R36, R3.reuse ;  /* 0x0000000324077220 */ /* 0x080fe20000410000 */
[----:B------:R-:W-:Y:S02]  /*1b540*/  VIADD R200, R200, 0x1 ;  /* 0x00000001c8c87836 */ /* 0x000fe40000000000 */
        /* <DEDUP_REMOVED lines=21> */
[----:B------:R-:W-:Y:S01]  /*1b6a0*/  ISETP.NE.AND P1, PT, R200, 0x2, PT ;  /* 0x00000002c800780c */ /* 0x000fe20003f25270 */
        /* <DEDUP_REMOVED lines=61> */
[----:B------:R-:W-:Y:S01]  /*1ba80*/  SEL R3, RZ, 0x1, P1 ;  /* 0x00000001ff037807 */ /* 0x000fe20000800000 */
        /* <DEDUP_REMOVED lines=10> */
[-C--:B0-----:R-:W-:Y:S01]  /*1bb30*/  FMUL.FTZ R15, R27, R12.reuse ;  /* 0x0000000c1b0f7220 */ /* 0x081fe20000410000 */
        /* <DEDUP_REMOVED lines=36> */
[----:B------:R-:W-:Y:S01]  /*1bd80*/  LOP3.LUT R194, R194, R3, RZ, 0x3c, !PT ;  /* 0x00000003c2c27212 */ /* 0x000fe200078e3cff */
[----:B------:R-:W-:Y:S01]  /*1bd90*/  UIADD3 UR43, UR43, 0x1, URZ ;  /* 0x000000012b2b7890 */ /* 0x000fe2000fffe03f */
[----:B------:R-:W-:-:S11]  /*1bda0*/  SEL R200, R200, RZ, P1 ;  /* 0x000000ffc8c87207 */ /* 0x000fd60000800000 */
.L_x_1284:
[----:B------:R-:W-:Y:S05]  /*1bdb0*/  WARPSYNC.ALL ;  /* 0x0000000000007948 */ /* 0x000fea0003800000 */
[----:B------:R-:W0:Y:S08]  /*1bdc0*/  S2UR UR42, SR_CgaCtaId ;  /* 0x00000000002a79c3 */ /* 0x000e300000008800 */
[----:B------:R-:W-:Y:S06]  /*1bdd0*/  BAR.SYNC.DEFER_BLOCKING 0x5, 0x180 ;  /* 0x0146000000007b1d */ /* 0x000fec0000010000 */
[----:B------:R-:W-:Y:S01]  /*1bde0*/  UMOV UR4, 0x400 ;  /* 0x0000040000047882 */ /* 0x000fe20000000000 */
[----:B------:R-:W-:Y:S01]  /*1bdf0*/  BSSY B0, `(.L_x_1437) ;  /* 0x000034c000007945 */ /* 0x000fe20003800000 */
[----:B0-----:R-:W-:-:S06]  /*1be00*/  ULEA UR4, UR42, UR4, 0x18 ;  /* 0x000000042a047291 */ /* 0x001fcc000f8ec03f */
[----:B------:R-:W-:-:S05]  /*1be10*/  IMAD.U32 R16, RZ, RZ, UR4 ;  /* 0x00000004ff107e24 */ /* 0x000fca000f8e00ff */
[----:B------:R0:W1:Y:S01]  /*1be20*/  LDS.128 R204, [R16+0x284d0] ;  /* 0x0284d00010cc7984 */ /* 0x0000620000000c00 */
[----:B------:R-:W-:Y:S06]  /*1be30*/  BAR.ARV 0x4, 0x180 ;  /* 0x0106000000007b1d */ /* 0x000fec0000002000 */
[----:B------:R-:W-:Y:S05]  /*1be40*/  @P0 BRA `(.L_x_1438) ;  /* 0x0000002800580947 */ /* 0x000fea0003800000 */
[----:B------:R-:W2:Y:S01]  /*1be50*/  S2R R56, SR_TID.X ;  /* 0x0000000000387919 */ /* 0x000ea20000002100 */
[----:B------:R-:W-:Y:S01]  /*1be60*/  F2FP.BF16.F32.PACK_AB R31, R31, R34 ;  /* 0x000000221f1f723e */ /* 0x000fe200000010ff */
[----:B------:R-:W-:Y:S01]  /*1be70*/  ULDC.64 UR4, c[0x4][0x38] ;  /* 0x01000e0000047ab9 */ /* 0x000fe20000000a00 */
[----:B------:R-:W-:Y:S02]  /*1be80*/  F2FP.BF16.F32.PACK_AB R34, R60, R13 ;  /* 0x0000000d3c22723e */ /* 0x000fe400000010ff */
[----:B------:R-:W3:Y:S01]  /*1be90*/  S2R R13, SR_SWINHI ;  /* 0x00000000000d7919 */ /* 0x000ee20000002f00 */
[----:B------:R-:W-:Y:S02]  /*1bea0*/  F2FP.BF16.F32.PACK_AB R61, R61, R14 ;  /* 0x0000000e3d3d723e */ /* 0x000fe400000010ff */
[----:B------:R-:W-:Y:S02]  /*1beb0*/  F2FP.BF16.F32.PACK_AB R14, R62, R59 ;  /* 0x0000003b3e0e723e */ /* 0x000fe400000010ff */
[----:B------:R-:W-:-:S02]  /*1bec0*/  F2FP.BF16.F32.PACK_AB R62, R77, R112 ;  /* 0x000000704d3e723e */ /* 0x000fc400000010ff */
[----:B------:R-:W-:Y:S02]  /*1bed0*/  F2FP.BF16.F32.PACK_AB R113, R76, R113 ;  /* 0x000000714c71723e */ /* 0x000fe400000010ff */
[----:B------:R-:W-:Y:S02]  /*1bee0*/  F2FP.BF16.F32.PACK_AB R63, R63, R66 ;  /* 0x000000423f3f723e */ /* 0x000fe400000010ff */
[----:B------:R-:W-:Y:S01]  /*1bef0*/  F2FP.BF16.F32.PACK_AB R126, R70, R67 ;  /* 0x00000043467e723e */ /* 0x000fe200000010ff */
[----:B--2---:R-:W-:-:S05]  /*1bf00*/  IMAD.SHL.U32 R3, R56, 0x4, RZ ;  /* 0x0000000438037824 */ /* 0x004fca00078e00ff */
[----:B------:R-:W-:Y:S02]  /*1bf10*/  LOP3.LUT R3, R3, 0xc, RZ, 0xc0, !PT ;  /* 0x0000000c03037812 */ /* 0x000fe400078ec0ff */
[----:B------:R-:W-:Y:S02]  /*1bf20*/  MOV R76, R16 ;  /* 0x00000010004c7202 */ /* 0x000fe40000000f00 */
[----:B---3--:R-:W-:Y:S02]  /*1bf30*/  MOV R77, R13 ;  /* 0x0000000d004d7202 */ /* 0x008fe40000000f00 */
[----:B------:R-:W-:Y:S01]  /*1bf40*/  IADD3 R26, P0, R3, UR4, RZ ;  /* 0x00000004031a7c10 */ /* 0x000fe2000ff1e0ff */
[----:B------:R-:W-:Y:S01]  /*1bf50*/  IMAD.WIDE R66, R235, 0x2, R76 ;  /* 0x00000002eb427825 */ /* 0x000fe200078e024c */
[----:B------:R-:W-:-:S03]  /*1bf60*/  F2FP.BF16.F32.PACK_AB R12, R38, R35 ;  /* 0x00000023260c723e */ /* 0x000fc600000010ff */
[----:B-----5:R-:W-:Y:S01]  /*1bf70*/  IMAD.X R27, RZ, RZ, UR5, P0 ;  /* 0x00000005ff1b7e24 */ /* 0x020fe200080e06ff */
[----:B------:R-:W-:Y:S02]  /*1bf80*/  F2FP.BF16.F32.PACK_AB R38, R21, R64 ;  /* 0x000000401526723e */ /* 0x000fe400000010ff */
[----:B------:R-:W-:Y:S02]  /*1bf90*/  F2FP.BF16.F32.PACK_AB R116, R117, R116 ;  /* 0x000000747574723e */ /* 0x000fe400000010ff */
[----:B------:R-:W-:Y:S01]  /*1bfa0*/  F2FP.BF16.F32.PACK_AB R130, R78, R75 ;  /* 0x0000004b4e82723e */ /* 0x000fe200000010ff */
[----:B------:R2:W5:Y:S01]  /*1bfb0*/  LDG.E.CONSTANT R3, desc[UR46][R26.64] ;  /* 0x0000002e1a037981 */ /* 0x000562000c1e9900 */
[----:B------:R-:W-:Y:S01]  /*1bfc0*/  F2FP.BF16.F32.PACK_AB R21, R79, R82 ;  /* 0x000000524f15723e */ /* 0x000fe200000010ff */
[----:B------:R-:W-:Y:S01]  /*1bfd0*/  UMOV UR4, 0xffffffff ;  /* 0xffffffff00047882 */ /* 0x000fe20000000000 */
[----:B------:R-:W-:Y:S02]  /*1bfe0*/  F2FP.BF16.F32.PACK_AB R134, R86, R83 ;  /* 0x000000535686723e */ /* 0x000fe400000010ff */
[----:B------:R-:W-:-:S02]  /*1bff0*/  F2FP.BF16.F32.PACK_AB R104, R69, R104 ;  /* 0x000000684568723e */ /* 0x000fc400000010ff */
[----:B------:R-:W-:Y:S02]  /*1c000*/  F2FP.BF16.F32.PACK_AB R117, R36, R81 ;  /* 0x000000512475723e */ /* 0x000fe400000010ff */
[C---:B------:R-:W-:Y:S02]  /*1c010*/  IADD3 R83, P3, R66.reuse, 0xc060, RZ ;  /* 0x0000c06042537810 */ /* 0x040fe40007f7e0ff */
[C---:B------:R-:W-:Y:S02]  /*1c020*/  IADD3 R79, P1, R66.reuse, 0xc020, RZ ;  /* 0x0000c020424f7810 */ /* 0x040fe40007f3e0ff */
[C---:B------:R-:W-:Y:S02]  /*1c030*/  IADD3 R75, P5, R66.reuse, 0xc000, RZ ;  /* 0x0000c000424b7810 */ /* 0x040fe40007fbe0ff */
[C---:B------:R-:W-:Y:S02]  /*1c040*/  IADD3 R69, P4, R66.reuse, 0x8060, RZ ;  /* 0x0000806042457810 */ /* 0x040fe40007f9e0ff */
[----:B------:R-:W-:-:S02]  /*1c050*/  IADD3 R81, P2, R66, 0xc040, RZ ;  /* 0x0000c04042517810 */ /* 0x000fc40007f5e0ff */
[----:B--2---:R-:W-:Y:S02]  /*1c060*/  F2FP.BF16.F32.PACK_AB R26, R8, R41 ;  /* 0x00000029081a723e */ /* 0x004fe400000010ff */
[----:B------:R-:W-:Y:S02]  /*1c070*/  F2FP.BF16.F32.PACK_AB R8, R46, R43 ;  /* 0x0000002b2e08723e */ /* 0x000fe400000010ff */
[----:B------:R-:W-:Y:S02]  /*1c080*/  F2FP.BF16.F32.PACK_AB R71, R71, R74 ;  /* 0x0000004a4747723e */ /* 0x000fe400000010ff */
[----:B------:R-:W-:Y:S02]  /*1c090*/  F2FP.BF16.F32.PACK_AB R143, R68, R105 ;  /* 0x00000069448f723e */ /* 0x000fe400000010ff */
[----:B------:R-:W-:Y:S02]  /*1c0a0*/  F2FP.BF16.F32.PACK_AB R46, R37, R80 ;  /* 0x00000050252e723e */ /* 0x000fe400000010ff */
        /* <DEDUP_REMOVED lines=10> */
[----:B------:R-:W-:Y:S02]  /*1c150*/  F2FP.BF16.F32.PACK_AB R15, R30, R15 ;  /* 0x0000000f1e0f723e */ /* 0x000fe400000010ff */
[----:B------:R-:W-:Y:S02]  /*1c160*/  F2FP.BF16.F32.PACK_AB R118, R54, R51 ;  /* 0x000000333676723e */ /* 0x000fe400000010ff */
[----:B------:R-:W-:Y:S01]  /*1c170*/  LOP3.LUT R82, R82, R83, RZ, 0x3c, !PT ;  /* 0x0000005352527212 */ /* 0x000fe200078e3cff */
[----:B------:R-:W-:Y:S01]  /*1c180*/  IMAD.X R83, RZ, RZ, R67, P3 ;  /* 0x000000ffff537224 */ /* 0x000fe200018e0643 */
[----:B------:R-:W-:-:S02]  /*1c190*/  LOP3.LUT R78, R78, R79, RZ, 0x3c, !PT ;  /* 0x0000004f4e4e7212 */ /* 0x000fc400078e3cff */
[----:B------:R-:W-:Y:S01]  /*1c1a0*/  LOP3.LUT R74, R74, R75, RZ, 0x3c, !PT ;  /* 0x0000004b4a4a7212 */ /* 0x000fe200078e3cff */
[--C-:B------:R-:W-:Y:S01]  /*1c1b0*/  IMAD.X R75, RZ, RZ, R67.reuse, P5 ;  /* 0x000000ffff4b7224 */ /* 0x100fe200028e0643 */
[----:B------:R-:W-:Y:S01]  /*1c1c0*/  LOP3.LUT R68, R68, R69, RZ, 0x3c, !PT ;  /* 0x0000004544447212 */ /* 0x000fe200078e3cff */
[--C-:B------:R-:W-:Y:S01]  /*1c1d0*/  IMAD.X R69, RZ, RZ, R67.reuse, P4 ;  /* 0x000000ffff457224 */ /* 0x100fe200020e0643 */
[----:B------:R-:W-:Y:S02]  /*1c1e0*/  F2FP.BF16.F32.PACK_AB R30, R10, R49 ;  /* 0x000000310a1e723e */ /* 0x000fe400000010ff */
[----:B------:R-:W-:Y:S02]  /*1c1f0*/  F2FP.BF16.F32.PACK_AB R54, R53, R96 ;  /* 0x000000603536723e */ /* 0x000fe400000010ff */
        /* <DEDUP_REMOVED lines=8> */
[----:B------:R-:W-:-:S02]  /*1c280*/  F2FP.BF16.F32.PACK_AB R5, R5, R24 ;  /* 0x000000180505723e */ /* 0x000fc400000010ff */
[----:B------:R-:W-:Y:S02]  /*1c290*/  F2FP.BF16.F32.PACK_AB R24, R6, R33 ;  /* 0x000000210618723e */ /* 0x000fe400000010ff */
[----:B------:R-:W-:Y:S02]  /*1c2a0*/  F2FP.BF16.F32.PACK_AB R11, R11, R48 ;  /* 0x000000300b0b723e */ /* 0x000fe400000010ff */
[----:B------:R-:W-:Y:S02]  /*1c2b0*/  F2FP.BF16.F32.PACK_AB R47, R47, R50 ;  /* 0x000000322f2f723e */ /* 0x000fe400000010ff */
[----:B------:R-:W-:Y:S02]  /*1c2c0*/  F2FP.BF16.F32.PACK_AB R55, R55, R58 ;  /* 0x0000003a3737723e */ /* 0x000fe400000010ff */
[----:B------:R-:W-:Y:S02]  /*1c2d0*/  F2FP.BF16.F32.PACK_AB R141, R52, R97 ;  /* 0x00000061348d723e */ /* 0x000fe400000010ff */
[----:B------:R-:W-:-:S02]  /*1c2e0*/  LOP3.LUT P0, R6, R56, 0x3, RZ, 0xc0, !PT ;  /* 0x0000000338067812 */ /* 0x000fc4000780c0ff */
        /* <DEDUP_REMOVED lines=18> */
[----:B------:R-:W-:-:S02]  /*1c410*/  F2FP.BF16.F32.PACK_AB R88, R45, R88 ;  /* 0x000000582d58723e */ /* 0x000fc400000010ff */
[----:B------:R-:W-:Y:S01]  /*1c420*/  LOP3.LUT R56, R56, R57, RZ, 0x3c, !PT ;  /* 0x0000003938387212 */ /* 0x000fe200078e3cff */
[----:B------:R-:W-:Y:S01]  /*1c430*/  IMAD.X R57, RZ, RZ, R67, P2 ;  /* 0x000000ffff397224 */ /* 0x000fe200010e0643 */
[----:B------:R-:W-:Y:S02]  /*1c440*/  F2FP.BF16.F32.PACK_AB R4, R4, R25 ;  /* 0x000000190404723e */ /* 0x000fe400000010ff */
[----:B------:R-:W-:Y:S02]  /*1c450*/  ISETP.EQ.OR P0, PT, R6, 0x3, !P0 ;  /* 0x000000030600780c */ /* 0x000fe40004702670 */
[C---:B------:R-:W-:Y:S02]  /*1c460*/  IADD3 R45, P3, R66.reuse, 0x4020, RZ ;  /* 0x00004020422d7810 */ /* 0x040fe40007f7e0ff */
[C---:B------:R-:W-:Y:S02]  /*1c470*/  IADD3 R41, P1, R66.reuse, 0x60, RZ ;  /* 0x0000006042297810 */ /* 0x040fe40007f3e0ff */
[----:B------:R-:W-:-:S02]  /*1c480*/  IADD3 R37, P5, R66, 0x40, RZ ;  /* 0x0000004042257810 */ /* 0x000fc40007fbe0ff */
[C---:B------:R-:W-:Y:S02]  /*1c490*/  IADD3 R33, P4, R66.reuse, 0x20, RZ ;  /* 0x0000002042217810 */ /* 0x040fe40007f9e0ff */
[----:B------:R-:W-:Y:S02]  /*1c4a0*/  IADD3 R43, P2, R66, 0x4000, RZ ;  /* 0x00004000422b7810 */ /* 0x000fe40007f5e0ff */
[----:B------:R-:W-:Y:S02]  /*1c4b0*/  F2FP.BF16.F32.PACK_AB R7, R7, R32 ;  /* 0x000000200707723e */ /* 0x000fe400000010ff */
[----:B------:R-:W-:Y:S02]  /*1c4c0*/  F2FP.BF16.F32.PACK_AB R9, R9, R40 ;  /* 0x000000280909723e */ /* 0x000fe400000010ff */
[----:B------:R-:W-:Y:S02]  /*1c4d0*/  F2FP.BF16.F32.PACK_AB R135, R44, R89 ;  /* 0x000000592c87723e */ /* 0x000fe400000010ff */
[----:B------:R-:W-:-:S02]  /*1c4e0*/  F2FP.BF16.F32.PACK_AB R39, R39, R42 ;  /* 0x0000002a2727723e */ /* 0x000fc400000010ff */
[----:B------:R-:W-:Y:S02]  /*1c4f0*/  SEL R13, R5, R4, P0 ;  /* 0x00000004050d7207 */ /* 0x000fe40000000000 */
[----:B------:R-:W-:Y:S02]  /*1c500*/  LOP3.LUT R44, R45, 0x380, RZ, 0xc0, !PT ;  /* 0x000003802d2c7812 */ /* 0x000fe400078ec0ff */
[----:B------:R-:W-:Y:S02]  /*1c510*/  LOP3.LUT R40, R41, 0x380, RZ, 0xc0, !PT ;  /* 0x0000038029287812 */ /* 0x000fe400078ec0ff */
[----:B------:R-:W-:Y:S02]  /*1c520*/  LOP3.LUT R36, R37, 0x380, RZ, 0xc0, !PT ;  /* 0x0000038025247812 */ /* 0x000fe400078ec0ff */
[----:B------:R-:W-:Y:S02]  /*1c530*/  LOP3.LUT R32, R33, 0x380, RZ, 0xc0, !PT ;  /* 0x0000038021207812 */ /* 0x000fe400078ec0ff */
[----:B------:R-:W-:-:S02]  /*1c540*/  SEL R4, R4, R5, P0 ;  /* 0x0000000504047207 */ /* 0x000fc40000000000 */
[----:B------:R-:W-:Y:S02]  /*1c550*/  LOP3.LUT R42, R43, 0x380, RZ, 0xc0, !PT ;  /* 0x000003802b2a7812 */ /* 0x000fe400078ec0ff */
[----:B------:R-:W-:Y:S02]  /*1c560*/  LOP3.LUT R5, R66, 0x380, RZ, 0xc0, !PT ;  /* 0x0000038042057812 */ /* 0x000fe400078ec0ff */
[----:B------:R-:W-:Y:S02]  /*1c570*/  SHF.R.U64 R44, R44, 0x3, RZ ;  /* 0x000000032c2c7819 */ /* 0x000fe400000012ff */
[----:B------:R-:W-:Y:S02]  /*1c580*/  SHF.R.U64 R40, R40, 0x3, RZ ;  /* 0x0000000328287819 */ /* 0x000fe400000012ff */
[----:B------:R-:W-:Y:S02]  /*1c590*/  SHF.R.U64 R36, R36, 0x3, RZ ;  /* 0x0000000324247819 */ /* 0x000fe400000012ff */
[----:B------:R-:W-:-:S02]  /*1c5a0*/  SHF.R.U64 R32, R32, 0x3, RZ ;  /* 0x0000000320207819 */ /* 0x000fc400000012ff */
        /* <DEDUP_REMOVED lines=10> */
[----:B------:R-:W-:-:S02]  /*1c650*/  LOP3.LUT R42, R42, R43, RZ, 0x3c, !PT ;  /* 0x0000002b2a2a7212 */ /* 0x000fc400078e3cff */
[----:B------:R-:W-:Y:S02]  /*1c660*/  F2FP.BF16.F32.PACK_AB R120, R85, R120 ;  /* 0x000000785578723e */ /* 0x000fe400000010ff */
[----:B------:R-:W-:Y:S02]  /*1c670*/  LOP3.LUT R66, R5, R66, RZ, 0x3c, !PT ;  /* 0x0000004205427212 */ /* 0x000fe400078e3cff */
[----:B------:R-:W-:Y:S02]  /*1c680*/  IADD3.X R43, RZ, R67, RZ, P2, !PT ;  /* 0x00000043ff2b7210 */ /* 0x000fe400017fe4ff */
[----:B------:R-:W-:Y:S02]  /*1c690*/  MOV R85, R82 ;  /* 0x0000005200557202 */ /* 0x000fe40000000f00 */
[----:B------:R-:W-:Y:S02]  /*1c6a0*/  F2FP.BF16.F32.PACK_AB R72, R29, R72 ;  /* 0x000000481d48723e */ /* 0x000fe400000010ff */
[----:B------:R-:W-:-:S02]  /*1c6b0*/  MOV R83, R80 ;  /* 0x0000005000537202 */ /* 0x000fc40000000f00 */
        /* <DEDUP_REMOVED lines=10> */
[----:B------:R-:W-:Y:S02]  /*1c760*/  MOV R81, R78 ;  /* 0x0000004e00517202 */ /* 0x000fe40000000f00 */
        /* <DEDUP_REMOVED lines=27> */
[----:B------:R-:W-:Y:S01]  /*1c920*/  MOV R73, R32 ;  /* 0x0000002000497202 */ /* 0x000fe20000000f00 */
[----:B------:R-:W-:Y:S06]  /*1c930*/  BRA.DIV UR4, `(.L_x_1439) ;  /* 0x000000ae04947947 */ /* 0x000fec000b800000 */
[----:B------:R-:W-:Y:S02]  /*1c940*/  SEL R10, R7, R24, P0 ;  /* 0x00000018070a7207 */ /* 0x000fe40000000000 */
[----:B------:R-:W-:Y:S02]  /*1c950*/  SEL R20, R24, R7, P0 ;  /* 0x0000000718147207 */ /* 0x000fe40000000000 */
[----:B------:R-:W-:Y:S01]  /*1c960*/  SEL R24, R9, R26, P0 ;  /* 0x0000001a09187207 */ /* 0x000fe20000000000 */
[----:B-----5:R-:W-:Y:S01]  /*1c970*/  SHFL.IDX PT, R7, R13, R3, 0x1c1f ;  /* 0x001c1f030d077589 */ /* 0x020fe200000e0000 */
[----:B------:R-:W-:Y:S02]  /*1c980*/  SEL R26, R26, R9, P0 ;  /* 0x000000091a1a7207 */ /* 0x000fe40000000000 */
[----:B------:R-:W-:Y:S01]  /*1c990*/  SEL R28, R11, R30, P0 ;  /* 0x0000001e0b1c7207 */ /* 0x000fe20000000000 */
[----:B------:R-:W-:Y:S01]  /*1c9a0*/  SHFL.IDX PT, R10, R10, R3, 0x1c1f ;  /* 0x001c1f030a0a7589 */ /* 0x000fe200000e0000 */
[----:B------:R-:W-:-:S02]  /*1c9b0*/  LOP3.LUT R9, R3, 0x2, RZ, 0x3c, !PT ;  /* 0x0000000203097812 */ /* 0x000fc400078e3cff */
        /* <DEDUP_REMOVED lines=25> */
[----:B------:R-:W2:Y:S01]  /*1cb50*/  SHFL.IDX PT, R25, R26, R9, 0x1c1f ;  /* 0x001c1f091a197589 */ /* 0x000ea200000e0000 */
[----:B------:R-:W-:-:S02]  /*1cb60*/  SEL R48, R88, R135, P0 ;  /* 0x0000008758307207 */ /* 0x000fc40000000000 */
[----:B------:R-:W-:Y:S01]  /*1cb70*/  SEL R118, R27, R146, P0 ;  /* 0x000000921b767207 */ /* 0x000fe20000000000 */
[----:B------:R-:W-:Y:S01]  /*1cb80*/  SHFL.IDX PT, R35, R46, R9, 0x1c1f ;  /* 0x001c1f092e237589 */ /* 0x000fe200000e0000 */
[----:B------:R-:W-:Y:S02]  /*1cb90*/  SEL R120, R146, R27, P0 ;  /* 0x0000001b92787207 */ /* 0x000fe40000000000 */
[----:B------:R-:W-:Y:S01]  /*1cba0*/  SEL R50, R135, R88, P0 ;  /* 0x0000005887327207 */ /* 0x000fe20000000000 */
[----:B------:R-:W3:Y:S01]  /*1cbb0*/  SHFL.IDX PT, R27, R30, R9, 0x1c1f ;  /* 0x001c1f091e1b7589 */ /* 0x000ee200000e0000 */
[----:B------:R-:W-:Y:S02]  /*1cbc0*/  SEL R52, R54, R141, P0 ;  /* 0x0000008d36347207 */ /* 0x000fe40000000000 */
[----:B------:R-:W-:Y:S01]  /*1cbd0*/  SEL R122, R29, R152, P0 ;  /* 0x000000981d7a7207 */ /* 0x000fe20000000000 */
[----:B------:R-:W-:Y:S01]  /*1cbe0*/  SHFL.IDX PT, R48, R48, R3, 0x1c1f ;  /* 0x001c1f0330307589 */ /* 0x000fe200000e0000 */
[----:B------:R-:W-:-:S02]  /*1cbf0*/  SEL R124, R152, R29, P0 ;  /* 0x0000001d987c7207 */ /* 0x000fc40000000000 */
[----:B------:R-:W-:Y:S01]  /*1cc00*/  SEL R54, R141, R54, P0 ;  /* 0x000000368d367207 */ /* 0x000fe20000000000 */
[----:B------:R-:W4:Y:S01]  /*1cc10*/  SHFL.IDX PT, R29, R34, R9, 0x1c1f ;  /* 0x001c1f09221d7589 */ /* 0x000f2200000e0000 */
[----:B------:R-:W-:Y:S02]  /*1cc20*/  SEL R56, R104, R143, P0 ;  /* 0x0000008f68387207 */ /* 0x000fe40000000000 */
[----:B------:R-:W-:Y:S01]  /*1cc30*/  SEL R86, R31, R12, P0 ;  /* 0x0000000c1f567207 */ /* 0x000fe20000000000 */
[----:B------:R-:W-:Y:S01]  /*1cc40*/  SHFL.IDX PT, R37, R50, R9, 0x1c1f ;  /* 0x001c1f0932257589 */ /* 0x000fe200000e0000 */
[----:B------:R-:W-:Y:S02]  /*1cc50*/  SEL R88, R12, R31, P0 ;  /* 0x0000001f0c587207 */ /* 0x000fe40000000000 */
[----:B------:R-:W-:Y:S01]  /*1cc60*/  SEL R58, R143, R104, P0 ;  /* 0x000000688f3a7207 */ /* 0x000fe20000000000 */
[----:B------:R-:W0:Y:S01]  /*1cc70*/  SHFL.IDX PT, R31, R38, R9, 0x1c1f ;  /* 0x001c1f09261f7589 */ /* 0x000e2200000e0000 */
        /* <DEDUP_REMOVED lines=11> */
[----:B------:R-:W1:Y:S01]  /*1cd30*/  SHFL.IDX PT, R39, R54, R9, 0x1c1f ;  /* 0x001c1f0936277589 */ /* 0x000e6200000e0000 */
[----:B------:R-:W-:Y:S02]  /*1cd40*/  SEL R78, R109, R108, P0 ;  /* 0x0000006c6d4e7207 */ /* 0x000fe40000000000 */
[----:B------:R-:W-:Y:S01]  /*1cd50*/  SEL R80, R108, R109, P0 ;  /* 0x0000006d6c507207 */ /* 0x000fe20000000000 */
[----:B------:R-:W-:Y:S01]  /*1cd60*/  SHFL.IDX PT, R60, R60, R3, 0x1c1f ;  /* 0x001c1f033c3c7589 */ /* 0x000fe200000e0000 */
[----:B------:R-:W-:Y:S02]  /*1cd70*/  SEL R98, R55, R14, P0 ;  /* 0x0000000e37627207 */ /* 0x000fe40000000000 */
[----:B------:R-:W-:Y:S01]  /*1cd80*/  SEL R102, R63, R126, P0 ;  /* 0x0000007e3f667207 */ /* 0x000fe20000000000 */
[----:B------:R-:W1:Y:S01]  /*1cd90*/  SHFL.IDX PT, R43, R62, R9, 0x1c1f ;  /* 0x001c1f093e2b7589 */ /* 0x000e6200000e0000 */
        /* <DEDUP_REMOVED lines=11> */
[----:B------:R-:W-:Y:S01]  /*1ce50*/  SHFL.IDX PT, R72, R72, R3, 0x1c1f ;  /* 0x001c1f0348487589 */ /* 0x000fe200000e0000 */
[----:B------:R-:W-:Y:S02]  /*1ce60*/  SEL R134, R125, R148, P0 ;  /* 0x000000947d867207 */ /* 0x000fe40000000000 */
[----:B------:R-:W-:Y:S01]  /*1ce70*/  SEL R138, R127, R140, P0 ;  /* 0x0000008c7f8a7207 */ /* 0x000fe20000000000 */
[----:B------:R-:W1:Y:S01]  /*1ce80*/  SHFL.IDX PT, R49, R74, R9, 0x1c1f ;  /* 0x001c1f094a317589 */ /* 0x000e6200000e0000 */
[----:B------:R-:W-:Y:S02]  /*1ce90*/  SEL R128, R158, R111, P0 ;  /* 0x0000006f9e807207 */ /* 0x000fe40000000000 */
[----:B------:R-:W-:Y:S01]  /*1cea0*/  SEL R132, R132, R119, P0 ;  /* 0x0000007784847207 */ /* 0x000fe20000000000 */
[----:B------:R-:W-:Y:S01]  /*1ceb0*/  SHFL.IDX PT, R78, R78, R3, 0x1c1f ;  /* 0x001c1f034e4e7589 */ /* 0x000fe200000e0000 */
[----:B------:R-:W-:-:S02]  /*1cec0*/  SEL R136, R148, R125, P0 ;  /* 0x0000007d94887207 */ /* 0x000fc40000000000 */
[----:B------:R-:W-:Y:S01]  /*1ced0*/  SEL R140, R140, R127, P0 ;  /* 0x0000007f8c8c7207 */ /* 0x000fe20000000000 */
[----:B------:R-:W1:Y:S01]  /*1cee0*/  SHFL.IDX PT, R8, R4, R9, 0x1c1f ;  /* 0x001c1f0904087589 */ /* 0x000e6200000e0000 */
[----:B--2---:R-:W-:Y:S02]  /*1cef0*/  SEL R12, R24, R25, P0 ;  /* 0x00000019180c7207 */ /* 0x004fe40000000000 */
[----:B------:R-:W-:Y:S01]  /*1cf00*/  SEL R14, R25, R24, P0 ;  /* 0x00000018190e7207 */ /* 0x000fe20000000000 */
[----:B------:R-:W2:Y:S01]  /*1cf10*/  SHFL.IDX PT, R51, R80, R9, 0x1c1f ;  /* 0x001c1f0950337589 */ /* 0x000ea200000e0000 */
[----:B---3--:R-:W-:Y:S02]  /*1cf20*/  SEL R24, R28, R27, P0 ;  /* 0x0000001b1c187207 */ /* 0x008fe40000000000 */
[----:B------:R-:W-:Y:S01]  /*1cf30*/  SEL R26, R27, R28, P0 ;  /* 0x0000001c1b1a7207 */ /* 0x000fe20000000000 */
[----:B------:R-:W-:Y:S01]  /*1cf40*/  SHFL.IDX PT, R82, R82, R3, 0x1c1f ;  /* 0x001c1f0352527589 */ /* 0x000fe200000e0000 */
[----:B----4-:R-:W-:-:S02]  /*1cf50*/  SEL R28, R32, R29, P0 ;  /* 0x0000001d201c7207 */ /* 0x010fc40000000000 */
[----:B------:R-:W-:Y:S01]  /*1cf60*/  SEL R30, R29, R32, P0 ;  /* 0x000000201d1e7207 */ /* 0x000fe20000000000 */
[----:B------:R-:W-:Y:S01]  /*1cf70*/  SHFL.IDX PT, R86, R86, R3, 0x1c1f ;  /* 0x001c1f0356567589 */ /* 0x000fe200000e0000 */
[----:B0-----:R-:W-:Y:S02]  /*1cf80*/  SEL R32, R36, R31, P0 ;  /* 0x0000001f24207207 */ /* 0x001fe40000000000 */
        /* <DEDUP_REMOVED lines=31> */
[----:B------:R-:W0:Y:S01]  /*1d180*/  SHFL.IDX PT, R55, R88, R9, 0x1c1f ;  /* 0x001c1f0958377589 */ /* 0x000e2200000e0000 */
[----:B------:R-:W-:-:S02]  /*1d190*/  SEL R4, R7, R8, P0 ;  /* 0x0000000807047207 */ /* 0x000fc40000000000 */
[----:B--2---:R-:W-:Y:S01]  /*1d1a0*/  SEL R72, R78, R51, P0 ;  /* 0x000000334e487207 */ /* 0x004fe20000000000 */
[----:B------:R-:W1:Y:S01]  /*1d1b0*/  SHFL.IDX PT, R57, R92, R9, 0x1c1f ;  /* 0x001c1f095c397589 */ /* 0x000e6200000e0000 */
[----:B------:R-:W-:Y:S01]  /*1d1c0*/  SEL R74, R51, R78, P0 ;  /* 0x0000004e334a7207 */ /* 0x000fe20000000000 */
[----:B------:R-:W-:Y:S02]  /*1d1d0*/  IMAD.MOV.U32 R78, RZ, RZ, RZ ;  /* 0x000000ffff4e7224 */ /* 0x000fe400078e00ff */
[----:B------:R-:W2:Y:S04]  /*1d1e0*/  SHFL.IDX PT, R59, R96, R9, 0x1c1f ;  /* 0x001c1f09603b7589 */ /* 0x000ea800000e0000 */
[----:B------:R-:W3:Y:S04]  /*1d1f0*/  SHFL.IDX PT, R61, R100, R9, 0x1c1f ;  /* 0x001c1f09643d7589 */ /* 0x000ee800000e0000 */
[----:B------:R-:W4:Y:S04]  /*1d200*/  SHFL.IDX PT, R63, R104, R9, 0x1c1f ;  /* 0x001c1f09683f7589 */ /* 0x000f2800000e0000 */
[----:B------:R-:W4:Y:S04]  /*1d210*/  SHFL.IDX PT, R65, R108, R9, 0x1c1f ;  /* 0x001c1f096c417589 */ /* 0x000f2800000e0000 */
[----:B------:R-:W4:Y:S01]  /*1d220*/  SHFL.IDX PT, R67, R112, R9, 0x1c1f ;  /* 0x001c1f0970437589 */ /* 0x000f2200000e0000 */
[----:B0-----:R-:W-:-:S03]  /*1d230*/  SEL R11, R55, R86, P0 ;  /* 0x00000056370b7207 */ /* 0x001fc60000000000 */
[----:B------:R-:W0:Y:S01]  /*1d240*/  SHFL.IDX PT, R69, R116, R9, 0x1c1f ;  /* 0x001c1f0974457589 */ /* 0x000e2200000e0000 */
[----:B-1----:R-:W-:Y:S02]  /*1d250*/  SEL R13, R90, R57, P0 ;  /* 0x000000395a0d7207 */ /* 0x002fe40000000000 */
[----:B------:R-:W-:Y:S01]  /*1d260*/  SEL R15, R57, R90, P0 ;  /* 0x0000005a390f7207 */ /* 0x000fe20000000000 */
[----:B------:R-:W1:Y:S01]  /*1d270*/  SHFL.IDX PT, R71, R120, R9, 0x1c1f ;  /* 0x001c1f0978477589 */ /* 0x000e6200000e0000 */
[----:B--2---:R-:W-:Y:S02]  /*1d280*/  SEL R25, R94, R59, P0 ;  /* 0x0000003b5e197207 */ /* 0x004fe40000000000 */
[----:B------:R-:W-:Y:S01]  /*1d290*/  SEL R27, R59, R94, P0 ;  /* 0x0000005e3b1b7207 */ /* 0x000fe20000000000 */
[----:B------:R-:W-:Y:S01]  /*1d2a0*/  SHFL.IDX PT, R122, R122, R3, 0x1c1f ;  /* 0x001c1f037a7a7589 */ /* 0x000fe200000e0000 */
[----:B---3--:R-:W-:Y:S02]  /*1d2b0*/  SEL R29, R98, R61, P0 ;  /* 0x0000003d621d7207 */ /* 0x008fe40000000000 */
[----:B------:R-:W-:Y:S01]  /*1d2c0*/  SEL R31, R61, R98, P0 ;  /* 0x000000623d1f7207 */ /* 0x000fe20000000000 */
[----:B------:R-:W-:Y:S01]  /*1d2d0*/  SHFL.IDX PT, R126, R126, R3, 0x1c1f ;  /* 0x001c1f037e7e7589 */ /* 0x000fe200000e0000 */
[----:B----4-:R-:W-:-:S02]  /*1d2e0*/  SEL R33, R102, R63, P0 ;  /* 0x0000003f66217207 */ /* 0x010fc40000000000 */
        /* <DEDUP_REMOVED lines=9> */
[----:B------:R-:W-:Y:S01]  /*1d380*/  SEL R47, R69, R114, P0 ;  /* 0x00000072452f7207 */ /* 0x000fe20000000000 */
[----:B------:R-:W-:Y:S01]  /*1d390*/  SHFL.IDX PT, R109, R124, R9, 0x1c1f ;  /* 0x001c1f097c6d7589 */ /* 0x000fe200000e0000 */
[----:B-1----:R-:W-:Y:S02]  /*1d3a0*/  SEL R49, R118, R71, P0 ;  /* 0x0000004776317207 */ /* 0x002fe40000000000 */
[----:B------:R-:W-:Y:S01]  /*1d3b0*/  SEL R51, R71, R118, P0 ;  /* 0x0000007647337207 */ /* 0x000fe20000000000 */
[----:B------:R-:W0:Y:S04]  /*1d3c0*/  SHFL.IDX PT, R111, R128, R9, 0x1c1f ;  /* 0x001c1f09806f7589 */ /* 0x000e2800000e0000 */
[----:B------:R-:W1:Y:S04]  /*1d3d0*/  SHFL.IDX PT, R113, R132, R9, 0x1c1f ;  /* 0x001c1f0984717589 */ /* 0x000e6800000e0000 */
[----:B------:R-:W2:Y:S04]  /*1d3e0*/  SHFL.IDX PT, R115, R136, R9, 0x1c1f ;  /* 0x001c1f0988737589 */ /* 0x000ea800000e0000 */
[----:B------:R-:W3:Y:S04]  /*1d3f0*/  SHFL.IDX PT, R117, R140, R9, 0x1c1f ;  /* 0x001c1f098c757589 */ /* 0x000ee800000e0000 */
[----:B------:R4:W1:Y:S04]  /*1d400*/  SHFL.IDX PT, R75, R6, R3, 0x1c1f ;  /* 0x001c1f03064b7589 */ /* 0x00086800000e0000 */
[----:B------:R2:W1:Y:S01]  /*1d410*/  SHFL.IDX PT, R20, R5, R9, 0x1c1f ;  /* 0x001c1f0905147589 */ /* 0x00046200000e0000 */
[----:B0-----:R-:W-:-:S02]  /*1d420*/  SEL R57, R126, R111, P0 ;  /* 0x0000006f7e397207 */ /* 0x001fc40000000000 */
[----:B----4-:R-:W-:Y:S02]  /*1d430*/  SEL R6, R8, R7, P0 ;  /* 0x0000000708067207 */ /* 0x010fe40000000000 */
[----:B------:R-:W-:Y:S02]  /*1d440*/  SEL R8, R10, R21, P0 ;  /* 0x000000150a087207 */ /* 0x000fe40000000000 */
[----:B--2---:R-:W-:Y:S02]  /*1d450*/  SEL R5, R82, R53, P0 ;  /* 0x0000003552057207 */ /* 0x004fe40000000000 */
[----:B------:R-:W-:Y:S02]  /*1d460*/  SEL R7, R53, R82, P0 ;  /* 0x0000005235077207 */ /* 0x000fe40000000000 */
[----:B------:R-:W-:Y:S02]  /*1d470*/  SEL R9, R86, R55, P0 ;  /* 0x0000003756097207 */ /* 0x000fe40000000000 */
[----:B------:R-:W-:-:S02]  /*1d480*/  SEL R10, R21, R10, P0 ;  /* 0x0000000a150a7207 */ /* 0x000fc40000000000 */
[----:B------:R-:W-:Y:S02]  /*1d490*/  SEL R53, R122, R109, P0 ;  /* 0x0000006d7a357207 */ /* 0x000fe40000000000 */
[----:B------:R-:W-:Y:S02]  /*1d4a0*/  SEL R55, R109, R122, P0 ;  /* 0x0000007a6d377207 */ /* 0x000fe40000000000 */
[----:B------:R-:W-:Y:S02]  /*1d4b0*/  SEL R59, R111, R126, P0 ;  /* 0x0000007e6f3b7207 */ /* 0x000fe40000000000 */
[----:B-1----:R-:W-:Y:S02]  /*1d4c0*/  SEL R61, R130, R113, P0 ;  /* 0x00000071823d7207 */ /* 0x002fe40000000000 */
[----:B------:R-:W-:Y:S02]  /*1d4d0*/  SEL R63, R113, R130, P0 ;  /* 0x00000082713f7207 */ /* 0x000fe40000000000 */
[----:B------:R-:W-:-:S02]  /*1d4e0*/  SEL R65, R134, R115, P0 ;  /* 0x0000007386417207 */ /* 0x000fc40000000000 */
[----:B------:R-:W-:Y:S02]  /*1d4f0*/  SEL R67, R115, R134, P0 ;  /* 0x0000008673437207 */ /* 0x000fe40000000000 */
[----:B---3--:R-:W-:Y:S02]  /*1d500*/  SEL R69, R138, R117, P0 ;  /* 0x000000758a457207 */ /* 0x008fe40000000000 */
[----:B------:R-:W-:-:S07]  /*1d510*/  SEL R71, R117, R138, P0 ;  /* 0x0000008a75477207 */ /* 0x000fce0000000000 */
.L_x_1771:
[----:B------:R-:W-:Y:S05]  /*1d520*/  WARPSYNC.ALL ;  /* 0x0000000000007948 */ /* 0x000fea0003800000 */
[----:B------:R-:W-:Y:S06]  /*1d530*/  BAR.SYNC.DEFER_BLOCKING 0x1, 0x100 ;  /* 0x0044000000007b1d */ /* 0x000fec0000010000 */
[----:B------:R-:W-:-:S02]  /*1d540*/  ULDC.64 UR4, c[0x0][0xbd8] ;  /* 0x0002f60000047ab9 */ /* 0x000fc40000000a00 */
[----:B------:R-:W0:Y:S01]  /*1d550*/  LDC.64 R108, c[0x0][0xbd8] ;  /* 0x0002f600ff6c7b82 */ /* 0x000e220000000a00 */
[----:B------:R-:W-:-:S04]  /*1d560*/  ISETP.NE.U32.AND P1, PT, RZ, UR4, PT ;  /* 0x00000004ff007c0c */ /* 0x000fc8000bf25070 */
[----:B------:R-:W-:Y:S01]  /*1d570*/  ISETP.NE.AND.EX P1, PT, RZ, UR5, PT, P1 ;  /* 0x00000005ff007c0c */ /* 0x000fe2000bf25310 */
[----:B------:R-:W-:Y:S01]  /*1d580*/  ULDC.64 UR4, c[0x0][0xbe0] ;  /* 0x0002f80000047ab9 */ /* 0x000fe20000000a00 */
[----:B------:R-:W-:Y:S04]  /*1d590*/  STSM.16.M88.4 [R107], R4 ;  /* 0x000000046b007844 */ /* 0x000fe80000000200 */
[----:B------:R1:W-:Y:S01]  /*1d5a0*/  STSM.16.M88.4 [R73], R8 ;  /* 0x0000000849007844 */ /* 0x0003e20000000200 */
[----:B0-----:R-:W-:-:S03]  /*1d5b0*/  IMAD.WIDE R108, R219, 0x4, R108 ;  /* 0x00000004db6c7825 */ /* 0x001fc600078e026c */
[----:B------:R-:W-:Y:S04]  /*1d5c0*/  STSM.16.M88.4 [R87], R12 ;  /* 0x0000000c57007844 */ /* 0x000fe80000000200 */
[----:B------:R-:W-:Y:S04]  /*1d5d0*/  STSM.16.M88.4 [R89], R24 ;  /* 0x0000001859007844 */ /* 0x000fe80000000200 */
[----:B------:R-:W-:Y:S01]  /*1d5e0*/  STSM.16.M88.4 [R91], R28 ;  /* 0x0000001c5b007844 */ /* 0x000fe20000000200 */
[----:B-1----:R-:W-:-:S03]  /*1d5f0*/  SEL R73, R75, R20, P0 ;  /* 0x000000144b497207 */ /* 0x002fc60000000000 */
[----:B------:R-:W-:Y:S01]  /*1d600*/  STSM.16.M88.4 [R93], R32 ;  /* 0x000000205d007844 */ /* 0x000fe20000000200 */
[----:B------:R-:W-:Y:S02]  /*1d610*/  SEL R75, R20, R75, P0 ;  /* 0x0000004b144b7207 */ /* 0x000fe40000000000 */
[----:B------:R-:W-:Y:S01]  /*1d620*/  ISETP.NE.U32.AND P0, PT, RZ, UR4, PT ;  /* 0x00000004ff007c0c */ /* 0x000fe2000bf05070 */
[----:B------:R-:W-:Y:S03]  /*1d630*/  STSM.16.M88.4 [R95], R36 ;  /* 0x000000245f007844 */ /* 0x000fe60000000200 */
[----:B------:R-:W-:Y:S01]  /*1d640*/  ISETP.NE.AND.EX P0, PT, RZ, UR5, PT, P0 ;  /* 0x00000005ff007c0c */ /* 0x000fe2000bf05300 */
[----:B------:R-:W-:Y:S04]  /*1d650*/  STSM.16.M88.4 [R97], R40 ;  /* 0x0000002861007844 */ /* 0x000fe80000000200 */
[----:B------:R-:W-:Y:S04]  /*1d660*/  STSM.16.M88.4 [R99], R44 ;  /* 0x0000002c63007844 */ /* 0x000fe80000000200 */
[----:B------:R-:W-:Y:S04]  /*1d670*/  STSM.16.M88.4 [R101], R48 ;  /* 0x0000003065007844 */ /* 0x000fe80000000200 */
[----:B------:R-:W-:Y:S01]  /*1d680*/  STSM.16.M88.4 [R103], R52 ;  /* 0x0000003467007844 */ /* 0x000fe20000000200 */
[----:B------:R-:W0:Y:S03]  /*1d690*/  @P0 LDC.64 R4, c[0x0][0xbe0] ;  /* 0x0002f800ff040b82 */ /* 0x000e260000000a00 */
[----:B------:R-:W-:Y:S04]  /*1d6a0*/  STSM.16.M88.4 [R105], R56 ;  /* 0x0000003869007844 */ /* 0x000fe80000000200 */
[----:B------:R-:W-:Y:S04]  /*1d6b0*/  STSM.16.M88.4 [R79], R60 ;  /* 0x0000003c4f007844 */ /* 0x000fe80000000200 */
[----:B------:R1:W-:Y:S04]  /*1d6c0*/  STSM.16.M88.4 [R81], R64 ;  /* 0x0000004051007844 */ /* 0x0003e80000000200 */
[----:B------:R2:W-:Y:S04]  /*1d6d0*/  STSM.16.M88.4 [R83], R68 ;  /* 0x0000004453007844 */ /* 0x0005e80000000200 */
[----:B------:R2:W-:Y:S01]  /*1d6e0*/  STSM.16.M88.4 [R85], R72 ;  /* 0x0000004855007844 */ /* 0x0005e20000000200 */
[----:B------:R-:W-:Y:S01]  /*1d6f0*/  BAR.SYNC.DEFER_BLOCKING 0x1, 0x100 ;  /* 0x0044000000007b1d */ /* 0x000fe20000010000 */
[----:B0-----:R-:W-:-:S05]  /*1d700*/  @P0 IMAD.WIDE R4, R219, 0x4, R4 ;  /* 0x00000004db040825 */ /* 0x001fca00078e0204 */
[----:B------:R-:W-:Y:S02]  /*1d710*/  ULDC UR4, c[0x0][0xa88] ;  /* 0x0002a20000047ab9 */ /* 0x000fe40000000800 */
[----:B-1----:R-:W-:Y:S01]  /*1d720*/  IMAD.U32 R81, RZ, RZ, UR4 ;  /* 0x00000004ff517e24 */ /* 0x002fe2000f8e00ff */
[----:B------:R2:W5:Y:S01]  /*1d730*/  @P1 LDG.E R78, desc[UR46][R108.64] ;  /* 0x0000002e6c4e1981 */ /* 0x000562000c1e1900 */
[----:B------:R-:W-:-:S04]  /*1d740*/  IMAD R3, R18, 0x40, R22 ;  /* 0x0000004012037824 */ /* 0x000fc800078e0216 */
[----:B------:R2:W5:Y:S01]  /*1d750*/  @P0 LDG.E R81, desc[UR46][R4.64] ;  /* 0x0000002e04510981 */ /* 0x000562000c1e1900 */
[----:B------:R-:W-:-:S03]  /*1d760*/  IMAD.WIDE R76, R3, 0x2, R76 ;  /* 0x00000002034c7825 */ /* 0x000fc600078e024c */
[----:B------:R-:W-:Y:S01]  /*1d770*/  IADD3 R9, P4, R76, 0x1000, RZ ;  /* 0x000010004c097810 */ /* 0x000fe20007f9e0ff */
[----:B------:R-:W-:-:S12]  /*1d780*/  @P0 BRA `(.L_x_1440) ;  /* 0x0000000000100947 */ /* 0x000fd80003800000 */
[----:B------:R-:W-:Y:S05]  /*1d790*/  @!P1 BRA `(.L_x_1440) ;  /* 0x00000000000c9947 */ /* 0x000fea0003800000 */
[----:B--2---:R-:W2:Y:S04]  /*1d7a0*/  LDG.E R4, desc[UR46][R108.64] ;  /* 0x0000002e6c047981 */ /* 0x004ea8000c1e1900 */
[----:B-----5:R-:W2:Y:S02]  /*1d7b0*/  LDG.E R81, desc[UR46][R108.64+0x4] ;  /* 0x0000042e6c517981 */ /* 0x020ea4000c1e1900 */
[----:B--2---:R-:W-:-:S07]  /*1d7c0*/  IMAD.IADD R81, R81, 0x1, -R4 ;  /* 0x0000000151517824 */ /* 0x004fce00078e0a04 */
.L_x_1440:
[----:B------:R-:W-:Y:S01]  /*1d7d0*/  SHF.R.S32.HI R80, RZ, 0x1f, R217 ;  /* 0x0000001fff507819 */ /* 0x000fe200000114d9 */
[----:B------:R-:W-:Y:S01]  /*1d7e0*/  ULDC.64 UR4, c[0x0][0xb70] ;  /* 0x0002dc0000047ab9 */ /* 0x000fe20000000a00 */
[----:B-----5:R-:W-:Y:S02]  /*1d7f0*/  SHF.R.S32.HI R79, RZ, 0x1f, R78 ;  /* 0x0000001fff4f7819 */ /* 0x020fe4000001144e */
[----:B------:R-:W-:Y:S01]  /*1d800*/  SHF.R.S32.HI R82, RZ, 0x1f, R219 ;  /* 0x0000001fff527819 */ /* 0x000fe200000114db */
[----:B--2---:R-:W-:Y:S01]  /*1d810*/  IMAD R4, R80, UR4, RZ ;  /* 0x0000000450047c24 */ /* 0x004fe2000f8e02ff */
[----:B------:R-:W-:Y:S02]  /*1d820*/  SEL R83, R219, RZ, !P1 ;  /* 0x000000ffdb537207 */ /* 0x000fe40004800000 */
[----:B------:R-:W-:Y:S01]  /*1d830*/  SEL R82, R82, RZ, !P1 ;  /* 0x000000ff52527207 */ /* 0x000fe20004800000 */
[C---:B------:R-:W-:Y:S01]  /*1d840*/  IMAD R3, R217.reuse, UR5, R4 ;  /* 0x00000005d9037c24 */ /* 0x040fe2000f8e0204 */
[----:B------:R-:W-:Y:S01]  /*1d850*/  IADD3 R13, P3, R76, 0x2000, RZ ;  /* 0x000020004c0d7810 */ /* 0x000fe20007f7e0ff */
[----:B------:R-:W-:Y:S01]  /*1d860*/  IMAD.WIDE.U32 R4, R217, UR4, R78 ;  /* 0x00000004d9047c25 */ /* 0x000fe2000f8e004e */
[----:B------:R-:W-:Y:S01]  /*1d870*/  ULDC.64 UR4, c[0x0][0xb78] ;  /* 0x0002de0000047ab9 */ /* 0x000fe20000000a00 */
[----:B------:R-:W-:-:S02]  /*1d880*/  LEA R7, R220, R227, 0x7 ;  /* 0x000000e3dc077211 */ /* 0x000fc400078e38ff */
[----:B------:R-:W-:Y:S01]  /*1d890*/  IMAD.IADD R5, R5, 0x1, R3 ;  /* 0x0000000105057824 */ /* 0x000fe200078e0203 */
[----:B------:R-:W-:Y:S01]  /*1d8a0*/  IADD3 R25, P0, R76, 0x3000, RZ ;  /* 0x000030004c197810 */ /* 0x000fe20007f1e0ff */
[----:B------:R-:W-:Y:S01]  /*1d8b0*/  IMAD R3, R82, UR4, RZ ;  /* 0x0000000452037c24 */ /* 0x000fe2000f8e02ff */
[C---:B------:R-:W-:Y:S01]  /*1d8c0*/  IADD3 R33, P2, R76.reuse, 0x5000, RZ ;  /* 0x000050004c217810 */ /* 0x040fe20007f5e0ff */
[----:B------:R-:W-:Y:S01]  /*1d8d0*/  IMAD.WIDE.U32 R4, R83, UR4, R4 ;  /* 0x0000000453047c25 */ /* 0x000fe2000f8e0004 */
[----:B------:R-:W-:Y:S02]  /*1d8e0*/  LOP3.LUT R8, R9, 0x380, RZ, 0xc0, !PT ;  /* 0x0000038009087812 */ /* 0x000fe400078ec0ff */
[----:B------:R-:W-:Y:S01]  /*1d8f0*/  LOP3.LUT R12, R13, 0x380, RZ, 0xc0, !PT ;  /* 0x000003800d0c7812 */ /* 0x000fe200078ec0ff */
[----:B------:R-:W-:Y:S01]  /*1d900*/  IMAD R6, R83, UR5, R3 ;  /* 0x0000000553067c24 */ /* 0x000fe2000f8e0203 */
[----:B------:R-:W-:Y:S01]  /*1d910*/  SHF.R.S32.HI R3, RZ, 0x1f, R7 ;  /* 0x0000001fff037819 */ /* 0x000fe20000011407 */
[----:B------:R-:W-:Y:S01]  /*1d920*/  ULDC.64 UR4, c[0x0][0xb40] ;  /* 0x0002d00000047ab9 */ /* 0x000fe20000000a00 */
[----:B------:R-:W-:-:S02]  /*1d930*/  IADD3 R29, P1, R76, 0x4000, RZ ;  /* 0x000040004c1d7810 */ /* 0x000fc40007f3e0ff */
[----:B------:R-:W-:Y:S02]  /*1d940*/  IADD3 R4, P5, R7, R4, RZ ;  /* 0x0000000407047210 */ /* 0x000fe40007fbe0ff */
[----:B------:R-:W-:Y:S02]  /*1d950*/  LOP3.LUT R24, R25, 0x380, RZ, 0xc0, !PT ;  /* 0x0000038019187812 */ /* 0x000fe400078ec0ff */
[----:B------:R-:W-:Y:S02]  /*1d960*/  LOP3.LUT R32, R33, 0x380, RZ, 0xc0, !PT ;  /* 0x0000038021207812 */ /* 0x000fe400078ec0ff */
[----:B------:R-:W-:Y:S02]  /*1d970*/  SHF.R.U64 R8, R8, 0x3, RZ ;  /* 0x0000000308087819 */ /* 0x000fe400000012ff */
[----:B------:R-:W-:Y:S02]  /*1d980*/  SHF.R.U64 R12, R12, 0x3, RZ ;  /* 0x000000030c0c7819 */ /* 0x000fe400000012ff */
[----:B------:R-:W-:-:S02]  /*1d990*/  LOP3.LUT R28, R29, 0x380, RZ, 0xc0, !PT ;  /* 0x000003801d1c7812 */ /* 0x000fc400078ec0ff */
[----:B------:R-:W-:Y:S02]  /*1d9a0*/  IADD3.X R3, R3, R5, R6, P5, !PT ;  /* 0x0000000503037210 */ /* 0x000fe40002ffe406 */
[----:B------:R-:W-:Y:S02]  /*1d9b0*/  SHF.R.U64 R24, R24, 0x3, RZ ;  /* 0x0000000318187819 */ /* 0x000fe400000012ff */
[----:B------:R-:W-:Y:S02]  /*1d9c0*/  SHF.R.U64 R32, R32, 0x3, RZ ;  /* 0x0000000320207819 */ /* 0x000fe400000012ff */
[----:B------:R-:W-:Y:S02]  /*1d9d0*/  LEA R20, P5, R4, UR4, 0x2 ;  /* 0x0000000404147c11 */ /* 0x000fe4000f8a10ff */
[----:B------:R-:W-:Y:S01]  /*1d9e0*/  LOP3.LUT R8, R8, R9, RZ, 0x3c, !PT ;  /* 0x0000000908087212 */ /* 0x000fe200078e3cff */
[--C-:B------:R-:W-:Y:S01]  /*1d9f0*/  IMAD.X R9, RZ, RZ, R77.reuse, P4 ;  /* 0x000000ffff097224 */ /* 0x100fe200020e064d */
[----:B------:R-:W-:Y:S01]  /*1da00*/  LOP3.LUT R12, R12, R13, RZ, 0x3c, !PT ;  /* 0x0000000d0c0c7212 */ /* 0x000fe200078e3cff */
[----:B------:R-:W-:Y:S01]  /*1da10*/  IMAD.X R13, RZ, RZ, R77, P3 ;  /* 0x000000ffff0d7224 */ /* 0x000fe200018e064d */
[----:B------:R-:W-:-:S02]  /*1da20*/  SHF.R.U64 R28, R28, 0x3, RZ ;  /* 0x000000031c1c7819 */ /* 0x000fc400000012ff */
[----:B------:R-:W-:Y:S01]  /*1da30*/  LOP3.LUT R24, R24, R25, RZ, 0x3c, !PT ;  /* 0x0000001918187212 */ /* 0x000fe200078e3cff */
[--C-:B------:R-:W-:Y:S01]  /*1da40*/  IMAD.X R25, RZ, RZ, R77.reuse, P0 ;  /* 0x000000ffff197224 */ /* 0x100fe200000e064d */
[----:B------:R-:W-:Y:S01]  /*1da50*/  LOP3.LUT R32, R32, R33, RZ, 0x3c, !PT ;  /* 0x0000002120207212 */ /* 0x000fe200078e3cff */
[----:B------:R-:W-:Y:S01]  /*1da60*/  IMAD.X R33, RZ, RZ, R77, P2 ;  /* 0x000000ffff217224 */ /* 0x000fe200010e064d */
[----:B------:R-:W-:Y:S01]  /*1da70*/  LEA.HI.X R21, R4, UR5, R3, 0x2, P5 ;  /* 0x0000000504157c11 */ /* 0x000fe2000a8f1403 */
[----:B------:R-:W-:Y:S01]  /*1da80*/  VIADD R4, R7, 0x8 ;  /* 0x0000000807047836 */ /* 0x000fe20000000000 */
[C---:B------:R-:W-:Y:S01]  /*1da90*/  IADD3 R37, P5, R76.reuse, 0x6000, RZ ;  /* 0x000060004c257810 */ /* 0x040fe20007fbe0ff */
[----:B------:R-:W-:Y:S01]  /*1daa0*/  ULDC.64 UR4, c[0x0][0xaa0] ;  /* 0x0002a80000047ab9 */ /* 0x000fe20000000a00 */
[C---:B------:R-:W-:Y:S02]  /*1dab0*/  IADD3 R41, P4, R76.reuse, 0x7000, RZ ;  /* 0x000070004c297810 */ /* 0x040fe40007f9e0ff */
[----:B------:R-:W-:-:S02]  /*1dac0*/  IADD3 R45, P3, R76, 0x8000, RZ ;  /* 0x000080004c2d7810 */ /* 0x000fc40007f7e0ff */
[C---:B------:R-:W-:Y:S02]  /*1dad0*/  IADD3 R49, P0, R76.reuse, 0x9000, RZ ;  /* 0x000090004c317810 */ /* 0x040fe40007f1e0ff */
[----:B------:R-:W-:Y:S02]  /*1dae0*/  IADD3 R57, P2, R76, 0xb000, RZ ;  /* 0x0000b0004c397810 */ /* 0x000fe40007f5e0ff */
[----:B------:R-:W-:Y:S01]  /*1daf0*/  LOP3.LUT R28, R28, R29, RZ, 0x3c, !PT ;  /* 0x0000001d1c1c7212 */ /* 0x000fe200078e3cff */
[----:B------:R-:W-:Y:S01]  /*1db00*/  IMAD.X R29, RZ, RZ, R77, P1 ;  /* 0x000000ffff1d7224 */ /* 0x000fe200008e064d */
[----:B------:R-:W-:Y:S02]  /*1db10*/  LOP3.LUT R36, R37, 0x380, RZ, 0xc0, !PT ;  /* 0x0000038025247812 */ /* 0x000fe400078ec0ff */
[----:B------:R-:W-:Y:S02]  /*1db20*/  LOP3.LUT R40, R41, 0x380, RZ, 0xc0, !PT ;  /* 0x0000038029287812 */ /* 0x000fe400078ec0ff */
[----:B------:R-:W-:-:S02]  /*1db30*/  LOP3.LUT R44, R45, 0x380, RZ, 0xc0, !PT ;  /* 0x000003802d2c7812 */ /* 0x000fc400078ec0ff */
[----:B------:R-:W-:Y:S02]  /*1db40*/  LOP3.LUT R48, R49, 0x380, RZ, 0xc0, !PT ;  /* 0x0000038031307812 */ /* 0x000fe400078ec0ff */
[----:B------:R-:W-:Y:S02]  /*1db50*/  IADD3 R53, P1, R76, 0xa000, RZ ;  /* 0x0000a0004c357810 */ /* 0x000fe40007f3e0ff */
[----:B------:R-:W-:Y:S02]  /*1db60*/  LOP3.LUT R56, R57, 0x380, RZ, 0xc0, !PT ;  /* 0x0000038039387812 */ /* 0x000fe400078ec0ff */
[----:B------:R-:W-:Y:S02]  /*1db70*/  SHF.R.U64 R36, R36, 0x3, RZ ;  /* 0x0000000324247819 */ /* 0x000fe400000012ff */
[----:B------:R-:W-:Y:S02]  /*1db80*/  SHF.R.U64 R40, R40, 0x3, RZ ;  /* 0x0000000328287819 */ /* 0x000fe400000012ff */
[----:B------:R-:W-:-:S02]  /*1db90*/  SHF.R.U64 R44, R44, 0x3, RZ ;  /* 0x000000032c2c7819 */ /* 0x000fc400000012ff */
[----:B------:R-:W-:Y:S02]  /*1dba0*/  SHF.R.U64 R48, R48, 0x3, RZ ;  /* 0x0000000330307819 */ /* 0x000fe400000012ff */
[----:B------:R-:W-:Y:S02]  /*1dbb0*/  LOP3.LUT R52, R53, 0x380, RZ, 0xc0, !PT ;  /* 0x0000038035347812 */ /* 0x000fe400078ec0ff */
[----:B------:R-:W-:Y:S02]  /*1dbc0*/  SHF.R.U64 R56, R56, 0x3, RZ ;  /* 0x0000000338387819 */ /* 0x000fe400000012ff */
[----:B------:R-:W-:Y:S01]  /*1dbd0*/  LOP3.LUT R36, R36, R37, RZ, 0x3c, !PT ;  /* 0x0000002524247212 */ /* 0x000fe200078e3cff */
[--C-:B------:R-:W-:Y:S01]  /*1dbe0*/  IMAD.X R37, RZ, RZ, R77.reuse, P5 ;  /* 0x000000ffff257224 */ /* 0x100fe200028e064d */
[----:B------:R-:W-:Y:S01]  /*1dbf0*/  LOP3.LUT R40, R40, R41, RZ, 0x3c, !PT ;  /* 0x0000002928287212 */ /* 0x000fe200078e3cff */
[--C-:B------:R-:W-:Y:S01]  /*1dc00*/  IMAD.X R41, RZ, RZ, R77.reuse, P4 ;  /* 0x000000ffff297224 */ /* 0x100fe200020e064d */
[----:B------:R-:W-:Y:S01]  /*1dc10*/  LOP3.LUT R44, R44, R45, RZ, 0x3c, !PT ;  /* 0x0000002d2c2c7212 */ /* 0x000fe200078e3cff */
[----:B------:R-:W-:Y:S01]  /*1dc20*/  IMAD.X R45, RZ, RZ, R77, P3 ;  /* 0x000000ffff2d7224 */ /* 0x000fe200018e064d */
[----:B------:R-:W-:-:S02]  /*1dc30*/  LOP3.LUT R48, R48, R49, RZ, 0x3c, !PT ;  /* 0x0000003130307212 */ /* 0x000fc400078e3cff */
[----:B------:R-:W-:Y:S02]  /*1dc40*/  SHF.R.U64 R52, R52, 0x3, RZ ;  /* 0x0000000334347819 */ /* 0x000fe400000012ff */
[----:B------:R-:W-:Y:S01]  /*1dc50*/  LOP3.LUT R56, R56, R57, RZ, 0x3c, !PT ;  /* 0x0000003938387212 */ /* 0x000fe200078e3cff */
[----:B------:R-:W-:Y:S01]  /*1dc60*/  IMAD.X R57, RZ, RZ, R77, P2 ;  /* 0x000000ffff397224 */ /* 0x000fe200010e064d */
[----:B------:R-:W-:Y:S02]  /*1dc70*/  IADD3.X R49, RZ, R77, RZ, P0, !PT ;  /* 0x0000004dff317210 */ /* 0x000fe400007fe4ff */
[C---:B------:R-:W-:Y:S02]  /*1dc80*/  IADD3 R61, P5, R76.reuse, 0xc000, RZ ;  /* 0x0000c0004c3d7810 */ /* 0x040fe40007fbe0ff */
[C---:B------:R-:W-:Y:S02]  /*1dc90*/  IADD3 R65, P4, R76.reuse, 0xd000, RZ ;  /* 0x0000d0004c417810 */ /* 0x040fe40007f9e0ff */
[----:B------:R-:W-:-:S02]  /*1dca0*/  IADD3 R69, P3, R76, 0xe000, RZ ;  /* 0x0000e0004c457810 */ /* 0x000fc40007f7e0ff */
[----:B------:R-:W-:Y:S02]  /*1dcb0*/  LOP3.LUT P0, RZ, R223, 0x3, RZ, 0xc0, !PT ;  /* 0x00000003dfff7812 */ /* 0x000fe4000780c0ff */
[----:B------:R-:W-:Y:S02]  /*1dcc0*/  IADD3 R6, P2, R76, 0xf000, RZ ;  /* 0x0000f0004c067810 */ /* 0x000fe40007f5e0ff */
[----:B------:R-:W-:Y:S01]  /*1dcd0*/  LOP3.LUT R52, R52, R53, RZ, 0x3c, !PT ;  /* 0x0000003534347212 */ /* 0x000fe200078e3cff */
[--C-:B------:R-:W-:Y:S01]  /*1dce0*/  IMAD.X R53, RZ, RZ, R77.reuse, P1 ;  /* 0x000000ffff357224 */ /* 0x100fe200008e064d */
[----:B------:R-:W-:Y:S01]  /*1dcf0*/  LOP3.LUT R60, R61, 0x380, RZ, 0xc0, !PT ;  /* 0x000003803d3c7812 */ /* 0x000fe200078ec0ff */
[----:B------:R-:W-:Y:S01]  /*1dd00*/  IMAD.X R73, RZ, RZ, R77, P2 ;  /* 0x000000ffff497224 */ /* 0x000fe200010e064d */
[----:B------:R-:W-:Y:S02]  /*1dd10*/  LOP3.LUT R64, R65, 0x380, RZ, 0xc0, !PT ;  /* 0x0000038041407812 */ /* 0x000fe400078ec0ff */
[----:B------:R-:W-:-:S02]  /*1dd20*/  LOP3.LUT R68, R69, 0x380, RZ, 0xc0, !PT ;  /* 0x0000038045447812 */ /* 0x000fc400078ec0ff */
[-C--:B------:R-:W-:Y:S02]  /*1dd30*/  ISETP.GE.OR P1, PT, R7, R81.reuse, P0 ;  /* 0x000000510700720c */ /* 0x080fe40000726670 */
[----:B------:R-:W-:Y:S02]  /*1dd40*/  ISETP.GE.OR P0, PT, R4, R81, P0 ;  /* 0x000000510400720c */ /* 0x000fe40000706670 */
[----:B------:R-:W-:Y:S02]  /*1dd50*/  LOP3.LUT R3, R6, 0x380, RZ, 0xc0, !PT ;  /* 0x0000038006037812 */ /* 0x000fe400078ec0ff */
[----:B------:R-:W-:Y:S02]  /*1dd60*/  LOP3.LUT R5, R76, 0x380, RZ, 0xc0, !PT ;  /* 0x000003804c057812 */ /* 0x000fe400078ec0ff */
[----:B------:R-:W-:Y:S02]  /*1dd70*/  SHF.R.U64 R60, R60, 0x3, RZ ;  /* 0x000000033c3c7819 */ /* 0x000fe400000012ff */
[----:B------:R-:W-:-:S02]  /*1dd80*/  SHF.R.U64 R64, R64, 0x3, RZ ;  /* 0x0000000340407819 */ /* 0x000fc400000012ff */
[----:B------:R-:W-:Y:S01]  /*1dd90*/  SHF.R.U64 R68, R68, 0x3, RZ ;  /* 0x0000000344447819 */ /* 0x000fe200000012ff */
[----:B------:R-:W-:Y:S01]  /*1dda0*/  @!P1 STG.E desc[UR46][R20.64], R0 ;  /* 0x0000000014009986 */ /* 0x000fe2000c10192e */
[----:B------:R-:W-:Y:S02]  /*1ddb0*/  SHF.R.U64 R3, R3, 0x3, RZ ;  /* 0x0000000303037819 */ /* 0x000fe400000012ff */
[----:B------:R-:W-:Y:S01]  /*1ddc0*/  SHF.R.U64 R5, R5, 0x3, RZ ;  /* 0x0000000305057819 */ /* 0x000fe200000012ff */
[----:B------:R0:W-:Y:S01]  /*1ddd0*/  @!P0 STG.E desc[UR46][R20.64+0x20], R2 ;  /* 0x0000200214008986 */ /* 0x0001e2000c10192e */
[----:B------:R-:W-:Y:S01]  /*1dde0*/  LOP3.LUT R60, R60, R61, RZ, 0x3c, !PT ;  /* 0x0000003d3c3c7212 */ /* 0x000fe200078e3cff */
[--C-:B------:R-:W-:Y:S01]  /*1ddf0*/  IMAD.X R61, RZ, RZ, R77.reuse, P5 ;  /* 0x000000ffff3d7224 */ /* 0x100fe200028e064d */
[----:B------:R-:W-:Y:S01]  /*1de00*/  LOP3.LUT R64, R64, R65, RZ, 0x3c, !PT ;  /* 0x0000004140407212 */ /* 0x000fe200078e3cff */
[--C-:B------:R-:W-:Y:S01]  /*1de10*/  IMAD.X R65, RZ, RZ, R77.reuse, P4 ;  /* 0x000000ffff417224 */ /* 0x100fe200020e064d */
[----:B------:R-:W-:Y:S01]  /*1de20*/  LOP3.LUT R68, R68, R69, RZ, 0x3c, !PT ;  /* 0x0000004544447212 */ /* 0x000fe200078e3cff */
[----:B------:R-:W-:Y:S01]  /*1de30*/  IMAD.X R69, RZ, RZ, R77, P3 ;  /* 0x000000ffff457224 */ /* 0x000fe200018e064d */
[----:B------:R-:W-:Y:S01]  /*1de40*/  LOP3.LUT R72, R3, R6, RZ, 0x3c, !PT ;  /* 0x0000000603487212 */ /* 0x000fe200078e3cff */
[----:B------:R-:W5:Y:S01]  /*1de50*/  LD.E.128 R8, desc[UR46][R8.64] ;  /* 0x0000002e08087980 */ /* 0x000f62000c101d00 */
[----:B------:R-:W-:-:S03]  /*1de60*/  LOP3.LUT R76, R5, R76, RZ, 0x3c, !PT ;  /* 0x0000004c054c7212 */ /* 0x000fc600078e3cff */
[----:B------:R-:W5:Y:S01]  /*1de70*/  LD.E.128 R12, desc[UR46][R12.64] ;  /* 0x0000002e0c0c7980 */ /* 0x000f62000c101d00 */
[----:B------:R-:W-:-:S03]  /*1de80*/  MOV R3, R23 ;  /* 0x0000001700037202 */ /* 0x000fc60000000f00 */
[----:B------:R1:W5:Y:S04]  /*1de90*/  LD.E.128 R4, desc[UR46][R76.64] ;  /* 0x0000002e4c047980 */ /* 0x000368000c101d00 */
        /* <DEDUP_REMOVED lines=13> */
[----:B0-----:R-:W-:Y:S01]  /*1df70*/  IMAD R21, R79, UR4, RZ ;  /* 0x000000044f157c24 */ /* 0x001fe2000f8e02ff */
[----:B------:R-:W-:Y:S01]  /*1df80*/  @!PT LDS RZ, [RZ] ;  /* 0x00000000fffff984 */ /* 0x000fe20000000800 */
[----:B------:R-:W-:Y:S01]  /*1df90*/  @!PT LDS RZ, [RZ] ;  /* 0x00000000fffff984 */ /* 0x000fe20000000800 */
[----:B------:R-:W-:Y:S01]  /*1dfa0*/  @!PT LDS RZ, [RZ] ;  /* 0x00000000fffff984 */ /* 0x000fe20000000800 */
[----:B------:R-:W-:Y:S01]  /*1dfb0*/  @!PT LDS RZ, [RZ] ;  /* 0x00000000fffff984 */ /* 0x000fe20000000800 */
[----:B------:R0:W-:Y:S06]  /*1dfc0*/  MEMBAR.ALL.CTA ;  /* 0x0000000000007992 */ /* 0x0001ec0000008000 */
[----:B0-----:R-:W0:Y:S01]  /*1dfd0*/  FENCE.VIEW.ASYNC.S ;  /* 0x00000000000073c6 */ /* 0x001e220000000000 */
[----:B------:R-:W-:-:S02]  /*1dfe0*/  IMAD.MOV.U32 R2, RZ, RZ, R22 ;  /* 0x000000ffff027224 */ /* 0x000fc400078e0016 */
[C---:B------:R-:W-:Y:S02]  /*1dff0*/  IMAD R21, R78.reuse, UR5, R21 ;  /* 0x000000054e157c24 */ /* 0x040fe4000f8e0215 */
[----:B------:R-:W-:Y:S01]  /*1e000*/  IMAD.WIDE.U32 R2, R78, UR4, R2 ;  /* 0x000000044e027c25 */ /* 0x000fe2000f8e0002 */
[----:B------:R-:W-:-:S03]  /*1e010*/  ULDC.64 UR4, c[0x0][0xae0] ;  /* 0x0002b80000047ab9 */ /* 0x000fc60000000a00 */
[----:B------:R-:W-:Y:S02]  /*1e020*/  IMAD R81, R220, -0x80, R81 ;  /* 0xffffff80dc517824 */ /* 0x000fe400078e0251 */
[----:B------:R-:W-:Y:S02]  /*1e030*/  IMAD R0, R80, UR4, RZ ;  /* 0x0000000450007c24 */ /* 0x000fe4000f8e02ff */
[----:B------:R-:W-:Y:S01]  /*1e040*/  IMAD.IADD R3, R3, 0x1, R21 ;  /* 0x0000000103037824 */ /* 0x000fe200078e0215 */
[----:B------:R-:W-:Y:S01]  /*1e050*/  ISETP.GE.AND P3, PT, R18, R81, PT ;  /* 0x000000511200720c */ /* 0x000fe20003f66270 */
[C---:B------:R-:W-:Y:S02]  /*1e060*/  IMAD R21, R217.reuse, UR5, R0 ;  /* 0x00000005d9157c24 */ /* 0x040fe4000f8e0200 */
[----:B------:R-:W-:Y:S01]  /*1e070*/  IMAD.WIDE.U32 R2, R217, UR4, R2 ;  /* 0x00000004d9027c25 */ /* 0x000fe2000f8e0002 */
[----:B------:R-:W-:-:S03]  /*1e080*/  ULDC.64 UR4, c[0x0][0xae8] ;  /* 0x0002ba0000047ab9 */ /* 0x000fc60000000a00 */
[----:B------:R-:W-:Y:S02]  /*1e090*/  VIADD R0, R16, 0x28420 ;  /* 0x0002842010007836 */ /* 0x000fe40000000000 */
[----:B------:R-:W-:Y:S02]  /*1e0a0*/  IMAD R20, R82, UR4, RZ ;  /* 0x0000000452147c24 */ /* 0x000fe4000f8e02ff */
[----:B------:R-:W-:Y:S01]  /*1e0b0*/  IMAD.IADD R3, R3, 0x1, R21 ;  /* 0x0000000103037824 */ /* 0x000fe200078e0215 */
[----:B------:R-:W-:Y:S01]  /*1e0c0*/  PRMT R0, RZ, 0x654, R0 ;  /* 0x00000654ff007816 */ /* 0x000fe20000000000 */
[C---:B------:R-:W-:Y:S01]  /*1e0d0*/  IMAD R79, R83.reuse, UR5, R20 ;  /* 0x00000005534f7c24 */ /* 0x040fe2000f8e0214 */
[----:B------:R-:W-:Y:S01]  /*1e0e0*/  BSSY B1, `(.L_x_1441) ;  /* 0x000001e000017945 */ /* 0x000fe20003800000 */
[----:B-1----:R-:W-:Y:S01]  /*1e0f0*/  IMAD.WIDE.U32 R76, R83, UR4, R2 ;  /* 0x00000004534c7c25 */ /* 0x002fe2000f8e0002 */
[----:B0-----:R0:W-:Y:S01]  /*1e100*/  SYNCS.ARRIVE.TRANS64.RED.A1T0 RZ, [R0+URZ], RZ ;  /* 0x000000ff00ff79a7 */ /* 0x0011e2000810043f */
[----:B------:R-:W-:-:S02]  /*1e110*/  ISETP.GE.AND P2, PT, R195, R81, PT ;  /* 0x00000051c300720c */ /* 0x000fc40003f46270 */
[-C--:B------:R-:W-:Y:S01]  /*1e120*/  ISETP.GE.AND P0, PT, R222, R81.reuse, PT ;  /* 0x00000051de00720c */ /* 0x080fe20003f06270 */
[----:B------:R-:W-:Y:S01]  /*1e130*/  IMAD.WIDE R20, R220, 0x80, R18 ;  /* 0x00000080dc147825 */ /* 0x000fe200078e0212 */
[----:B------:R-:W-:-:S03]  /*1e140*/  ISETP.GE.AND P1, PT, R221, R81, PT ;  /* 0x00000051dd00720c */ /* 0x000fc60003f26270 */
[----:B------:R-:W-:Y:S01]  /*1e150*/  IMAD.IADD R81, R77, 0x1, R79 ;  /* 0x000000014d517824 */ /* 0x000fe200078e024f */
[----:B0-----:R-:W-:Y:S09]  /*1e160*/  @P3 BRA `(.L_x_1442) ;  /* 0x0000000000543947 */ /* 0x001ff20003800000 */
[----:B------:R-:W-:Y:S01]  /*1e170*/  ULDC.64 UR6, c[0x0][0xad8] ;  /* 0x0002b60000067ab9 */ /* 0x000fe20000000a00 */
[----:B------:R-:W-:Y:S01]  /*1e180*/  IMAD.MOV.U32 R2, RZ, RZ, R76 ;  /* 0x000000ffff027224 */ /* 0x000fe200078e004c */
[----:B------:R-:W-:Y:S01]  /*1e190*/  ULDC UR4, c[0x0][0xa8c] ;  /* 0x0002a30000047ab9 */ /* 0x000fe20000000800 */
[----:B------:R-:W-:Y:S01]  /*1e1a0*/  IMAD R79, R21, UR6, RZ ;  /* 0x00000006154f7c24 */ /* 0x000fe2000f8e02ff */
[----:B------:R-:W-:Y:S01]  /*1e1b0*/  ISETP.GE.AND P5, PT, R22, UR4, PT ;  /* 0x0000000416007c0c */ /* 0x000fe2000bfa6270 */
[----:B------:R-:W-:Y:S01]  /*1e1c0*/  IMAD.MOV.U32 R3, RZ, RZ, R81 ;  /* 0x000000ffff037224 */ /* 0x000fe200078e0051 */
[----:B------:R-:W-:Y:S01]  /*1e1d0*/  ISETP.GE.AND P4, PT, R199, UR4, PT ;  /* 0x00000004c7007c0c */ /* 0x000fe2000bf86270 */
[C---:B------:R-:W-:Y:S02]  /*1e1e0*/  IMAD R79, R20.reuse, UR7, R79 ;  /* 0x00000007144f7c24 */ /* 0x040fe4000f8e024f */
[----:B------:R-:W-:Y:S01]  /*1e1f0*/  IMAD.WIDE.U32 R2, R20, UR6, R2 ;  /* 0x0000000614027c25 */ /* 0x000fe2000f8e0002 */
[----:B------:R-:W-:-:S03]  /*1e200*/  ULDC.64 UR6, c[0x0][0xa80] ;  /* 0x0002a00000067ab9 */ /* 0x000fc60000000a00 */
[----:B------:R-:W-:Y:S01]  /*1e210*/  IMAD.IADD R3, R3, 0x1, R79 ;  /* 0x0000000103037824 */ /* 0x000fe200078e024f */
[----:B------:R-:W-:Y:S01]  /*1e220*/  LEA R78, P3, R2, UR6, 0x1 ;  /* 0x00000006024e7c11 */ /* 0x000fe2000f8608ff */
[----:B------:R-:W-:-:S03]  /*1e230*/  VIADD R0, R22, 0x80 ;  /* 0x0000008016007836 */ /* 0x000fc60000000000 */
        /* <DEDUP_REMOVED lines=8> */
.L_x_1442:
[----:B------:R-:W-:Y:S05]  /*1e2c0*/  BSYNC B1 ;  /* 0x0000000000017941 */ /* 0x000fea0003800000 */
.L_x_1441:
[----:B------:R-:W-:Y:S04]  /*1e2d0*/  BSSY B1, `(.L_x_1443) ;  /* 0x0000019000017945 */ /* 0x000fe80003800000 */
[----:B------:R-:W-:Y:S05]  /*1e2e0*/  @P2 BRA `(.L_x_1444) ;  /* 0x00000000005c2947 */ /* 0x000fea0003800000 */
[----:B0----5:R-:W-:Y:S01]  /*1e2f0*/  IADD3 R5, P2, R20, 0x20, RZ ;  /* 0x0000002014057810 */ /* 0x021fe20007f5e0ff */
[----:B------:R-:W-:Y:S01]  /*1e300*/  ULDC.64 UR4, c[0x0][0xad8] ;  /* 0x0002b60000047ab9 */ /* 0x000fe20000000a00 */
[----:B------:R-:W-:Y:S01]  /*1e310*/  IMAD.MOV.U32 R2, RZ, RZ, R76 ;  /* 0x000000ffff027224 */ /* 0x000fe200078e004c */
[----:B------:R-:W-:Y:S01]  /*1e320*/  ULDC.64 UR6, c[0x0][0xa80] ;  /* 0x0002a00000067ab9 */ /* 0x000fe20000000a00 */
[----:B------:R-:W-:Y:S02]  /*1e330*/  IMAD.MOV.U32 R3, RZ, RZ, R81 ;  /* 0x000000ffff037224 */ /* 0x000fe400078e0051 */
[----:B------:R-:W-:Y:S02]  /*1e340*/  IMAD.X R0, RZ, RZ, R21, P2 ;  /* 0x000000ffff007224 */ /* 0x000fe400010e0615 */
[----:B------:R-:W-:Y:S02]  /*1e350*/  VIADD R4, R22, 0x80 ;  /* 0x0000008016047836 */ /* 0x000fe40000000000 */
[----:B------:R-:W-:-:S02]  /*1e360*/  IMAD R0, R0, UR4, RZ ;  /* 0x0000000400007c24 */ /* 0x000fc4000f8e02ff */
[C---:B------:R-:W-:Y:S01]  /*1e370*/  IMAD.WIDE.U32 R2, R5.reuse, UR4, R2 ;  /* 0x0000000405027c25 */ /* 0x040fe2000f8e0002 */
        /* <DEDUP_REMOVED lines=14> */
.L_x_1444:
[----:B------:R-:W-:Y:S05]  /*1e460*/  BSYNC B1 ;  /* 0x0000000000017941 */ /* 0x000fea0003800000 */
.L_x_1443:
[----:B------:R-:W-:Y:S04]  /*1e470*/  BSSY B1, `(.L_x_1445) ;  /* 0x0000019000017945 */ /* 0x000fe80003800000 */
[----:B------:R-:W-:Y:S05]  /*1e480*/  @P0 BRA `(.L_x_1446) ;  /* 0x00000000005c0947 */ /* 0x000fea0003800000 */
[----:B01---5:R-:W-:Y:S01]  /*1e490*/  IADD3 R5, P0, R20, 0x40, RZ ;  /* 0x0000004014057810 */ /* 0x023fe20007f1e0ff */
[C---:B------:R-:W-:Y:S01]  /*1e4a0*/  VIADD R2, R22.reuse, 0x80 ;  /* 0x0000008016027836 */ /* 0x040fe20000000000 */
[----:B------:R-:W-:Y:S01]  /*1e4b0*/  IADD3 R3, R22, 0xc0, RZ ;  /* 0x000000c016037810 */ /* 0x000fe20007ffe0ff */
[----:B------:R-:W-:Y:S01]  /*1e4c0*/  ULDC UR4, c[0x0][0xa8c] ;  /* 0x0002a30000047ab9 */ /* 0x000fe20000000800 */
[----:B------:R-:W-:Y:S01]  /*1e4d0*/  ULDC.64 UR6, c[0x0][0xad8] ;  /* 0x0002b60000067ab9 */ /* 0x000fe20000000a00 */
[----:B------:R-:W-:Y:S01]  /*1e4e0*/  IMAD.X R0, RZ, RZ, R21, P0 ;  /* 0x000000ffff007224 */ /* 0x000fe200000e0615 */
[----:B------:R-:W-:Y:S01]  /*1e4f0*/  ISETP.GE.AND P4, PT, R2, UR4, PT ;  /* 0x0000000402007c0c */ /* 0x000fe2000bf86270 */
[----:B------:R-:W-:Y:S01]  /*1e500*/  IMAD.MOV.U32 R2, RZ, RZ, R76 ;  /* 0x000000ffff027224 */ /* 0x000fe200078e004c */
[----:B------:R-:W-:Y:S01]  /*1e510*/  ISETP.GE.AND P5, PT, R3, UR4, PT ;  /* 0x0000000403007c0c */ /* 0x000fe2000bfa6270 */
[----:B------:R-:W-:Y:S01]  /*1e520*/  IMAD.MOV.U32 R3, RZ, RZ, R81 ;  /* 0x000000ffff037224 */ /* 0x000fe200078e0051 */
[----:B------:R-:W-:Y:S01]  /*1e530*/  ISETP.GE.AND P2, PT, R22, UR4, PT ;  /* 0x0000000416007c0c */ /* 0x000fe2000bf46270 */
[----:B------:R-:W-:Y:S01]  /*1e540*/  IMAD R0, R0, UR6, RZ ;  /* 0x0000000600007c24 */ /* 0x000fe2000f8e02ff */
        /* <DEDUP_REMOVED lines=11> */
.L_x_1446:
[----:B------:R-:W-:Y:S05]  /*1e600*/  BSYNC B1 ;  /* 0x0000000000017941 */ /* 0x000fea0003800000 */
.L_x_1445:
[----:B------:R-:W-:Y:S05]  /*1e610*/  @P1 BRA `(.L_x_1447) ;  /* 0x0000000c00241947 */ /* 0x000fea0003800000 */
[----:B012--5:R-:W-:Y:S01]  /*1e620*/  IADD3 R5, P0, R20, 0x60, RZ ;  /* 0x0000006014057810 */ /* 0x027fe20007f1e0ff */
[----:B------:R-:W-:Y:S01]  /*1e630*/  ULDC.64 UR6, c[0x0][0xad8] ;  /* 0x0002b60000067ab9 */ /* 0x000fe20000000a00 */
[----:B------:R-:W-:Y:S01]  /*1e640*/  IMAD.MOV.U32 R2, RZ, RZ, R76 ;  /* 0x000000ffff027224 */ /* 0x000fe200078e004c */
[----:B------:R-:W-:Y:S01]  /*1e650*/  ULDC UR4, c[0x0][0xa8c] ;  /* 0x0002a30000047ab9 */ /* 0x000fe20000000800 */
[----:B------:R-:W-:Y:S01]  /*1e660*/  IMAD.MOV.U32 R3, RZ, RZ, R81 ;  /* 0x000000ffff037224 */ /* 0x000fe200078e0051 */
[C---:B------:R-:W-:Y:S01]  /*1e670*/  ISETP.GE.AND P1, PT, R22.reuse, UR4, PT ;  /* 0x0000000416007c0c */ /* 0x040fe2000bf26270 */
[----:B------:R-:W-:Y:S01]  /*1e680*/  IMAD.X R20, RZ, RZ, R21, P0 ;  /* 0x000000ffff147224 */ /* 0x000fe200000e0615 */
[----:B------:R-:W-:Y:S01]  /*1e690*/  ISETP.GE.AND P2, PT, R199, UR4, PT ;  /* 0x00000004c7007c0c */ /* 0x000fe2000bf46270 */
[----:B------:R-:W-:Y:S02]  /*1e6a0*/  VIADD R0, R22, 0x80 ;  /* 0x0000008016007836 */ /* 0x000fe40000000000 */
[----:B------:R-:W-:-:S02]  /*1e6b0*/  IMAD R20, R20, UR6, RZ ;  /* 0x0000000614147c24 */ /* 0x000fc4000f8e02ff */
[C---:B------:R-:W-:Y:S01]  /*1e6c0*/  IMAD.WIDE.U32 R2, R5.reuse, UR6, R2 ;  /* 0x0000000605027c25 */ /* 0x040fe2000f8e0002 */
[----:B------:R-:W-:Y:S02]  /*1e6d0*/  ISETP.GE.AND P3, PT, R0, UR4, PT ;  /* 0x0000000400007c0c */ /* 0x000fe4000bf66270 */
        /* <DEDUP_REMOVED lines=13> */
.L_x_1438:
[----:B------:R-:W-:Y:S01]  /*1e7b0*/  ULDC.64 UR4, c[0x0][0xbd8] ;  /* 0x0002f60000047ab9 */ /* 0x000fe20000000a00 */
[----:B------:R-:W2:Y:S01]  /*1e7c0*/  LDC.64 R2, c[0x0][0xbd8] ;  /* 0x0002f600ff027b82 */ /* 0x000ea20000000a00 */
[----:B------:R-:W-:Y:S01]  /*1e7d0*/  ISETP.NE.U32.AND P0, PT, RZ, UR4, PT ;  /* 0x00000004ff007c0c */ /* 0x000fe2000bf05070 */
[----:B------:R-:W-:-:S03]  /*1e7e0*/  IMAD.MOV.U32 R9, RZ, RZ, RZ ;  /* 0x000000ffff097224 */ /* 0x000fc600078e00ff */
[----:B------:R-:W-:Y:S01]  /*1e7f0*/  ISETP.NE.AND.EX P0, PT, RZ, UR5, PT, P0 ;  /* 0x00000005ff007c0c */ /* 0x000fe2000bf05300 */
[----:B------:R-:W-:Y:S02]  /*1e800*/  ULDC.64 UR4, c[0x0][0xbe0] ;  /* 0x0002f80000047ab9 */ /* 0x000fe40000000a00 */
[----:B------:R-:W-:-:S04]  /*1e810*/  ISETP.NE.U32.AND P1, PT, RZ, UR4, PT ;  /* 0x00000004ff007c0c */ /* 0x000fc8000bf25070 */
[----:B------:R-:W-:Y:S01]  /*1e820*/  ISETP.NE.AND.EX P1, PT, RZ, UR5, PT, P1 ;  /* 0x00000005ff007c0c */ /* 0x000fe2000bf25310 */
[----:B--2---:R-:W-:-:S12]  /*1e830*/  IMAD.WIDE R2, R219, 0x4, R2 ;  /* 0x00000004db027825 */ /* 0x004fd800078e0202 */
[----:B------:R-:W2:Y:S01]  /*1e840*/  @P1 LDC.64 R4, c[0x0][0xbe0] ;  /* 0x0002f800ff041b82 */ /* 0x000ea20000000a00 */
[----:B------:R-:W-:Y:S02]  /*1e850*/  ULDC UR4, c[0x0][0xa88] ;  /* 0x0002a20000047ab9 */ /* 0x000fe40000000800 */
[----:B------:R-:W-:Y:S01]  /*1e860*/  IMAD.U32 R7, RZ, RZ, UR4 ;  /* 0x00000004ff077e24 */ /* 0x000fe2000f8e00ff */
[----:B------:R3:W5:Y:S01]  /*1e870*/  @P0 LDG.E R9, desc[UR46][R2.64] ;  /* 0x0000002e02090981 */ /* 0x000762000c1e1900 */
[----:B--2---:R-:W-:-:S05]  /*1e880*/  @P1 IMAD.WIDE R4, R219, 0x4, R4 ;  /* 0x00000004db041825 */ /* 0x004fca00078e0204 */
[----:B------:R3:W5:Y:S01]  /*1e890*/  @P1 LDG.E R7, desc[UR46][R4.64] ;  /* 0x0000002e04071981 */ /* 0x000762000c1e1900 */
[----:B------:R-:W-:Y:S02]  /*1e8a0*/  ISETP.GT.AND P2, PT, R236, 0x7f, PT ;  /* 0x0000007fec00780c */ /* 0x000fe40003f44270 */
[----:B------:R-:W-:Y:S01]  /*1e8b0*/  SHF.R.S32.HI R6, RZ, 0x1f, R219 ;  /* 0x0000001fff067819 */ /* 0x000fe200000114db */
[----:B------:R-:W-:Y:S10]  /*1e8c0*/  @P1 BRA `(.L_x_1448) ;  /* 0x0000000000101947 */ /* 0x000ff40003800000 */
[----:B------:R-:W-:Y:S05]  /*1e8d0*/  @!P0 BRA `(.L_x_1448) ;  /* 0x00000000000c8947 */ /* 0x000fea0003800000 */
[----:B------:R-:W2:Y:S04]  /*1e8e0*/  LDG.E R0, desc[UR46][R2.64] ;  /* 0x0000002e02007981 */ /* 0x000ea8000c1e1900 */
[----:B-----5:R-:W2:Y:S02]  /*1e8f0*/  LDG.E R7, desc[UR46][R2.64+0x4] ;  /* 0x0000042e02077981 */ /* 0x020ea4000c1e1900 */
[----:B--2---:R-:W-:-:S07]  /*1e900*/  IMAD.IADD R7, R7, 0x1, -R0 ;  /* 0x0000000107077824 */ /* 0x004fce00078e0a00 */
.L_x_1448:
[----:B------:R-:W-:Y:S01]  /*1e910*/  BSSY B1, `(.L_x_1449) ;  /* 0x000001c000017945 */ /* 0x000fe20003800000 */
[----:B------:R-:W-:Y:S02]  /*1e920*/  SEL R10, R6, RZ, !P0 ;  /* 0x000000ff060a7207 */ /* 0x000fe40004000000 */
[----:B------:R-:W-:Y:S02]  /*1e930*/  SHF.R.S32.HI R8, RZ, 0x1f, R217 ;  /* 0x0000001fff087819 */ /* 0x000fe400000114d9 */
[----:B------:R-:W-:Y:S02]  /*1e940*/  SEL R11, R219, RZ, !P0 ;  /* 0x000000ffdb0b7207 */ /* 0x000fe40004000000 */
[----:B-----5:R-:W-:Y:S01]  /*1e950*/  SHF.R.S32.HI R6, RZ, 0x1f, R9 ;  /* 0x0000001fff067819 */ /* 0x020fe20000011409 */
[----:B------:R-:W-:Y:S06]  /*1e960*/  @P2 BRA `(.L_x_1450) ;  /* 0x0000000000582947 */ /* 0x000fec0003800000 */
[----:B------:R-:W2:Y:S02]  /*1e970*/  S2R R0, SR_TID.X ;  /* 0x0000000000007919 */ /* 0x000ea40000002100 */
[----:B--2---:R-:W-:-:S04]  /*1e980*/  IMAD R0, R220, 0x80, R0 ;  /* 0x00000080dc007824 */ /* 0x004fc800078e0200 */
[----:B------:R-:W-:-:S05]  /*1e990*/  VIADD R0, R0, 0xffffff80 ;  /* 0xffffff8000007836 */ /* 0x000fca0000000000 */
[----:B------:R-:W-:-:S13]  /*1e9a0*/  ISETP.GE.AND P0, PT, R0, R7, PT ;  /* 0x000000070000720c */ /* 0x000fda0003f06270 */
[----:B------:R-:W-:Y:S05]  /*1e9b0*/  @P0 BRA `(.L_x_1450) ;  /* 0x0000000000440947 */ /* 0x000fea0003800000 */
[----:B---3--:R-:W-:Y:S01]  /*1e9c0*/  IADD3 R2, P0, R0, R9, RZ ;  /* 0x0000000900027210 */ /* 0x008fe20007f1e0ff */
[----:B------:R-:W-:-:S03]  /*1e9d0*/  ULDC.64 UR4, c[0x0][0xb70] ;  /* 0x0002dc0000047ab9 */ /* 0x000fc60000000a00 */
[----:B------:R-:W-:Y:S01]  /*1e9e0*/  LEA.HI.X.SX32 R3, R0, R6, 0x1, P0 ;  /* 0x0000000600037211 */ /* 0x000fe200000f0eff */
[----:B------:R-:W-:-:S04]  /*1e9f0*/  IMAD R0, R8, UR4, RZ ;  /* 0x0000000408007c24 */ /* 0x000fc8000f8e02ff */
[C---:B------:R-:W-:Y:S02]  /*1ea00*/  IMAD R5, R217.reuse, UR5, R0 ;  /* 0x00000005d9057c24 */ /* 0x040fe4000f8e0200 */
[----:B------:R-:W-:Y:S01]  /*1ea10*/  IMAD.WIDE.U32 R2, R217, UR4, R2 ;  /* 0x00000004d9027c25 */ /* 0x000fe2000f8e0002 */
[----:B------:R-:W-:-:S03]  /*1ea20*/  ULDC.64 UR4, c[0x0][0xb78] ;  /* 0x0002de0000047ab9 */ /* 0x000fc60000000a00 */
[----:B------:R-:W-:Y:S02]  /*1ea30*/  IMAD R0, R10, UR4, RZ ;  /* 0x000000040a007c24 */ /* 0x000fe4000f8e02ff */
[----:B------:R-:W-:Y:S02]  /*1ea40*/  IMAD.IADD R3, R3, 0x1, R5 ;  /* 0x0000000103037824 */ /* 0x000fe400078e0205 */
[C---:B------:R-:W-:Y:S02]  /*1ea50*/  IMAD R5, R11.reuse, UR5, R0 ;  /* 0x000000050b057c24 */ /* 0x040fe4000f8e0200 */
[----:B------:R-:W-:Y:S01]  /*1ea60*/  IMAD.WIDE.U32 R2, R11, UR4, R2 ;  /* 0x000000040b027c25 */ /* 0x000fe2000f8e0002 */
[----:B------:R-:W-:-:S03]  /*1ea70*/  ULDC.64 UR4, c[0x0][0xb40] ;  /* 0x0002d00000047ab9 */ /* 0x000fc60000000a00 */
[----:B------:R-:W-:Y:S01]  /*1ea80*/  IMAD.IADD R3, R3, 0x1, R5 ;  /* 0x0000000103037824 */ /* 0x000fe200078e0205 */
[----:B------:R-:W-:-:S04]  /*1ea90*/  LEA R4, P0, R2, UR4, 0x2 ;  /* 0x0000000402047c11 */ /* 0x000fc8000f8010ff */
[----:B------:R-:W-:Y:S01]  /*1eaa0*/  LEA.HI.X R5, R2, UR5, R3, 0x2, P0 ;  /* 0x0000000502057c11 */ /* 0x000fe200080f1403 */
[----:B------:R-:W-:-:S05]  /*1eab0*/  IMAD.MOV.U32 R3, RZ, RZ, -0x800000 ;  /* 0xff800000ff037424 */ /* 0x000fca00078e00ff */
[----:B------:R2:W-:Y:S03]  /*1eac0*/  STG.E desc[UR46][R4.64], R3 ;  /* 0x0000000304007986 */ /* 0x0005e6000c10192e */
.L_x_1450:
[----:B------:R-:W-:Y:S05]  /*1ead0*/  BSYNC B1 ;  /* 0x0000000000017941 */ /* 0x000fea0003800000 */
.L_x_1449:
[----:B------:R-:W-:Y:S01]  /*1eae0*/  ULDC.64 UR4, c[0x0][0xaa0] ;  /* 0x0002a80000047ab9 */ /* 0x000fe20000000a00 */
[----:B---3--:R-:W-:Y:S01]  /*1eaf0*/  MOV R2, R22 ;  /* 0x0000001600027202 */ /* 0x008fe20000000f00 */
[----:B--2---:R-:W-:Y:S01]  /*1eb00*/  IMAD.MOV.U32 R3, RZ, RZ, R23 ;  /* 0x000000ffff037224 */ /* 0x004fe200078e0017 */
        /* <DEDUP_REMOVED lines=8> */
[C---:B------:R-:W-:Y:S01]  /*1eb90*/  IMAD R5, R217.reuse, UR5, R0 ;  /* 0x00000005d9057c24 */ /* 0x040fe2000f8e0200 */
[-C--:B------:R-:W-:Y:S01]  /*1eba0*/  ISETP.GE.AND P1, PT, R18, R8.reuse, PT ;  /* 0x000000081200720c */ /* 0x080fe20003f26270 */
[----:B------:R-:W-:Y:S01]  /*1ebb0*/  IMAD.WIDE.U32 R2, R217, UR4, R2 ;  /* 0x00000004d9027c25 */ /* 0x000fe2000f8e0002 */
[----:B------:R-:W-:Y:S01]  /*1ebc0*/  ULDC.64 UR4, c[0x0][0xae8] ;  /* 0x0002ba0000047ab9 */ /* 0x000fe20000000a00 */
[----:B------:R-:W-:-:S02]  /*1ebd0*/  ISETP.GE.AND P0, PT, R195, R8, PT ;  /* 0x00000008c300720c */ /* 0x000fc40003f06270 */
[----:B------:R-:W-:Y:S02]  /*1ebe0*/  IMAD.IADD R3, R3, 0x1, R5 ;  /* 0x0000000103037824 */ /* 0x000fe400078e0205 */
[----:B------:R-:W-:Y:S02]  /*1ebf0*/  IMAD R0, R10, UR4, RZ ;  /* 0x000000040a007c24 */ /* 0x000fe4000f8e02ff */
[----:B------:R-:W-:-:S04]  /*1ec00*/  IMAD.WIDE.U32 R4, R11, UR4, R2 ;  /* 0x000000040b047c25 */ /* 0x000fc8000f8e0002 */
[----:B------:R-:W-:Y:S02]  /*1ec10*/  IMAD R9, R11, UR5, R0 ;  /* 0x000000050b097c24 */ /* 0x000fe4000f8e0200 */
[----:B------:R-:W-:Y:S02]  /*1ec20*/  IMAD.MOV.U32 R2, RZ, RZ, R18 ;  /* 0x000000ffff027224 */ /* 0x000fe400078e0012 */
[----:B------:R-:W-:Y:S02]  /*1ec30*/  IMAD.MOV.U32 R3, RZ, RZ, R19 ;  /* 0x000000ffff037224 */ /* 0x000fe400078e0013 */
[----:B------:R-:W-:Y:S02]  /*1ec40*/  IMAD.IADD R11, R5, 0x1, R9 ;  /* 0x00000001050b7824 */ /* 0x000fe400078e0209 */
[----:B------:R-:W-:Y:S01]  /*1ec50*/  IMAD.WIDE R6, R220, 0x80, R2 ;  /* 0x00000080dc067825 */ /* 0x000fe200078e0202 */
[----:B------:R-:W-:Y:S06]  /*1ec60*/  @P1 BRA `(.L_x_1452) ;  /* 0x0000000000541947 */ /* 0x000fec0003800000 */
[C---:B------:R-:W-:Y:S01]  /*1ec70*/  VIADD R2, R22.reuse, 0xc0 ;  /* 0x000000c016027836 */ /* 0x040fe20000000000 */
[----:B------:R-:W-:Y:S01]  /*1ec80*/  ULDC UR4, c[0x0][0xa8c] ;  /* 0x0002a30000047ab9 */ /* 0x000fe20000000800 */
[----:B------:R-:W-:Y:S01]  /*1ec90*/  ULDC.64 UR6, c[0x0][0xad8] ;  /* 0x0002b60000067ab9 */ /* 0x000fe20000000a00 */
[C---:B------:R-:W-:Y:S01]  /*1eca0*/  VIADD R0, R22.reuse, 0x80 ;  /* 0x0000008016007836 */ /* 0x040fe20000000000 */
[----:B------:R-:W-:Y:S01]  /*1ecb0*/  ISETP.GE.AND P2, PT, R22, UR4, PT ;  /* 0x0000000416007c0c */ /* 0x000fe2000bf46270 */
[----:B------:R-:W-:Y:S01]  /*1ecc0*/  IMAD R9, R7, UR6, RZ ;  /* 0x0000000607097c24 */ /* 0x000fe2000f8e02ff */
[----:B------:R-:W-:Y:S01]  /*1ecd0*/  ISETP.GE.AND P5, PT, R2, UR4, PT ;  /* 0x0000000402007c0c */ /* 0x000fe2000bfa6270 */
[----:B------:R-:W-:Y:S01]  /*1ece0*/  IMAD.MOV.U32 R3, RZ, RZ, R11 ;  /* 0x000000ffff037224 */ /* 0x000fe200078e000b */
[----:B------:R-:W-:Y:S01]  /*1ecf0*/  MOV R2, R4 ;  /* 0x0000000400027202 */ /* 0x000fe20000000f00 */
[----:B------:R-:W-:Y:S01]  /*1ed00*/  IMAD R9, R6, UR7, R9 ;  /* 0x0000000706097c24 */ /* 0x000fe2000f8e0209 */
[----:B------:R-:W-:-:S02]  /*1ed10*/  ISETP.GE.AND P4, PT, R0, UR4, PT ;  /* 0x0000000400007c0c */ /* 0x000fc4000bf86270 */
        /* <DEDUP_REMOVED lines=10> */
.L_x_1452:
[----:B------:R-:W-:Y:S05]  /*1edc0*/  BSYNC B1 ;  /* 0x0000000000017941 */ /* 0x000fea0003800000 */
.L_x_1451:
        /* <DEDUP_REMOVED lines=26> */
.L_x_1454:
[----:B------:R-:W-:Y:S05]  /*1ef70*/  BSYNC B1 ;  /* 0x0000000000017941 */ /* 0x000fea0003800000 */
.L_x_1453:
[----:B------:R-:W-:Y:S01]  /*1ef80*/  BSSY B1, `(.L_x_1455) ;  /* 0x000001a000017945 */ /* 0x000fe20003800000 */
[----:B------:R-:W-:-:S03]  /*1ef90*/  ISETP.GE.AND P0, PT, R221, R8, PT ;  /* 0x00000008dd00720c */ /* 0x000fc60003f06270 */
[----:B------:R-:W-:Y:S10]  /*1efa0*/  @P1 BRA `(.L_x_1456) ;  /* 0x00000000005c1947 */ /* 0x000ff40003800000 */
[----:B------:R-:W-:Y:S01]  /*1efb0*/  IADD3 R9, P1, R6, 0x40, RZ ;  /* 0x0000004006097810 */ /* 0x000fe20007f3e0ff */
        /* <DEDUP_REMOVED lines=22> */
.L_x_1456:
[----:B------:R-:W-:Y:S05]  /*1f120*/  BSYNC B1 ;  /* 0x0000000000017941 */ /* 0x000fea0003800000 */
.L_x_1455:
[----:B------:R-:W-:Y:S05]  /*1f130*/  @P0 BRA `(.L_x_1447) ;  /* 0x00000000005c0947 */ /* 0x000fea0003800000 */
[----:B------:R-:W-:Y:S01]  /*1f140*/  IADD3 R5, P0, R6, 0x60, RZ ;  /* 0x0000006006057810 */ /* 0x000fe20007f1e0ff */
[----:B------:R-:W-:Y:S01]  /*1f150*/  ULDC.64 UR6, c[0x0][0xad8] ;  /* 0x0002b60000067ab9 */ /* 0x000fe20000000a00 */
[----:B------:R-:W-:Y:S01]  /*1f160*/  IMAD.MOV.U32 R2, RZ, RZ, R4 ;  /* 0x000000ffff027224 */ /* 0x000fe200078e0004 */
[----:B------:R-:W-:Y:S01]  /*1f170*/  IADD3 R0, R22, 0x80, RZ ;  /* 0x0000008016007810 */ /* 0x000fe20007ffe0ff */
[----:B------:R-:W-:Y:S01]  /*1f180*/  IMAD.MOV.U32 R3, RZ, RZ, R11 ;  /* 0x000000ffff037224 */ /* 0x000fe200078e000b */
[----:B------:R-:W-:Y:S01]  /*1f190*/  ULDC UR4, c[0x0][0xa8c] ;  /* 0x0002a30000047ab9 */ /* 0x000fe20000000800 */
[----:B------:R-:W-:Y:S01]  /*1f1a0*/  IMAD.X R6, RZ, RZ, R7, P0 ;  /* 0x000000ffff067224 */ /* 0x000fe200000e0607 */
[----:B------:R-:W-:Y:S01]  /*1f1b0*/  ISETP.GE.AND P3, PT, R0, UR4, PT ;  /* 0x0000000400007c0c */ /* 0x000fe2000bf66270 */
[C---:B------:R-:W-:Y:S01]  /*1f1c0*/  VIADD R4, R22.reuse, 0xc0 ;  /* 0x000000c016047836 */ /* 0x040fe20000000000 */
[----:B------:R-:W-:Y:S01]  /*1f1d0*/  ISETP.GE.AND P1, PT, R22, UR4, PT ;  /* 0x0000000416007c0c */ /* 0x000fe2000bf26270 */
[----:B------:R-:W-:Y:S01]  /*1f1e0*/  IMAD R6, R6, UR6, RZ ;  /* 0x0000000606067c24 */ /* 0x000fe2000f8e02ff */
[----:B------:R-:W-:Y:S01]  /*1f1f0*/  ISETP.GE.AND P2, PT, R199, UR4, PT ;  /* 0x00000004c7007c0c */ /* 0x000fe2000bf46270 */
[----:B------:R-:W-:Y:S01]  /*1f200*/  IMAD.WIDE.U32 R2, R5, UR6, R2 ;  /* 0x0000000605027c25 */ /* 0x000fe2000f8e0002 */
[----:B------:R-:W-:-:S03]  /*1f210*/  ISETP.GE.AND P4, PT, R4, UR4, PT ;  /* 0x0000000404007c0c */ /* 0x000fc6000bf86270 */
        /* <DEDUP_REMOVED lines=9> */
.L_x_1447:
[----:B------:R-:W-:Y:S05]  /*1f2b0*/  BSYNC B0 ;  /* 0x0000000000007941 */ /* 0x000fea0003800000 */
.L_x_1437:
[----:B------:R-:W-:Y:S02]  /*1f2c0*/  ULDC UR4, c[0x0][0xc14] ;  /* 0x0003050000047ab9 */ /* 0x000fe40000000800 */
[----:B-1----:R-:W-:-:S13]  /*1f2d0*/  ISETP.GE.AND P0, PT, R207, UR4, PT ;  /* 0x00000004cf007c0c */ /* 0x002fda000bf06270 */
[----:B------:R-:W-:Y:S05]  /*1f2e0*/  @!P0 BRA `(.L_x_1457) ;  /* 0xfffffe1c00908947 */ /* 0x000fea000383ffff */
[----:B------:R-:W-:Y:S05]  /*1f2f0*/  BRA `(.L_x_1210) ;  /* 0x0000006800d87947 */ /* 0x000fea0003800000 */
.L_x_1208:
        /* <DEDUP_REMOVED lines=20> */
.L_x_1458:
[----:B------:R-:W1:Y:S01]  /*1f440*/  S2R R0, SR_TID.X ;  /* 0x0000000000007919 */ /* 0x000e620000002100 */
[----:B------:R-:W-:Y:S01]  /*1f450*/  ULDC UR4, c[0x0][0xc14] ;  /* 0x0003050000047ab9 */ /* 0x000fe20000000800 */
[----:B------:R-:W2:Y:S01]  /*1f460*/  S2UR UR6, SR_CTAID.X ;  /* 0x00000000000679c3 */ /* 0x000ea20000002500 */
[----:B------:R-:W-:Y:S01]  /*1f470*/  ULDC UR5, c[0x0][0xc10] ;  /* 0x0003040000057ab9 */ /* 0x000fe20000000800 */
[----:B-1----:R-:W-:-:S04]  /*1f480*/  LOP3.LUT R0, R0, 0x1f, RZ, 0xc0, !PT ;  /* 0x0000001f00007812 */ /* 0x002fc800078ec0ff */
[----:B------:R-:W-:-:S04]  /*1f490*/  ISETP.NE.AND P0, PT, R0, 0x1f, PT ;  /* 0x0000001f0000780c */ /* 0x000fc80003f05270 */
[----:B------:R-:W-:-:S13]  /*1f4a0*/  ISETP.GE.OR P1, PT, R0, UR4, !P0 ;  /* 0x0000000400007c0c */ /* 0x000fda000c726670 */
[----:B0-----:R-:W0:Y:S02]  /*1f4b0*/  @!P1 LDC.64 R2, c[0x0][0xc58] ;  /* 0x00031600ff029b82 */ /* 0x001e240000000a00 */
[----:B0-----:R-:W-:-:S05]  /*1f4c0*/  @!P1 IMAD.WIDE.U32 R2, R0, 0x4, R2 ;  /* 0x0000000400029825 */ /* 0x001fca00078e0002 */
[----:B------:R-:W3:Y:S01]  /*1f4d0*/  @!P1 LDG.E R5, desc[UR46][R2.64] ;  /* 0x0000002e02059981 */ /* 0x000ee2000c1e1900 */
[C---:B------:R-:W-:Y:S01]  /*1f4e0*/  ISETP.NE.AND P1, PT, R0.reuse, RZ, PT ;  /* 0x000000ff0000720c */ /* 0x040fe20003f25270 */
[----:B------:R-:W-:Y:S01]  /*1f4f0*/  UMOV UR4, URZ ;  /* 0x0000003f00047c82 */ /* 0x000fe20008000000 */
[C---:B------:R-:W-:Y:S02]  /*1f500*/  ISETP.GE.U32.AND P2, PT, R0.reuse, 0x2, PT ;  /* 0x000000020000780c */ /* 0x040fe40003f46070 */
[C---:B------:R-:W-:Y:S02]  /*1f510*/  ISETP.GE.U32.AND P3, PT, R0.reuse, 0x4, PT ;  /* 0x000000040000780c */ /* 0x040fe40003f66070 */
[C---:B------:R-:W-:Y:S02]  /*1f520*/  ISETP.GE.U32.AND P4, PT, R0.reuse, 0x8, PT ;  /* 0x000000080000780c */ /* 0x040fe40003f86070 */
[----:B------:R-:W-:Y:S01]  /*1f530*/  ISETP.GE.U32.AND P5, PT, R0, 0x10, PT ;  /* 0x000000100000780c */ /* 0x000fe20003fa6070 */
        /* <DEDUP_REMOVED lines=14> */
[----:B------:R-:W-:Y:S01]  /*1f620*/  IMAD.IADD R6, R3, 0x1, R4 ;  /* 0x0000000103067824 */ /* 0x000fe200078e0204 */
[----:B------:R-:W-:-:S04]  /*1f630*/  MOV R4, RZ ;  /* 0x000000ff00047202 */ /* 0x000fc80000000f00 */
[----:B------:R-:W0:Y:S02]  /*1f640*/  SHFL.IDX PT, R7, R6, 0x1f, 0x1f ;  /* 0x03e01f0006077f89 */ /* 0x000e2400000e0000 */
[----:B0-----:R-:W-:-:S04]  /*1f650*/  IMAD R7, R7, UR5, RZ ;  /* 0x0000000507077c24 */ /* 0x001fc8000f8e02ff */
[----:B------:R-:W-:Y:S01]  /*1f660*/  IMAD.MOV.U32 R2, RZ, RZ, R7 ;  /* 0x000000ffff027224 */ /* 0x000fe200078e0007 */
[----:B--2---:R-:W-:-:S13]  /*1f670*/  ISETP.GT.AND P6, PT, R7, UR6, PT ;  /* 0x0000000607007c0c */ /* 0x004fda000bfc4270 */
[----:B------:R-:W-:Y:S05]  /*1f680*/  @P6 BRA `(.L_x_1460) ;  /* 0x0000000000a06947 */ /* 0x000fea0003800000 */
[----:B------:R-:W0:Y:S01]  /*1f690*/  LDC R6, c[0x0][0xc14] ;  /* 0x00030500ff067b82 */ /* 0x000e220000000800 */
[----:B------:R-:W-:Y:S01]  /*1f6a0*/  IMAD.MOV.U32 R7, RZ, RZ, R2 ;  /* 0x000000ffff077224 */ /* 0x000fe200078e0002 */
[----:B------:R-:W-:Y:S01]  /*1f6b0*/  UMOV UR4, URZ ;  /* 0x0000003f00047c82 */ /* 0x000fe20008000000 */
[----:B------:R-:W-:Y:S01]  /*1f6c0*/  ULDC UR7, c[0x0][0xc14] ;  /* 0x0003050000077ab9 */ /* 0x000fe20000000800 */
[----:B------:R-:W-:-:S05]  /*1f6d0*/  ULDC UR5, c[0x0][0xc10] ;  /* 0x0003040000057ab9 */ /* 0x000fca0000000800 */
.L_x_1464:
[----:B------:R-:W-:Y:S01]  /*1f6e0*/  IMAD.U32 R2, RZ, RZ, UR7 ;  /* 0x00000007ff027e24 */ /* 0x000fe2000f8e00ff */
[----:B------:R-:W-:-:S04]  /*1f6f0*/  UIADD3 UR4, UR4, 0x1f, URZ ;  /* 0x0000001f04047890 */ /* 0x000fc8000fffe03f */
[----:B------:R1:W-:Y:S02]  /*1f700*/  STL [R1+0xc], R2 ;  /* 0x00000c0201007387 */ /* 0x0003e40000100800 */
[----:B0-----:R-:W-:-:S13]  /*1f710*/  ISETP.LE.AND P6, PT, R6, UR4, PT ;  /* 0x0000000406007c0c */ /* 0x001fda000bfc3270 */
[----:B-1----:R-:W-:Y:S05]  /*1f720*/  @P6 BRA `(.L_x_1461) ;  /* 0x0000000400b86947 */ /* 0x002fea0003800000 */
[----:B------:R-:W-:Y:S01]  /*1f730*/  VIADD R9, R0, UR4 ;  /* 0x0000000400097c36 */ /* 0x000fe20008000000 */
[----:B------:R-:W-:Y:S01]  /*1f740*/  BSSY B0, `(.L_x_1462) ;  /* 0x0000007000007945 */ /* 0x000fe20003800000 */
[----:B------:R-:W-:-:S03]  /*1f750*/  IMAD.MOV.U32 R5, RZ, RZ, RZ ;  /* 0x000000ffff057224 */ /* 0x000fc600078e00ff */
[----:B------:R-:W-:-:S13]  /*1f760*/  ISETP.GE.OR P6, PT, R9, R6, !P0 ;  /* 0x000000060900720c */ /* 0x000fda00047c6670 */
[----:B------:R-:W-:Y:S05]  /*1f770*/  @P6 BRA `(.L_x_1463) ;  /* 0x00000000000c6947 */ /* 0x000fea0003800000 */
[----:B------:R-:W0:Y:S02]  /*1f780*/  LDC.64 R2, c[0x0][0xc58] ;  /* 0x00031600ff027b82 */ /* 0x000e240000000a00 */
[----:B0-----:R-:W-:-:S05]  /*1f790*/  IMAD.WIDE R2, R9, 0x4, R2 ;  /* 0x0000000409027825 */ /* 0x001fca00078e0202 */
[----:B------:R0:W5:Y:S02]  /*1f7a0*/  LDG.E R5, desc[UR46][R2.64] ;  /* 0x0000002e02057981 */ /* 0x000164000c1e1900 */
.L_x_1463:
[----:B------:R-:W-:Y:S05]  /*1f7b0*/  BSYNC B0 ;  /* 0x0000000000007941 */ /* 0x000fea0003800000 */
.L_x_1462:
        /* <DEDUP_REMOVED lines=15> */
[----:B------:R-:W0:Y:S02]  /*1f8b0*/  SHFL.IDX PT, R2, R10, 0x1f, 0x1f ;  /* 0x03e01f000a027f89 */ /* 0x000e2400000e0000 */
[----:B0-----:R-:W-:-:S04]  /*1f8c0*/  IMAD R2, R2, UR5, RZ ;  /* 0x0000000502027c24 */ /* 0x001fc8000f8e02ff */
[----:B------:R-:W-:-:S05]  /*1f8d0*/  IMAD.IADD R7, R2, 0x1, R7 ;  /* 0x0000000102077824 */ /* 0x000fca00078e0207 */
[----:B------:R-:W-:-:S13]  /*1f8e0*/  ISETP.GT.AND P6, PT, R7, UR6, PT ;  /* 0x0000000607007c0c */ /* 0x000fda000bfc4270 */
[----:B------:R-:W-:Y:S05]  /*1f8f0*/  @!P6 BRA `(.L_x_1464) ;  /* 0xfffffffc0078e947 */ /* 0x000fea000383ffff */
[----:B------:R-:W-:-:S07]  /*1f900*/  IMAD.MOV.U32 R6, RZ, RZ, R10 ;  /* 0x000000ffff067224 */ /* 0x000fce00078e000a */
.L_x_1460:
[----:B------:R-:W-:-:S04]  /*1f910*/  IMAD.IADD R7, R7, 0x1, -R2 ;  /* 0x0000000107077824 */ /* 0x000fc800078e0a02 */
[----:B------:R-:W-:-:S05]  /*1f920*/  IMAD R2, R6, UR5, R7 ;  /* 0x0000000506027c24 */ /* 0x000fca000f8e0207 */
[----:B------:R-:W-:Y:S02]  /*1f930*/  ISETP.GT.AND P0, PT, R2, UR6, PT ;  /* 0x0000000602007c0c */ /* 0x000fe4000bf04270 */
[----:B------:R-:W0:Y:S11]  /*1f940*/  LDC.64 R2, c[0x0][0xc68] ;  /* 0x00031a00ff027b82 */ /* 0x000e360000000a00 */
[----:B------:R-:W-:-:S04]  /*1f950*/  VOTE.ANY R12, PT, !P0 ;  /* 0x00000000000c7806 */ /* 0x000fc800040e0100 */
[----:B------:R-:W1:Y:S02]  /*1f960*/  POPC R8, R12 ;  /* 0x0000000c00087309 */ /* 0x000e640000000000 */
[----:B-1----:R-:W-:-:S04]  /*1f970*/  VIADD R9, R8, UR4 ;  /* 0x0000000408097c36 */ /* 0x002fc80008000000 */
[----:B0-----:R-:W-:Y:S01]  /*1f980*/  IMAD.WIDE R2, R9, 0x4, R2 ;  /* 0x0000000409027825 */ /* 0x001fe200078e0202 */
[----:B------:R-:W0:Y:S04]  /*1f990*/  SHFL.IDX PT, R5, R5, R8, 0x1f ;  /* 0x00001f0805057589 */ /* 0x000e2800000e0000 */
[----:B------:R-:W0:Y:S04]  /*1f9a0*/  LDG.E R10, desc[UR46][R2.64] ;  /* 0x0000002e020a7981 */ /* 0x000e28000c1e1900 */
[----:B------:R0:W-:Y:S01]  /*1f9b0*/  STL [R1+0xc], R9 ;  /* 0x00000c0901007387 */ /* 0x0001e20000100800 */
[----:B------:R-:W-:Y:S01]  /*1f9c0*/  ISETP.NE.AND P0, PT, R12, RZ, PT ;  /* 0x000000ff0c00720c */ /* 0x000fe20003f05270 */
[----:B0-----:R-:W-:-:S05]  /*1f9d0*/  IMAD R9, R5, R10, RZ ;  /* 0x0000000a05097224 */ /* 0x001fca00078e02ff */
[----:B------:R-:W-:-:S04]  /*1f9e0*/  IABS R11, R9 ;  /* 0x00000009000b7213 */ /* 0x000fc80000000000 */
[----:B------:R-:W0:Y:S08]  /*1f9f0*/  I2F.RP R13, R11 ;  /* 0x0000000b000d7306 */ /* 0x000e300000209400 */
[----:B0-----:R-:W0:Y:S02]  /*1fa00*/  MUFU.RCP R13, R13 ;  /* 0x0000000d000d7308 */ /* 0x001e240000001000 */
[----:B0-----:R-:W-:-:S06]  /*1fa10*/  VIADD R14, R13, 0xffffffe ;  /* 0x0ffffffe0d0e7836 */ /* 0x001fcc0000000000 */
[----:B------:R0:W1:Y:S01]  /*1fa20*/  F2I.FTZ.U32.TRUNC.NTZ R3, R14 ;  /* 0x0000000e00037305 */ /* 0x000062000021f000 */
[----:B------:R-:W-:Y:S05]  /*1fa30*/  @!P0 BRA `(.L_x_1465) ;  /* 0x0000000000088947 */ /* 0x000fea0003800000 */
[----:B------:R-:W-:-:S05]  /*1fa40*/  VIADD R13, R8, 0xffffffff ;  /* 0xffffffff080d7836 */ /* 0x000fca0000000000 */
[----:B------:R2:W3:Y:S02]  /*1fa50*/  SHFL.IDX PT, R4, R6, R13, 0x1f ;  /* 0x00001f0d06047589 */ /* 0x0004e400000e0000 */
.L_x_1465:
[----:B-1----:R-:W-:Y:S01]  /*1fa60*/  IMAD.MOV R2, RZ, RZ, -R3 ;  /* 0x000000ffff027224 */ /* 0x002fe200078e0a03 */
[----:B--2---:R-:W-:Y:S01]  /*1fa70*/  IABS R6, R9 ;  /* 0x0000000900067213 */ /* 0x004fe20000000000 */
[----:B---3--:R-:W-:Y:S02]  /*1fa80*/  IMAD R4, R4, UR5, R7 ;  /* 0x0000000504047c24 */ /* 0x008fe4000f8e0207 */
[----:B------:R-:W-:Y:S01]  /*1fa90*/  IMAD R7, R2, R11, RZ ;  /* 0x0000000b02077224 */ /* 0x000fe200078e02ff */
[----:B------:R-:W-:Y:S01]  /*1faa0*/  MOV R2, RZ ;  /* 0x000000ff00027202 */ /* 0x000fe20000000f00 */
[----:B------:R-:W-:Y:S01]  /*1fab0*/  IMAD.MOV R6, RZ, RZ, -R6 ;  /* 0x000000ffff067224 */ /* 0x000fe200078e0a06 */
[----:B------:R1:W-:Y:S03]  /*1fac0*/  STL [R1], R4 ;  /* 0x0000000401007387 */ /* 0x0003e60000100800 */
[----:B------:R-:W-:Y:S01]  /*1fad0*/  IMAD.HI.U32 R3, R3, R7, R2 ;  /* 0x0000000703037227 */ /* 0x000fe200078e0002 */
[----:B------:R-:W-:-:S04]  /*1fae0*/  IADD3 R2, -R4, UR6, RZ ;  /* 0x0000000604027c10 */ /* 0x000fc8000fffe1ff */
[----:B-1----:R-:W-:-:S05]  /*1faf0*/  IABS R4, R2 ;  /* 0x0000000200047213 */ /* 0x002fca0000000000 */
[----:B------:R-:W-:Y:S01]  /*1fb00*/  IMAD.HI.U32 R7, R3, R4, RZ ;  /* 0x0000000403077227 */ /* 0x000fe200078e00ff */
[----:B------:R-:W-:-:S03]  /*1fb10*/  LOP3.LUT R3, R2, R9, RZ, 0x3c, !PT ;  /* 0x0000000902037212 */ /* 0x000fc600078e3cff */
[----:B------:R-:W-:Y:S01]  /*1fb20*/  IMAD R4, R7, R6, R4 ;  /* 0x0000000607047224 */ /* 0x000fe200078e0204 */
[----:B------:R-:W-:-:S04]  /*1fb30*/  ISETP.GE.AND P2, PT, R3, RZ, PT ;  /* 0x000000ff0300720c */ /* 0x000fc80003f46270 */
[----:B------:R-:W-:-:S13]  /*1fb40*/  ISETP.GT.U32.AND P1, PT, R11, R4, PT ;  /* 0x000000040b00720c */ /* 0x000fda0003f24070 */
        /* <DEDUP_REMOVED lines=12> */
[----:B------:R-:W-:-:S04]  /*1fc10*/  VIADDMNMX R10, R3, UR5, R10, PT ;  /* 0x00000005030a7c46 */ /* 0x000fc8000b80010a */
[----:B------:R-:W-:-:S04]  /*1fc20*/  IABS R6, R10 ;  /* 0x0000000a00067213 */ /* 0x000fc80000000000 */
[----:B------:R-:W1:Y:S08]  /*1fc30*/  I2F.RP R8, R6 ;  /* 0x0000000600087306 */ /* 0x000e700000209400 */
[----:B-1----:R-:W1:Y:S02]  /*1fc40*/  MUFU.RCP R8, R8 ;  /* 0x0000000800087308 */ /* 0x002e640000001000 */
[----:B-1----:R-:W-:Y:S01]  /*1fc50*/  VIADD R3, R8, 0xffffffe ;  /* 0x0ffffffe08037836 */ /* 0x002fe20000000000 */
[----:B------:R-:W-:-:S05]  /*1fc60*/  IABS R8, R10 ;  /* 0x0000000a00087213 */ /* 0x000fca0000000000 */
[----:B------:R-:W1:Y:S02]  /*1fc70*/  F2I.FTZ.U32.TRUNC.NTZ R3, R3 ;  /* 0x0000000300037305 */ /* 0x000e64000021f000 */
[----:B-1----:R-:W-:-:S05]  /*1fc80*/  IADD3 R7, RZ, -R3, RZ ;  /* 0x80000003ff077210 */ /* 0x002fca0007ffe0ff */
[----:B------:R-:W-:-:S04]  /*1fc90*/  IMAD R7, R7, R6, RZ ;  /* 0x0000000607077224 */ /* 0x000fc800078e02ff */
[----:B------:R-:W-:Y:S01]  /*1fca0*/  IMAD.HI.U32 R2, R3, R7, R2 ;  /* 0x0000000703027227 */ /* 0x000fe200078e0002 */
[----:B------:R-:W-:-:S03]  /*1fcb0*/  IABS R7, R9 ;  /* 0x0000000900077213 */ /* 0x000fc60000000000 */
        /* <DEDUP_REMOVED lines=17> */
[----:B------:R-:W-:Y:S01]  /*1fdd0*/  IADD3 R2, R5, R2, RZ ;  /* 0x0000000205027210 */ /* 0x000fe20007ffe0ff */
[----:B------:R1:W-:Y:S04]  /*1fde0*/  STL [R1+0x8], R3 ;  /* 0x0000080301007387 */ /* 0x0003e80000100800 */
[----:B------:R1:W-:Y:S01]  /*1fdf0*/  STL [R1+0x4], R2 ;  /* 0x0000040201007387 */ /* 0x0003e20000100800 */
[----:B------:R-:W-:Y:S05]  /*1fe00*/  BRA `(.L_x_1466) ;  /* 0x0000000000107947 */ /* 0x000fea0003800000 */
.L_x_1461:
[----:B------:R-:W-:Y:S01]  /*1fe10*/  IMAD.U32 R2, RZ, RZ, UR6 ;  /* 0x00000006ff027e24 */ /* 0x000fe2000f8e00ff */
[----:B------:R0:W-:Y:S04]  /*1fe20*/  STL [R1+0x4], RZ ;  /* 0x000004ff01007387 */ /* 0x0001e80000100800 */
[----:B------:R0:W-:Y:S04]  /*1fe30*/  STL [R1+0x8], RZ ;  /* 0x000008ff01007387 */ /* 0x0001e80000100800 */
[----:B------:R0:W-:Y:S02]  /*1fe40*/  STL [R1], R2 ;  /* 0x0000000201007387 */ /* 0x0001e40000100800 */
.L_x_1466:
[----:B------:R-:W2:Y:S04]  /*1fe50*/  LDL R4, [R1] ;  /* 0x0000000001047983 */ /* 0x000ea80000100800 */
[----:B------:R-:W2:Y:S04]  /*1fe60*/  LDL R5, [R1+0x4] ;  /* 0x0000040001057983 */ /* 0x000ea80000100800 */
[----:B------:R-:W2:Y:S04]  /*1fe70*/  LDL R6, [R1+0x8] ;  /* 0x0000080001067983 */ /* 0x000ea80000100800 */
[----:B------:R-:W2:Y:S01]  /*1fe80*/  LDL R7, [R1+0xc] ;  /* 0x00000c0001077983 */ /* 0x000ea20000100800 */
[----:B------:R-:W-:-:S13]  /*1fe90*/  ISETP.NE.AND P0, PT, R0, RZ, PT ;  /* 0x000000ff0000720c */ /* 0x000fda0003f05270 */
[----:B-1----:R-:W1:Y:S01]  /*1fea0*/  @!P0 S2R R3, SR_CgaCtaId ;  /* 0x0000000000038919 */ /* 0x002e620000008800 */
[----:B------:R-:W-:-:S04]  /*1feb0*/  @!P0 MOV R0, 0x400 ;  /* 0x0000040000008802 */ /* 0x000fc80000000f00 */
[----:B-1----:R-:W-:-:S05]  /*1fec0*/  @!P0 LEA R0, R3, R0, 0x18 ;  /* 0x0000000003008211 */ /* 0x002fca00078ec0ff */
[----:B--2---:R1:W-:Y:S01]  /*1fed0*/  @!P0 STS.128 [R0+0x284d0], R4 ;  /* 0x0284d00400008388 */ /* 0x0043e20000000c00 */
[----:B------:R-:W-:Y:S06]  /*1fee0*/  BAR.ARV 0x5, 0x180 ;  /* 0x0146000000007b1d */ /* 0x000fec0000002000 */
.L_x_1459:
[----:B-1----:R-:W3:Y:S01]  /*1fef0*/  LDL R0, [R1+0xc] ;  /* 0x00000c0001007983 */ /* 0x002ee20000100800 */
[----:B------:R-:W-:-:S03]  /*1ff00*/  ULDC UR4, c[0x0][0xc14] ;  /* 0x0003050000047ab9 */ /* 0x000fc60000000800 */
[----:B------:R1:W-:Y:S01]  /*1ff10*/  STL [R1+0x10], RZ ;  /* 0x000010ff01007387 */ /* 0x0003e20000100800 */
[----:B---3--:R-:W-:Y:S01]  /*1ff20*/  ISETP.GE.AND P0, PT, R0, UR4, PT ;  /* 0x0000000400007c0c */ /* 0x008fe2000bf06270 */
[----:B------:R-:W-:-:S05]  /*1ff30*/  IMAD.MOV.U32 R0, RZ, RZ, 0x1 ;  /* 0x00000001ff007424 */ /* 0x000fca00078e00ff */
[----:B------:R1:W-:Y:S04]  /*1ff40*/  STL [R1+0x18], R0 ;  /* 0x0000180001007387 */ /* 0x0003e80000100800 */
[----:B------:R1:W-:Y:S03]  /*1ff50*/  STL [R1+0x44], RZ ;  /* 0x000044ff01007387 */ /* 0x0003e60000100800 */
[----:B------:R-:W-:Y:S05]  /*1ff60*/  @P0 BRA `(.L_x_1467) ;  /* 0x0000005800b80947 */ /* 0x000fea0003800000 */
[----:B-1----:R-:W1:Y:S01]  /*1ff70*/  S2R R0, SR_TID.X ;  /* 0x0000000000007919 */ /* 0x002e620000002100 */
[----:B------:R-:W-:Y:S01]  /*1ff80*/  BSSY B7, `(.L_x_1467) ;  /* 0x00005ac000077945 */ /* 0x000fe20003800000 */
[----:B------:R-:W-:Y:S01]  /*1ff90*/  ULDC.64 UR42, c[0x0][0x198] ;  /* 0x00006600002a7ab9 */ /* 0x000fe20000000a00 */
[----:B------:R-:W-:Y:S01]  /*1ffa0*/  ULOP3.LUT UR36, UR40, 0x1, URZ, 0xfc, !UPT ;  /* 0x0000000128247892 */ /* 0x000fe2000f8efc3f */
[----:B--2---:R-:W2:Y:S01]  /*1ffb0*/  S2R R6, SR_TID.X ;  /* 0x0000000000067919 */ /* 0x004ea20000002100 */
[----:B------:R-:W-:Y:S01]  /*1ffc0*/  ULOP3.LUT UR38, UR40, 0x2, URZ, 0xfc, !UPT ;  /* 0x0000000228267892 */ /* 0x000fe2000f8efc3f */
[----:B------:R-:W-:Y:S01]  /*1ffd0*/  ULDC UR37, c[0x0][0xc] ;  /* 0x0000030000257ab9 */ /* 0x000fe20000000800 */
[----:B-1----:R-:W-:Y:S01]  /*1ffe0*/  LOP3.LUT R0, R0, 0x7f, RZ, 0xc0, !PT ;  /* 0x0000007f00007812 */ /* 0x002fe200078ec0ff */
[C---:B--2---:R-:W-:Y:S01]  /*1fff0*/  IMAD.SHL.U32 R4, R6.reuse, 0x40, RZ ;  /* 0x0000004006047824 */ /* 0x044fe200078e00ff */
[----:B------:R-:W-:-:S03]  /*20000*/  LOP3.LUT P0, RZ, R6, 0x4, RZ, 0xc0, !PT ;  /* 0x0000000406ff7812 */ /* 0x000fc6000780c0ff */
[----:B------:R-:W-:-:S05]  /*20010*/  IMAD.SHL.U32 R0, R0, 0x20, RZ ;  /* 0x0000002000007824 */ /* 0x000fca00078e00ff */
[----:B------:R-:W-:Y:S01]  /*20020*/  LOP3.LUT R3, R0, 0xc00, RZ, 0xc0, !PT ;  /* 0x00000c0000037812 */ /* 0x000fe200078ec0ff */
[----:B------:R-:W-:-:S03]  /*20030*/  IMAD.SHL.U32 R0, R6, 0x80, RZ ;  /* 0x0000008006007824 */ /* 0x000fc600078e00ff */
[----:B------:R-:W-:Y:S02]  /*20040*/  LOP3.LUT R5, R3, 0x40, R4, 0xf8, !PT ;  /* 0x0000004003057812 */ /* 0x000fe400078ef804 */
[----:B------:R-:W-:Y:S02]  /*20050*/  SHF.R.U32.HI R3, RZ, 0x1, R6 ;  /* 0x00000001ff037819 */ /* 0x000fe40000011606 */
[----:B0-----:R-:W-:Y:S02]  /*20060*/  LOP3.LUT R2, R0, 0x380, RZ, 0xc0, !PT ;  /* 0x0000038000027812 */ /* 0x001fe400078ec0ff */
[----:B------:R-:W-:Y:S01]  /*20070*/  LOP3.LUT R7, R5, 0x200, R4, 0xf8, !PT ;  /* 0x0000020005077812 */ /* 0x000fe200078ef804 */
[----:B------:R-:W-:Y:S01]  /*20080*/  IMAD.SHL.U32 R5, R6, 0x8, RZ ;  /* 0x0000000806057824 */ /* 0x000fe200078e00ff */
[----:B------:R-:W-:Y:S02]  /*20090*/  LOP3.LUT R4, R4, 0x180, RZ, 0xc0, !PT ;  /* 0x0000018004047812 */ /* 0x000fe400078ec0ff */
[----:B------:R-:W-:Y:S01]  /*200a0*/  LOP3.LUT R2, R2, 0x30, R3, 0xf8, !PT ;  /* 0x0000003002027812 */ /* 0x000fe200078ef803 */
[----:B------:R-:W-:Y:S01]  /*200b0*/  IMAD.SHL.U32 R3, R6, 0x10, RZ ;  /* 0x0000001006037824 */ /* 0x000fe200078e00ff */
[----:B------:R-:W-:-:S04]  /*200c0*/  LOP3.LUT R4, R4, 0x10, R6, 0xf8, !PT ;  /* 0x0000001004047812 */ /* 0x000fc800078ef806 */
[----:B------:R-:W-:Y:S02]  /*200d0*/  LOP3.LUT R3, R2, 0x70, R3, 0x78, !PT ;  /* 0x0000007002037812 */ /* 0x000fe400078e7803 */
[----:B------:R-:W-:Y:S02]  /*200e0*/  LOP3.LUT R4, R4, 0x30, R5, 0x78, !PT ;  /* 0x0000003004047812 */ /* 0x000fe400078e7805 */
[----:B------:R-:W-:Y:S02]  /*200f0*/  LOP3.LUT R2, R3, 0xc00, R0, 0xf8, !PT ;  /* 0x00000c0003027812 */ /* 0x000fe400078ef800 */
[----:B------:R-:W-:-:S03]  /*20100*/  LOP3.LUT R0, R7, R4, RZ, 0xfc, !PT ;  /* 0x0000000407007212 */ /* 0x000fc600078efcff */
        /* <DEDUP_REMOVED lines=14> */
.L_x_1587:
[----:B------:R-:W2:Y:S01]  /*201f0*/  LDL R14, [R1+0xc] ;  /* 0x00000c00010e7983 */ /* 0x000ea20000100800 */
[----:B------:R-:W-:Y:S05]  /*20200*/  YIELD ;  /* 0x0000000000007946 */ /* 0x000fea0003800000 */
[----:B------:R-:W-:Y:S01]  /*20210*/  ULDC.64 UR4, c[0x0][0xa28] ;  /* 0x00028a0000047ab9 */ /* 0x000fe20000000a00 */
[----:B------:R-:W-:Y:S01]  /*20220*/  IMAD.MOV.U32 R8, RZ, RZ, RZ ;  /* 0x000000ffff087224 */ /* 0x000fe200078e00ff */
[----:B------:R-:W-:Y:S01]  /*20230*/  ISETP.NE.U32.AND P0, PT, RZ, UR4, PT ;  /* 0x00000004ff007c0c */ /* 0x000fe2000bf05070 */
[----:B------:R-:W1:Y:S01]  /*20240*/  LDC.64 R10, c[0x0][0xa00] ;  /* 0x00028000ff0a7b82 */ /* 0x000e620000000a00 */
[----:B------:R-:W-:Y:S01]  /*20250*/  ULDC.64 UR6, c[0x0][0xa08] ;  /* 0x0002820000067ab9 */ /* 0x000fe20000000a00 */
[----:B------:R-:W-:Y:S01]  /*20260*/  ULDC.64 UR8, c[0x0][0xa10] ;  /* 0x0002840000087ab9 */ /* 0x000fe20000000a00 */
[----:B------:R-:W-:Y:S01]  /*20270*/  ISETP.NE.AND.EX P0, PT, RZ, UR5, PT, P0 ;  /* 0x00000005ff007c0c */ /* 0x000fe2000bf05300 */
[----:B------:R-:W-:-:S04]  /*20280*/  ULDC.64 UR4, c[0x0][0xa18] ;  /* 0x0002860000047ab9 */ /* 0x000fc80000000a00 */
[----:B0-----:R-:W3:Y:S08]  /*20290*/  LDC.64 R4, c[0x0][0xa08] ;  /* 0x00028200ff047b82 */ /* 0x001ef00000000a00 */
[----:B0-----:R-:W2:Y:S01]  /*202a0*/  @P0 LDC.64 R2, c[0x0][0xa28] ;  /* 0x00028a00ff020b82 */ /* 0x001ea20000000a00 */
[----:B------:R-:W-:Y:S02]  /*202b0*/  ISETP.NE.U32.AND P2, PT, RZ, UR6, PT ;  /* 0x00000006ff007c0c */ /* 0x000fe4000bf45070 */
[----:B------:R-:W-:Y:S01]  /*202c0*/  ISETP.NE.U32.AND P4, PT, RZ, UR8, PT ;  /* 0x00000008ff007c0c */ /* 0x000fe2000bf85070 */
[----:B------:R-:W-:-:S02]  /*202d0*/  IMAD.MOV.U32 R19, RZ, RZ, RZ ;  /* 0x000000ffff137224 */ /* 0x000fc400078e00ff */
[----:B------:R-:W-:Y:S02]  /*202e0*/  IMAD.MOV.U32 R7, RZ, RZ, RZ ;  /* 0x000000ffff077224 */ /* 0x000fe400078e00ff */
[----:B------:R-:W-:Y:S02]  /*202f0*/  IMAD.MOV.U32 R17, RZ, RZ, RZ ;  /* 0x000000ffff117224 */ /* 0x000fe400078e00ff */
[----:B--2---:R-:W-:-:S05]  /*20300*/  @P0 IMAD.WIDE R2, R14, 0x4, R2 ;  /* 0x000000040e020825 */ /* 0x004fca00078e0202 */
[----:B------:R0:W5:Y:S01]  /*20310*/  @P0 LDG.E R8, desc[UR46][R2.64] ;  /* 0x0000002e02080981 */ /* 0x000162000c1e1900 */
[----:B------:R-:W-:Y:S01]  /*20320*/  ISETP.NE.U32.AND P0, PT, RZ, UR4, PT ;  /* 0x00000004ff007c0c */ /* 0x000fe2000bf05070 */
[----:B-1----:R-:W-:-:S03]  /*20330*/  IMAD.WIDE R10, R14, 0x4, R10 ;  /* 0x000000040e0a7825 */ /* 0x002fc600078e020a */
[----:B------:R-:W-:Y:S01]  /*20340*/  ISETP.NE.AND.EX P0, PT, RZ, UR5, PT, P0 ;  /* 0x00000005ff007c0c */ /* 0x000fe2000bf05300 */
[----:B------:R-:W-:Y:S01]  /*20350*/  ULDC.64 UR4, c[0x0][0xa00] ;  /* 0x0002800000047ab9 */ /* 0x000fe20000000a00 */
[----:B---3--:R-:W-:Y:S01]  /*20360*/  IMAD.WIDE R4, R14, 0x4, R4 ;  /* 0x000000040e047825 */ /* 0x008fe200078e0204 */
[----:B------:R-:W-:Y:S01]  /*20370*/  ISETP.NE.U32.AND P1, PT, RZ, UR4, PT ;  /* 0x00000004ff007c0c */ /* 0x000fe2000bf25070 */
[----:B0-----:R-:W0:Y:S03]  /*20380*/  LDC.64 R2, c[0x0][0xa10] ;  /* 0x00028400ff027b82 */ /* 0x001e260000000a00 */
[----:B------:R-:W-:Y:S02]  /*20390*/  ISETP.NE.AND.EX P3, PT, RZ, UR5, PT, P1 ;  /* 0x00000005ff007c0c */ /* 0x000fe4000bf65310 */
[----:B------:R-:W-:Y:S02]  /*203a0*/  ISETP.NE.AND.EX P1, PT, RZ, UR7, PT, P2 ;  /* 0x00000007ff007c0c */ /* 0x000fe4000bf25320 */
[----:B------:R-:W-:-:S02]  /*203b0*/  ISETP.NE.AND.EX P2, PT, RZ, UR9, PT, P4 ;  /* 0x00000009ff007c0c */ /* 0x000fc4000bf45340 */
[----:B------:R-:W1:Y:S01]  /*203c0*/  @P0 LDC.64 R12, c[0x0][0xa18] ;  /* 0x00028600ff0c0b82 */ /* 0x000e620000000a00 */
[----:B------:R-:W-:Y:S02]  /*203d0*/  ULDC UR4, c[0x0][0x288] ;  /* 0x0000a20000047ab9 */ /* 0x000fe40000000800 */
[----:B------:R-:W-:Y:S01]  /*203e0*/  IMAD.U32 R0, RZ, RZ, UR4 ;  /* 0x00000004ff007e24 */ /* 0x000fe2000f8e00ff */
[----:B------:R-:W-:-:S03]  /*203f0*/  ULDC.64 UR4, c[0x0][0x3f8] ;  /* 0x0000fe0000047ab9 */ /* 0x000fc60000000a00 */
[----:B------:R2:W5:Y:S04]  /*20400*/  @P3 LDG.E R19, desc[UR46][R10.64] ;  /* 0x0000002e0a133981 */ /* 0x000568000c1e1900 */
[----:B------:R2:W5:Y:S01]  /*20410*/  @P1 LDG.E R7, desc[UR46][R4.64] ;  /* 0x0000002e04071981 */ /* 0x000562000c1e1900 */
[----:B0-----:R-:W-:-:S05]  /*20420*/  IMAD.WIDE R2, R14, 0x4, R2 ;  /* 0x000000040e027825 */ /* 0x001fca00078e0202 */
[----:B------:R2:W5:Y:S01]  /*20430*/  @P2 LDG.E R17, desc[UR46][R2.64] ;  /* 0x0000002e02112981 */ /* 0x000562000c1e1900 */
[----:B-1----:R-:W-:-:S05]  /*20440*/  @P0 IMAD.WIDE R12, R14, 0x4, R12 ;  /* 0x000000040e0c0825 */ /* 0x002fca00078e020c */
        /* <DEDUP_REMOVED lines=11> */
[----:B------:R-:W-:Y:S05]  /*20500*/  @!P3 BRA `(.L_x_1468) ;  /* 0x00000000000cb947 */ /* 0x000fea0003800000 */
[----:B------:R-:W2:Y:S04]  /*20510*/  LDG.E R12, desc[UR46][R10.64] ;  /* 0x0000002e0a0c7981 */ /* 0x000ea8000c1e1900 */
[----:B-----5:R-:W2:Y:S02]  /*20520*/  LDG.E R0, desc[UR46][R10.64+0x4] ;  /* 0x0000042e0a007981 */ /* 0x020ea4000c1e1900 */
[----:B--2---:R-:W-:-:S07]  /*20530*/  IADD3 R0, -R12, R0, RZ ;  /* 0x000000000c007210 */ /* 0x004fce0007ffe1ff */
.L_x_1468:
[----:B-----5:R-:W-:Y:S01]  /*20540*/  IMAD.IADD R7, R7, 0x1, R8 ;  /* 0x0000000107077824 */ /* 0x020fe200078e0208 */
[----:B------:R-:W-:Y:S02]  /*20550*/  ULDC.64 UR4, c[0x0][0xa20] ;  /* 0x0002880000047ab9 */ /* 0x000fe40000000a00 */
[----:B------:R-:W-:Y:S02]  /*20560*/  ISETP.NE.U32.AND P0, PT, RZ, UR4, PT ;  /* 0x00000004ff007c0c */ /* 0x000fe4000bf05070 */
[----:B------:R0:W-:Y:S02]  /*20570*/  STL [R1+0x2c], R7 ;  /* 0x00002c0701007387 */ /* 0x0001e40000100800 */
[----:B------:R-:W-:-:S13]  /*20580*/  ISETP.NE.AND.EX P0, PT, RZ, UR5, PT, P0 ;  /* 0x00000005ff007c0c */ /* 0x000fda000bf05300 */
[----:B0-----:R-:W-:Y:S05]  /*20590*/  @!P0 BRA `(.L_x_1469) ;  /* 0x0000000000108947 */ /* 0x001fea0003800000 */
[----:B------:R-:W0:Y:S02]  /*205a0*/  LDC.64 R6, c[0x0][0xa20] ;  /* 0x00028800ff067b82 */ /* 0x000e240000000a00 */
[----:B0-----:R-:W-:-:S06]  /*205b0*/  IMAD.WIDE R6, R14, 0x4, R6 ;  /* 0x000000040e067825 */ /* 0x001fcc00078e0206 */
[----:B------:R0:W5:Y:S01]  /*205c0*/  LDG.E R6, desc[UR46][R6.64] ;  /* 0x0000002e06067981 */ /* 0x000162000c1e1900 */
[----:B------:R-:W-:Y:S05]  /*205d0*/  BRA `(.L_x_1470) ;  /* 0x0000000000107947 */ /* 0x000fea0003800000 */
.L_x_1469:
[----:B------:R-:W-:Y:S05]  /*205e0*/  @!P1 BRA `(.L_x_1470) ;  /* 0x00000000000c9947 */ /* 0x000fea0003800000 */
[----:B------:R-:W2:Y:S04]  /*205f0*/  LDG.E R6, desc[UR46][R4.64] ;  /* 0x0000002e04067981 */ /* 0x000ea8000c1e1900 */
[----:B------:R-:W2:Y:S02]  /*20600*/  LDG.E R4, desc[UR46][R4.64+0x4] ;  /* 0x0000042e04047981 */ /* 0x000ea4000c1e1900 */
[----:B--2---:R-:W-:-:S07]  /*20610*/  IMAD.IADD R6, R4, 0x1, -R6 ;  /* 0x0000000104067824 */ /* 0x004fce00078e0a06 */
.L_x_1470:
[----:B------:R-:W2:Y:S04]  /*20620*/  @P2 LDG.E R4, desc[UR46][R2.64] ;  /* 0x0000002e02042981 */ /* 0x000ea8000c1e1900 */
[----:B------:R-:W3:Y:S04]  /*20630*/  LDL R10, [R1+0x4] ;  /* 0x00000400010a7983 */ /* 0x000ee80000100800 */
[----:B------:R-:W2:Y:S01]  /*20640*/  @P2 LDG.E R2, desc[UR46][R2.64+0x4] ;  /* 0x0000042e02022981 */ /* 0x000ea2000c1e1900 */
[----:B-----5:R-:W-:Y:S02]  /*20650*/  IMAD.IADD R8, R6, 0x1, -R8 ;  /* 0x0000000106087824 */ /* 0x020fe400078e0a08 */
[----:B--2---:R-:W-:-:S04]  /*20660*/  @P2 IMAD.IADD R9, R2, 0x1, -R4 ;  /* 0x0000000102092824 */ /* 0x004fc800078e0a04 */
[----:B------:R-:W-:-:S04]  /*20670*/  IMAD.IADD R6, R8, 0x1, R9 ;  /* 0x0000000108067824 */ /* 0x000fc800078e0209 */
[----:B------:R-:W-:-:S05]  /*20680*/  VIADD R2, R6, 0x3f ;  /* 0x0000003f06027836 */ /* 0x000fca0000000000 */
[----:B------:R-:W-:-:S04]  /*20690*/  SHF.R.S32.HI R3, RZ, 0x1f, R2 ;  /* 0x0000001fff037819 */ /* 0x000fc80000011402 */
[----:B------:R-:W-:Y:S02]  /*206a0*/  LEA.HI R18, R3, R2, RZ, 0x6 ;  /* 0x0000000203127211 */ /* 0x000fe400078f30ff */
[----:B------:R-:W1:Y:S01]  /*206b0*/  LDC.64 R2, c[0x0][0x9e0] ;  /* 0x00027800ff027b82 */ /* 0x000e620000000a00 */
[----:B---3--:R-:W-:-:S04]  /*206c0*/  LEA R16, R10, 0x80, 0x7 ;  /* 0x000000800a107811 */ /* 0x008fc800078e38ff */
[----:B------:R-:W-:Y:S02]  /*206d0*/  IADD3 R16, R6, R16, -R0 ;  /* 0x0000001006107210 */ /* 0x000fe40007ffe800 */
[----:B------:R-:W-:Y:S02]  /*206e0*/  SHF.R.S32.HI R18, RZ, 0x6, R18 ;  /* 0x00000006ff127819 */ /* 0x000fe40000011412 */
[----:B-1----:R-:W-:Y:S01]  /*206f0*/  ISETP.GE.AND P1, PT, R3, 0x1, PT ;  /* 0x000000010300780c */ /* 0x002fe20003f26270 */
[----:B------:R-:W-:-:S12]  /*20700*/  IMAD.IADD R2, R16, 0x1, R2 ;  /* 0x0000000110027824 */ /* 0x000fd800078e0202 */
[----:B------:R-:W-:Y:S05]  /*20710*/  @!P1 BRA `(.L_x_1471) ;  /* 0x0000000000489947 */ /* 0x000fea0003800000 */
[C---:B------:R-:W-:Y:S01]  /*20720*/  ISETP.GT.AND P0, PT, R16.reuse, RZ, PT ;  /* 0x000000ff1000720c */ /* 0x040fe20003f04270 */
[----:B------:R-:W-:Y:S01]  /*20730*/  BSSY B0, `(.L_x_1472) ;  /* 0x000000e000007945 */ /* 0x000fe20003800000 */
[----:B0-----:R-:W-:-:S11]  /*20740*/  VIADD R7, R16, 0xffffffff ;  /* 0xffffffff10077836 */ /* 0x001fd60000000000 */
[----:B------:R-:W-:Y:S05]  /*20750*/  @P0 BRA `(.L_x_1473) ;  /* 0x00000000001c0947 */ /* 0x000fea0003800000 */
[----:B------:R-:W-:Y:S02]  /*20760*/  ISETP.NE.AND P0, PT, R3, 0x1, PT ;  /* 0x000000010300780c */ /* 0x000fe40003f05270 */
[----:B------:R-:W-:-:S11]  /*20770*/  IADD3 R7, -R16, RZ, RZ ;  /* 0x000000ff10077210 */ /* 0x000fd60007ffe1ff */
[----:B------:R-:W0:Y:S02]  /*20780*/  @P0 LDC.64 R4, c[0x0][0x9e8] ;  /* 0x00027a00ff040b82 */ /* 0x000e240000000a00 */
[----:B0-----:R-:W-:-:S05]  /*20790*/  @P0 IMAD.HI.U32 R4, R7, R4, RZ ;  /* 0x0000000407040227 */ /* 0x001fca00078e00ff */
[----:B------:R-:W-:-:S04]  /*207a0*/  @P0 SHF.R.U32.HI R7, RZ, R5, R4 ;  /* 0x00000005ff070219 */ /* 0x000fc80000011604 */
[----:B------:R-:W-:Y:S01]  /*207b0*/  LOP3.LUT R7, RZ, R7, RZ, 0x33, !PT ;  /* 0x00000007ff077212 */ /* 0x000fe200078e33ff */
[----:B------:R-:W-:Y:S06]  /*207c0*/  BRA `(.L_x_1474) ;  /* 0x0000000000107947 */ /* 0x000fec0003800000 */
.L_x_1473:
[----:B------:R-:W-:-:S13]  /*207d0*/  ISETP.NE.AND P0, PT, R3, 0x1, PT ;  /* 0x000000010300780c */ /* 0x000fda0003f05270 */
[----:B------:R-:W0:Y:S02]  /*207e0*/  @P0 LDC.64 R4, c[0x0][0x9e8] ;  /* 0x00027a00ff040b82 */ /* 0x000e240000000a00 */
[----:B0-----:R-:W-:-:S05]  /*207f0*/  @P0 IMAD.HI.U32 R4, R7, R4, RZ ;  /* 0x0000000407040227 */ /* 0x001fca00078e00ff */
[----:B------:R-:W-:-:S07]  /*20800*/  @P0 SHF.R.U32.HI R7, RZ, R5, R4 ;  /* 0x00000005ff070219 */ /* 0x000fce0000011604 */
.L_x_1474:
[----:B------:R-:W-:Y:S05]  /*20810*/  BSYNC B0 ;  /* 0x0000000000007941 */ /* 0x000fea0003800000 */
.L_x_1472:
[----:B------:R-:W-:-:S05]  /*20820*/  IMAD R7, R7, R3, R3 ;  /* 0x0000000307077224 */ /* 0x000fca00078e0203 */
[----:B------:R-:W-:-:S07]  /*20830*/  VIMNMX R2, R2, R7, PT ;  /* 0x0000000702027248 */ /* 0x000fce0003fe0100 */
.L_x_1471:
[----:B------:R-:W-:Y:S01]  /*20840*/  IMAD R0, R10, 0x80, -R0 ;  /* 0x000000800a007824 */ /* 0x000fe200078e0a00 */
[----:B------:R-:W-:-:S03]  /*20850*/  ULDC UR4, c[0x0][0x9dc] ;  /* 0x0002770000047ab9 */ /* 0x000fc60000000800 */
[----:B------:R-:W-:-:S04]  /*20860*/  IMAD.IADD R4, R6, 0x1, R0 ;  /* 0x0000000106047824 */ /* 0x000fc800078e0200 */
[----:B------:R-:W-:Y:S01]  /*20870*/  VIADD R0, R4, -UR4 ;  /* 0x8000000404007c36 */ /* 0x000fe20008000000 */
[----:B------:R-:W-:Y:S06]  /*20880*/  @!P1 BRA `(.L_x_1475) ;  /* 0x0000000000489947 */ /* 0x000fec0003800000 */
[----:B------:R-:W-:Y:S01]  /*20890*/  ISETP.GT.AND P0, PT, R4, -0x1, PT ;  /* 0xffffffff0400780c */ /* 0x000fe20003f04270 */
[----:B------:R-:W-:-:S12]  /*208a0*/  BSSY B0, `(.L_x_1476) ;  /* 0x000000e000007945 */ /* 0x000fd80003800000 */
[----:B------:R-:W-:Y:S05]  /*208b0*/  @P0 BRA `(.L_x_1477) ;  /* 0x00000000001c0947 */ /* 0x000fea0003800000 */
[----:B------:R-:W-:Y:S02]  /*208c0*/  ISETP.NE.AND P0, PT, R3, 0x1, PT ;  /* 0x000000010300780c */ /* 0x000fe40003f05270 */
[----:B------:R-:W-:-:S11]  /*208d0*/  LOP3.LUT R5, RZ, R4, RZ, 0x33, !PT ;  /* 0x00000004ff057212 */ /* 0x000fd600078e33ff */
[----:B0-----:R-:W0:Y:S02]  /*208e0*/  @P0 LDC.64 R6, c[0x0][0x9e8] ;  /* 0x00027a00ff060b82 */ /* 0x001e240000000a00 */
[----:B0-----:R-:W-:-:S05]  /*208f0*/  @P0 IMAD.HI.U32 R6, R5, R6, RZ ;  /* 0x0000000605060227 */ /* 0x001fca00078e00ff */
[----:B------:R-:W-:-:S04]  /*20900*/  @P0 SHF.R.U32.HI R5, RZ, R7, R6 ;  /* 0x00000007ff050219 */ /* 0x000fc80000011606 */
[----:B------:R-:W-:Y:S01]  /*20910*/  LOP3.LUT R5, RZ, R5, RZ, 0x33, !PT ;  /* 0x00000005ff057212 */ /* 0x000fe200078e33ff */
[----:B------:R-:W-:Y:S06]  /*20920*/  BRA `(.L_x_1478) ;  /* 0x0000000000147947 */ /* 0x000fec0003800000 */
.L_x_1477:
[----:B------:R-:W-:Y:S01]  /*20930*/  ISETP.NE.AND P0, PT, R3, 0x1, PT ;  /* 0x000000010300780c */ /* 0x000fe20003f05270 */
[----:B------:R-:W-:-:S12]  /*20940*/  IMAD.MOV.U32 R5, RZ, RZ, R4 ;  /* 0x000000ffff057224 */ /* 0x000fd800078e0004 */
[----:B0-----:R-:W0:Y:S02]  /*20950*/  @P0 LDC.64 R6, c[0x0][0x9e8] ;  /* 0x00027a00ff060b82 */ /* 0x001e240000000a00 */
[----:B0-----:R-:W-:-:S05]  /*20960*/  @P0 IMAD.HI.U32 R6, R4, R6, RZ ;  /* 0x0000000604060227 */ /* 0x001fca00078e00ff */
[----:B------:R-:W-:-:S07]  /*20970*/  @P0 SHF.R.U32.HI R5, RZ, R7, R6 ;  /* 0x00000007ff050219 */ /* 0x000fce0000011606 */
.L_x_1478:
[----:B------:R-:W-:Y:S05]  /*20980*/  BSYNC B0 ;  /* 0x0000000000007941 */ /* 0x000fea0003800000 */
.L_x_1476:
[----:B------:R-:W-:-:S05]  /*20990*/  IMAD R3, R5, R3, RZ ;  /* 0x0000000305037224 */ /* 0x000fca00078e02ff */
[----:B------:R-:W-:-:S07]  /*209a0*/  VIMNMX R0, R0, R3, !PT ;  /* 0x0000000300007248 */ /* 0x000fce0007fe0100 */
.L_x_1475:
[----:B------:R-:W-:Y:S01]  /*209b0*/  VIADD R2, R2, 0x3f ;  /* 0x0000003f02027836 */ /* 0x000fe20000000000 */
[----:B------:R-:W-:Y:S04]  /*209c0*/  BSSY B0, `(.L_x_1479) ;  /* 0x0000135000007945 */ /* 0x000fe80003800000 */
[----:B------:R-:W-:-:S04]  /*209d0*/  SHF.R.S32.HI R3, RZ, 0x1f, R2 ;  /* 0x0000001fff037819 */ /* 0x000fc80000011402 */
[----:B------:R-:W-:Y:S02]  /*209e0*/  LEA.HI R3, R3, R2, RZ, 0x6 ;  /* 0x0000000203037211 */ /* 0x000fe400078f30ff */
[----:B------:R-:W-:Y:S02]  /*209f0*/  SHF.R.S32.HI R2, RZ, 0x1f, R0 ;  /* 0x0000001fff027819 */ /* 0x000fe40000011400 */
[----:B------:R-:W-:Y:S02]  /*20a00*/  SHF.R.S32.HI R3, RZ, 0x6, R3 ;  /* 0x00000006ff037819 */ /* 0x000fe40000011403 */
[----:B------:R-:W-:-:S04]  /*20a10*/  LEA.HI R0, R2, R0, RZ, 0x6 ;  /* 0x0000000002007211 */ /* 0x000fc800078f30ff */
[----:B------:R-:W-:-:S04]  /*20a20*/  SHF.R.S32.HI R0, RZ, 0x6, R0 ;  /* 0x00000006ff007819 */ /* 0x000fc80000011400 */
[----:B------:R-:W-:Y:S02]  /*20a30*/  VIMNMX R2, RZ, R0, !PT ;  /* 0x00000000ff027248 */ /* 0x000fe40007fe0100 */
[----:B------:R-:W-:-:S03]  /*20a40*/  VIMNMX R0, R18, R3, PT ;  /* 0x0000000312007248 */ /* 0x000fc60003fe0100 */
[--C-:B------:R-:W-:Y:S02]  /*20a50*/  IMAD R2, R2, 0x40, -R8.reuse ;  /* 0x0000004002027824 */ /* 0x100fe400078e0a08 */
[----:B------:R-:W-:-:S03]  /*20a60*/  IMAD R0, R0, 0x40, -R8 ;  /* 0x0000004000007824 */ /* 0x000fc600078e0a08 */
[----:B------:R-:W-:Y:S02]  /*20a70*/  VIMNMX R3, RZ, R2, !PT ;  /* 0x00000002ff037248 */ /* 0x000fe40007fe0100 */
[----:B------:R-:W-:-:S04]  /*20a80*/  VIMNMX R0, R0, R9, PT ;  /* 0x0000000900007248 */ /* 0x000fc80003fe0100 */
[----:B------:R-:W-:Y:S02]  /*20a90*/  ISETP.GT.AND P0, PT, R0, R3, PT ;  /* 0x000000030000720c */ /* 0x000fe40003f04270 */
[----:B------:R-:W-:-:S04]  /*20aa0*/  SHF.R.U32.HI R3, RZ, 0x6, R3 ;  /* 0x00000006ff037819 */ /* 0x000fc80000011603 */
[----:B------:R-:W-:-:S07]  /*20ab0*/  MOV R9, R3 ;  /* 0x0000000300097202 */ /* 0x000fce0000000f00 */
[----:B------:R-:W-:-:S05]  /*20ac0*/  @P0 VIADD R0, R0, 0x3f ;  /* 0x0000003f00000836 */ /* 0x000fca0000000000 */
[----:B------:R-:W-:-:S04]  /*20ad0*/  @P0 SHF.R.S32.HI R2, RZ, 0x1f, R0 ;  /* 0x0000001fff020819 */ /* 0x000fc80000011400 */
[----:B------:R-:W-:-:S04]  /*20ae0*/  @P0 LEA.HI R0, R2, R0, RZ, 0x6 ;  /* 0x0000000002000211 */ /* 0x000fc800078f30ff */
[----:B------:R-:W-:Y:S02]  /*20af0*/  @P0 SHF.R.S32.HI R9, RZ, 0x6, R0 ;  /* 0x00000006ff090819 */ /* 0x000fe40000011400 */
[----:B------:R-:W-:Y:S02]  /*20b00*/  PLOP3.LUT P0, PT, PT, PT, PT, 0x80, 0x0 ;  /* 0x000000000000781c */ /* 0x000fe40003f0f070 */
[----:B------:R-:W-:-:S13]  /*20b10*/  ISETP.GT.AND P1, PT, R9, R3, PT ;  /* 0x000000030900720c */ /* 0x000fda0003f24270 */
[----:B------:R-:W-:Y:S05]  /*20b20*/  @!P1 BRA `(.L_x_1480) ;  /* 0x0000001000789947 */ /* 0x000fea0003800000 */
[----:B------:R-:W2:Y:S01]  /*20b30*/  LDL R6, [R1+0x8] ;  /* 0x0000080001067983 */ /* 0x000ea20000100800 */
[----:B------:R-:W1:Y:S01]  /*20b40*/  LDC R0, c[0x0][0x428] ;  /* 0x00010a00ff007b82 */ /* 0x000e620000000800 */
[----:B------:R-:W-:Y:S01]  /*20b50*/  UMOV UR4, 0xffffffff ;  /* 0xffffffff00047882 */ /* 0x000fe20000000000 */
[----:B-1----:R-:W-:-:S13]  /*20b60*/  ISETP.NE.AND P0, PT, R0, 0x1, PT ;  /* 0x000000010000780c */ /* 0x002fda0003f05270 */
[----:B------:R-:W2:Y:S08]  /*20b70*/  @P0 LDC R0, c[0x0][0x42c] ;  /* 0x00010b00ff000b82 */ /* 0x000eb00000000800 */
[----:B------:R-:W1:Y:S01]  /*20b80*/  @P0 LDC R5, c[0x0][0x430] ;  /* 0x00010c00ff050b82 */ /* 0x000e620000000800 */
[----:B--2---:R-:W-:-:S04]  /*20b90*/  @P0 IMAD.HI.U32 R0, R6, R0, RZ ;  /* 0x0000000006000227 */ /* 0x004fc800078e00ff */
[----:B------:R-:W-:Y:S01]  /*20ba0*/  IMAD.MOV.U32 R2, RZ, RZ, R6 ;  /* 0x000000ffff027224 */ /* 0x000fe200078e0006 */
[----:B-1----:R-:W-:Y:S02]  /*20bb0*/  @P0 SHF.R.U32.HI R2, RZ, R5, R0 ;  /* 0x00000005ff020219 */ /* 0x002fe40000011600 */
[----:B------:R-:W-:Y:S01]  /*20bc0*/  SEL R0, R14, RZ, !P2 ;  /* 0x000000ff0e007207 */ /* 0x000fe20005000000 */
[----:B------:R-:W-:Y:S06]  /*20bd0*/  BRA.DIV UR4, `(.L_x_1481) ;  /* 0x0000008a04ec7947 */ /* 0x000fec000b800000 */
[----:B------:R-:W1:Y:S02]  /*20be0*/  S2R R5, SR_TID.X ;  /* 0x0000000000057919 */ /* 0x000e640000002100 */
[----:B-1----:R-:W-:-:S04]  /*20bf0*/  SHF.R.U32.HI R5, RZ, 0x5, R5 ;  /* 0x00000005ff057819 */ /* 0x002fc80000011605 */
[----:B------:R-:W-:-:S05]  /*20c00*/  LOP3.LUT R5, R5, 0x3, RZ, 0xc0, !PT ;  /* 0x0000000305057812 */ /* 0x000fca00078ec0ff */
[----:B------:R1:W2:Y:S02]  /*20c10*/  SHFL.IDX PT, R14, R5, RZ, 0x1f ;  /* 0x00001fff050e7589 */ /* 0x0002a400000e0000 */
.L_x_1774:
[----:B--2---:R-:W-:Y:S02]  /*20c20*/  ISETP.NE.AND P0, PT, R14, RZ, PT ;  /* 0x000000ff0e00720c */ /* 0x004fe40003f05270 */
[----:B------:R-:W-:-:S11]  /*20c30*/  PLOP3.LUT P6, PT, PT, PT, PT, 0x8, 0x0 ;  /* 0x000000000000781c */ /* 0x000fd60003fce170 */
[----:B------:R-:W-:Y:S05]  /*20c40*/  @P0 BRA `(.L_x_1482) ;  /* 0x00000000000c0947 */ /* 0x000fea0003800000 */
[----:B------:R-:W-:-:S03]  /*20c50*/  UMOV UR4, 0xffffffff ;  /* 0xffffffff00047882 */ /* 0x000fc60000000000 */
[----:B------:R-:W-:Y:S05]  /*20c60*/  BRA.DIV UR4, `(.L_x_1483) ;  /* 0x0000008a04fc7947 */ /* 0x000fea000b800000 */
[----:B------:R-:W-:-:S13]  /*20c70*/  ELECT P6, URZ, PT ;  /* 0x00000000003f782f */ /* 0x000fda00038c0000 */
.L_x_1482:
[----:B-1----:R-:W2:Y:S01]  /*20c80*/  LDL R5, [R1+0x44] ;  /* 0x0000440001057983 */ /* 0x002ea20000100800 */
        /* <DEDUP_REMOVED lines=11> */
.L_x_1777:
[----:B------:R-:W-:Y:S05]  /*20d40*/  BSYNC B1 ;  /* 0x0000000000017941 */ /* 0x000fea0003800000 */
.L_x_1484:
[----:B------:R-:W-:Y:S04]  /*20d50*/  BSSY B1, `(.L_x_1486) ;  /* 0x000006f000017945 */ /* 0x000fe80003800000 */
[----:B------:R-:W-:Y:S05]  /*20d60*/  @!P6 BRA `(.L_x_1487) ;  /* 0x0000000400b4e947 */ /* 0x000fea0003800000 */
[----:B------:R-:W2:Y:S04]  /*20d70*/  LDL R8, [R1+0x14] ;  /* 0x0000140001087983 */ /* 0x000ea80000100800 */
[----:B0-----:R-:W3:Y:S01]  /*20d80*/  LDL R7, [R1+0x1c] ;  /* 0x00001c0001077983 */ /* 0x001ee20000100800 */
[----:B------:R-:W0:Y:S01]  /*20d90*/  S2R R6, SR_TID.X ;  /* 0x0000000000067919 */ /* 0x000e220000002100 */
[----:B------:R-:W-:Y:S01]  /*20da0*/  BSSY B2, `(.L_x_1488) ;  /* 0x0000007000027945 */ /* 0x000fe20003800000 */
[----:B0-----:R-:W-:-:S04]  /*20db0*/  LOP3.LUT R6, R6, 0x7f, RZ, 0xc0, !PT ;  /* 0x0000007f06067812 */ /* 0x001fc800078ec0ff */
[----:B------:R-:W-:Y:S01]  /*20dc0*/  ISETP.NE.AND P1, PT, R6, RZ, PT ;  /* 0x000000ff0600720c */ /* 0x000fe20003f25270 */
[----:B--2---:R-:W-:Y:S01]  /*20dd0*/  IMAD R8, R8, 0x8, R12 ;  /* 0x0000000808087824 */ /* 0x004fe200078e020c */
[----:B---3--:R-:W-:-:S04]  /*20de0*/  SHF.L.U32 R11, R7, 0x1f, RZ ;  /* 0x0000001f070b7819 */ /* 0x008fc800000006ff */
[----:B------:R-:W0:Y:S02]  /*20df0*/  SYNCS.PHASECHK.TRANS64.TRYWAIT P0, [R8+URZ+0x284a0], R11 ;  /* 0x0284a00b080075a7 */ /* 0x000e24000800017f */
[----:B0-----:R-:W-:Y:S05]  /*20e00*/  @!P0 BRA `(.L_x_1489) ;  /* 0x0000008800c88947 */ /* 0x001fea0003800000 */
.L_x_1778:
[----:B------:R-:W-:Y:S05]  /*20e10*/  BSYNC B2 ;  /* 0x0000000000027941 */ /* 0x000fea0003800000 */
.L_x_1488:
[----:B------:R-:W-:Y:S04]  /*20e20*/  BSSY B2, `(.L_x_1490) ;  /* 0x0000009000027945 */ /* 0x000fe80003800000 */
[----:B------:R-:W-:Y:S05]  /*20e30*/  @P1 BRA `(.L_x_1491) ;  /* 0x00000000001c1947 */ /* 0x000fea0003800000 */
[----:B-1----:R-:W1:Y:S02]  /*20e40*/  S2R R5, SR_TID.X ;  /* 0x0000000000057919 */ /* 0x002e640000002100 */
[----:B-1----:R-:W-:Y:S01]  /*20e50*/  LOP3.LUT R6, R5, 0x1f, RZ, 0xc0, !PT ;  /* 0x0000001f05067812 */ /* 0x002fe200078ec0ff */
[----:B------:R-:W-:-:S03]  /*20e60*/  IMAD.MOV.U32 R5, RZ, RZ, 0x4000 ;  /* 0x00004000ff057424 */ /* 0x000fc600078e00ff */
[----:B------:R-:W-:Y:S01]  /*20e70*/  ISETP.NE.AND P0, PT, R6, RZ, PT ;  /* 0x000000ff0600720c */ /* 0x000fe20003f05270 */
[----:B------:R2:W-:-:S12]  /*20e80*/  SYNCS.ARRIVE.TRANS64 RZ, [R8+URZ+0x28490], R5 ;  /* 0x0284900508ff79a7 */ /* 0x0005d8000800003f */
[----:B--2---:R-:W-:Y:S05]  /*20e90*/  @!P0 BRA `(.L_x_1491) ;  /* 0x0000000000048947 */ /* 0x004fea0003800000 */
[----:B------:R-:W-:Y:S01]  /*20ea0*/  BPT.TRAP 0x1 ;  /* 0x000000040000795c */ /* 0x000fe20000300000 */
.L_x_1491:
[----:B------:R-:W-:Y:S05]  /*20eb0*/  BSYNC B2 ;  /* 0x0000000000027941 */ /* 0x000fea0003800000 */
.L_x_1490:
[----:B-1----:R-:W2:Y:S01]  /*20ec0*/  LDL R5, [R1+0x14] ;  /* 0x0000140001057983 */ /* 0x002ea20000100800 */
[----:B------:R-:W-:Y:S01]  /*20ed0*/  IMAD.MOV.U32 R20, RZ, RZ, RZ ;  /* 0x000000ffff147224 */ /* 0x000fe200078e00ff */
[----:B------:R-:W-:Y:S01]  /*20ee0*/  UIADD3 UR4, UP0, UR42, 0x570, URZ ;  /* 0x000005702a047890 */ /* 0x000fe2000ff1e03f */
[----:B------:R-:W-:Y:S01]  /*20ef0*/  IMAD R6, R9, 0x40, R17 ;  /* 0x0000004009067824 */ /* 0x000fe200078e0211 */
[----:B------:R-:W-:Y:S01]  /*20f00*/  PLOP3.LUT P0, PT, PT, PT, PT, 0x80, 0x0 ;  /* 0x000000000000781c */ /* 0x000fe20003f0f070 */
[----:B------:R-:W-:Y:S01]  /*20f10*/  UMOV UR6, 0x0 ;  /* 0x0000000000067882 */ /* 0x000fe20000000000 */
[----:B------:R-:W-:Y:S01]  /*20f20*/  R2UR UR10, R20 ;  /* 0x00000000140a72ca */ /* 0x000fe200000e0000 */
[----:B------:R-:W-:Y:S01]  /*20f30*/  UIADD3.X UR5, URZ, UR43, URZ, UP0, !UPT ;  /* 0x0000002b3f057290 */ /* 0x000fe200087fe43f */
[----:B------:R-:W-:Y:S01]  /*20f40*/  IADD3 R6, R6, -0x40, RZ ;  /* 0xffffffc006067810 */ /* 0x000fe20007ffe0ff */
[----:B------:R-:W-:Y:S01]  /*20f50*/  UMOV UR7, 0x12f00000 ;  /* 0x12f0000000077882 */ /* 0x000fe20000000000 */
[----:B--2---:R-:W-:-:S02]  /*20f60*/  IMAD R10, R5, 0x4000, R12 ;  /* 0x00004000050a7824 */ /* 0x004fc400078e020c */
[----:B------:R-:W-:Y:S02]  /*20f70*/  VIADD R5, R8, 0x28490 ;  /* 0x0002849008057836 */ /* 0x000fe40000000000 */
[----:B------:R-:W-:-:S07]  /*20f80*/  VIADD R7, R10, 0x20000 ;  /* 0x000200000a077836 */ /* 0x000fce0000000000 */
.L_x_1492:
        /* <DEDUP_REMOVED lines=12> */
[----:B------:R-:W-:Y:S01]  /*21050*/  VIADD R7, R10, 0x22000 ;  /* 0x000220000a077836 */ /* 0x000fe20000000000 */
[----:B------:R-:W-:Y:S01]  /*21060*/  UMOV UR6, 0x0 ;  /* 0x0000000000067882 */ /* 0x000fe20000000000 */
[----:B------:R-:W-:Y:S01]  /*21070*/  UMOV UR7, 0x12f00000 ;  /* 0x12f0000000077882 */ /* 0x000fe20000000000 */
[----:B------:R-:W-:-:S15]  /*21080*/  R2UR UR10, R13 ;  /* 0x000000000d0a72ca */ /* 0x000fde00000e0000 */
.L_x_1493:
        /* <DEDUP_REMOVED lines=13> */
.L_x_1779:
[----:B------:R-:W-:Y:S05]  /*21160*/  BSYNC B2 ;  /* 0x0000000000027941 */ /* 0x000fea0003800000 */
.L_x_1494:
[----:B------:R-:W-:Y:S01]  /*21170*/  BSSY B2, `(.L_x_1496) ;  /* 0x000000b000027945 */ /* 0x000fe20003800000 */
[----:B------:R-:W-:Y:S02]  /*21180*/  IMAD.MOV.U32 R14, RZ, RZ, 0x0 ;  /* 0x00000000ff0e7424 */ /* 0x000fe400078e00ff */
[----:B------:R-:W-:Y:S01]  /*21190*/  IMAD.MOV.U32 R15, RZ, RZ, 0x12f00000 ;  /* 0x12f00000ff0f7424 */ /* 0x000fe200078e00ff */
[----:B------:R-:W-:Y:S06]  /*211a0*/  @P1 BRA `(.L_x_1497) ;  /* 0x00000000001c1947 */ /* 0x000fec0003800000 */
[----:B------:R-:W2:Y:S02]  /*211b0*/  S2R R5, SR_TID.X ;  /* 0x0000000000057919 */ /* 0x000ea40000002100 */
[----:B--2---:R-:W-:Y:S01]  /*211c0*/  LOP3.LUT R7, R5, 0x1f, RZ, 0xc0, !PT ;  /* 0x0000001f05077812 */ /* 0x004fe200078ec0ff */
[----:B------:R-:W-:-:S03]  /*211d0*/  IMAD.MOV.U32 R5, RZ, RZ, 0x4000 ;  /* 0x00004000ff057424 */ /* 0x000fc600078e00ff */
[----:B------:R-:W-:Y:S01]  /*211e0*/  ISETP.NE.AND P0, PT, R7, RZ, PT ;  /* 0x000000ff0700720c */ /* 0x000fe20003f05270 */
[----:B------:R2:W-:-:S12]  /*211f0*/  SYNCS.ARRIVE.TRANS64 RZ, [R8+URZ+0x284b0], R5 ;  /* 0x0284b00508ff79a7 */ /* 0x0005d8000800003f */
[----:B--2---:R-:W-:Y:S05]  /*21200*/  @!P0 BRA `(.L_x_1497) ;  /* 0x0000000000048947 */ /* 0x004fea0003800000 */
[----:B------:R-:W-:Y:S01]  /*21210*/  BPT.TRAP 0x1 ;  /* 0x000000040000795c */ /* 0x000fe20000300000 */
.L_x_1497:
[----:B------:R-:W-:Y:S05]  /*21220*/  BSYNC B2 ;  /* 0x0000000000027941 */ /* 0x000fea0003800000 */
.L_x_1496:
        /* <DEDUP_REMOVED lines=8> */
.L_x_1498:
        /* <DEDUP_REMOVED lines=15> */
.L_x_1499:
        /* <DEDUP_REMOVED lines=10> */
.L_x_1487:
[----:B------:R-:W-:Y:S05]  /*21440*/  BSYNC B1 ;  /* 0x0000000000017941 */ /* 0x000fea0003800000 */
.L_x_1486:
[----:B------:R-:W1:Y:S04]  /*21450*/  LDL.LU R10, [R1+0x14] ;  /* 0x00001400010a7983 */ /* 0x000e680000300800 */
[----:B0-----:R-:W2:Y:S01]  /*21460*/  LDL.LU R7, [R1+0x1c] ;  /* 0x00001c0001077983 */ /* 0x001ea20000300800 */
[----:B------:R-:W-:Y:S01]  /*21470*/  PLOP3.LUT P0, PT, PT, PT, PT, 0x8, 0x0 ;  /* 0x000000000000781c */ /* 0x000fe20003f0e170 */
[----:B-1----:R-:W-:-:S05]  /*21480*/  VIADD R5, R10, 0x1 ;  /* 0x000000010a057836 */ /* 0x002fca0000000000 */
[----:B------:R-:W-:-:S04]  /*21490*/  ISETP.NE.AND P1, PT, R5, 0x2, PT ;  /* 0x000000020500780c */ /* 0x000fc80003f25270 */
[----:B------:R-:W-:Y:S02]  /*214a0*/  SEL R6, RZ, 0x1, P1 ;  /* 0x00000001ff067807 */ /* 0x000fe40000800000 */
[----:B------:R-:W-:Y:S02]  /*214b0*/  SEL R5, R5, RZ, P1 ;  /* 0x000000ff05057207 */ /* 0x000fe40000800000 */
[----:B--2---:R-:W-:Y:S01]  /*214c0*/  LOP3.LUT R7, R7, R6, RZ, 0x3c, !PT ;  /* 0x0000000607077212 */ /* 0x004fe200078e3cff */
[----:B------:R-:W-:-:S04]  /*214d0*/  VIADD R6, R9, 0xfffffffe ;  /* 0xfffffffe09067836 */ /* 0x000fc80000000000 */
[----:B------:R1:W-:Y:S01]  /*214e0*/  STL [R1+0x1c], R7 ;  /* 0x00001c0701007387 */ /* 0x0003e20000100800 */
[----:B------:R-:W-:-:S03]  /*214f0*/  ISETP.GE.AND P2, PT, R6, R3, PT ;  /* 0x000000030600720c */ /* 0x000fc60003f46270 */
[----:B------:R1:W-:Y:S10]  /*21500*/  STL [R1+0x14], R5 ;  /* 0x0000140501007387 */ /* 0x0003f40000100800 */
[----:B-1----:R-:W-:Y:S05]  /*21510*/  @!P2 BRA `(.L_x_1480) ;  /* 0x0000000400fca947 */ /* 0x002fea0003800000 */
[C---:B------:R-:W-:Y:S02]  /*21520*/  IMAD R17, R9.reuse, 0x40, R17 ;  /* 0x0000004009117824 */ /* 0x040fe400078e0211 */
[----:B------:R-:W-:Y:S02]  /*21530*/  VIADD R10, R9, 0xffffffff ;  /* 0xffffffff090a7836 */ /* 0x000fe40000000000 */
[----:B------:R-:W-:-:S07]  /*21540*/  VIADD R9, R17, 0xffffff80 ;  /* 0xffffff8011097836 */ /* 0x000fce0000000000 */
.L_x_1514:
[----:B------:R-:W-:Y:S05]  /*21550*/  YIELD ;  /* 0x0000000000007946 */ /* 0x000fea0003800000 */
[----:B------:R-:W-:Y:S04]  /*21560*/  BSSY B1, `(.L_x_1500) ;  /* 0x000006d000017945 */ /* 0x000fe80003800000 */
[----:B-1----:R-:W-:Y:S05]  /*21570*/  @!P6 BRA `(.L_x_1501) ;  /* 0x0000000400ace947 */ /* 0x002fea0003800000 */
[----:B------:R-:W2:Y:S04]  /*21580*/  LDL R7, [R1+0x14] ;  /* 0x0000140001077983 */ /* 0x000ea80000100800 */
[----:B------:R-:W3:Y:S01]  /*21590*/  LDL R6, [R1+0x1c] ;  /* 0x00001c0001067983 */ /* 0x000ee20000100800 */
        /* <DEDUP_REMOVED lines=8> */
.L_x_1780:
[----:B------:R-:W-:Y:S05]  /*21620*/  BSYNC B2 ;  /* 0x0000000000027941 */ /* 0x000fea0003800000 */
.L_x_1502:
        /* <DEDUP_REMOVED lines=9> */
.L_x_1505:
[----:B------:R-:W-:Y:S05]  /*216c0*/  BSYNC B2 ;  /* 0x0000000000027941 */ /* 0x000fea0003800000 */
.L_x_1504:
[----:B------:R-:W2:Y:S01]  /*216d0*/  LDL R5, [R1+0x14] ;  /* 0x0000140001057983 */ /* 0x000ea20000100800 */
[----:B------:R-:W-:Y:S01]  /*216e0*/  MOV R13, RZ ;  /* 0x000000ff000d7202 */ /* 0x000fe20000000f00 */
[----:B------:R-:W-:Y:S01]  /*216f0*/  UIADD3 UR4, UP0, UR42, 0x570, URZ ;  /* 0x000005702a047890 */ /* 0x000fe2000ff1e03f */
[----:B------:R-:W-:Y:S01]  /*21700*/  PLOP3.LUT P1, PT, PT, PT, PT, 0x80, 0x0 ;  /* 0x000000000000781c */ /* 0x000fe20003f2f070 */
[----:B------:R-:W-:Y:S01]  /*21710*/  UMOV UR6, 0x0 ;  /* 0x0000000000067882 */ /* 0x000fe20000000000 */
[----:B------:R-:W-:Y:S01]  /*21720*/  R2UR UR10, R13 ;  /* 0x000000000d0a72ca */ /* 0x000fe200000e0000 */
[----:B------:R-:W-:Y:S01]  /*21730*/  UIADD3.X UR5, URZ, UR43, URZ, UP0, !UPT ;  /* 0x0000002b3f057290 */ /* 0x000fe200087fe43f */
[----:B------:R-:W-:Y:S01]  /*21740*/  UMOV UR7, 0x12f00000 ;  /* 0x12f0000000077882 */ /* 0x000fe20000000000 */
[----:B--2---:R-:W-:Y:S02]  /*21750*/  IMAD R6, R5, 0x4000, R12 ;  /* 0x0000400005067824 */ /* 0x004fe400078e020c */
[----:B------:R-:W-:-:S02]  /*21760*/  VIADD R5, R8, 0x28490 ;  /* 0x0002849008057836 */ /* 0x000fc40000000000 */
[----:B------:R-:W-:-:S08]  /*21770*/  VIADD R11, R6, 0x20000 ;  /* 0x00020000060b7836 */ /* 0x000fd00000000000 */
.L_x_1506:
        /* <DEDUP_REMOVED lines=16> */
.L_x_1507:
        /* <DEDUP_REMOVED lines=13> */
.L_x_1781:
[----:B------:R-:W-:Y:S05]  /*21950*/  BSYNC B2 ;  /* 0x0000000000027941 */ /* 0x000fea0003800000 */
.L_x_1508:
        /* <DEDUP_REMOVED lines=11> */
.L_x_1511:
[----:B------:R-:W-:Y:S05]  /*21a10*/  BSYNC B2 ;  /* 0x0000000000027941 */ /* 0x000fea0003800000 */
.L_x_1510:
[----:B------:R-:W-:Y:S01]  /*21a20*/  R2UR UR10, R13 ;  /* 0x000000000d0a72ca */ /* 0x000fe200000e0000 */
[----:B------:R-:W-:Y:S01]  /*21a30*/  UIADD3 UR4, UP0, UR42, 0x670, URZ ;  /* 0x000006702a047890 */ /* 0x000fe2000ff1e03f */
[----:B------:R-:W-:Y:S01]  /*21a40*/  R2UR UR6, R14 ;  /* 0x000000000e0672ca */ /* 0x000fe200000e0000 */
[----:B------:R-:W-:Y:S01]  /*21a50*/  VIADD R5, R6, 0x10000 ;  /* 0x0001000006057836 */ /* 0x000fe20000000000 */
[----:B------:R-:W-:Y:S01]  /*21a60*/  R2UR UR7, R15 ;  /* 0x000000000f0772ca */ /* 0x000fe200000e0000 */
[----:B------:R-:W-:Y:S01]  /*21a70*/  UIADD3.X UR5, URZ, UR43, URZ, UP0, !UPT ;  /* 0x0000002b3f057290 */ /* 0x000fe200087fe43f */
[----:B------:R-:W-:Y:S02]  /*21a80*/  PLOP3.LUT P1, PT, PT, PT, PT, 0x80, 0x0 ;  /* 0x000000000000781c */ /* 0x000fe40003f2f070 */
[----:B01----:R-:W-:-:S11]  /*21a90*/  IADD3 R8, R8, 0x284b0, RZ ;  /* 0x000284b008087810 */ /* 0x003fd60007ffe0ff */
.L_x_1512:
        /* <DEDUP_REMOVED lines=15> */
.L_x_1513:
        /* <DEDUP_REMOVED lines=10> */
.L_x_1501:
[----:B------:R-:W-:Y:S05]  /*21c30*/  BSYNC B1 ;  /* 0x0000000000017941 */ /* 0x000fea0003800000 */
.L_x_1500:
[----:B------:R-:W2:Y:S04]  /*21c40*/  LDL.LU R5, [R1+0x14] ;  /* 0x0000140001057983 */ /* 0x000ea80000300800 */
[----:B------:R-:W3:Y:S01]  /*21c50*/  LDL.LU R7, [R1+0x1c] ;  /* 0x00001c0001077983 */ /* 0x000ee20000300800 */
[----:B------:R-:W-:Y:S02]  /*21c60*/  VIADD R10, R10, 0xffffffff ;  /* 0xffffffff0a0a7836 */ /* 0x000fe40000000000 */
        /* <DEDUP_REMOVED lines=10> */
.L_x_1480:
[----:B------:R-:W-:Y:S05]  /*21d10*/  BSYNC B0 ;  /* 0x0000000000007941 */ /* 0x000fea0003800000 */
.L_x_1479:
[----:B------:R-:W2:Y:S01]  /*21d20*/  LDC.64 R2, c[0x0][0x9e0] ;  /* 0x00027800ff027b82 */ /* 0x000ea20000000a00 */
[----:B------:R-:W-:Y:S07]  /*21d30*/  @!P0 WARPSYNC.ALL ;  /* 0x0000000000008948 */ /* 0x000fee0003800000 */
[----:B------:R-:W-:Y:S01]  /*21d40*/  @!P0 BAR.SYNC.DEFER_BLOCKING 0xc, 0x180 ;  /* 0x0306000000008b1d */ /* 0x000fe20000010000 */
[----:B--2---:R-:W-:Y:S01]  /*21d50*/  ISETP.GE.AND P0, PT, R3, 0x1, PT ;  /* 0x000000010300780c */ /* 0x004fe20003f06270 */
[----:B------:R-:W-:-:S12]  /*21d60*/  IMAD.IADD R2, R16, 0x1, R2 ;  /* 0x0000000110027824 */ /* 0x000fd800078e0202 */
[----:B------:R-:W-:Y:S05]  /*21d70*/  @!P0 BRA `(.L_x_1515) ;  /* 0x0000000000488947 */ /* 0x000fea0003800000 */
[C---:B------:R-:W-:Y:S01]  /*21d80*/  ISETP.GT.AND P1, PT, R16.reuse, RZ, PT ;  /* 0x000000ff1000720c */ /* 0x040fe20003f24270 */
[----:B------:R-:W-:Y:S01]  /*21d90*/  BSSY B0, `(.L_x_1516) ;  /* 0x000000e000007945 */ /* 0x000fe20003800000 */
[----:B------:R-:W-:-:S11]  /*21da0*/  VIADD R0, R16, 0xffffffff ;  /* 0xffffffff10007836 */ /* 0x000fd60000000000 */
[----:B------:R-:W-:Y:S05]  /*21db0*/  @P1 BRA `(.L_x_1517) ;  /* 0x00000000001c1947 */ /* 0x000fea0003800000 */
[----:B------:R-:W-:Y:S01]  /*21dc0*/  ISETP.NE.AND P1, PT, R3, 0x1, PT ;  /* 0x000000010300780c */ /* 0x000fe20003f25270 */
[----:B------:R-:W-:-:S12]  /*21dd0*/  IMAD.MOV R0, RZ, RZ, -R16 ;  /* 0x000000ffff007224 */ /* 0x000fd800078e0a10 */
[----:B01----:R-:W0:Y:S02]  /*21de0*/  @P1 LDC.64 R6, c[0x0][0x9e8] ;  /* 0x00027a00ff061b82 */ /* 0x003e240000000a00 */
[----:B0-----:R-:W-:-:S05]  /*21df0*/  @P1 IMAD.HI.U32 R6, R0, R6, RZ ;  /* 0x0000000600061227 */ /* 0x001fca00078e00ff */
[----:B------:R-:W-:-:S04]  /*21e00*/  @P1 SHF.R.U32.HI R0, RZ, R7, R6 ;  /* 0x00000007ff001219 */ /* 0x000fc80000011606 */
[----:B------:R-:W-:Y:S01]  /*21e10*/  LOP3.LUT R0, RZ, R0, RZ, 0x33, !PT ;  /* 0x00000000ff007212 */ /* 0x000fe200078e33ff */
[----:B------:R-:W-:Y:S06]  /*21e20*/  BRA `(.L_x_1518) ;  /* 0x0000000000107947 */ /* 0x000fec0003800000 */
.L_x_1517:
[----:B------:R-:W-:-:S13]  /*21e30*/  ISETP.NE.AND P1, PT, R3, 0x1, PT ;  /* 0x000000010300780c */ /* 0x000fda0003f25270 */
[----:B01----:R-:W0:Y:S02]  /*21e40*/  @P1 LDC.64 R6, c[0x0][0x9e8] ;  /* 0x00027a00ff061b82 */ /* 0x003e240000000a00 */
[----:B0-----:R-:W-:-:S05]  /*21e50*/  @P1 IMAD.HI.U32 R6, R0, R6, RZ ;  /* 0x0000000600061227 */ /* 0x001fca00078e00ff */
[----:B------:R-:W-:-:S07]  /*21e60*/  @P1 SHF.R.U32.HI R0, RZ, R7, R6 ;  /* 0x00000007ff001219 */ /* 0x000fce0000011606 */
.L_x_1518:
[----:B------:R-:W-:Y:S05]  /*21e70*/  BSYNC B0 ;  /* 0x0000000000007941 */ /* 0x000fea0003800000 */
.L_x_1516:
[----:B------:R-:W-:-:S05]  /*21e80*/  IMAD R0, R0, R3, R3 ;  /* 0x0000000300007224 */ /* 0x000fca00078e0203 */
[----:B------:R-:W-:-:S07]  /*21e90*/  VIMNMX R2, R2, R0, PT ;  /* 0x0000000002027248 */ /* 0x000fce0003fe0100 */
.L_x_1515:
[----:B------:R-:W-:Y:S01]  /*21ea0*/  IADD3 R2, R2, 0x3f, RZ ;  /* 0x0000003f02027810 */ /* 0x000fe20007ffe0ff */
[----:B------:R-:W-:-:S03]  /*21eb0*/  ULDC UR4, c[0x0][0x9dc] ;  /* 0x0002770000047ab9 */ /* 0x000fc60000000800 */
[----:B------:R-:W-:-:S04]  /*21ec0*/  SHF.R.S32.HI R0, RZ, 0x1f, R2 ;  /* 0x0000001fff007819 */ /* 0x000fc80000011402 */
[----:B------:R-:W-:-:S04]  /*21ed0*/  LEA.HI R0, R0, R2, RZ, 0x6 ;  /* 0x0000000200007211 */ /* 0x000fc800078f30ff */
[----:B------:R-:W-:-:S04]  /*21ee0*/  SHF.R.S32.HI R0, RZ, 0x6, R0 ;  /* 0x00000006ff007819 */ /* 0x000fc80000011400 */
[----:B------:R-:W-:Y:S01]  /*21ef0*/  VIMNMX R16, R18, R0, PT ;  /* 0x0000000012107248 */ /* 0x000fe20003fe0100 */
[----:B------:R-:W-:Y:S01]  /*21f00*/  VIADD R0, R4, -UR4 ;  /* 0x8000000404007c36 */ /* 0x000fe20008000000 */
[----:B------:R-:W-:Y:S06]  /*21f10*/  @!P0 BRA `(.L_x_1519) ;  /* 0x0000000000448947 */ /* 0x000fec0003800000 */
[----:B------:R-:W-:Y:S01]  /*21f20*/  ISETP.GT.AND P0, PT, R4, -0x1, PT ;  /* 0xffffffff0400780c */ /* 0x000fe20003f04270 */
[----:B------:R-:W-:-:S12]  /*21f30*/  BSSY B0, `(.L_x_1520) ;  /* 0x000000d000007945 */ /* 0x000fd80003800000 */
[----:B------:R-:W-:Y:S05]  /*21f40*/  @P0 BRA `(.L_x_1521) ;  /* 0x00000000001c0947 */ /* 0x000fea0003800000 */
[----:B------:R-:W-:Y:S02]  /*21f50*/  ISETP.NE.AND P0, PT, R3, 0x1, PT ;  /* 0x000000010300780c */ /* 0x000fe40003f05270 */
[----:B------:R-:W-:-:S11]  /*21f60*/  LOP3.LUT R4, RZ, R4, RZ, 0x33, !PT ;  /* 0x00000004ff047212 */ /* 0x000fd600078e33ff */
[----:B01----:R-:W0:Y:S02]  /*21f70*/  @P0 LDC.64 R6, c[0x0][0x9e8] ;  /* 0x00027a00ff060b82 */ /* 0x003e240000000a00 */
[----:B0-----:R-:W-:-:S05]  /*21f80*/  @P0 IMAD.HI.U32 R6, R4, R6, RZ ;  /* 0x0000000604060227 */ /* 0x001fca00078e00ff */
[----:B------:R-:W-:-:S04]  /*21f90*/  @P0 SHF.R.U32.HI R4, RZ, R7, R6 ;  /* 0x00000007ff040219 */ /* 0x000fc80000011606 */
[----:B------:R-:W-:Y:S01]  /*21fa0*/  LOP3.LUT R4, RZ, R4, RZ, 0x33, !PT ;  /* 0x00000004ff047212 */ /* 0x000fe200078e33ff */
[----:B------:R-:W-:Y:S06]  /*21fb0*/  BRA `(.L_x_1522) ;  /* 0x0000000000107947 */ /* 0x000fec0003800000 */
.L_x_1521:
[----:B------:R-:W-:-:S13]  /*21fc0*/  ISETP.NE.AND P0, PT, R3, 0x1, PT ;  /* 0x000000010300780c */ /* 0x000fda0003f05270 */
[----:B01----:R-:W0:Y:S02]  /*21fd0*/  @P0 LDC.64 R6, c[0x0][0x9e8] ;  /* 0x00027a00ff060b82 */ /* 0x003e240000000a00 */
[----:B0-----:R-:W-:-:S05]  /*21fe0*/  @P0 IMAD.HI.U32 R6, R4, R6, RZ ;  /* 0x0000000604060227 */ /* 0x001fca00078e00ff */
[----:B------:R-:W-:-:S07]  /*21ff0*/  @P0 SHF.R.U32.HI R4, RZ, R7, R6 ;  /* 0x00000007ff040219 */ /* 0x000fce0000011606 */
.L_x_1522:
[----:B------:R-:W-:Y:S05]  /*22000*/  BSYNC B0 ;  /* 0x0000000000007941 */ /* 0x000fea0003800000 */
.L_x_1520:
[----:B------:R-:W-:-:S05]  /*22010*/  IMAD R3, R4, R3, RZ ;  /* 0x0000000304037224 */ /* 0x000fca00078e02ff */
[----:B------:R-:W-:-:S07]  /*22020*/  VIMNMX R0, R0, R3, !PT ;  /* 0x0000000300007248 */ /* 0x000fce0007fe0100 */
.L_x_1519:
[----:B------:R-:W-:Y:S01]  /*22030*/  SHF.R.S32.HI R2, RZ, 0x1f, R0 ;  /* 0x0000001fff027819 */ /* 0x000fe20000011400 */
[----:B------:R-:W-:Y:S03]  /*22040*/  BSSY B6, `(.L_x_1523) ;  /* 0x00002c8000067945 */ /* 0x000fe60003800000 */
[----:B------:R-:W-:-:S04]  /*22050*/  LEA.HI R2, R2, R0, RZ, 0x6 ;  /* 0x0000000002027211 */ /* 0x000fc800078f30ff */
[----:B------:R-:W-:-:S04]  /*22060*/  SHF.R.S32.HI R2, RZ, 0x6, R2 ;  /* 0x00000006ff027819 */ /* 0x000fc80000011402 */
[----:B------:R-:W-:-:S04]  /*22070*/  VIMNMX R3, RZ, R2, !PT ;  /* 0x00000002ff037248 */ /* 0x000fc80007fe0100 */
[----:B------:R-:W-:Y:S01]  /*22080*/  ISETP.GT.AND P0, PT, R16, R3, PT ;  /* 0x000000031000720c */ /* 0x000fe20003f04270 */
[----:B------:R2:W-:-:S12]  /*22090*/  STL [R1+0x28], R3 ;  /* 0x0000280301007387 */ /* 0x0005d80000100800 */
[----:B--2---:R-:W-:Y:S05]  /*220a0*/  @P0 BRA `(.L_x_1524) ;  /* 0x0000000000480947 */ /* 0x004fea0003800000 */
[----:B------:R-:W2:Y:S02]  /*220b0*/  S2R R3, SR_TID.X ;  /* 0x0000000000037919 */ /* 0x000ea40000002100 */
[----:B--2---:R-:W-:-:S04]  /*220c0*/  LOP3.LUT R3, R3, 0x7f, RZ, 0xc0, !PT ;  /* 0x0000007f03037812 */ /* 0x004fc800078ec0ff */
[----:B------:R-:W-:-:S13]  /*220d0*/  ISETP.NE.AND P0, PT, R3, RZ, PT ;  /* 0x000000ff0300720c */ /* 0x000fda0003f05270 */
[----:B------:R-:W-:Y:S05]  /*220e0*/  @P0 BRA `(.L_x_1525) ;  /* 0x0000002800f40947 */ /* 0x000fea0003800000 */
[----:B-1----:R-:W1:Y:S01]  /*220f0*/  S2R R5, SR_LANEID ;  /* 0x0000000000057919 */ /* 0x002e620000000000 */
        /* <DEDUP_REMOVED lines=8> */
[----:B0-----:R-:W0:Y:S01]  /*22180*/  POPC R7, R4 ;  /* 0x0000000400077309 */ /* 0x001e220000000000 */
[----:B--2---:R-:W0:Y:S02]  /*22190*/  SHFL.IDX PT, R0, R3, R0, 0x1f ;  /* 0x00001f0003007589 */ /* 0x004e2400000e0000 */
[----:B0-----:R-:W-:-:S05]  /*221a0*/  IADD3 R0, R0, UR37, R7 ;  /* 0x0000002500007c10 */ /* 0x001fca000fffe007 */
[----:B------:R2:W-:Y:S01]  /*221b0*/  STL [R1], R0 ;  /* 0x0000000001007387 */ /* 0x0005e20000100800 */
[----:B------:R-:W-:Y:S05]  /*221c0*/  BRA `(.L_x_1525) ;  /* 0x0000002800bc7947 */ /* 0x000fea0003800000 */
.L_x_1524:
[----:B------:R-:W2:Y:S01]  /*221d0*/  S2R R0, SR_CgaCtaId ;  /* 0x0000000000007919 */ /* 0x000ea20000008800 */
[----:B------:R-:W-:-:S04]  /*221e0*/  MOV R2, 0x400 ;  /* 0x0000040000027802 */ /* 0x000fc80000000f00 */
[----:B--2---:R-:W-:-:S05]  /*221f0*/  LEA R18, R0, R2, 0x18 ;  /* 0x0000000200127211 */ /* 0x004fca00078ec0ff */
[----:B------:R-:W-:-:S05]  /*22200*/  VIADD R0, R18, 0x20000 ;  /* 0x0002000012007836 */ /* 0x000fca0000000000 */
[----:B------:R-:W-:-:S13]  /*22210*/  LOP3.LUT P0, RZ, R0, 0x3ff, RZ, 0xc0, !PT ;  /* 0x000003ff00ff7812 */ /* 0x000fda000780c0ff */
[----:B------:R-:W-:Y:S05]  /*22220*/  @!P0 BRA `(.L_x_1526) ;  /* 0x0000000000408947 */ /* 0x000fea0003800000 */
[----:B------:R-:W-:Y:S01]  /*22230*/  MOV R2, 0x0 ;  /* 0x0000000000027802 */ /* 0x000fe20000000f00 */
[----:B------:R-:W-:Y:S01]  /*22240*/  ULDC.64 UR6, c[0x4][0xc0] ;  /* 0x0100300000067ab9 */ /* 0x000fe20000000a00 */
[----:B------:R-:W-:Y:S01]  /*22250*/  ULDC.64 UR8, c[0x4][0xc8] ;  /* 0x0100320000087ab9 */ /* 0x000fe20000000a00 */
[----:B------:R-:W-:Y:S01]  /*22260*/  ULDC.64 UR4, c[0x4][0x40] ;  /* 0x0100100000047ab9 */ /* 0x000fe20000000a00 */
[----:B------:R-:W-:Y:S01]  /*22270*/  IMAD.U32 R4, RZ, RZ, UR6 ;  /* 0x00000006ff047e24 */ /* 0x000fe2000f8e00ff */
[----:B------:R-:W-:Y:S01]  /*22280*/  MOV R8, 0x70 ;  /* 0x0000007000087802 */ /* 0x000fe20000000f00 */
[----:B------:R-:W2:Y:S01]  /*22290*/  LDC.64 R2, c[0x4][R2] ;  /* 0x0100000002027b82 */ /* 0x000ea20000000a00 */
[----:B-1----:R-:W-:Y:S02]  /*222a0*/  IMAD.U32 R5, RZ, RZ, UR7 ;  /* 0x00000007ff057e24 */ /* 0x002fe4000f8e00ff */
[----:B------:R-:W-:Y:S02]  /*222b0*/  IMAD.U32 R6, RZ, RZ, UR8 ;  /* 0x00000008ff067e24 */ /* 0x000fe4000f8e00ff */
[----:B0-----:R-:W-:-:S02]  /*222c0*/  IMAD.U32 R7, RZ, RZ, UR9 ;  /* 0x00000009ff077e24 */ /* 0x001fc4000f8e00ff */
[----:B------:R-:W-:Y:S02]  /*222d0*/  IMAD.U32 R10, RZ, RZ, UR4 ;  /* 0x00000004ff0a7e24 */ /* 0x000fe4000f8e00ff */
[----:B------:R-:W-:Y:S02]  /*222e0*/  IMAD.U32 R11, RZ, RZ, UR5 ;  /* 0x00000005ff0b7e24 */ /* 0x000fe4000f8e00ff */
[----:B------:R-:W-:Y:S02]  /*222f0*/  IMAD.MOV.U32 R12, RZ, RZ, 0x1 ;  /* 0x00000001ff0c7424 */ /* 0x000fe400078e00ff */
[----:B------:R-:W-:-:S07]  /*22300*/  IMAD.MOV.U32 R13, RZ, RZ, RZ ;  /* 0x000000ffff0d7224 */ /* 0x000fce00078e00ff */
[----:B------:R-:W-:-:S07]  /*22310*/  LEPC R20, `(.L_x_1526) ;  /* 0x000000001014794e */ /* 0x000fce0000000000 */
[----:B--2---:R-:W-:Y:S05]  /*22320*/  CALL.ABS.NOINC R2 ;  /* 0x0000000002007343 */ /* 0x004fea0003c00000 */
.L_x_1526:
[----:B------:R-:W2:Y:S01]  /*22330*/  LDL.LU R2, [R1+0x40] ;  /* 0x0000400001027983 */ /* 0x000ea20000300800 */
[----:B------:R-:W-:-:S05]  /*22340*/  VIADD R17, R18, 0x10000 ;  /* 0x0001000012117836 */ /* 0x000fca0000000000 */
[----:B------:R-:W-:Y:S02]  /*22350*/  LOP3.LUT P0, RZ, R17, 0x3ff, RZ, 0xc0, !PT ;  /* 0x000003ff11ff7812 */ /* 0x000fe4000780c0ff */
[----:B--2---:R-:W-:-:S11]  /*22360*/  LOP3.LUT R2, R2, 0xfffffffe, RZ, 0xc0, !PT ;  /* 0xfffffffe02027812 */ /* 0x004fd600078ec0ff */
[----:B------:R-:W-:-:S05]  /*22370*/  @P0 LOP3.LUT R2, R2, 0x1, RZ, 0xfc, !PT ;  /* 0x0000000102020812 */ /* 0x000fca00078efcff */
[----:B------:R2:W-:Y:S01]  /*22380*/  STL [R1+0x40], R2 ;  /* 0x0000400201007387 */ /* 0x0005e20000100800 */
[----:B------:R-:W-:Y:S05]  /*22390*/  @!P0 BRA `(.L_x_1527) ;  /* 0x0000000000408947 */ /* 0x000fea0003800000 */
[----:B--2---:R-:W-:Y:S01]  /*223a0*/  MOV R2, 0x0 ;  /* 0x0000000000027802 */ /* 0x004fe20000000f00 */
[----:B------:R-:W-:Y:S01]  /*223b0*/  ULDC.64 UR6, c[0x4][0xc0] ;  /* 0x0100300000067ab9 */ /* 0x000fe20000000a00 */
[----:B------:R-:W-:Y:S01]  /*223c0*/  ULDC.64 UR8, c[0x4][0xc8] ;  /* 0x0100320000087ab9 */ /* 0x000fe20000000a00 */
[----:B------:R-:W-:Y:S01]  /*223d0*/  ULDC.64 UR4, c[0x4][0x48] ;  /* 0x0100120000047ab9 */ /* 0x000fe20000000a00 */
[----:B------:R-:W-:Y:S01]  /*223e0*/  IMAD.U32 R4, RZ, RZ, UR6 ;  /* 0x00000006ff047e24 */ /* 0x000fe2000f8e00ff */
[----:B------:R-:W-:Y:S01]  /*223f0*/  MOV R11, UR5 ;  /* 0x00000005000b7c02 */ /* 0x000fe20008000f00 */
[----:B------:R-:W2:Y:S01]  /*22400*/  LDC.64 R2, c[0x4][R2] ;  /* 0x0100000002027b82 */ /* 0x000ea20000000a00 */
[----:B-1----:R-:W-:Y:S02]  /*22410*/  IMAD.U32 R5, RZ, RZ, UR7 ;  /* 0x00000007ff057e24 */ /* 0x002fe4000f8e00ff */
[----:B------:R-:W-:Y:S02]  /*22420*/  IMAD.U32 R6, RZ, RZ, UR8 ;  /* 0x00000008ff067e24 */ /* 0x000fe4000f8e00ff */
[----:B0-----:R-:W-:-:S02]  /*22430*/  IMAD.U32 R7, RZ, RZ, UR9 ;  /* 0x00000009ff077e24 */ /* 0x001fc4000f8e00ff */
[----:B------:R-:W-:Y:S02]  /*22440*/  IMAD.U32 R10, RZ, RZ, UR4 ;  /* 0x00000004ff0a7e24 */ /* 0x000fe4000f8e00ff */
[----:B------:R-:W-:Y:S02]  /*22450*/  IMAD.MOV.U32 R8, RZ, RZ, 0x70 ;  /* 0x00000070ff087424 */ /* 0x000fe400078e00ff */
[----:B------:R-:W-:Y:S02]  /*22460*/  IMAD.MOV.U32 R12, RZ, RZ, 0x1 ;  /* 0x00000001ff0c7424 */ /* 0x000fe400078e00ff */
[----:B------:R-:W-:-:S07]  /*22470*/  IMAD.MOV.U32 R13, RZ, RZ, RZ ;  /* 0x000000ffff0d7224 */ /* 0x000fce00078e00ff */
[----:B------:R-:W-:-:S07]  /*22480*/  LEPC R20, `(.L_x_1527) ;  /* 0x000000001014794e */ /* 0x000fce0000000000 */
[----:B--2---:R-:W-:Y:S05]  /*22490*/  CALL.ABS.NOINC R2 ;  /* 0x0000000002007343 */ /* 0x004fea0003c00000 */
.L_x_1527:
[----:B------:R-:W-:-:S05]  /*224a0*/  VIADD R0, R18, 0x8000 ;  /* 0x0000800012007836 */ /* 0x000fca0000000000 */
[----:B------:R-:W-:-:S13]  /*224b0*/  LOP3.LUT P0, RZ, R0, 0x1bf, RZ, 0xc0, !PT ;  /* 0x000001bf00ff7812 */ /* 0x000fda000780c0ff */
        /* <DEDUP_REMOVED lines=17> */
.L_x_1528:
        /* <DEDUP_REMOVED lines=18> */
.L_x_1529:
[----:B--2---:R-:W2:Y:S01]  /*226f0*/  LDL.LU R2, [R1+0x4] ;  /* 0x0000040001027983 */ /* 0x004ea20000300800 */
[----:B------:R-:W3:Y:S01]  /*22700*/  LDC R0, c[0x0][0x428] ;  /* 0x00010a00ff007b82 */ /* 0x000ee20000000800 */
[----:B------:R-:W-:Y:S02]  /*22710*/  ULDC.64 UR4, c[0x0][0x9f8] ;  /* 0x00027e0000047ab9 */ /* 0x000fe40000000a00 */
[----:B------:R-:W4:Y:S04]  /*22720*/  LDL R18, [R1+0x8] ;  /* 0x0000080001127983 */ /* 0x000f280000100800 */
[----:B------:R-:W1:Y:S01]  /*22730*/  LDL R17, [R1+0xc] ;  /* 0x00000c0001117983 */ /* 0x000e620000100800 */
[----:B---3--:R-:W-:-:S13]  /*22740*/  ISETP.NE.AND P0, PT, R0, 0x1, PT ;  /* 0x000000010000780c */ /* 0x008fda0003f05270 */
[----:B------:R-:W3:Y:S01]  /*22750*/  @P0 LDC R3, c[0x0][0x430] ;  /* 0x00010c00ff030b82 */ /* 0x000ee20000000800 */
[----:B--2---:R-:W-:-:S07]  /*22760*/  IMAD R4, R2, 0x80, R19 ;  /* 0x0000008002047824 */ /* 0x004fce00078e0213 */
[----:B------:R-:W2:Y:S01]  /*22770*/  @P0 LDC R2, c[0x0][0x42c] ;  /* 0x00010b00ff020b82 */ /* 0x000ea20000000800 */
[----:B----4-:R-:W-:Y:S02]  /*22780*/  IMAD.MOV.U32 R0, RZ, RZ, R18 ;  /* 0x000000ffff007224 */ /* 0x010fe400078e0012 */
[----:B-1----:R-:W-:Y:S02]  /*22790*/  IMAD.MOV.U32 R5, RZ, RZ, R17 ;  /* 0x000000ffff057224 */ /* 0x002fe400078e0011 */
[----:B--2---:R-:W-:Y:S02]  /*227a0*/  @P0 IMAD.HI.U32 R2, R18, R2, RZ ;  /* 0x0000000212020227 */ /* 0x004fe400078e00ff */
[----:B------:R-:W1:Y:S03]  /*227b0*/  S2R R18, SR_TID.X ;  /* 0x0000000000127919 */ /* 0x000e660000002100 */
[----:B---3--:R-:W-:-:S02]  /*227c0*/  @P0 SHF.R.U32.HI R0, RZ, R3, R2 ;  /* 0x00000003ff000219 */ /* 0x008fc40000011602 */
[----:B------:R-:W-:-:S04]  /*227d0*/  ISETP.NE.U32.AND P0, PT, RZ, UR4, PT ;  /* 0x00000004ff007c0c */ /* 0x000fc8000bf05070 */
[----:B------:R-:W-:Y:S01]  /*227e0*/  ISETP.NE.AND.EX P0, PT, RZ, UR5, PT, P0 ;  /* 0x00000005ff007c0c */ /* 0x000fe2000bf05300 */
[----:B------:R-:W-:-:S12]  /*227f0*/  ULDC.64 UR4, c[0x0][0xa00] ;  /* 0x0002800000047ab9 */ /* 0x000fd80000000a00 */
[----:B------:R-:W2:Y:S01]  /*22800*/  @P0 LDC.64 R2, c[0x0][0x9f8] ;  /* 0x00027e00ff020b82 */ /* 0x000ea20000000a00 */
[----:B-1----:R-:W-:Y:S01]  /*22810*/  LOP3.LUT R18, R18, 0x7f, RZ, 0xc0, !PT ;  /* 0x0000007f12127812 */ /* 0x002fe200078ec0ff */
[----:B--2---:R-:W-:-:S05]  /*22820*/  @P0 IMAD.WIDE R2, R17, 0x4, R2 ;  /* 0x0000000411020825 */ /* 0x004fca00078e0202 */
[----:B------:R1:W2:Y:S01]  /*22830*/  @P0 LDG.E R5, desc[UR46][R2.64] ;  /* 0x0000002e02050981 */ /* 0x0002a2000c1e1900 */
[----:B------:R-:W-:Y:S02]  /*22840*/  ISETP.NE.AND P1, PT, R18, RZ, PT ;  /* 0x000000ff1200720c */ /* 0x000fe40003f25270 */
[----:B------:R-:W-:Y:S02]  /*22850*/  ISETP.NE.U32.AND P0, PT, RZ, UR4, PT ;  /* 0x00000004ff007c0c */ /* 0x000fe4000bf05070 */
[----:B------:R-:W-:Y:S02]  /*22860*/  PLOP3.LUT P3, PT, P1, PT, PT, 0x8, 0x0 ;  /* 0x000000000000781c */ /* 0x000fe40000f6e170 */
[----:B------:R-:W-:-:S04]  /*22870*/  ISETP.NE.AND.EX P2, PT, RZ, UR5, PT, P0 ;  /* 0x00000005ff007c0c */ /* 0x000fc8000bf45300 */
[----:B-1----:R-:W-:-:S03]  /*22880*/  SEL R3, R17, RZ, !P2 ;  /* 0x000000ff11037207 */ /* 0x002fc60005000000 */
[----:B------:R-:W-:-:S05]  /*22890*/  VOTEU.ALL UP1, P1 ;  /* 0x00000000003f7886 */ /* 0x000fca0000820000 */
[----:B------:R-:W-:-:S04]  /*228a0*/  @!UP1 UIADD3 UR8, UP0, UR42, 0x270, URZ ;  /* 0x000002702a089890 */ /* 0x000fc8000ff1e03f */
[----:B------:R-:W-:-:S03]  /*228b0*/  @!UP1 UIADD3.X UR9, URZ, UR43, URZ, UP0, !UPT ;  /* 0x0000002b3f099290 */ /* 0x000fc600087fe43f */
[----:B------:R-:W-:Y:S01]  /*228c0*/  VOTEU.ALL UP0, P1 ;  /* 0x00000000003f7886 */ /* 0x000fe20000800000 */
[----:B--2---:R1:W-:Y:S08]  /*228d0*/  STL [R1+0x20], R5 ;  /* 0x0000200501007387 */ /* 0x0043f00000100800 */
.L_x_1530:
        /* <DEDUP_REMOVED lines=10> */
[----:B--2---:R-:W-:Y:S05]  /*22980*/  @P3 BRA.U.ANY `(.L_x_1530) ;  /* 0xfffffffd00d43947 */ /* 0x004fea000393ffff */
[----:B------:R-:W-:Y:S01]  /*22990*/  PLOP3.LUT P2, PT, P1, PT, PT, 0x8, 0x0 ;  /* 0x000000000000781c */ /* 0x000fe20000f4e170 */
[----:B------:R-:W-:Y:S01]  /*229a0*/  VOTEU.ALL UP0, P1 ;  /* 0x00000000003f7886 */ /* 0x000fe20000800000 */
[----:B------:R-:W-:-:S11]  /*229b0*/  UMOV UR4, 0x80 ;  /* 0x0000008000047882 */ /* 0x000fd60000000000 */
.L_x_1531:
        /* <DEDUP_REMOVED lines=9> */
[----:B--2---:R-:W-:Y:S05]  /*22a50*/  @P2 BRA.U.ANY `(.L_x_1531) ;  /* 0xfffffffd00d82947 */ /* 0x004fea000393ffff */
[----:B------:R-:W2:Y:S01]  /*22a60*/  LDL R17, [R1+0x20] ;  /* 0x0000200001117983 */ /* 0x000ea20000100800 */
[----:B0-----:R-:W0:Y:S01]  /*22a70*/  LDC.64 R6, c[0x0][0x3f8] ;  /* 0x0000fe00ff067b82 */ /* 0x001e220000000a00 */
        /* <DEDUP_REMOVED lines=8> */
[----:B-1----:R-:W1:Y:S02]  /*22b00*/  S2R R5, SR_TID.X ;  /* 0x0000000000057919 */ /* 0x002e640000002100 */
[----:B-1----:R-:W-:-:S04]  /*22b10*/  SHF.R.U32.HI R5, RZ, 0x5, R5 ;  /* 0x00000005ff057819 */ /* 0x002fc80000011605 */
[----:B------:R-:W-:-:S05]  /*22b20*/  LOP3.LUT R5, R5, 0x3, RZ, 0xc0, !PT ;  /* 0x0000000305057812 */ /* 0x000fca00078ec0ff */
[----:B------:R1:W2:Y:S02]  /*22b30*/  SHFL.IDX PT, R14, R5, RZ, 0x1f ;  /* 0x00001fff050e7589 */ /* 0x0002a400000e0000 */
.L_x_1784:
[----:B--2---:R-:W-:Y:S02]  /*22b40*/  ISETP.NE.AND P0, PT, R14, RZ, PT ;  /* 0x000000ff0e00720c */ /* 0x004fe40003f05270 */
[----:B------:R-:W-:-:S11]  /*22b50*/  PLOP3.LUT P6, PT, PT, PT, PT, 0x8, 0x0 ;  /* 0x000000000000781c */ /* 0x000fd60003fce170 */
[----:B------:R-:W-:Y:S05]  /*22b60*/  @P0 BRA `(.L_x_1533) ;  /* 0x00000008000c0947 */ /* 0x000fea0003800000 */
[----:B------:R-:W-:-:S03]  /*22b70*/  UMOV UR4, 0xffffffff ;  /* 0xffffffff00047882 */ /* 0x000fc60000000000 */
[----:B------:R-:W-:Y:S05]  /*22b80*/  BRA.DIV UR4, `(.L_x_1534) ;  /* 0x0000006e04ec7947 */ /* 0x000fea000b800000 */
[----:B------:R-:W-:-:S13]  /*22b90*/  ELECT P6, URZ, PT ;  /* 0x00000000003f782f */ /* 0x000fda00038c0000 */
.L_x_1787:
[----:B------:R-:W-:Y:S05]  /*22ba0*/  @!P6 BRA `(.L_x_1535) ;  /* 0x000000040080e947 */ /* 0x000fea0003800000 */
[----:B------:R-:W-:Y:S01]  /*22bb0*/  ISETP.NE.U32.AND P0, PT, R6, RZ, PT ;  /* 0x000000ff0600720c */ /* 0x000fe20003f05070 */
[----:B------:R-:W-:-:S03]  /*22bc0*/  VIADD R8, R16, 0xffffffff ;  /* 0xffffffff10087836 */ /* 0x000fc60000000000 */
[----:B------:R-:W-:-:S13]  /*22bd0*/  ISETP.NE.AND.EX P0, PT, R7, RZ, PT, P0 ;  /* 0x000000ff0700720c */ /* 0x000fda0003f05300 */
[----:B------:R-:W-:Y:S05]  /*22be0*/  @!P0 BRA `(.L_x_1536) ;  /* 0x0000000000488947 */ /* 0x000fea0003800000 */
[----:B------:R-:W2:Y:S01]  /*22bf0*/  LDC R9, c[0x0][0x41c] ;  /* 0x00010700ff097b82 */ /* 0x000ea20000000800 */
[----:B------:R-:W-:Y:S01]  /*22c00*/  MOV R2, R8 ;  /* 0x0000000800027202 */ /* 0x000fe20000000f00 */
[----:B------:R-:W-:Y:S01]  /*22c10*/  ULDC.64 UR4, c[0x0][0x408] ;  /* 0x0001020000047ab9 */ /* 0x000fe20000000a00 */
[----:B--2---:R-:W-:-:S13]  /*22c20*/  ISETP.NE.AND P0, PT, R9, 0x1, PT ;  /* 0x000000010900780c */ /* 0x004fda0003f05270 */
[----:B------:R-:W2:Y:S02]  /*22c30*/  @P0 LDC.64 R10, c[0x0][0x420] ;  /* 0x00010800ff0a0b82 */ /* 0x000ea40000000a00 */
[----:B--2---:R-:W-:-:S05]  /*22c40*/  @P0 IMAD.HI.U32 R10, R8, R10, RZ ;  /* 0x0000000a080a0227 */ /* 0x004fca00078e00ff */
[----:B------:R-:W-:-:S04]  /*22c50*/  @P0 SHF.R.U32.HI R2, RZ, R11, R10 ;  /* 0x0000000bff020219 */ /* 0x000fc8000001160a */
[--C-:B------:R-:W-:Y:S01]  /*22c60*/  SHF.R.S32.HI R11, RZ, 0x1f, R2.reuse ;  /* 0x0000001fff0b7819 */ /* 0x100fe20000011402 */
[--C-:B-1----:R-:W-:Y:S02]  /*22c70*/  IMAD.MOV R5, RZ, RZ, -R2.reuse ;  /* 0x000000ffff057224 */ /* 0x102fe400078e0a02 */
[----:B------:R-:W-:Y:S02]  /*22c80*/  IMAD.MOV.U32 R10, RZ, RZ, R2 ;  /* 0x000000ffff0a7224 */ /* 0x000fe400078e0002 */
        /* <DEDUP_REMOVED lines=8> */
.L_x_1536:
[----:B-1----:R-:W3:Y:S01]  /*22d10*/  LDL R5, [R1+0x10] ;  /* 0x0000100001057983 */ /* 0x002ee20000100800 */
[----:B------:R-:W-:-:S03]  /*22d20*/  MOV R9, 0x400 ;  /* 0x0000040000097802 */ /* 0x000fc60000000f00 */
[----:B--2---:R-:W2:Y:S01]  /*22d30*/  LDL R7, [R1+0x18] ;  /* 0x0000180001077983 */ /* 0x004ea20000100800 */
[----:B------:R-:W1:Y:S01]  /*22d40*/  S2R R10, SR_CgaCtaId ;  /* 0x00000000000a7919 */ /* 0x000e620000008800 */
[----:B------:R-:W4:Y:S01]  /*22d50*/  S2R R6, SR_TID.X ;  /* 0x0000000000067919 */ /* 0x000f220000002100 */
[----:B-1----:R-:W-:Y:S02]  /*22d60*/  LEA R9, R10, R9, 0x18 ;  /* 0x000000090a097211 */ /* 0x002fe400078ec0ff */
[----:B----4-:R-:W-:-:S04]  /*22d70*/  LOP3.LUT R6, R6, 0x7f, RZ, 0xc0, !PT ;  /* 0x0000007f06067812 */ /* 0x010fc800078ec0ff */
[----:B------:R-:W-:Y:S01]  /*22d80*/  ISETP.NE.AND P0, PT, R6, RZ, PT ;  /* 0x000000ff0600720c */ /* 0x000fe20003f05270 */
[----:B---3--:R-:W-:Y:S01]  /*22d90*/  IMAD R5, R5, 0x8, R9 ;  /* 0x0000000805057824 */ /* 0x008fe200078e0209 */
[----:B--2---:R-:W-:-:S04]  /*22da0*/  SHF.L.U32 R7, R7, 0x1f, RZ ;  /* 0x0000001f07077819 */ /* 0x004fc800000006ff */
[----:B------:R-:W1:Y:S02]  /*22db0*/  SYNCS.PHASECHK.TRANS64.TRYWAIT P2, [R5+URZ+0x28480], R7 ;  /* 0x02848007050075a7 */ /* 0x000e64000804017f */
[----:B-1----:R-:W-:Y:S05]  /*22dc0*/  @!P2 BRA `(.L_x_1537) ;  /* 0x0000006c007ca947 */ /* 0x002fea0003800000 */
.L_x_1788:
        /* <DEDUP_REMOVED lines=8> */
.L_x_1538:
        /* <DEDUP_REMOVED lines=16> */
[----:B------:R-:W-:Y:S01]  /*22f50*/  R2UR UR14, R6 ;  /* 0x00000000060e72ca */ /* 0x000fe200000e0000 */
[----:B---3--:R-:W-:-:S05]  /*22f60*/  IMAD R8, R8, 0x40, R9 ;  /* 0x0000004008087824 */ /* 0x008fca00078e0209 */
        /* <DEDUP_REMOVED lines=9> */
.L_x_1789:
        /* <DEDUP_REMOVED lines=8> */
.L_x_1540:
        /* <DEDUP_REMOVED lines=19> */
.L_x_1535:
[----:B------:R-:W3:Y:S01]  /*231b0*/  LDL.LU R6, [R1+0x8] ;  /* 0x0000080001067983 */ /* 0x000ee20000300800 */
[----:B-12---:R-:W-:Y:S01]  /*231c0*/  MOV R7, 0x400 ;  /* 0x0000040000077802 */ /* 0x006fe20000000f00 */
        /* <DEDUP_REMOVED lines=10> */
[----:B------:R-:W-:Y:S02]  /*23270*/  R2UR UR16, R7 ;  /* 0x00000000071072ca */ /* 0x000fe400000e0000 */
[----:B------:R-:W-:Y:S01]  /*23280*/  @P0 MOV R5, 0x8000 ;  /* 0x0000800000050802 */ /* 0x000fe20000000f00 */
[----:B------:R-:W-:Y:S10]  /*23290*/  BAR.SYNC.DEFER_BLOCKING 0x8, 0x120 ;  /* 0x0204800000007b1d */ /* 0x000ff40000010000 */
        /* <DEDUP_REMOVED lines=11> */
[----:B---3--:R-:W-:-:S02]  /*23350*/  @P0 R2UR UR12, R6 ;  /* 0x00000000060c02ca */ /* 0x008fc400000e0000 */
[----:B------:R-:W-:-:S11]  /*23360*/  @P0 R2UR UR20, R6 ;  /* 0x00000000061402ca */ /* 0x000fd600000e0000 */
[----:B------:R2:W-:Y:S02]  /*23370*/  UTMALDG.4D [UR8], [UR4], desc[UR6] ;  /* 0x00000608040075b4 */ /* 0x0005e40008019000 */
[----:B------:R2:W-:Y:S02]  /*23380*/  UTMALDG.4D [UR16], [UR4], desc[UR14] ;  /* 0x00000e10040075b4 */ /* 0x0005e40008019000 */
[----:B--2---:R-:W-:Y:S01]  /*23390*/  NOP ;  /* 0x0000000000007918 */ /* 0x004fe20000000000 */
.L_x_1533:
[----:B------:R-:W2:Y:S01]  /*233a0*/  LDL.LU R6, [R1+0x44] ;  /* 0x0000440001067983 */ /* 0x000ea20000300800 */
[----:B------:R-:W-:Y:S01]  /*233b0*/  MOV R4, 0x400 ;  /* 0x0000040000047802 */ /* 0x000fe20000000f00 */
[----:B------:R-:W-:Y:S01]  /*233c0*/  BSSY B0, `(.L_x_1541) ;  /* 0x000000b000007945 */ /* 0x000fe20003800000 */
[----:B-1----:R-:W1:Y:S02]  /*233d0*/  S2R R5, SR_CgaCtaId ;  /* 0x0000000000057919 */ /* 0x002e640000008800 */
[----:B-1----:R-:W-:Y:S01]  /*233e0*/  LEA R4, R5, R4, 0x18 ;  /* 0x0000000405047211 */ /* 0x002fe200078ec0ff */
[----:B--2---:R-:W-:-:S05]  /*233f0*/  VIADD R6, R6, 0x1 ;  /* 0x0000000106067836 */ /* 0x004fca0000000000 */
[----:B------:R-:W-:Y:S01]  /*23400*/  LEA.HI R3, R6, R6, RZ, 0x1 ;  /* 0x0000000606037211 */ /* 0x000fe200078f08ff */
[----:B------:R1:W-:Y:S03]  /*23410*/  STL [R1+0x44], R6 ;  /* 0x0000440601007387 */ /* 0x0003e60000100800 */
[----:B------:R-:W-:-:S05]  /*23420*/  LOP3.LUT R3, R3, 0xfffffffe, RZ, 0xc0, !PT ;  /* 0xfffffffe03037812 */ /* 0x000fca00078ec0ff */
[----:B------:R-:W-:-:S05]  /*23430*/  IMAD.IADD R3, R6, 0x1, -R3 ;  /* 0x0000000106037824 */ /* 0x000fca00078e0a03 */
[----:B------:R-:W-:-:S04]  /*23440*/  SHF.L.U32 R3, R3, 0x1f, RZ ;  /* 0x0000001f03037819 */ /* 0x000fc800000006ff */
[----:B------:R-:W2:Y:S02]  /*23450*/  SYNCS.PHASECHK.TRANS64.TRYWAIT P0, [R4+URZ+0x28420], R3 ;  /* 0x02842003040075a7 */ /* 0x000ea4000800017f */
[----:B-12---:R-:W-:Y:S05]  /*23460*/  @!P0 BRA `(.L_x_1542) ;  /* 0x0000006400fc8947 */ /* 0x006fea0003800000 */
.L_x_1790:
[----:B------:R-:W-:Y:S05]  /*23470*/  BSYNC B0 ;  /* 0x0000000000007941 */ /* 0x000fea0003800000 */
.L_x_1541:
[----:B-1----:R-:W2:Y:S01]  /*23480*/  LDL R4, [R1+0x28] ;  /* 0x0000280001047983 */ /* 0x002ea20000100800 */
[----:B------:R-:W-:-:S05]  /*23490*/  VIADD R3, R16, 0xfffffffe ;  /* 0xfffffffe10037836 */ /* 0x000fca0000000000 */
[----:B--2---:R-:W-:-:S13]  /*234a0*/  ISETP.GE.AND P0, PT, R3, R4, PT ;  /* 0x000000040300720c */ /* 0x004fda0003f06270 */
[----:B------:R-:W-:Y:S05]  /*234b0*/  @!P0 BRA `(.L_x_1543) ;  /* 0x0000001000088947 */ /* 0x000fea0003800000 */
[----:B------:R1:W5:Y:S04]  /*234c0*/  LDL.LU R8, [R1+0x10] ;  /* 0x0000100001087983 */ /* 0x0003680000300800 */
[----:B------:R1:W5:Y:S02]  /*234d0*/  LDL.LU R9, [R1+0x18] ;  /* 0x0000180001097983 */ /* 0x0003640000300800 */
.L_x_1565:
[----:B-----5:R-:W-:Y:S01]  /*234e0*/  VIADD R5, R8, 0x1 ;  /* 0x0000000108057836 */ /* 0x020fe20000000000 */
[----:B------:R-:W-:Y:S05]  /*234f0*/  YIELD ;  /* 0x0000000000007946 */ /* 0x000fea0003800000 */
[----:B------:R-:W-:Y:S01]  /*23500*/  ISETP.NE.AND P0, PT, R5, 0x2, PT ;  /* 0x000000020500780c */ /* 0x000fe20003f05270 */
[----:B------:R-:W-:Y:S03]  /*23510*/  BSSY B0, `(.L_x_1544) ;  /* 0x0000090000007945 */ /* 0x000fe60003800000 */
[----:B--2---:R-:W-:-:S02]  /*23520*/  SEL R4, RZ, 0x1, P0 ;  /* 0x00000001ff047807 */ /* 0x004fc40000000000 */
[----:B------:R-:W-:Y:S02]  /*23530*/  SEL R12, R5, RZ, P0 ;  /* 0x000000ff050c7207 */ /* 0x000fe40000000000 */
        /* <DEDUP_REMOVED lines=28> */
.L_x_1546:
[----:B---3--:R-:W3:Y:S01]  /*23700*/  S2R R6, SR_CgaCtaId ;  /* 0x0000000000067919 */ /* 0x008ee20000008800 */
[----:B------:R-:W-:Y:S01]  /*23710*/  MOV R5, 0x400 ;  /* 0x0000040000057802 */ /* 0x000fe20000000f00 */
[----:B------:R-:W-:Y:S01]  /*23720*/  BSSY B1, `(.L_x_1547) ;  /* 0x0000009000017945 */ /* 0x000fe20003800000 */
[----:B------:R-:W4:Y:S02]  /*23730*/  S2R R4, SR_TID.X ;  /* 0x0000000000047919 */ /* 0x000f240000002100 */
[----:B---3--:R-:W-:-:S04]  /*23740*/  LEA R5, R6, R5, 0x18 ;  /* 0x0000000506057211 */ /* 0x008fc800078ec0ff */
[----:B------:R-:W-:Y:S02]  /*23750*/  LEA R6, R12, R5, 0x3 ;  /* 0x000000050c067211 */ /* 0x000fe400078e18ff */
[----:B------:R-:W-:Y:S02]  /*23760*/  SHF.L.U32 R5, R11, 0x1f, RZ ;  /* 0x0000001f0b057819 */ /* 0x000fe400000006ff */
[----:B----4-:R-:W-:Y:S02]  /*23770*/  LOP3.LUT R4, R4, 0x7f, RZ, 0xc0, !PT ;  /* 0x0000007f04047812 */ /* 0x010fe400078ec0ff */
[----:B------:R-:W3:Y:S02]  /*23780*/  SYNCS.PHASECHK.TRANS64.TRYWAIT P0, [R6+URZ+0x28480], R5 ;  /* 0x02848005060075a7 */ /* 0x000ee4000800017f */
[----:B------:R-:W-:Y:S01]  /*23790*/  ISETP.NE.AND P2, PT, R4, RZ, PT ;  /* 0x000000ff0400720c */ /* 0x000fe20003f45270 */
[----:B---3--:R-:W-:-:S12]  /*237a0*/  @!P0 BRA `(.L_x_1548) ;  /* 0x00000064004c8947 */ /* 0x008fd80003800000 */
.L_x_1791:
[----:B------:R-:W-:Y:S05]  /*237b0*/  BSYNC B1 ;  /* 0x0000000000017941 */ /* 0x000fea0003800000 */
.L_x_1547:
        /* <DEDUP_REMOVED lines=9> */
.L_x_1550:
[----:B------:R-:W-:Y:S05]  /*23850*/  BSYNC B1 ;  /* 0x0000000000017941 */ /* 0x000fea0003800000 */
.L_x_1549:
[----:B------:R-:W4:Y:S04]  /*23860*/  LDL R4, [R1+0x10] ;  /* 0x0000100001047983 */ /* 0x000f280000100800 */
[----:B------:R-:W3:Y:S01]  /*23870*/  LDL R7, [R1+0x2c] ;  /* 0x00002c0001077983 */ /* 0x000ee20000100800 */
[----:B------:R-:W-:Y:S01]  /*23880*/  IMAD.MOV.U32 R15, RZ, RZ, RZ ;  /* 0x000000ffff0f7224 */ /* 0x000fe200078e00ff */
[----:B--2---:R-:W-:Y:S01]  /*23890*/  MOV R11, 0x400 ;  /* 0x00000400000b7802 */ /* 0x004fe20000000f00 */
[----:B------:R-:W-:Y:S01]  /*238a0*/  UIADD3 UR4, UP0, UR42, 0x470, URZ ;  /* 0x000004702a047890 */ /* 0x000fe2000ff1e03f */
[----:B------:R-:W2:Y:S01]  /*238b0*/  S2R R12, SR_CgaCtaId ;  /* 0x00000000000c7919 */ /* 0x000ea20000008800 */
[----:B------:R-:W-:Y:S01]  /*238c0*/  PLOP3.LUT P0, PT, PT, PT, PT, 0x80, 0x0 ;  /* 0x000000000000781c */ /* 0x000fe20003f0f070 */
[----:B------:R-:W-:Y:S01]  /*238d0*/  UMOV UR6, 0x0 ;  /* 0x0000000000067882 */ /* 0x000fe20000000000 */
[----:B------:R-:W-:Y:S01]  /*238e0*/  R2UR UR10, R15 ;  /* 0x000000000f0a72ca */ /* 0x000fe200000e0000 */
[----:B------:R-:W-:Y:S01]  /*238f0*/  UIADD3.X UR5, URZ, UR43, URZ, UP0, !UPT ;  /* 0x0000002b3f057290 */ /* 0x000fe200087fe43f */
[----:B------:R-:W-:Y:S01]  /*23900*/  UMOV UR7, 0x14f00000 ;  /* 0x14f0000000077882 */ /* 0x000fe20000000000 */
[----:B--2---:R-:W-:-:S05]  /*23910*/  LEA R11, R12, R11, 0x18 ;  /* 0x0000000b0c0b7211 */ /* 0x004fca00078ec0ff */
[----:B----4-:R-:W-:Y:S02]  /*23920*/  IMAD R4, R4, 0x4000, R11 ;  /* 0x0000400004047824 */ /* 0x010fe400078e020b */
[----:B---3--:R-:W-:Y:S02]  /*23930*/  IMAD R10, R10, 0x40, R7 ;  /* 0x000000400a0a7824 */ /* 0x008fe400078e0207 */
[----:B------:R-:W-:Y:S02]  /*23940*/  VIADD R7, R6, 0x28470 ;  /* 0x0002847006077836 */ /* 0x000fe40000000000 */
[----:B------:R-:W-:-:S07]  /*23950*/  VIADD R11, R4, 0x10000 ;  /* 0x00010000040b7836 */ /* 0x000fce0000000000 */
.L_x_1551:
        /* <DEDUP_REMOVED lines=10> */
[----:B------:R-:W-:Y:S01]  /*23a00*/  IMAD.MOV.U32 R14, RZ, RZ, 0x80 ;  /* 0x00000080ff0e7424 */ /* 0x000fe200078e00ff */
[----:B------:R-:W-:Y:S01]  /*23a10*/  PLOP3.LUT P0, PT, PT, PT, PT, 0x80, 0x0 ;  /* 0x000000000000781c */ /* 0x000fe20003f0f070 */
[----:B------:R-:W-:Y:S01]  /*23a20*/  VIADD R11, R4, 0x12000 ;  /* 0x00012000040b7836 */ /* 0x000fe20000000000 */
[----:B------:R-:W-:Y:S01]  /*23a30*/  UMOV UR6, 0x0 ;  /* 0x0000000000067882 */ /* 0x000fe20000000000 */
[----:B------:R-:W-:Y:S01]  /*23a40*/  UMOV UR7, 0x14f00000 ;  /* 0x14f0000000077882 */ /* 0x000fe20000000000 */
[----:B------:R-:W-:-:S15]  /*23a50*/  R2UR UR10, R14 ;  /* 0x000000000e0a72ca */ /* 0x000fde00000e0000 */
.L_x_1552:
        /* <DEDUP_REMOVED lines=10> */
[----:B------:R-:W2:Y:S01]  /*23b00*/  SYNCS.PHASECHK.TRANS64.TRYWAIT P0, [R6+URZ+0x28440], R5 ;  /* 0x02844005060075a7 */ /* 0x000ea2000800017f */
[----:B------:R-:W-:Y:S04]  /*23b10*/  BSSY B1, `(.L_x_1553) ;  /* 0x0000002000017945 */ /* 0x000fe80003800000 */
[----:B--2---:R-:W-:Y:S05]  /*23b20*/  @!P0 BRA `(.L_x_1554) ;  /* 0x0000006000808947 */ /* 0x004fea0003800000 */
.L_x_1792:
[----:B------:R-:W-:Y:S05]  /*23b30*/  BSYNC B1 ;  /* 0x0000000000017941 */ /* 0x000fea0003800000 */
.L_x_1553:
[----:B------:R-:W-:Y:S01]  /*23b40*/  BSSY B1, `(.L_x_1555) ;  /* 0x000000b000017945 */ /* 0x000fe20003800000 */
[----:B------:R-:W-:Y:S01]  /*23b50*/  MOV R12, 0x0 ;  /* 0x00000000000c7802 */ /* 0x000fe20000000f00 */
[----:B------:R-:W-:Y:S02]  /*23b60*/  IMAD.MOV.U32 R13, RZ, RZ, 0x14f00000 ;  /* 0x14f00000ff0d7424 */ /* 0x000fe400078e00ff */
[----:B------:R-:W-:Y:S05]  /*23b70*/  @P2 BRA `(.L_x_1556) ;  /* 0x00000000001c2947 */ /* 0x000fea0003800000 */
[----:B------:R-:W3:Y:S01]  /*23b80*/  S2R R7, SR_TID.X ;  /* 0x0000000000077919 */ /* 0x000ee20000002100 */
[----:B--2---:R-:W-:-:S04]  /*23b90*/  IMAD.MOV.U32 R5, RZ, RZ, 0x4000 ;  /* 0x00004000ff057424 */ /* 0x004fc800078e00ff */
[----:B------:R4:W-:Y:S01]  /*23ba0*/  SYNCS.ARRIVE.TRANS64 RZ, [R6+URZ+0x28430], R5 ;  /* 0x0284300506ff79a7 */ /* 0x0009e2000800003f */
[----:B---3--:R-:W-:-:S04]  /*23bb0*/  LOP3.LUT R7, R7, 0x1f, RZ, 0xc0, !PT ;  /* 0x0000001f07077812 */ /* 0x008fc800078ec0ff */
[----:B------:R-:W-:-:S13]  /*23bc0*/  ISETP.NE.AND P0, PT, R7, RZ, PT ;  /* 0x000000ff0700720c */ /* 0x000fda0003f05270 */
[----:B----4-:R-:W-:Y:S05]  /*23bd0*/  @!P0 BRA `(.L_x_1556) ;  /* 0x0000000000048947 */ /* 0x010fea0003800000 */
[----:B------:R-:W-:Y:S01]  /*23be0*/  BPT.TRAP 0x1 ;  /* 0x000000040000795c */ /* 0x000fe20000300000 */
.L_x_1556:
[----:B------:R-:W-:Y:S05]  /*23bf0*/  BSYNC B1 ;  /* 0x0000000000017941 */ /* 0x000fea0003800000 */
.L_x_1555:
[----:B------:R-:W-:Y:S01]  /*23c00*/  R2UR UR10, R15 ;  /* 0x000000000f0a72ca */ /* 0x000fe200000e0000 */
[----:B------:R-:W-:Y:S01]  /*23c10*/  UIADD3 UR4, UP0, UR42, 0x370, URZ ;  /* 0x000003702a047890 */ /* 0x000fe2000ff1e03f */
[----:B------:R-:W-:Y:S01]  /*23c20*/  R2UR UR6, R12 ;  /* 0x000000000c0672ca */ /* 0x000fe200000e0000 */
[----:B--2---:R-:W-:Y:S01]  /*23c30*/  VIADD R6, R6, 0x28430 ;  /* 0x0002843006067836 */ /* 0x004fe20000000000 */
[----:B------:R-:W-:Y:S01]  /*23c40*/  R2UR UR7, R13 ;  /* 0x000000000d0772ca */ /* 0x000fe200000e0000 */
[----:B------:R-:W-:Y:S01]  /*23c50*/  VIADD R5, R4, 0x20000 ;  /* 0x0002000004057836 */ /* 0x000fe20000000000 */
[----:B------:R-:W-:Y:S01]  /*23c60*/  PLOP3.LUT P0, PT, PT, PT, PT, 0x80, 0x0 ;  /* 0x000000000000781c */ /* 0x000fe20003f0f070 */
[----:B------:R-:W-:-:S12]  /*23c70*/  UIADD3.X UR5, URZ, UR43, URZ, UP0, !UPT ;  /* 0x0000002b3f057290 */ /* 0x000fd800087fe43f */
.L_x_1557:
        /* <DEDUP_REMOVED lines=10> */
[----:B------:R-:W-:Y:S01]  /*23d20*/  R2UR UR10, R14 ;  /* 0x000000000e0a72ca */ /* 0x000fe200000e0000 */
[----:B------:R-:W-:Y:S01]  /*23d30*/  VIADD R4, R4, 0x22000 ;  /* 0x0002200004047836 */ /* 0x000fe20000000000 */
[----:B------:R-:W-:Y:S02]  /*23d40*/  R2UR UR6, R12 ;  /* 0x000000000c0672ca */ /* 0x000fe400000e0000 */
[----:B------:R-:W-:Y:S02]  /*23d50*/  R2UR UR7, R13 ;  /* 0x000000000d0772ca */ /* 0x000fe400000e0000 */
[----:B------:R-:W-:-:S13]  /*23d60*/  PLOP3.LUT P0, PT, PT, PT, PT, 0x80, 0x0 ;  /* 0x000000000000781c */ /* 0x000fda0003f0f070 */
.L_x_1558:
        /* <DEDUP_REMOVED lines=9> */
[----:B---3--:R-:W-:Y:S05]  /*23e00*/  @P0 BRA.U.ANY `(.L_x_1558) ;  /* 0xfffffffd00d80947 */ /* 0x008fea000393ffff */
.L_x_1545:
[----:B------:R-:W-:Y:S05]  /*23e10*/  BSYNC B0 ;  /* 0x0000000000007941 */ /* 0x000fea0003800000 */
.L_x_1544:
[----:B------:R-:W-:-:S06]  /*23e20*/  UISETP.NE.AND UP0, UPT, UR36, 0x3, UPT ;  /* 0x000000032400788c */ /* 0x000fcc000bf05270 */
[----:B------:R-:W-:-:S13]  /*23e30*/  PLOP3.LUT P0, PT, PT, PT, UP0, 0x80, 0x0 ;  /* 0x000000000000781c */ /* 0x000fda0003f0f008 */
[----:B------:R-:W-:Y:S05]  /*23e40*/  @!P0 BRA `(.L_x_1559) ;  /* 0x0000000000048947 */ /* 0x000fea0003800000 */
[----:B------:R-:W-:Y:S01]  /*23e50*/  BPT.TRAP 0x1 ;  /* 0x000000040000795c */ /* 0x000fe20000300000 */
.L_x_1559:
[----:B------:R-:W3:Y:S01]  /*23e60*/  S2R R6, SR_CgaCtaId ;  /* 0x0000000000067919 */ /* 0x000ee20000008800 */
[----:B------:R-:W-:Y:S01]  /*23e70*/  IMAD.U32 R4, RZ, RZ, UR38 ;  /* 0x00000026ff047e24 */ /* 0x000fe2000f8e00ff */
[----:B------:R-:W-:Y:S01]  /*23e80*/  MOV R5, 0x400 ;  /* 0x0000040000057802 */ /* 0x000fe20000000f00 */
[----:B------:R-:W-:Y:S03]  /*23e90*/  BSSY B0, `(.L_x_1560) ;  /* 0x0000009000007945 */ /* 0x000fe60003800000 */
[----:B------:R-:W-:Y:S02]  /*23ea0*/  ISETP.NE.AND P0, PT, R4, 0x3, PT ;  /* 0x000000030400780c */ /* 0x000fe40003f05270 */
[----:B------:R-:W-:-:S04]  /*23eb0*/  LOP3.LUT R4, R9, 0x1, RZ, 0x3c, !PT ;  /* 0x0000000109047812 */ /* 0x000fc800078e3cff */
[----:B------:R-:W-:Y:S02]  /*23ec0*/  SHF.L.U32 R4, R4, 0x1f, RZ ;  /* 0x0000001f04047819 */ /* 0x000fe400000006ff */
[----:B---3--:R-:W-:-:S05]  /*23ed0*/  LEA R5, R6, R5, 0x18 ;  /* 0x0000000506057211 */ /* 0x008fca00078ec0ff */
[----:B------:R-:W-:-:S04]  /*23ee0*/  IMAD R5, R8, 0x8, R5 ;  /* 0x0000000808057824 */ /* 0x000fc800078e0205 */
[----:B------:R-:W3:Y:S01]  /*23ef0*/  SYNCS.PHASECHK.TRANS64.TRYWAIT P2, [R5+URZ+0x28470], R4 ;  /* 0x02847004050075a7 */ /* 0x000ee2000804017f */
[----:B------:R4:W-:Y:S02]  /*23f00*/  STL [R1+0x4], R5 ;  /* 0x0000040501007387 */ /* 0x0009e40000100800 */
[----:B---34-:R-:W-:Y:S05]  /*23f10*/  @!P2 BRA `(.L_x_1561) ;  /* 0x0000005c0098a947 */ /* 0x018fea0003800000 */
.L_x_1793:
[----:B------:R-:W-:Y:S05]  /*23f20*/  BSYNC B0 ;  /* 0x0000000000007941 */ /* 0x000fea0003800000 */
.L_x_1560:
[----:B------:R-:W-:Y:S05]  /*23f30*/  @!P0 BRA `(.L_x_1562) ;  /* 0x0000000000048947 */ /* 0x000fea0003800000 */
[----:B------:R-:W-:Y:S01]  /*23f40*/  BPT.TRAP 0x1 ;  /* 0x000000040000795c */ /* 0x000fe20000300000 */
.L_x_1562:
[----:B---3--:R-:W3:Y:S01]  /*23f50*/  LDL R5, [R1+0x4] ;  /* 0x0000040001057983 */ /* 0x008ee20000100800 */
[----:B------:R-:W-:Y:S01]  /*23f60*/  SHF.L.U32 R4, R9, 0x1f, RZ ;  /* 0x0000001f09047819 */ /* 0x000fe200000006ff */
[----:B--2---:R-:W-:-:S03]  /*23f70*/  IMAD.SHL.U32 R12, R8, 0x4000, RZ ;  /* 0x00004000080c7824 */ /* 0x004fc600078e00ff */
[----:B---3--:R-:W2:Y:S02]  /*23f80*/  SYNCS.PHASECHK.TRANS64.TRYWAIT P2, [R5+URZ+0x28460], R4 ;  /* 0x02846004050075a7 */ /* 0x008ea4000804017f */
[----:B--2---:R-:W-:Y:S05]  /*23f90*/  @!P2 BRA `(.L_x_1563) ;  /* 0x0000005c0090a947 */ /* 0x004fea0003800000 */
.L_x_1794:
[----:B--2---:R-:W2:Y:S04]  /*23fa0*/  LDL R5, [R1+0x38] ;  /* 0x0000380001057983 */ /* 0x004ea80000100800 */
[----:B------:R-:W3:Y:S04]  /*23fb0*/  LDL R16, [R1+0x3c] ;  /* 0x00003c0001107983 */ /* 0x000ee80000100800 */
[----:B------:R-:W4:Y:S01]  /*23fc0*/  LDL R15, [R1+0x30] ;  /* 0x00003000010f7983 */ /* 0x000f220000100800 */
[----:B------:R-:W-:Y:S01]  /*23fd0*/  MOV R13, 0x400 ;  /* 0x00000400000d7802 */ /* 0x000fe20000000f00 */
[----:B------:R-:W-:Y:S05]  /*23fe0*/  WARPSYNC.ALL ;  /* 0x0000000000007948 */ /* 0x000fea0003800000 */
[----:B------:R-:W5:Y:S02]  /*23ff0*/  S2R R14, SR_CgaCtaId ;  /* 0x00000000000e7919 */ /* 0x000f640000008800 */
[----:B-----5:R-:W-:-:S02]  /*24000*/  LEA R13, R14, R13, 0x18 ;  /* 0x0000000d0e0d7211 */ /* 0x020fc400078ec0ff */
[----:B--2---:R-:W-:-:S04]  /*24010*/  LOP3.LUT R20, R12, R5, RZ, 0xfc, !PT ;  /* 0x000000050c147212 */ /* 0x004fc800078efcff */
[----:B------:R-:W-:Y:S02]  /*24020*/  IADD3 R20, R13, R20, RZ ;  /* 0x000000140d147210 */ /* 0x000fe40007ffe0ff */
[----:B----4-:R-:W-:-:S03]  /*24030*/  LOP3.LUT R12, R12, R15, RZ, 0xfc, !PT ;  /* 0x0000000f0c0c7212 */ /* 0x010fc600078efcff */
[----:B------:R-:W2:Y:S01]  /*24040*/  LDSM.16.MT88.4 R4, [R20+0x10000] ;  /* 0x010000001404783b */ /* 0x000ea20000004200 */
[----:B---3--:R-:W-:Y:S02]  /*24050*/  IMAD.IADD R21, R16, 0x1, R20 ;  /* 0x0000000110157824 */ /* 0x008fe400078e0214 */
[----:B------:R-:W-:Y:S01]  /*24060*/  IMAD.IADD R16, R13, 0x1, R12 ;  /* 0x000000010d107824 */ /* 0x000fe200078e020c */
[C-C-:B--2---:R-:W-:Y:S02]  /*24070*/  PRMT R8, R4.reuse, 0x6420, R5.reuse ;  /* 0x0000642004087816 */ /* 0x144fe40000000005 */
[----:B------:R-:W-:Y:S02]  /*24080*/  PRMT R9, R4, 0x7531, R5 ;  /* 0x0000753104097816 */ /* 0x000fe40000000005 */
[C-C-:B------:R-:W-:Y:S02]  /*24090*/  PRMT R10, R6.reuse, 0x6420, R7.reuse ;  /* 0x00006420060a7816 */ /* 0x140fe40000000007 */
[----:B------:R-:W-:-:S02]  /*240a0*/  PRMT R11, R6, 0x7531, R7 ;  /* 0x00007531060b7816 */ /* 0x000fc40000000007 */
[----:B------:R-:W2:Y:S04]  /*240b0*/  LDSM.16.MT88.4 R4, [R21+0x10000] ;  /* 0x010000001504783b */ /* 0x000ea80000004200 */
[----:B------:R2:W-:Y:S02]  /*240c0*/  STSM.16.M88.4 [R16+0x8000], R8 ;  /* 0x0080000810007844 */ /* 0x0005e40000000200 */
[C-C-:B--2---:R-:W-:Y:S02]  /*240d0*/  PRMT R8, R4.reuse, 0x6420, R5.reuse ;  /* 0x0000642004087816 */ /* 0x144fe40000000005 */
[----:B------:R-:W-:Y:S02]  /*240e0*/  PRMT R9, R4, 0x7531, R5 ;  /* 0x0000753104097816 */ /* 0x000fe40000000005 */
[----:B------:R-:W-:-:S02]  /*240f0*/  PRMT R10, R6, 0x6420, R7 ;  /* 0x00006420060a7816 */ /* 0x000fc40000000007 */
[----:B------:R-:W-:-:S05]  /*24100*/  PRMT R11, R6, 0x7531, R7 ;  /* 0x00007531060b7816 */ /* 0x000fca0000000007 */
[----:B------:R-:W-:Y:S04]  /*24110*/  STSM.16.M88.4 [R16+0x9000], R8 ;  /* 0x0090000810007844 */ /* 0x000fe80000000200 */
[----:B------:R-:W2:Y:S02]  /*24120*/  LDSM.16.MT88.4 R4, [R20+0x12000] ;  /* 0x012000001404783b */ /* 0x000ea40000004200 */
[C-C-:B--2---:R-:W-:Y:S02]  /*24130*/  PRMT R12, R4.reuse, 0x6420, R5.reuse ;  /* 0x00006420040c7816 */ /* 0x144fe40000000005 */
[----:B------:R-:W-:Y:S02]  /*24140*/  PRMT R13, R4, 0x7531, R5 ;  /* 0x00007531040d7816 */ /* 0x000fe40000000005 */
[----:B------:R-:W-:-:S02]  /*24150*/  PRMT R14, R6, 0x6420, R7 ;  /* 0x00006420060e7816 */ /* 0x000fc40000000007 */
[----:B------:R-:W-:Y:S02]  /*24160*/  PRMT R15, R6, 0x7531, R7 ;  /* 0x00007531060f7816 */ /* 0x000fe40000000007 */
[----:B------:R-:W2:Y:S04]  /*24170*/  LDSM.16.MT88.4 R4, [R21+0x12000] ;  /* 0x012000001504783b */ /* 0x000ea80000004200 */
[----:B------:R3:W-:Y:S04]  /*24180*/  STSM.16.M88.4 [R16+0xa000], R12 ;  /* 0x00a0000c10007844 */ /* 0x0007e80000000200 */
[----:B---3--:R-:W3:Y:S01]  /*24190*/  LDL R15, [R1+0x34] ;  /* 0x00003400010f7983 */ /* 0x008ee20000100800 */
[----:B------:R-:W-:Y:S01]  /*241a0*/  IMAD.MOV.U32 R14, RZ, RZ, R16 ;  /* 0x000000ffff0e7224 */ /* 0x000fe200078e0010 */
[----:B--2---:R-:W-:-:S02]  /*241b0*/  PRMT R8, R4, 0x6420, R5 ;  /* 0x0000642004087816 */ /* 0x004fc40000000005 */
[----:B------:R-:W-:Y:S02]  /*241c0*/  PRMT R9, R4, 0x7531, R5 ;  /* 0x0000753104097816 */ /* 0x000fe40000000005 */
[C-C-:B------:R-:W-:Y:S02]  /*241d0*/  PRMT R10, R6.reuse, 0x6420, R7.reuse ;  /* 0x00006420060a7816 */ /* 0x140fe40000000007 */
[----:B------:R-:W-:-:S05]  /*241e0*/  PRMT R11, R6, 0x7531, R7 ;  /* 0x00007531060b7816 */ /* 0x000fca0000000007 */
[----:B------:R-:W-:Y:S04]  /*241f0*/  STSM.16.M88.4 [R14+0xb000], R8 ;  /* 0x00b000080e007844 */ /* 0x000fe80000000200 */
[----:B------:R-:W2:Y:S02]  /*24200*/  LDSM.16.MT88.4 R4, [R20+0x11000] ;  /* 0x011000001404783b */ /* 0x000ea40000004200 */
[C-C-:B--2---:R-:W-:Y:S02]  /*24210*/  PRMT R16, R4.reuse, 0x6420, R5.reuse ;  /* 0x0000642004107816 */ /* 0x144fe40000000005 */
[----:B------:R-:W-:Y:S02]  /*24220*/  PRMT R17, R4, 0x7531, R5 ;  /* 0x0000753104117816 */ /* 0x000fe40000000005 */
[----:B0-----:R-:W-:-:S02]  /*24230*/  PRMT R18, R6, 0x6420, R7 ;  /* 0x0000642006127816 */ /* 0x001fc40000000007 */
[----:B------:R-:W-:Y:S02]  /*24240*/  PRMT R19, R6, 0x7531, R7 ;  /* 0x0000753106137816 */ /* 0x000fe40000000007 */
[----:B------:R-:W0:Y:S02]  /*24250*/  LDSM.16.MT88.4 R4, [R21+0x11000] ;  /* 0x011000001504783b */ /* 0x000e240000004200 */
[C-C-:B0-----:R-:W-:Y:S02]  /*24260*/  PRMT R8, R4.reuse, 0x6420, R5.reuse ;  /* 0x0000642004087816 */ /* 0x141fe40000000005 */
[----:B------:R-:W-:Y:S02]  /*24270*/  PRMT R9, R4, 0x7531, R5 ;  /* 0x0000753104097816 */ /* 0x000fe40000000005 */
[C-C-:B------:R-:W-:Y:S02]  /*24280*/  PRMT R10, R6.reuse, 0x6420, R7.reuse ;  /* 0x00006420060a7816 */ /* 0x140fe40000000007 */
[----:B------:R-:W-:-:S02]  /*24290*/  PRMT R11, R6, 0x7531, R7 ;  /* 0x00007531060b7816 */ /* 0x000fc40000000007 */
[----:B---3--:R-:W-:-:S05]  /*242a0*/  IADD3 R12, R15, 0x8000, R14 ;  /* 0x000080000f0c7810 */ /* 0x008fca0007ffe00e */
[----:B------:R0:W-:Y:S02]  /*242b0*/  STSM.16.M88.4 [R12], R16 ;  /* 0x000000100c007844 */ /* 0x0001e40000000200 */
[----:B0-----:R-:W-:-:S05]  /*242c0*/  IMAD.MOV.U32 R19, RZ, RZ, R12 ;  /* 0x000000ffff137224 */ /* 0x001fca00078e000c */
        /* <DEDUP_REMOVED lines=21> */
.L_x_1564:
[----:B------:R-:W0:Y:S04]  /*24420*/  LDL.LU R4, [R1+0x4] ;  /* 0x0000040001047983 */ /* 0x000e280000300800 */
[----:B------:R-:W3:Y:S04]  /*24430*/  LDL R5, [R1+0x28] ;  /* 0x0000280001057983 */ /* 0x000ee80000100800 */
[----:B--2---:R2:W5:Y:S04]  /*24440*/  LDL R8, [R1+0x10] ;  /* 0x0000100001087983 */ /* 0x0045680000100800 */
[----:B------:R2:W5:Y:S01]  /*24450*/  LDL R9, [R1+0x18] ;  /* 0x0000180001097983 */ /* 0x0005620000100800 */
[----:B0-----:R0:W-:Y:S01]  /*24460*/  SYNCS.ARRIVE.TRANS64.A1T0 RZ, [R4+URZ+0x28450], RZ ;  /* 0x028450ff04ff79a7 */ /* 0x0011e2000810003f */
[----:B------:R-:W-:Y:S01]  /*24470*/  BAR.SYNC.DEFER_BLOCKING 0x2, 0x80 ;  /* 0x0082000000007b1d */ /* 0x000fe20000010000 */
[C---:B---3--:R-:W-:Y:S01]  /*24480*/  ISETP.GT.AND P0, PT, R3.reuse, R5, PT ;  /* 0x000000050300720c */ /* 0x048fe20003f04270 */
[----:B------:R-:W-:-:S02]  /*24490*/  VIADD R3, R3, 0xffffffff ;  /* 0xffffffff03037836 */ /* 0x000fc40000000000 */
[----:B0-----:R-:W-:-:S05]  /*244a0*/  @!P1 VIADD R4, R4, 0x28480 ;  /* 0x0002848004049836 */ /* 0x001fca0000000000 */
[----:B------:R-:W-:-:S04]  /*244b0*/  @!P1 PRMT R4, RZ, 0x654, R4 ;  /* 0x00000654ff049816 */ /* 0x000fc80000000004 */
[----:B------:R2:W-:Y:S01]  /*244c0*/  @!P1 SYNCS.ARRIVE.TRANS64.RED.A1T0 RZ, [R4+URZ], RZ ;  /* 0x000000ff04ff99a7 */ /* 0x0005e2000810043f */
[----:B------:R-:W-:Y:S05]  /*244d0*/  @P0 BRA `(.L_x_1565) ;  /* 0xfffffff000000947 */ /* 0x000fea000383ffff */
.L_x_1543:
[----:B------:R-:W-:Y:S04]  /*244e0*/  BSSY B0, `(.L_x_1566) ;  /* 0x000000f000007945 */ /* 0x000fe80003800000 */
[----:B------:R-:W-:Y:S05]  /*244f0*/  @P1 BRA `(.L_x_1567) ;  /* 0x0000000000341947 */ /* 0x000fea0003800000 */
[----:B------:R-:W3:Y:S01]  /*24500*/  S2R R5, SR_LANEID ;  /* 0x0000000000057919 */ /* 0x000ee20000000000 */
[----:B------:R-:W-:Y:S01]  /*24510*/  VOTEU.ANY UR4, UPT, PT ;  /* 0x0000000000047886 */ /* 0x000fe200038e0100 */
[----:B------:R-:W4:Y:S01]  /*24520*/  LDC.64 R2, c[0x0][0xc38] ;  /* 0x00030e00ff027b82 */ /* 0x000f220000000a00 */
[----:B------:R-:W3:Y:S02]  /*24530*/  FLO.U32 R0, UR4 ;  /* 0x0000000400007d00 */ /* 0x000ee400080e0000 */
[----:B---3--:R-:W-:-:S06]  /*24540*/  ISETP.EQ.U32.AND P0, PT, R0, R5, PT ;  /* 0x000000050000720c */ /* 0x008fcc0003f02070 */
[----:B------:R-:W4:Y:S07]  /*24550*/  POPC R5, UR4 ;  /* 0x0000000400057d09 */ /* 0x000f2e0008000000 */
[----:B----4-:R-:W3:Y:S01]  /*24560*/  @P0 ATOMG.E.ADD.STRONG.GPU PT, R3, desc[UR46][R2.64], R5 ;  /* 0x00000005020309a8 */ /* 0x010ee200081ee1ee */
[----:B--2---:R-:W2:Y:S02]  /*24570*/  S2R R4, SR_LTMASK ;  /* 0x0000000000047919 */ /* 0x004ea40000003900 */
[----:B--2---:R-:W-:-:S04]  /*24580*/  LOP3.LUT R4, R4, UR4, RZ, 0xc0, !PT ;  /* 0x0000000404047c12 */ /* 0x004fc8000f8ec0ff */
[----:B------:R-:W2:Y:S01]  /*24590*/  POPC R7, R4 ;  /* 0x0000000400077309 */ /* 0x000ea20000000000 */
[----:B---3--:R-:W2:Y:S02]  /*245a0*/  SHFL.IDX PT, R0, R3, R0, 0x1f ;  /* 0x00001f0003007589 */ /* 0x008ea400000e0000 */
[----:B--2---:R-:W-:-:S05]  /*245b0*/  IADD3 R0, R0, UR37, R7 ;  /* 0x0000002500007c10 */ /* 0x004fca000fffe007 */
[----:B------:R3:W-:Y:S02]  /*245c0*/  STL [R1], R0 ;  /* 0x0000000001007387 */ /* 0x0007e40000100800 */
.L_x_1567:
[----:B------:R-:W-:Y:S05]  /*245d0*/  BSYNC B0 ;  /* 0x0000000000007941 */ /* 0x000fea0003800000 */
.L_x_1566:
[----:B------:R-:W-:-:S06]  /*245e0*/  UISETP.NE.AND UP0, UPT, UR36, 0x3, UPT ;  /* 0x000000032400788c */ /* 0x000fcc000bf05270 */
[----:B------:R-:W-:-:S13]  /*245f0*/  PLOP3.LUT P0, PT, PT, PT, UP0, 0x80, 0x0 ;  /* 0x000000000000781c */ /* 0x000fda0003f0f008 */
[----:B------:R-:W-:Y:S05]  /*24600*/  @!P0 BRA `(.L_x_1568) ;  /* 0x0000000000048947 */ /* 0x000fea0003800000 */
[----:B------:R-:W-:Y:S01]  /*24610*/  BPT.TRAP 0x1 ;  /* 0x000000040000795c */ /* 0x000fe20000300000 */
.L_x_1568:
[----:B------:R-:W4:Y:S04]  /*24620*/  LDL R3, [R1+0x18] ;  /* 0x0000180001037983 */ /* 0x000f280000100800 */
[----:B---3--:R-:W3:Y:S01]  /*24630*/  LDL R0, [R1+0x10] ;  /* 0x0000100001007983 */ /* 0x008ee20000100800 */
[----:B--2---:R-:W2:Y:S01]  /*24640*/  S2R R4, SR_CgaCtaId ;  /* 0x0000000000047919 */ /* 0x004ea20000008800 */
[----:B------:R-:W-:-:S04]  /*24650*/  MOV R2, 0x400 ;  /* 0x0000040000027802 */ /* 0x000fc80000000f00 */
[----:B--2---:R-:W-:Y:S01]  /*24660*/  LEA R2, R4, R2, 0x18 ;  /* 0x0000000204027211 */ /* 0x004fe200078ec0ff */
[----:B------:R-:W-:Y:S01]  /*24670*/  BSSY B0, `(.L_x_1569) ;  /* 0x0000008000007945 */ /* 0x000fe20003800000 */
[----:B----4-:R-:W-:-:S04]  /*24680*/  LOP3.LUT R3, R3, 0x1, RZ, 0x3c, !PT ;  /* 0x0000000103037812 */ /* 0x010fc800078e3cff */
[----:B------:R-:W-:Y:S01]  /*24690*/  SHF.L.U32 R3, R3, 0x1f, RZ ;  /* 0x0000001f03037819 */ /* 0x000fe200000006ff */
[----:B---3--:R-:W-:-:S04]  /*246a0*/  IMAD R20, R0, 0x8, R2 ;  /* 0x0000000800147824 */ /* 0x008fc800078e0202 */
[----:B------:R-:W2:Y:S01]  /*246b0*/  SYNCS.PHASECHK.TRANS64.TRYWAIT P0, [R20+URZ+0x28470], R3 ;  /* 0x02847003140075a7 */ /* 0x000ea2000800017f */
[----:B------:R-:W-:-:S05]  /*246c0*/  IMAD.U32 R0, RZ, RZ, UR38 ;  /* 0x00000026ff007e24 */ /* 0x000fca000f8e00ff */
[----:B------:R-:W-:Y:S01]  /*246d0*/  ISETP.NE.AND P2, PT, R0, 0x3, PT ;  /* 0x000000030000780c */ /* 0x000fe20003f45270 */
[----:B--2---:R-:W-:-:S12]  /*246e0*/  @!P0 BRA `(.L_x_1570) ;  /* 0x0000005400d48947 */ /* 0x004fd80003800000 */
.L_x_1795:
[----:B------:R-:W-:Y:S05]  /*246f0*/  BSYNC B0 ;  /* 0x0000000000007941 */ /* 0x000fea0003800000 */
.L_x_1569:
[----:B------:R-:W-:Y:S05]  /*24700*/  @!P2 BRA `(.L_x_1571) ;  /* 0x000000000004a947 */ /* 0x000fea0003800000 */
[----:B------:R-:W-:Y:S01]  /*24710*/  BPT.TRAP 0x1 ;  /* 0x000000040000795c */ /* 0x000fe20000300000 */
.L_x_1571:
[----:B------:R-:W2:Y:S02]  /*24720*/  LDL R0, [R1+0x18] ;  /* 0x0000180001007983 */ /* 0x000ea40000100800 */
[----:B--2---:R-:W-:-:S04]  /*24730*/  SHF.L.U32 R3, R0, 0x1f, RZ ;  /* 0x0000001f00037819 */ /* 0x004fc800000006ff */
[----:B------:R-:W2:Y:S02]  /*24740*/  SYNCS.PHASECHK.TRANS64.TRYWAIT P0, [R20+URZ+0x28460], R3 ;  /* 0x02846003140075a7 */ /* 0x000ea4000800017f */
[----:B--2---:R-:W-:Y:S05]  /*24750*/  @!P0 BRA `(.L_x_1572) ;  /* 0x0000005400cc8947 */ /* 0x004fea0003800000 */
.L_x_1796:
[----:B------:R-:W3:Y:S04]  /*24760*/  LDL R0, [R1+0x10] ;  /* 0x0000100001007983 */ /* 0x000ee80000100800 */
[----:B------:R-:W4:Y:S04]  /*24770*/  LDL R2, [R1+0x38] ;  /* 0x0000380001027983 */ /* 0x000f280000100800 */
[----:B------:R-:W2:Y:S01]  /*24780*/  LDL R10, [R1+0x30] ;  /* 0x00003000010a7983 */ /* 0x000ea20000100800 */
[----:B-----5:R-:W-:-:S03]  /*24790*/  MOV R8, 0x400 ;  /* 0x0000040000087802 */ /* 0x020fc60000000f00 */
[----:B------:R-:W2:Y:S01]  /*247a0*/  LDL R12, [R1+0x3c] ;  /* 0x00003c00010c7983 */ /* 0x000ea20000100800 */
[----:B------:R-:W0:Y:S01]  /*247b0*/  S2R R9, SR_CgaCtaId ;  /* 0x0000000000097919 */ /* 0x000e220000008800 */
[----:B------:R-:W-:Y:S05]  /*247c0*/  WARPSYNC.ALL ;  /* 0x0000000000007948 */ /* 0x000fea0003800000 */
[----:B0-----:R-:W-:Y:S02]  /*247d0*/  LEA R8, R9, R8, 0x18 ;  /* 0x0000000809087211 */ /* 0x001fe400078ec0ff */
[----:B---3--:R-:W-:-:S04]  /*247e0*/  SHF.L.U32 R0, R0, 0xe, RZ ;  /* 0x0000000e00007819 */ /* 0x008fc800000006ff */
[----:B----4-:R-:W-:-:S05]  /*247f0*/  LOP3.LUT R2, R0, R2, RZ, 0xfc, !PT ;  /* 0x0000000200027212 */ /* 0x010fca00078efcff */
[----:B------:R-:W-:-:S05]  /*24800*/  IMAD.IADD R2, R8, 0x1, R2 ;  /* 0x0000000108027824 */ /* 0x000fca00078e0202 */
[----:B------:R-:W0:Y:S01]  /*24810*/  LDSM.16.MT88.4 R4, [R2+0x10000] ;  /* 0x010000000204783b */ /* 0x000e220000004200 */
[----:B--2---:R-:W-:Y:S01]  /*24820*/  LOP3.LUT R0, R0, R10, RZ, 0xfc, !PT ;  /* 0x0000000a00007212 */ /* 0x004fe200078efcff */
[----:B------:R-:W-:-:S04]  /*24830*/  IMAD.IADD R3, R12, 0x1, R2 ;  /* 0x000000010c037824 */ /* 0x000fc800078e0202 */
        /* <DEDUP_REMOVED lines=19> */
[----:B--2---:R-:W2:Y:S01]  /*24970*/  LDL R15, [R1+0x34] ;  /* 0x00003400010f7983 */ /* 0x004ea20000100800 */
        /* <DEDUP_REMOVED lines=16> */
[----:B------:R-:W-:Y:S04]  /*24a80*/  STSM.16.M88.4 [R0], R16 ;  /* 0x0000001000007844 */ /* 0x000fe80000000200 */
[----:B------:R-:W-:Y:S04]  /*24a90*/  STSM.16.M88.4 [R0+0x1000], R8 ;  /* 0x0010000800007844 */ /* 0x000fe80000000200 */
[----:B------:R-:W0:Y:S02]  /*24aa0*/  LDSM.16.MT88.4 R4, [R2+0x13000] ;  /* 0x013000000204783b */ /* 0x000e240000004200 */
[----:B0-----:R-:W-:-:S02]  /*24ab0*/  PRMT R12, R4, 0x6420, R5 ;  /* 0x00006420040c7816 */ /* 0x001fc40000000005 */
        /* <DEDUP_REMOVED lines=18> */
.L_x_1573:
[----:B------:R-:W3:Y:S01]  /*24be0*/  LDL.LU R2, [R1+0x10] ;  /* 0x0000100001027983 */ /* 0x000ee20000300800 */
[----:B0-----:R-:W-:Y:S03]  /*24bf0*/  SYNCS.ARRIVE.TRANS64.A1T0 RZ, [R20+URZ+0x28450], RZ ;  /* 0x028450ff14ff79a7 */ /* 0x001fe6000810003f */
        /* <DEDUP_REMOVED lines=12> */
.L_x_1525:
[----:B------:R-:W-:Y:S05]  /*24cc0*/  BSYNC B6 ;  /* 0x0000000000067941 */ /* 0x000fea0003800000 */
.L_x_1523:
[----:B0-2---:R-:W2:Y:S02]  /*24cd0*/  LDL R0, [R1+0x40] ;  /* 0x0000400001007983 */ /* 0x005ea40000100800 */
[----:B--2---:R-:W-:-:S13]  /*24ce0*/  LOP3.LUT P0, RZ, R0, 0x2, RZ, 0xc0, !PT ;  /* 0x0000000200ff7812 */ /* 0x004fda000780c0ff */
[----:B------:R-:W-:Y:S05]  /*24cf0*/  @!P0 BRA `(.L_x_1574) ;  /* 0x0000000000288947 */ /* 0x000fea0003800000 */
[----:B------:R-:W-:Y:S05]  /*24d00*/  WARPSYNC.ALL ;  /* 0x0000000000007948 */ /* 0x000fea0003800000 */
[----:B------:R-:W0:Y:S08]  /*24d10*/  S2UR UR5, SR_CgaCtaId ;  /* 0x00000000000579c3 */ /* 0x000e300000008800 */
[----:B------:R-:W-:Y:S06]  /*24d20*/  BAR.SYNC.DEFER_BLOCKING 0x5, 0x180 ;  /* 0x0146000000007b1d */ /* 0x000fec0000010000 */
[----:B------:R-:W-:-:S02]  /*24d30*/  UMOV UR4, 0x400 ;  /* 0x0000040000047882 */ /* 0x000fc40000000000 */
[----:B0-----:R-:W-:-:S09]  /*24d40*/  ULEA UR4, UR5, UR4, 0x18 ;  /* 0x0000000405047291 */ /* 0x001fd2000f8ec03f */
[----:B-1----:R-:W0:Y:S04]  /*24d50*/  LDS.128 R4, [UR4+0x284d0] ;  /* 0x0284d004ff047984 */ /* 0x002e280008000c00 */
[----:B0-----:R0:W-:Y:S04]  /*24d60*/  STL.64 [R1], R4 ;  /* 0x0000000401007387 */ /* 0x0011e80000100a00 */
[----:B------:R0:W-:Y:S01]  /*24d70*/  STL.64 [R1+0x8], R6 ;  /* 0x0000080601007387 */ /* 0x0001e20000100a00 */
[----:B------:R-:W-:Y:S06]  /*24d80*/  BAR.ARV 0x4, 0x180 ;  /* 0x0106000000007b1d */ /* 0x000fec0000002000 */
[----:B------:R-:W-:Y:S05]  /*24d90*/  BRA `(.L_x_1575) ;  /* 0x0000000c00187947 */ /* 0x000fea0003800000 */
.L_x_1574:
[----:B------:R-:W1:Y:S01]  /*24da0*/  S2R R0, SR_TID.X ;  /* 0x0000000000007919 */ /* 0x000e620000002100 */
[----:B------:R-:W-:Y:S01]  /*24db0*/  UMOV UR4, 0xffffffff ;  /* 0xffffffff00047882 */ /* 0x000fe20000000000 */
[----:B-1----:R-:W-:-:S04]  /*24dc0*/  LOP3.LUT R7, R0, 0x1f, RZ, 0xc0, !PT ;  /* 0x0000001f00077812 */ /* 0x002fc800078ec0ff */
        /* <DEDUP_REMOVED lines=14> */
[C---:B------:R-:W-:Y:S01]  /*24eb0*/  ISETP.GE.U32.AND P5, PT, R7.reuse, 0x10, PT ;  /* 0x000000100700780c */ /* 0x040fe20003fa6070 */
[----:B------:R-:W-:Y:S01]  /*24ec0*/  SHFL.IDX PT, R4, R6, 0x1, 0x1f ;  /* 0x00201f0006047f89 */ /* 0x000fe200000e0000 */
[----:B0-----:R-:W-:Y:S02]  /*24ed0*/  IMAD.MOV.U32 R3, RZ, RZ, RZ ;  /* 0x000000ffff037224 */ /* 0x001fe400078e00ff */
[----:B---3--:R-:W-:Y:S01]  /*24ee0*/  @!P1 IMAD.MOV.U32 R3, RZ, RZ, R2 ;  /* 0x000000ffff039224 */ /* 0x008fe200078e0002 */
[----:B------:R-:W-:-:S04]  /*24ef0*/  ISETP.NE.AND P1, PT, R7, RZ, PT ;  /* 0x000000ff0700720c */ /* 0x000fc80003f25270 */
        /* <DEDUP_REMOVED lines=15> */
[----:B------:R0:W1:Y:S02]  /*24ff0*/  SHFL.IDX PT, R14, R2, 0x1f, 0x1f ;  /* 0x03e01f00020e7f89 */ /* 0x00006400000e0000 */
.L_x_1806:
[----:B------:R-:W-:Y:S02]  /*25000*/  ULDC UR4, c[0x0][0xc10] ;  /* 0x0003040000047ab9 */ /* 0x000fe40000000800 */
[----:B------:R-:W-:-:S04]  /*25010*/  IMAD.U32 R5, RZ, RZ, UR4 ;  /* 0x00000004ff057e24 */ /* 0x000fc8000f8e00ff */
[----:B-1----:R-:W-:-:S04]  /*25020*/  IMAD R8, R14, R5, RZ ;  /* 0x000000050e087224 */ /* 0x002fc800078e02ff */
[----:B------:R-:W-:-:S05]  /*25030*/  IMAD.IADD R4, R4, 0x1, R8 ;  /* 0x0000000104047824 */ /* 0x000fca00078e0208 */
[----:B------:R-:W-:-:S13]  /*25040*/  ISETP.GT.AND P6, PT, R4, R0, PT ;  /* 0x000000000400720c */ /* 0x000fda0003fc4270 */
[----:B------:R-:W-:Y:S05]  /*25050*/  @P6 BRA `(.L_x_1577) ;  /* 0x0000000000a46947 */ /* 0x000fea0003800000 */
.L_x_1582:
        /* <DEDUP_REMOVED lines=8> */
[----:B0-----:R-:W-:-:S05]  /*250e0*/  LOP3.LUT R3, R3, 0x1f, RZ, 0xc0, !PT ;  /* 0x0000001f03037812 */ /* 0x001fca00078ec0ff */
[----:B------:R-:W-:Y:S01]  /*250f0*/  IMAD.IADD R6, R2, 0x1, R3 ;  /* 0x0000000102067824 */ /* 0x000fe200078e0203 */
[----:B------:R-:W-:-:S04]  /*25100*/  MOV R3, RZ ;  /* 0x000000ff00037202 */ /* 0x000fc80000000f00 */
[----:B------:R-:W-:-:S13]  /*25110*/  ISETP.GE.OR P6, PT, R6, R5, !P0 ;  /* 0x000000050600720c */ /* 0x000fda00047c6670 */
[----:B-1----:R-:W-:Y:S05]  /*25120*/  @P6 BRA `(.L_x_1580) ;  /* 0x00000000000c6947 */ /* 0x002fea0003800000 */
[----:B------:R-:W0:Y:S02]  /*25130*/  LDC.64 R2, c[0x0][0xc58] ;  /* 0x00031600ff027b82 */ /* 0x000e240000000a00 */
[----:B0-----:R-:W-:-:S06]  /*25140*/  IMAD.WIDE R2, R6, 0x4, R2 ;  /* 0x0000000406027825 */ /* 0x001fcc00078e0202 */
[----:B------:R0:W5:Y:S02]  /*25150*/  LDG.E R3, desc[UR46][R2.64] ;  /* 0x0000002e02037981 */ /* 0x000164000c1e1900 */
.L_x_1580:
[----:B------:R-:W-:Y:S05]  /*25160*/  BSYNC B0 ;  /* 0x0000000000007941 */ /* 0x000fea0003800000 */
.L_x_1579:
[----:B------:R-:W-:-:S03]  /*25170*/  UMOV UR4, 0xffffffff ;  /* 0xffffffff00047882 */ /* 0x000fc60000000000 */
[----:B------:R-:W-:Y:S05]  /*25180*/  BRA.DIV UR4, `(.L_x_1581) ;  /* 0x0000005204807947 */ /* 0x000fea000b800000 */
[----:B-----5:R-:W0:Y:S02]  /*25190*/  SHFL.UP PT, R14, R3, 0x1, RZ ;  /* 0x04200000030e7989 */ /* 0x020e2400000e00ff */
        /* <DEDUP_REMOVED lines=15> */
.L_x_1814:
[----:B------:R-:W-:Y:S02]  /*25290*/  ULDC UR4, c[0x0][0xc10] ;  /* 0x0003040000047ab9 */ /* 0x000fe40000000800 */
[----:B------:R-:W-:-:S04]  /*252a0*/  IMAD.U32 R5, RZ, RZ, UR4 ;  /* 0x00000004ff057e24 */ /* 0x000fc8000f8e00ff */
[----:B-1----:R-:W-:-:S04]  /*252b0*/  IMAD R8, R14, R5, RZ ;  /* 0x000000050e087224 */ /* 0x002fc800078e02ff */
[----:B------:R-:W-:-:S05]  /*252c0*/  IMAD.IADD R4, R8, 0x1, R4 ;  /* 0x0000000108047824 */ /* 0x000fca00078e0204 */
[----:B------:R-:W-:-:S13]  /*252d0*/  ISETP.GT.AND P6, PT, R4, R0, PT ;  /* 0x000000000400720c */ /* 0x000fda0003fc4270 */
[----:B------:R-:W-:Y:S05]  /*252e0*/  @!P6 BRA `(.L_x_1582) ;  /* 0xfffffffc005ce947 */ /* 0x000fea000383ffff */
.L_x_1577:
[----:B------:R-:W-:Y:S01]  /*252f0*/  IMAD.IADD R8, R4, 0x1, -R8 ;  /* 0x0000000104087824 */ /* 0x000fe200078e0a08 */
[----:B------:R-:W-:-:S03]  /*25300*/  UMOV UR4, 0xffffffff ;  /* 0xffffffff00047882 */ /* 0x000fc60000000000 */
[----:B------:R-:W-:-:S05]  /*25310*/  IMAD R7, R2, R5, R8 ;  /* 0x0000000502077224 */ /* 0x000fca00078e0208 */
[----:B------:R-:W-:Y:S01]  /*25320*/  ISETP.GT.AND P6, PT, R7, R0, PT ;  /* 0x000000000700720c */ /* 0x000fe20003fc4270 */
[----:B------:R-:W-:-:S12]  /*25330*/  BRA.DIV UR4, `(.L_x_1583) ;  /* 0x0000005204d47947 */ /* 0x000fd8000b800000 */
[----:B------:R-:W-:-:S04]  /*25340*/  VOTE.ANY R6, PT, !P6 ;  /* 0x0000000000067806 */ /* 0x000fc800070e0100 */
[----:B------:R-:W1:Y:S02]  /*25350*/  POPC R7, R6 ;  /* 0x0000000600077309 */ /* 0x000e640000000000 */
[----:B-1----:R1:W2:Y:S02]  /*25360*/  SHFL.IDX PT, R4, R3, R7, 0x1f ;  /* 0x00001f0703047589 */ /* 0x0022a400000e0000 */
.L_x_1818:
[----:B------:R-:W-:Y:S02]  /*25370*/  ISETP.NE.AND P0, PT, R6, RZ, PT ;  /* 0x000000ff0600720c */ /* 0x000fe40003f05270 */
[----:B------:R-:W-:-:S11]  /*25380*/  MOV R9, RZ ;  /* 0x000000ff00097202 */ /* 0x000fd60000000f00 */
[----:B------:R-:W-:Y:S05]  /*25390*/  @!P0 BRA `(.L_x_1584) ;  /* 0x0000000000108947 */ /* 0x000fea0003800000 */
[----:B------:R-:W-:Y:S01]  /*253a0*/  UMOV UR4, 0xffffffff ;  /* 0xffffffff00047882 */ /* 0x000fe20000000000 */
[----:B------:R-:W-:Y:S02]  /*253b0*/  VIADD R12, R7, 0xffffffff ;  /* 0xffffffff070c7836 */ /* 0x000fe40000000000 */
[----:B------:R-:W-:Y:S05]  /*253c0*/  BRA.DIV UR4, `(.L_x_1585) ;  /* 0x0000005204f87947 */ /* 0x000fea000b800000 */
[----:B------:R3:W4:Y:S02]  /*253d0*/  SHFL.IDX PT, R9, R2, R12, 0x1f ;  /* 0x00001f0c02097589 */ /* 0x00072400000e0000 */
.L_x_1584:
[----:B------:R-:W5:Y:S01]  /*253e0*/  LDL.LU R6, [R1+0xc] ;  /* 0x00000c0001067983 */ /* 0x000f620000300800 */
[----:B01-3--:R-:W0:Y:S01]  /*253f0*/  LDC.64 R2, c[0x0][0xc68] ;  /* 0x00031a00ff027b82 */ /* 0x00be220000000a00 */
[----:B-----5:R-:W-:-:S04]  /*25400*/  IMAD.IADD R6, R7, 0x1, R6 ;  /* 0x0000000107067824 */ /* 0x020fc800078e0206 */
[----:B0-----:R-:W-:Y:S01]  /*25410*/  IMAD.WIDE R2, R6, 0x4, R2 ;  /* 0x0000000406027825 */ /* 0x001fe200078e0202 */
[----:B------:R2:W-:Y:S04]  /*25420*/  STL [R1+0xc], R6 ;  /* 0x00000c0601007387 */ /* 0x0005e80000100800 */
[----:B------:R-:W2:Y:S01]  /*25430*/  LDG.E R7, desc[UR46][R2.64] ;  /* 0x0000002e02077981 */ /* 0x000ea2000c1e1900 */
[----:B----4-:R-:W-:-:S04]  /*25440*/  IMAD R9, R9, R5, R8 ;  /* 0x0000000509097224 */ /* 0x010fc800078e0208 */
[----:B------:R-:W-:Y:S01]  /*25450*/  IMAD.IADD R0, R0, 0x1, -R9 ;  /* 0x0000000100007824 */ /* 0x000fe200078e0a09 */
[----:B------:R0:W-:Y:S01]  /*25460*/  STL [R1], R9 ;  /* 0x0000000901007387 */ /* 0x0001e20000100800 */
[----:B--2---:R-:W-:-:S05]  /*25470*/  IMAD R6, R4, R7, RZ ;  /* 0x0000000704067224 */ /* 0x004fca00078e02ff */
[----:B------:R-:W-:-:S04]  /*25480*/  IABS R10, R6 ;  /* 0x00000006000a7213 */ /* 0x000fc80000000000 */
[----:B------:R-:W1:Y:S08]  /*25490*/  I2F.RP R2, R10 ;  /* 0x0000000a00027306 */ /* 0x000e700000209400 */
[----:B-1----:R-:W1:Y:S02]  /*254a0*/  MUFU.RCP R2, R2 ;  /* 0x0000000200027308 */ /* 0x002e640000001000 */
[----:B-1----:R-:W-:-:S06]  /*254b0*/  VIADD R2, R2, 0xffffffe ;  /* 0x0ffffffe02027836 */ /* 0x002fcc0000000000 */
[----:B------:R-:W1:Y:S02]  /*254c0*/  F2I.FTZ.U32.TRUNC.NTZ R3, R2 ;  /* 0x0000000200037305 */ /* 0x000e64000021f000 */
[----:B-1----:R-:W-:-:S04]  /*254d0*/  IMAD.MOV R2, RZ, RZ, -R3 ;  /* 0x000000ffff027224 */ /* 0x002fc800078e0a03 */
[----:B------:R-:W-:Y:S02]  /*254e0*/  IMAD R8, R2, R10, RZ ;  /* 0x0000000a02087224 */ /* 0x000fe400078e02ff */
[----:B------:R-:W-:-:S04]  /*254f0*/  IMAD.MOV.U32 R2, RZ, RZ, RZ ;  /* 0x000000ffff027224 */ /* 0x000fc800078e00ff */
[----:B------:R-:W-:Y:S01]  /*25500*/  IMAD.HI.U32 R8, R3, R8, R2 ;  /* 0x0000000803087227 */ /* 0x000fe200078e0002 */
[----:B------:R-:W-:Y:S02]  /*25510*/  IABS R2, R0 ;  /* 0x0000000000027213 */ /* 0x000fe40000000000 */
[----:B------:R-:W-:-:S03]  /*25520*/  IABS R3, R6 ;  /* 0x0000000600037213 */ /* 0x000fc60000000000 */
[----:B------:R-:W-:-:S04]  /*25530*/  IMAD.HI.U32 R8, R8, R2, RZ ;  /* 0x0000000208087227 */ /* 0x000fc800078e00ff */
[----:B------:R-:W-:-:S04]  /*25540*/  IMAD.MOV R3, RZ, RZ, -R3 ;  /* 0x000000ffff037224 */ /* 0x000fc800078e0a03 */
        /* <DEDUP_REMOVED lines=8> */
[----:B------:R-:W-:-:S04]  /*255d0*/  @P0 VIADD R8, R8, 0x1 ;  /* 0x0000000108080836 */ /* 0x000fc80000000000 */
[----:B------:R-:W-:-:S04]  /*255e0*/  IMAD.MOV.U32 R2, RZ, RZ, R8 ;  /* 0x000000ffff027224 */ /* 0x000fc800078e0008 */
[----:B------:R-:W-:Y:S01]  /*255f0*/  @!P2 IMAD.MOV R2, RZ, RZ, -R2 ;  /* 0x000000ffff02a224 */ /* 0x000fe200078e0a02 */
[----:B------:R-:W-:-:S05]  /*25600*/  @!P1 LOP3.LUT R2, RZ, R6, RZ, 0x33, !PT ;  /* 0x00000006ff029212 */ /* 0x000fca00078e33ff */
[----:B------:R-:W-:Y:S02]  /*25610*/  IMAD R8, R7, R2, RZ ;  /* 0x0000000207087224 */ /* 0x000fe400078e02ff */
[----:B------:R-:W-:Y:S02]  /*25620*/  IMAD.MOV R2, RZ, RZ, -R2 ;  /* 0x000000ffff027224 */ /* 0x000fe400078e0a02 */
[----:B------:R-:W-:Y:S02]  /*25630*/  IMAD.MOV R3, RZ, RZ, -R8 ;  /* 0x000000ffff037224 */ /* 0x000fe400078e0a08 */
[----:B------:R-:W-:-:S03]  /*25640*/  IMAD R0, R6, R2, R0 ;  /* 0x0000000206007224 */ /* 0x000fc600078e0200 */
[----:B------:R-:W-:-:S04]  /*25650*/  VIADDMNMX R5, R3, R5, R7, PT ;  /* 0x0000000503057246 */ /* 0x000fc80003800107 */
        /* <DEDUP_REMOVED lines=11> */
[----:B------:R-:W-:Y:S01]  /*25710*/  IMAD.HI.U32 R2, R2, R3, RZ ;  /* 0x0000000302027227 */ /* 0x000fe200078e00ff */
[----:B------:R-:W-:-:S05]  /*25720*/  IADD3 R6, RZ, -R6, RZ ;  /* 0x80000006ff067210 */ /* 0x000fca0007ffe0ff */
        /* <DEDUP_REMOVED lines=13> */
[----:B------:R-:W-:Y:S01]  /*25800*/  IMAD R5, R2, R5, R3 ;  /* 0x0000000502057224 */ /* 0x000fe200078e0203 */
[----:B------:R-:W-:-:S04]  /*25810*/  LOP3.LUT R3, RZ, R2, RZ, 0x33, !PT ;  /* 0x00000002ff037212 */ /* 0x000fc800078e33ff */
[----:B------:R0:W-:Y:S01]  /*25820*/  STL [R1+0x8], R5 ;  /* 0x0000080501007387 */ /* 0x0001e20000100800 */
[----:B------:R-:W-:-:S05]  /*25830*/  IMAD.IADD R0, R4, 0x1, R3 ;  /* 0x0000000104007824 */ /* 0x000fca00078e0203 */
[----:B------:R0:W-:Y:S01]  /*25840*/  STL [R1+0x4], R0 ;  /* 0x0000040001007387 */ /* 0x0001e20000100800 */
[----:B------:R-:W-:Y:S05]  /*25850*/  BRA `(.L_x_1586) ;  /* 0x0000000000287947 */ /* 0x000fea0003800000 */
.L_x_1578:
        /* <DEDUP_REMOVED lines=10> */
.L_x_1586:
[----:B-1----:R-:W2:Y:S04]  /*25900*/  LDL R3, [R1+0x8] ;  /* 0x0000080001037983 */ /* 0x002ea80000100800 */
[----:B------:R-:W3:Y:S04]  /*25910*/  LDL R2, [R1+0xc] ;  /* 0x00000c0001027983 */ /* 0x000ee80000100800 */
[----:B------:R-:W4:Y:S04]  /*25920*/  LDL R4, [R1] ;  /* 0x0000000001047983 */ /* 0x000f280000100800 */
[----:B0-----:R-:W4:Y:S01]  /*25930*/  LDL R5, [R1+0x4] ;  /* 0x0000040001057983 */ /* 0x001f220000100800 */
        /* <DEDUP_REMOVED lines=10> */
[----:B----4-:R1:W-:Y:S01]  /*259e0*/  @!P0 STS.128 [R0+0x284d0], R4 ;  /* 0x0284d00400008388 */ /* 0x0103e20000000c00 */
[----:B------:R-:W-:Y:S06]  /*259f0*/  BAR.ARV 0x5, 0x180 ;  /* 0x0146000000007b1d */ /* 0x000fec0000002000 */
.L_x_1575:
[----:B-1----:R-:W2:Y:S01]  /*25a00*/  LDL R0, [R1+0xc] ;  /* 0x00000c0001007983 */ /* 0x002ea20000100800 */
[----:B------:R-:W-:Y:S02]  /*25a10*/  ULDC UR4, c[0x0][0xc14] ;  /* 0x0003050000047ab9 */ /* 0x000fe40000000800 */
[----:B--2---:R-:W-:-:S13]  /*25a20*/  ISETP.GE.AND P0, PT, R0, UR4, PT ;  /* 0x0000000400007c0c */ /* 0x004fda000bf06270 */
[----:B------:R-:W-:Y:S05]  /*25a30*/  @!P0 BRA `(.L_x_1587) ;  /* 0xffffffa400ec8947 */ /* 0x000fea000383ffff */
[----:B------:R-:W-:Y:S05]  /*25a40*/  BSYNC B7 ;  /* 0x0000000000077941 */ /* 0x000fea0003800000 */
.L_x_1467:
[----:B-1----:R-:W3:Y:S01]  /*25a50*/  LDL.LU R0, [R1+0x44] ;  /* 0x0000440001007983 */ /* 0x002ee20000300800 */
[----:B------:R-:W-:Y:S01]  /*25a60*/  BSSY B0, `(.L_x_1588) ;  /* 0x000000b000007945 */ /* 0x000fe20003800000 */
[----:B0-2---:R-:W0:Y:S01]  /*25a70*/  S2R R5, SR_CgaCtaId ;  /* 0x0000000000057919 */ /* 0x005e220000008800 */
[----:B---3--:R-:W-:-:S05]  /*25a80*/  VIADD R0, R0, 0x1 ;  /* 0x0000000100007836 */ /* 0x008fca0000000000 */
        /* <DEDUP_REMOVED lines=8> */
.L_x_1821:
[----:B------:R-:W-:Y:S05]  /*25b10*/  BSYNC B0 ;  /* 0x0000000000007941 */ /* 0x000fea0003800000 */
.L_x_1588:
[----:B------:R-:W-:-:S03]  /*25b20*/  UMOV UR4, 0xffffffff ;  /* 0xffffffff00047882 */ /* 0x000fc60000000000 */
[----:B------:R-:W-:Y:S05]  /*25b30*/  BRA.DIV UR4, `(.L_x_1590) ;  /* 0x0000004e04587947 */ /* 0x000fea000b800000 */
[----:B------:R-:W1:Y:S02]  /*25b40*/  S2R R2, SR_TID.X ;  /* 0x0000000000027919 */ /* 0x000e640000002100 */
[----:B-1----:R-:W-:-:S04]  /*25b50*/  SHF.R.U32.HI R2, RZ, 0x5, R2 ;  /* 0x00000005ff027819 */ /* 0x002fc80000011602 */
[----:B------:R-:W-:-:S05]  /*25b60*/  LOP3.LUT R2, R2, 0x3, RZ, 0xc0, !PT ;  /* 0x0000000302027812 */ /* 0x000fca00078ec0ff */
[----:B------:R1:W2:Y:S02]  /*25b70*/  SHFL.IDX PT, R14, R2, RZ, 0x1f ;  /* 0x00001fff020e7589 */ /* 0x0002a400000e0000 */
.L_x_1824:
[----:B--2---:R-:W-:-:S13]  /*25b80*/  ISETP.NE.AND P0, PT, R14, RZ, PT ;  /* 0x000000ff0e00720c */ /* 0x004fda0003f05270 */
[----:B------:R-:W-:Y:S05]  /*25b90*/  @P0 BRA `(.L_x_1210) ;  /* 0x0000000000b00947 */ /* 0x000fea0003800000 */
[----:B------:R-:W-:-:S03]  /*25ba0*/  UMOV UR4, 0xffffffff ;  /* 0xffffffff00047882 */ /* 0x000fc60000000000 */
[----:B------:R-:W-:Y:S05]  /*25bb0*/  BRA.DIV UR4, `(.L_x_1591) ;  /* 0x0000004e046c7947 */ /* 0x000fea000b800000 */
[----:B------:R-:W-:-:S13]  /*25bc0*/  ELECT P6, URZ, PT ;  /* 0x00000000003f782f */ /* 0x000fda00038c0000 */
.L_x_1827:
[----:B------:R-:W-:Y:S05]  /*25bd0*/  @!P6 BRA `(.L_x_1210) ;  /* 0x0000000000a0e947 */ /* 0x000fea0003800000 */
[----:B------:R-:W-:-:S06]  /*25be0*/  ULOP3.LUT UR4, UR40, 0x2, URZ, 0xfc, !UPT ;  /* 0x0000000228047892 */ /* 0x000fcc000f8efc3f */
[----:B-1----:R-:W-:-:S05]  /*25bf0*/  IMAD.U32 R2, RZ, RZ, UR4 ;  /* 0x00000004ff027e24 */ /* 0x002fca000f8e00ff */
[----:B------:R-:W-:-:S13]  /*25c00*/  ISETP.NE.AND P0, PT, R2, 0x3, PT ;  /* 0x000000030200780c */ /* 0x000fda0003f05270 */
[----:B------:R-:W-:Y:S05]  /*25c10*/  @!P0 BRA `(.L_x_1592) ;  /* 0x0000000000048947 */ /* 0x000fea0003800000 */
[----:B------:R-:W-:Y:S01]  /*25c20*/  BPT.TRAP 0x1 ;  /* 0x000000040000795c */ /* 0x000fe20000300000 */
.L_x_1592:
        /* <DEDUP_REMOVED lines=14> */
.L_x_1828:
[----:B------:R-:W1:Y:S02]  /*25d10*/  SYNCS.PHASECHK.TRANS64.TRYWAIT P1, [R7+URZ], R2 ;  /* 0x00000002070075a7 */ /* 0x000e64000802017f */
[----:B-1----:R-:W-:Y:S05]  /*25d20*/  @!P1 BRA `(.L_x_1594) ;  /* 0x0000004c00449947 */ /* 0x002fea0003800000 */
.L_x_1829:
[----:B------:R-:W-:Y:S05]  /*25d30*/  @!P0 BRA `(.L_x_1595) ;  /* 0x0000000000048947 */ /* 0x000fea0003800000 */
[----:B------:R-:W-:Y:S01]  /*25d40*/  BPT.TRAP 0x1 ;  /* 0x000000040000795c */ /* 0x000fe20000300000 */
.L_x_1595:
[----:B------:R-:W2:Y:S02]  /*25d50*/  LDL.LU R4, [R1+0x10] ;  /* 0x0000100001047983 */ /* 0x000ea40000300800 */
[----:B--2---:R-:W-:-:S04]  /*25d60*/  IMAD R4, R4, 0x8, R0 ;  /* 0x0000000804047824 */ /* 0x004fc800078e0200 */
[----:B------:R-:W2:Y:S02]  /*25d70*/  SYNCS.PHASECHK.TRANS64.TRYWAIT P1, [R4+URZ+0x28460], R5 ;  /* 0x02846005040075a7 */ /* 0x000ea4000802017f */
[----:B--2---:R-:W-:Y:S05]  /*25d80*/  @!P1 BRA `(.L_x_1596) ;  /* 0x0000004c00409947 */ /* 0x004fea0003800000 */
.L_x_1830:
[----:B------:R-:W-:Y:S05]  /*25d90*/  @!P0 BRA `(.L_x_1597) ;  /* 0x0000000000048947 */ /* 0x000fea0003800000 */
[----:B------:R-:W-:Y:S01]  /*25da0*/  BPT.TRAP 0x1 ;  /* 0x000000040000795c */ /* 0x000fe20000300000 */
.L_x_1597:
[----:B------:R-:W-:-:S04]  /*25db0*/  IMAD R3, R3, 0x8, R0 ;  /* 0x0000000803037824 */ /* 0x000fc800078e0200 */
[----:B------:R-:W3:Y:S02]  /*25dc0*/  SYNCS.PHASECHK.TRANS64.TRYWAIT P1, [R3+URZ+0x28460], R2 ;  /* 0x02846002030075a7 */ /* 0x000ee4000802017f */
[----:B---3--:R-:W-:Y:S05]  /*25dd0*/  @!P1 BRA `(.L_x_1598) ;  /* 0x0000004c00409947 */ /* 0x008fea0003800000 */
.L_x_1831:
[----:B------:R-:W-:Y:S05]  /*25de0*/  @!P0 BRA `(.L_x_1599) ;  /* 0x0000000000048947 */ /* 0x000fea0003800000 */
[----:B------:R-:W-:Y:S01]  /*25df0*/  BPT.TRAP 0x1 ;  /* 0x000000040000795c */ /* 0x000fe20000300000 */
.L_x_1599:
[----:B------:R-:W4:Y:S02]  /*25e00*/  SYNCS.PHASECHK.TRANS64.TRYWAIT P0, [R4+URZ+0x28480], R5 ;  /* 0x02848005040075a7 */ /* 0x000f24000800017f */
[----:B----4-:R-:W-:Y:S05]  /*25e10*/  @!P0 BRA `(.L_x_1600) ;  /* 0x0000004c00448947 */ /* 0x010fea0003800000 */
.L_x_1601:
[----:B------:R0:W0:Y:S02]  /*25e20*/  SYNCS.PHASECHK.TRANS64.TRYWAIT P0, [R3+URZ+0x28480], R2 ;  /* 0x02848002030075a7 */ /* 0x000024000800017f */
[----:B0-----:R-:W-:Y:S05]  /*25e30*/  @!P0 NANOSLEEP.SYNCS 0x989680 ;  /* 0x009896800000895d */ /* 0x001fea0003900000 */
[----:B------:R-:W0:Y:S02]  /*25e40*/  @!P0 SYNCS.PHASECHK.TRANS64 P0, [R3+URZ+0x28480], R2 ;  /* 0x02848002030085a7 */ /* 0x000e24000800007f */
[----:B0-----:R-:W-:Y:S05]  /*25e50*/  @!P0 BRA `(.L_x_1601) ;  /* 0xfffffffc00f08947 */ /* 0x001fea000383ffff */
.L_x_1210:
[----:B------:R-:W-:Y:S05]  /*25e60*/  BSYNC B8 ;  /* 0x0000000000087941 */ /* 0x000fea0003800000 */
.L_x_1207:
[----:B------:R-:W-:Y:S05]  /*25e70*/  EXIT ;  /* 0x000000000000794d */ /* 0x000fea0003800000 */
.L_x_1236:
[----:B-1----:R1:W2:Y:S02]  /*25e80*/  SYNCS.PHASECHK.TRANS64.TRYWAIT P6, [R85+URZ+0x28490], R88 ;  /* 0x02849058550075a7 */ /* 0x0022a400080c017f */
[----:B--2---:R-:W-:Y:S05]  /*25e90*/  @!P6 NANOSLEEP.SYNCS 0x989680 ;  /* 0x009896800000e95d */ /* 0x004fea0003900000 */
[----:B------:R-:W2:Y:S02]  /*25ea0*/  @!P6 SYNCS.PHASECHK.TRANS64 P6, [R85+URZ+0x28490], R88 ;  /* 0x028490585500e5a7 */ /* 0x000ea400080c007f */
[----:B--2---:R-:W-:Y:S05]  /*25eb0*/  @!P6 BRA `(.L_x_1236) ;  /* 0xfffffffc00f0e947 */ /* 0x004fea000383ffff */
[----:B------:R-:W-:Y:S05]  /*25ec0*/  BRA `(.L_x_1602) ;  /* 0xfffffdcc00247947 */ /* 0x000fea000383ffff */
.L_x_1254:
[----:B0-----:R0:W1:Y:S02]  /*25ed0*/  SYNCS.PHASECHK.TRANS64.TRYWAIT P5, [R85+URZ+0x28490], R88 ;  /* 0x02849058550075a7 */ /* 0x00106400080a017f */
[----:B-1----:R-:W-:Y:S05]  /*25ee0*/  @!P5 NANOSLEEP.SYNCS 0x989680 ;  /* 0x009896800000d95d */ /* 0x002fea0003900000 */
[----:B------:R-:W1:Y:S02]  /*25ef0*/  @!P5 SYNCS.PHASECHK.TRANS64 P5, [R85+URZ+0x28490], R88 ;  /* 0x028490585500d5a7 */ /* 0x000e6400080a007f */
[----:B-1----:R-:W-:Y:S05]  /*25f00*/  @!P5 BRA `(.L_x_1254) ;  /* 0xfffffffc00f0d947 */ /* 0x002fea000383ffff */
[----:B------:R-:W-:Y:S05]  /*25f10*/  BRA `(.L_x_1603) ;  /* 0xfffffdec00087947 */ /* 0x000fea000383ffff */
.L_x_1263:
[----:B0-----:R0:W1:Y:S02]  /*25f20*/  SYNCS.PHASECHK.TRANS64.TRYWAIT P4, [R85+URZ+0x28490], R88 ;  /* 0x02849058550075a7 */ /* 0x001064000808017f */
[----:B-1----:R-:W-:Y:S05]  /*25f30*/  @!P4 NANOSLEEP.SYNCS 0x989680 ;  /* 0x009896800000c95d */ /* 0x002fea0003900000 */
[----:B------:R-:W1:Y:S02]  /*25f40*/  @!P4 SYNCS.PHASECHK.TRANS64 P4, [R85+URZ+0x28490], R88 ;  /* 0x028490585500c5a7 */ /* 0x000e64000808007f */
[----:B-1----:R-:W-:Y:S05]  /*25f50*/  @!P4 BRA `(.L_x_1263) ;  /* 0xfffffffc00f0c947 */ /* 0x002fea000383ffff */
[----:B------:R-:W-:Y:S05]  /*25f60*/  BRA `(.L_x_1604) ;  /* 0xfffffe0800f47947 */ /* 0x000fea000383ffff */
.L_x_1269:
[----:B-1----:R1:W2:Y:S02]  /*25f70*/  SYNCS.PHASECHK.TRANS64.TRYWAIT P3, [R85+URZ+0x284b0], R88 ;  /* 0x0284b058550075a7 */ /* 0x0022a4000806017f */
[----:B--2---:R-:W-:Y:S05]  /*25f80*/  @!P3 NANOSLEEP.SYNCS 0x989680 ;  /* 0x009896800000b95d */ /* 0x004fea0003900000 */
[----:B------:R-:W2:Y:S02]  /*25f90*/  @!P3 SYNCS.PHASECHK.TRANS64 P3, [R85+URZ+0x284b0], R88 ;  /* 0x0284b0585500b5a7 */ /* 0x000ea4000806007f */
[----:B--2---:R-:W-:Y:S05]  /*25fa0*/  @!P3 BRA `(.L_x_1269) ;  /* 0xfffffffc00f0b947 */ /* 0x004fea000383ffff */
[----:B------:R-:W-:Y:S05]  /*25fb0*/  BRA `(.L_x_1605) ;  /* 0xfffffe0c00807947 */ /* 0x000fea000383ffff */
.L_x_1285:
[----:B------:R-:W-:Y:S01]  /*25fc0*/  BSSY B0, `(.L_x_1606) ;  /* 0x0000008000007945 */ /* 0x000fe20003800000 */
[----:B------:R-:W-:Y:S02]  /*25fd0*/  IMAD.MOV.U32 R13, RZ, RZ, R230 ;  /* 0x000000ffff0d7224 */ /* 0x000fe400078e00e6 */
[----:B------:R-:W-:Y:S02]  /*25fe0*/  IMAD.MOV.U32 R12, RZ, RZ, RZ ;  /* 0x000000ffff0c7224 */ /* 0x000fe400078e00ff */
[----:B------:R-:W-:Y:S02]  /*25ff0*/  IMAD.MOV.U32 R11, RZ, RZ, 0x1f ;  /* 0x0000001fff0b7424 */ /* 0x000fe400078e00ff */
[----:B------:R-:W-:-:S07]  /*26000*/  IMAD.MOV.U32 R15, RZ, RZ, -0x1 ;  /* 0xffffffffff0f7424 */ /* 0x000fce00078e00ff */
[----:B-----5:R-:W-:Y:S05]  /*26010*/  WARPSYNC.COLLECTIVE R15, `(.L_x_1607) ;  /* 0x000000000f087348 */ /* 0x020fea0003c00000 */
[----:B------:R0:W1:Y:S02]  /*26020*/  SHFL.IDX P6, R14, R13, R12, R11 ;  /* 0x0000000c0d0e7389 */ /* 0x00006400000c000b */
[----:B01---5:R-:W-:Y:S01]  /*26030*/  ENDCOLLECTIVE ;  /* 0x000000000000791b */ /* 0x023fe20003800000 */
.L_x_1607:
[----:B------:R-:W-:Y:S05]  /*26040*/  BSYNC B0 ;  /* 0x0000000000007941 */ /* 0x000fea0003800000 */
.L_x_1606:
[----:B------:R-:W-:Y:S01]  /*26050*/  IMAD.MOV.U32 R202, RZ, RZ, R14 ;  /* 0x000000ffffca7224 */ /* 0x000fe200078e000e */
[----:B------:R-:W-:Y:S06]  /*26060*/  BRA `(.L_x_1608) ;  /* 0xfffffe1800807947 */ /* 0x000fec000383ffff */
.L_x_1303:
[----:B------:R-:W-:Y:S01]  /*26070*/  BSSY B1, `(.L_x_1609) ;  /* 0x0000008000017945 */ /* 0x000fe20003800000 */
[----:B------:R-:W-:Y:S01]  /*26080*/  MOV R13, R5 ;  /* 0x00000005000d7202 */ /* 0x000fe20000000f00 */
[----:B------:R-:W-:Y:S02]  /*26090*/  IMAD.MOV.U32 R12, RZ, RZ, RZ ;  /* 0x000000ffff0c7224 */ /* 0x000fe400078e00ff */
[----:B------:R-:W-:Y:S02]  /*260a0*/  IMAD.MOV.U32 R11, RZ, RZ, 0x181f ;  /* 0x0000181fff0b7424 */ /* 0x000fe400078e00ff */
[----:B-1----:R-:W-:-:S07]  /*260b0*/  IMAD.MOV.U32 R15, RZ, RZ, -0x1 ;  /* 0xffffffffff0f7424 */ /* 0x002fce00078e00ff */
[----:B0----5:R-:W-:Y:S05]  /*260c0*/  WARPSYNC.COLLECTIVE R15, `(.L_x_1610) ;  /* 0x000000000f087348 */ /* 0x021fea0003c00000 */
[----:B------:R1:W2:Y:S02]  /*260d0*/  SHFL.IDX P6, R14, R13, R12, R11 ;  /* 0x0000000c0d0e7389 */ /* 0x0002a400000c000b */
[----:B012--5:R-:W-:Y:S01]  /*260e0*/  ENDCOLLECTIVE ;  /* 0x000000000000791b */ /* 0x027fe20003800000 */
.L_x_1610:
[----:B------:R-:W-:Y:S05]  /*260f0*/  BSYNC B1 ;  /* 0x0000000000017941 */ /* 0x000fea0003800000 */
.L_x_1609:
[----:B------:R-:W-:Y:S05]  /*26100*/  BRA `(.L_x_1611) ;  /* 0xfffffe2c00047947 */ /* 0x000fea000383ffff */
.L_x_1304:
[----:B------:R-:W-:Y:S01]  /*26110*/  BSSY B1, `(.L_x_1612) ;  /* 0x0000008000017945 */ /* 0x000fe20003800000 */
[----:B------:R-:W-:Y:S02]  /*26120*/  IMAD.MOV.U32 R13, RZ, RZ, R4 ;  /* 0x000000ffff0d7224 */ /* 0x000fe400078e0004 */
[----:B------:R-:W-:Y:S02]  /*26130*/  IMAD.MOV.U32 R12, RZ, RZ, RZ ;  /* 0x000000ffff0c7224 */ /* 0x000fe400078e00ff */
[----:B------:R-:W-:Y:S02]  /*26140*/  IMAD.MOV.U32 R11, RZ, RZ, 0x181f ;  /* 0x0000181fff0b7424 */ /* 0x000fe400078e00ff */
[----:B-1----:R-:W-:-:S07]  /*26150*/  IMAD.MOV.U32 R15, RZ, RZ, -0x1 ;  /* 0xffffffffff0f7424 */ /* 0x002fce00078e00ff */
[----:B0----5:R-:W-:Y:S05]  /*26160*/  WARPSYNC.COLLECTIVE R15, `(.L_x_1613) ;  /* 0x000000000f087348 */ /* 0x021fea0003c00000 */
[----:B------:R1:W2:Y:S02]  /*26170*/  SHFL.IDX P6, R14, R13, R12, R11 ;  /* 0x0000000c0d0e7389 */ /* 0x0002a400000c000b */
[----:B012--5:R-:W-:Y:S01]  /*26180*/  ENDCOLLECTIVE ;  /* 0x000000000000791b */ /* 0x027fe20003800000 */
.L_x_1613:
[----:B------:R-:W-:Y:S05]  /*26190*/  BSYNC B1 ;  /* 0x0000000000017941 */ /* 0x000fea0003800000 */
.L_x_1612:
[----:B------:R-:W-:Y:S05]  /*261a0*/  BRA `(.L_x_1614) ;  /* 0xfffffe2800e47947 */ /* 0x000fea000383ffff */
.L_x_1305:
[----:B------:R-:W-:Y:S01]  /*261b0*/  BSSY B1, `(.L_x_1615) ;  /* 0x0000008000017945 */ /* 0x000fe20003800000 */
[----:B------:R-:W-:Y:S01]  /*261c0*/  IMAD.MOV.U32 R13, RZ, RZ, R3 ;  /* 0x000000ffff0d7224 */ /* 0x000fe200078e0003 */
[----:B------:R-:W-:Y:S01]  /*261d0*/  MOV R12, RZ ;  /* 0x000000ff000c7202 */ /* 0x000fe20000000f00 */
[----:B------:R-:W-:Y:S02]  /*261e0*/  IMAD.MOV.U32 R11, RZ, RZ, 0x181f ;  /* 0x0000181fff0b7424 */ /* 0x000fe400078e00ff */
[----:B-1----:R-:W-:-:S07]  /*261f0*/  IMAD.MOV.U32 R15, RZ, RZ, -0x1 ;  /* 0xffffffffff0f7424 */ /* 0x002fce00078e00ff */
[----:B0----5:R-:W-:Y:S05]  /*26200*/  WARPSYNC.COLLECTIVE R15, `(.L_x_1616) ;  /* 0x000000000f087348 */ /* 0x021fea0003c00000 */
[----:B------:R1:W2:Y:S02]  /*26210*/  SHFL.IDX P6, R14, R13, R12, R11 ;  /* 0x0000000c0d0e7389 */ /* 0x0002a400000c000b */
[----:B012--5:R-:W-:Y:S01]  /*26220*/  ENDCOLLECTIVE ;  /* 0x000000000000791b */ /* 0x027fe20003800000 */
.L_x_1616:
[----:B------:R-:W-:Y:S05]  /*26230*/  BSYNC B1 ;  /* 0x0000000000017941 */ /* 0x000fea0003800000 */
.L_x_1615:
[----:B------:R-:W-:Y:S05]  /*26240*/  BRA `(.L_x_1617) ;  /* 0xfffffe2800c47947 */ /* 0x000fea000383ffff */
.L_x_1306:
        /* <DEDUP_REMOVED lines=8> */
.L_x_1619:
[----:B------:R-:W-:Y:S05]  /*262d0*/  BSYNC B1 ;  /* 0x0000000000017941 */ /* 0x000fea0003800000 */
.L_x_1618:
[----:B------:R-:W-:Y:S05]  /*262e0*/  BRA `(.L_x_1620) ;  /* 0xfffffe2800a47947 */ /* 0x000fea000383ffff */
.L_x_1307:
[----:B------:R-:W-:Y:S01]  /*262f0*/  BSSY B1, `(.L_x_1621) ;  /* 0x0000008000017945 */ /* 0x000fe20003800000 */
[----:B------:R-:W-:Y:S01]  /*26300*/  IMAD.MOV.U32 R13, RZ, RZ, R5 ;  /* 0x000000ffff0d7224 */ /* 0x000fe200078e0005 */
[----:B------:R-:W-:Y:S01]  /*26310*/  MOV R11, 0x181f ;  /* 0x0000181f000b7802 */ /* 0x000fe20000000f00 */
[----:B------:R-:W-:Y:S02]  /*26320*/  IMAD.MOV.U32 R12, RZ, RZ, 0x1 ;  /* 0x00000001ff0c7424 */ /* 0x000fe400078e00ff */
[----:B-1----:R-:W-:-:S07]  /*26330*/  IMAD.MOV.U32 R15, RZ, RZ, -0x1 ;  /* 0xffffffffff0f7424 */ /* 0x002fce00078e00ff */
[----:B0----5:R-:W-:Y:S05]  /*26340*/  WARPSYNC.COLLECTIVE R15, `(.L_x_1622) ;  /* 0x000000000f087348 */ /* 0x021fea0003c00000 */
[----:B------:R1:W2:Y:S02]  /*26350*/  SHFL.IDX P6, R14, R13, R12, R11 ;  /* 0x0000000c0d0e7389 */ /* 0x0002a400000c000b */
[----:B012--5:R-:W-:Y:S01]  /*26360*/  ENDCOLLECTIVE ;  /* 0x000000000000791b */ /* 0x027fe20003800000 */
.L_x_1622:
[----:B------:R-:W-:Y:S05]  /*26370*/  BSYNC B1 ;  /* 0x0000000000017941 */ /* 0x000fea0003800000 */
.L_x_1621:
[----:B------:R-:W-:Y:S05]  /*26380*/  BRA `(.L_x_1623) ;  /* 0xfffffe2800847947 */ /* 0x000fea000383ffff */
.L_x_1308:
[----:B------:R-:W-:Y:S01]  /*26390*/  BSSY B1, `(.L_x_1624) ;  /* 0x0000008000017945 */ /* 0x000fe20003800000 */
[----:B------:R-:W-:Y:S02]  /*263a0*/  IMAD.MOV.U32 R13, RZ, RZ, R4 ;  /* 0x000000ffff0d7224 */ /* 0x000fe400078e0004 */
[----:B------:R-:W-:Y:S02]  /*263b0*/  IMAD.MOV.U32 R12, RZ, RZ, 0x1 ;  /* 0x00000001ff0c7424 */ /* 0x000fe400078e00ff */
[----:B------:R-:W-:Y:S02]  /*263c0*/  IMAD.MOV.U32 R11, RZ, RZ, 0x181f ;  /* 0x0000181fff0b7424 */ /* 0x000fe400078e00ff */
[----:B-1----:R-:W-:-:S07]  /*263d0*/  IMAD.MOV.U32 R15, RZ, RZ, -0x1 ;  /* 0xffffffffff0f7424 */ /* 0x002fce00078e00ff */
[----:B0----5:R-:W-:Y:S05]  /*263e0*/  WARPSYNC.COLLECTIVE R15, `(.L_x_1625) ;  /* 0x000000000f087348 */ /* 0x021fea0003c00000 */
[----:B------:R1:W2:Y:S02]  /*263f0*/  SHFL.IDX P6, R14, R13, R12, R11 ;  /* 0x0000000c0d0e7389 */ /* 0x0002a400000c000b */
[----:B012--5:R-:W-:Y:S01]  /*26400*/  ENDCOLLECTIVE ;  /* 0x000000000000791b */ /* 0x027fe20003800000 */
.L_x_1625:
[----:B------:R-:W-:Y:S05]  /*26410*/  BSYNC B1 ;  /* 0x0000000000017941 */ /* 0x000fea0003800000 */
.L_x_1624:
[----:B------:R-:W-:Y:S05]  /*26420*/  BRA `(.L_x_1626) ;  /* 0xfffffe2800647947 */ /* 0x000fea000383ffff */
.L_x_1309:
[----:B------:R-:W-:Y:S01]  /*26430*/  BSSY B1, `(.L_x_1627) ;  /* 0x0000008000017945 */ /* 0x000fe20003800000 */
[----:B------:R-:W-:Y:S01]  /*26440*/  IMAD.MOV.U32 R13, RZ, RZ, R3 ;  /* 0x000000ffff0d7224 */ /* 0x000fe200078e0003 */
[----:B-1----:R-:W-:Y:S01]  /*26450*/  MOV R15, 0xffffffff ;  /* 0xffffffff000f7802 */ /* 0x002fe20000000f00 */
[----:B------:R-:W-:Y:S02]  /*26460*/  IMAD.MOV.U32 R12, RZ, RZ, 0x1 ;  /* 0x00000001ff0c7424 */ /* 0x000fe400078e00ff */
[----:B------:R-:W-:-:S07]  /*26470*/  IMAD.MOV.U32 R11, RZ, RZ, 0x181f ;  /* 0x0000181fff0b7424 */ /* 0x000fce00078e00ff */
[----:B0----5:R-:W-:Y:S05]  /*26480*/  WARPSYNC.COLLECTIVE R15, `(.L_x_1628) ;  /* 0x000000000f087348 */ /* 0x021fea0003c00000 */
[----:B------:R1:W2:Y:S02]  /*26490*/  SHFL.IDX P6, R14, R13, R12, R11 ;  /* 0x0000000c0d0e7389 */ /* 0x0002a400000c000b */
[----:B012--5:R-:W-:Y:S01]  /*264a0*/  ENDCOLLECTIVE ;  /* 0x000000000000791b */ /* 0x027fe20003800000 */
.L_x_1628:
[----:B------:R-:W-:Y:S05]  /*264b0*/  BSYNC B1 ;  /* 0x0000000000017941 */ /* 0x000fea0003800000 */
.L_x_1627:
[----:B------:R-:W-:Y:S05]  /*264c0*/  BRA `(.L_x_1629) ;  /* 0xfffffe2800447947 */ /* 0x000fea000383ffff */
.L_x_1310:
        /* <DEDUP_REMOVED lines=8> */
.L_x_1631:
[----:B------:R-:W-:Y:S05]  /*26550*/  BSYNC B1 ;  /* 0x0000000000017941 */ /* 0x000fea0003800000 */
.L_x_1630:
[----:B------:R-:W-:Y:S05]  /*26560*/  BRA `(.L_x_1632) ;  /* 0xfffffe2800247947 */ /* 0x000fea000383ffff */
.L_x_1311:
        /* <DEDUP_REMOVED lines=8> */
.L_x_1634:
[----:B------:R-:W-:Y:S05]  /*265f0*/  BSYNC B1 ;  /* 0x0000000000017941 */ /* 0x000fea0003800000 */
.L_x_1633:
[----:B------:R-:W-:Y:S05]  /*26600*/  BRA `(.L_x_1635) ;  /* 0xfffffe2800047947 */ /* 0x000fea000383ffff */
.L_x_1312:
[----:B------:R-:W-:Y:S01]  /*26610*/  BSSY B1, `(.L_x_1636) ;  /* 0x0000008000017945 */ /* 0x000fe20003800000 */
[----:B------:R-:W-:Y:S01]  /*26620*/  MOV R13, R4 ;  /* 0x00000004000d7202 */ /* 0x000fe20000000f00 */
[----:B------:R-:W-:Y:S02]  /*26630*/  IMAD.MOV.U32 R12, RZ, RZ, 0x2 ;  /* 0x00000002ff0c7424 */ /* 0x000fe400078e00ff */
[----:B------:R-:W-:Y:S02]  /*26640*/  IMAD.MOV.U32 R11, RZ, RZ, 0x181f ;  /* 0x0000181fff0b7424 */ /* 0x000fe400078e00ff */
[----:B-1----:R-:W-:-:S07]  /*26650*/  IMAD.MOV.U32 R15, RZ, RZ, -0x1 ;  /* 0xffffffffff0f7424 */ /* 0x002fce00078e00ff */
[----:B0----5:R-:W-:Y:S05]  /*26660*/  WARPSYNC.COLLECTIVE R15, `(.L_x_1637) ;  /* 0x000000000f087348 */ /* 0x021fea0003c00000 */
[----:B------:R1:W2:Y:S02]  /*26670*/  SHFL.IDX P6, R14, R13, R12, R11 ;  /* 0x0000000c0d0e7389 */ /* 0x0002a400000c000b */
[----:B012--5:R-:W-:Y:S01]  /*26680*/  ENDCOLLECTIVE ;  /* 0x000000000000791b */ /* 0x027fe20003800000 */
.L_x_1637:
[----:B------:R-:W-:Y:S05]  /*26690*/  BSYNC B1 ;  /* 0x0000000000017941 */ /* 0x000fea0003800000 */
.L_x_1636:
[----:B------:R-:W-:Y:S05]  /*266a0*/  BRA `(.L_x_1638) ;  /* 0xfffffe2400e47947 */ /* 0x000fea000383ffff */
.L_x_1313:
        /* <DEDUP_REMOVED lines=8> */
.L_x_1640:
[----:B------:R-:W-:Y:S05]  /*26730*/  BSYNC B1 ;  /* 0x0000000000017941 */ /* 0x000fea0003800000 */
.L_x_1639:
[----:B------:R-:W-:Y:S05]  /*26740*/  BRA `(.L_x_1641) ;  /* 0xfffffe2400c47947 */ /* 0x000fea000383ffff */
.L_x_1314:
        /* <DEDUP_REMOVED lines=8> */
.L_x_1643:
[----:B------:R-:W-:Y:S05]  /*267d0*/  BSYNC B1 ;  /* 0x0000000000017941 */ /* 0x000fea0003800000 */
.L_x_1642:
[----:B------:R-:W-:Y:S05]  /*267e0*/  BRA `(.L_x_1644) ;  /* 0xfffffe2400a47947 */ /* 0x000fea000383ffff */
.L_x_1315:
        /* <DEDUP_REMOVED lines=8> */
.L_x_1646:
[----:B------:R-:W-:Y:S05]  /*26870*/  BSYNC B1 ;  /* 0x0000000000017941 */ /* 0x000fea0003800000 */
.L_x_1645:
[----:B------:R-:W-:Y:S05]  /*26880*/  BRA `(.L_x_1647) ;  /* 0xfffffe2400847947 */ /* 0x000fea000383ffff */
.L_x_1316:
        /* <DEDUP_REMOVED lines=8> */
.L_x_1649:
[----:B------:R-:W-:Y:S05]  /*26910*/  BSYNC B1 ;  /* 0x0000000000017941 */ /* 0x000fea0003800000 */
.L_x_1648:
[----:B------:R-:W-:Y:S05]  /*26920*/  BRA `(.L_x_1650) ;  /* 0xfffffe2400647947 */ /* 0x000fea000383ffff */
.L_x_1317:
        /* <DEDUP_REMOVED lines=8> */
.L_x_1652:
[----:B------:R-:W-:Y:S05]  /*269b0*/  BSYNC B1 ;  /* 0x0000000000017941 */ /* 0x000fea0003800000 */
.L_x_1651:
[----:B------:R-:W-:Y:S05]  /*269c0*/  BRA `(.L_x_1653) ;  /* 0xfffffe2400447947 */ /* 0x000fea000383ffff */
.L_x_1318:
        /* <DEDUP_REMOVED lines=8> */
.L_x_1655:
[----:B------:R-:W-:Y:S05]  /*26a50*/  BSYNC B1 ;  /* 0x0000000000017941 */ /* 0x000fea0003800000 */
.L_x_1654:
[----:B------:R-:W-:Y:S05]  /*26a60*/  BRA `(.L_x_1656) ;  /* 0xfffffe2400247947 */ /* 0x000fea000383ffff */
.L_x_1320:
[----:B--2---:R2:W3:Y:S02]  /*26a70*/  SYNCS.PHASECHK.TRANS64.TRYWAIT P1, [R16+URZ+0x28400], R3 ;  /* 0x02840003100075a7 */ /* 0x0044e4000802017f */
[----:B---3--:R-:W-:Y:S05]  /*26a80*/  @!P1 NANOSLEEP.SYNCS 0x989680 ;  /* 0x009896800000995d */ /* 0x008fea0003900000 */
[----:B------:R-:W3:Y:S02]  /*26a90*/  @!P1 SYNCS.PHASECHK.TRANS64 P1, [R16+URZ+0x28400], R3 ;  /* 0x02840003100095a7 */ /* 0x000ee4000802007f */
[----:B---3--:R-:W-:Y:S05]  /*26aa0*/  @!P1 BRA `(.L_x_1320) ;  /* 0xfffffffc00f09947 */ /* 0x008fea000383ffff */
[----:B------:R-:W-:Y:S05]  /*26ab0*/  BRA `(.L_x_1657) ;  /* 0xfffffe2400307947 */ /* 0x000fea000383ffff */
.L_x_1336:
[----:B------:R-:W-:Y:S01]  /*26ac0*/  BSSY B1, `(.L_x_1658) ;  /* 0x0000008000017945 */ /* 0x000fe20003800000 */
[----:B------:R-:W-:Y:S02]  /*26ad0*/  IMAD.MOV.U32 R13, RZ, RZ, R9 ;  /* 0x000000ffff0d7224 */ /* 0x000fe400078e0009 */
[----:B------:R-:W-:Y:S02]  /*26ae0*/  IMAD.MOV.U32 R12, RZ, RZ, RZ ;  /* 0x000000ffff0c7224 */ /* 0x000fe400078e00ff */
[----:B------:R-:W-:Y:S02]  /*26af0*/  IMAD.MOV.U32 R11, RZ, RZ, 0x181f ;  /* 0x0000181fff0b7424 */ /* 0x000fe400078e00ff */
[----:B------:R-:W-:-:S07]  /*26b00*/  IMAD.MOV.U32 R15, RZ, RZ, -0x1 ;  /* 0xffffffffff0f7424 */ /* 0x000fce00078e00ff */
[----:B0----5:R-:W-:Y:S05]  /*26b10*/  WARPSYNC.COLLECTIVE R15, `(.L_x_1659) ;  /* 0x000000000f087348 */ /* 0x021fea0003c00000 */
[----:B------:R1:W2:Y:S02]  /*26b20*/  SHFL.IDX P6, R14, R13, R12, R11 ;  /* 0x0000000c0d0e7389 */ /* 0x0002a400000c000b */
[----:B012--5:R-:W-:Y:S01]  /*26b30*/  ENDCOLLECTIVE ;  /* 0x000000000000791b */ /* 0x027fe20003800000 */
.L_x_1659:
[----:B------:R-:W-:Y:S05]  /*26b40*/  BSYNC B1 ;  /* 0x0000000000017941 */ /* 0x000fea0003800000 */
.L_x_1658:
[----:B------:R-:W-:Y:S05]  /*26b50*/  BRA `(.L_x_1660) ;  /* 0xfffffe6800247947 */ /* 0x000fea000383ffff */
.L_x_1337:
        /* <DEDUP_REMOVED lines=8> */
.L_x_1662:
[----:B------:R-:W-:Y:S05]  /*26be0*/  BSYNC B1 ;  /* 0x0000000000017941 */ /* 0x000fea0003800000 */
.L_x_1661:
[----:B------:R-:W-:Y:S05]  /*26bf0*/  BRA `(.L_x_1663) ;  /* 0xfffffe6800047947 */ /* 0x000fea000383ffff */
.L_x_1338:
[----:B------:R-:W-:Y:S01]  /*26c00*/  BSSY B1, `(.L_x_1664) ;  /* 0x0000008000017945 */ /* 0x000fe20003800000 */
[----:B------:R-:W-:Y:S01]  /*26c10*/  MOV R13, R3 ;  /* 0x00000003000d7202 */ /* 0x000fe20000000f00 */
[----:B------:R-:W-:Y:S02]  /*26c20*/  IMAD.MOV.U32 R12, RZ, RZ, RZ ;  /* 0x000000ffff0c7224 */ /* 0x000fe400078e00ff */
[----:B------:R-:W-:Y:S02]  /*26c30*/  IMAD.MOV.U32 R11, RZ, RZ, 0x181f ;  /* 0x0000181fff0b7424 */ /* 0x000fe400078e00ff */
[----:B------:R-:W-:-:S07]  /*26c40*/  IMAD.MOV.U32 R15, RZ, RZ, -0x1 ;  /* 0xffffffffff0f7424 */ /* 0x000fce00078e00ff */
[----:B0----5:R-:W-:Y:S05]  /*26c50*/  WARPSYNC.COLLECTIVE R15, `(.L_x_1665) ;  /* 0x000000000f087348 */ /* 0x021fea0003c00000 */
[----:B------:R1:W2:Y:S02]  /*26c60*/  SHFL.IDX P6, R14, R13, R12, R11 ;  /* 0x0000000c0d0e7389 */ /* 0x0002a400000c000b */
[----:B012--5:R-:W-:Y:S01]  /*26c70*/  ENDCOLLECTIVE ;  /* 0x000000000000791b */ /* 0x027fe20003800000 */
.L_x_1665:
[----:B------:R-:W-:Y:S05]  /*26c80*/  BSYNC B1 ;  /* 0x0000000000017941 */ /* 0x000fea0003800000 */
.L_x_1664:
[----:B------:R-:W-:Y:S05]  /*26c90*/  BRA `(.L_x_1666) ;  /* 0xfffffe6400e47947 */ /* 0x000fea000383ffff */
.L_x_1339:
        /* <DEDUP_REMOVED lines=8> */
.L_x_1668:
[----:B------:R-:W-:Y:S05]  /*26d20*/  BSYNC B1 ;  /* 0x0000000000017941 */ /* 0x000fea0003800000 */
.L_x_1667:
[----:B------:R-:W-:Y:S05]  /*26d30*/  BRA `(.L_x_1669) ;  /* 0xfffffe6400c47947 */ /* 0x000fea000383ffff */
.L_x_1340:
[----:B------:R-:W-:Y:S01]  /*26d40*/  BSSY B1, `(.L_x_1670) ;  /* 0x0000008000017945 */ /* 0x000fe20003800000 */
[----:B------:R-:W-:Y:S01]  /*26d50*/  IMAD.MOV.U32 R13, RZ, RZ, R9 ;  /* 0x000000ffff0d7224 */ /* 0x000fe200078e0009 */
[----:B------:R-:W-:Y:S01]  /*26d60*/  MOV R12, 0x1 ;  /* 0x00000001000c7802 */ /* 0x000fe20000000f00 */
[----:B------:R-:W-:Y:S02]  /*26d70*/  IMAD.MOV.U32 R11, RZ, RZ, 0x181f ;  /* 0x0000181fff0b7424 */ /* 0x000fe400078e00ff */
[----:B------:R-:W-:-:S07]  /*26d80*/  IMAD.MOV.U32 R15, RZ, RZ, -0x1 ;  /* 0xffffffffff0f7424 */ /* 0x000fce00078e00ff */
[----:B0----5:R-:W-:Y:S05]  /*26d90*/  WARPSYNC.COLLECTIVE R15, `(.L_x_1671) ;  /* 0x000000000f087348 */ /* 0x021fea0003c00000 */
[----:B------:R1:W2:Y:S02]  /*26da0*/  SHFL.IDX P6, R14, R13, R12, R11 ;  /* 0x0000000c0d0e7389 */ /* 0x0002a400000c000b */
[----:B012--5:R-:W-:Y:S01]  /*26db0*/  ENDCOLLECTIVE ;  /* 0x000000000000791b */ /* 0x027fe20003800000 */
.L_x_1671:
[----:B------:R-:W-:Y:S05]  /*26dc0*/  BSYNC B1 ;  /* 0x0000000000017941 */ /* 0x000fea0003800000 */
.L_x_1670:
[----:B------:R-:W-:Y:S05]  /*26dd0*/  BRA `(.L_x_1672) ;  /* 0xfffffe6400a47947 */ /* 0x000fea000383ffff */
.L_x_1341:
[----:B------:R-:W-:Y:S01]  /*26de0*/  BSSY B1, `(.L_x_1673) ;  /* 0x0000008000017945 */ /* 0x000fe20003800000 */
[----:B------:R-:W-:Y:S02]  /*26df0*/  IMAD.MOV.U32 R13, RZ, RZ, R8 ;  /* 0x000000ffff0d7224 */ /* 0x000fe400078e0008 */
[----:B------:R-:W-:Y:S02]  /*26e00*/  IMAD.MOV.U32 R12, RZ, RZ, 0x1 ;  /* 0x00000001ff0c7424 */ /* 0x000fe400078e00ff */
[----:B------:R-:W-:Y:S02]  /*26e10*/  IMAD.MOV.U32 R11, RZ, RZ, 0x181f ;  /* 0x0000181fff0b7424 */ /* 0x000fe400078e00ff */
[----:B------:R-:W-:-:S07]  /*26e20*/  IMAD.MOV.U32 R15, RZ, RZ, -0x1 ;  /* 0xffffffffff0f7424 */ /* 0x000fce00078e00ff */
[----:B0----5:R-:W-:Y:S05]  /*26e30*/  WARPSYNC.COLLECTIVE R15, `(.L_x_1674) ;  /* 0x000000000f087348 */ /* 0x021fea0003c00000 */
[----:B------:R1:W2:Y:S02]  /*26e40*/  SHFL.IDX P6, R14, R13, R12, R11 ;  /* 0x0000000c0d0e7389 */ /* 0x0002a400000c000b */
[----:B012--5:R-:W-:Y:S01]  /*26e50*/  ENDCOLLECTIVE ;  /* 0x000000000000791b */ /* 0x027fe20003800000 */
.L_x_1674:
[----:B------:R-:W-:Y:S05]  /*26e60*/  BSYNC B1 ;  /* 0x0000000000017941 */ /* 0x000fea0003800000 */
.L_x_1673:
[----:B------:R-:W-:Y:S05]  /*26e70*/  BRA `(.L_x_1675) ;  /* 0xfffffe6400847947 */ /* 0x000fea000383ffff */
.L_x_1342:
        /* <DEDUP_REMOVED lines=8> */
.L_x_1677:
[----:B------:R-:W-:Y:S05]  /*26f00*/  BSYNC B1 ;  /* 0x0000000000017941 */ /* 0x000fea0003800000 */
.L_x_1676:
[----:B------:R-:W-:Y:S05]  /*26f10*/  BRA `(.L_x_1678) ;  /* 0xfffffe6400647947 */ /* 0x000fea000383ffff */
.L_x_1343:
        /* <DEDUP_REMOVED lines=8> */
.L_x_1680:
[----:B------:R-:W-:Y:S05]  /*26fa0*/  BSYNC B1 ;  /* 0x0000000000017941 */ /* 0x000fea0003800000 */
.L_x_1679:
[----:B------:R-:W-:Y:S05]  /*26fb0*/  BRA `(.L_x_1681) ;  /* 0xfffffe6400447947 */ /* 0x000fea000383ffff */
.L_x_1344:
[----:B------:R-:W-:Y:S01]  /*26fc0*/  BSSY B1, `(.L_x_1682) ;  /* 0x0000008000017945 */ /* 0x000fe20003800000 */
[----:B------:R-:W-:Y:S01]  /*26fd0*/  IMAD.MOV.U32 R13, RZ, RZ, R9 ;  /* 0x000000ffff0d7224 */ /* 0x000fe200078e0009 */
[----:B------:R-:W-:Y:S01]  /*26fe0*/  MOV R15, 0xffffffff ;  /* 0xffffffff000f7802 */ /* 0x000fe20000000f00 */
[----:B------:R-:W-:Y:S02]  /*26ff0*/  IMAD.MOV.U32 R12, RZ, RZ, 0x2 ;  /* 0x00000002ff0c7424 */ /* 0x000fe400078e00ff */
[----:B------:R-:W-:-:S07]  /*27000*/  IMAD.MOV.U32 R11, RZ, RZ, 0x181f ;  /* 0x0000181fff0b7424 */ /* 0x000fce00078e00ff */
[----:B0----5:R-:W-:Y:S05]  /*27010*/  WARPSYNC.COLLECTIVE R15, `(.L_x_1683) ;  /* 0x000000000f087348 */ /* 0x021fea0003c00000 */
[----:B------:R1:W2:Y:S02]  /*27020*/  SHFL.IDX P6, R14, R13, R12, R11 ;  /* 0x0000000c0d0e7389 */ /* 0x0002a400000c000b */
[----:B012--5:R-:W-:Y:S01]  /*27030*/  ENDCOLLECTIVE ;  /* 0x000000000000791b */ /* 0x027fe20003800000 */
.L_x_1683:
[----:B------:R-:W-:Y:S05]  /*27040*/  BSYNC B1 ;  /* 0x0000000000017941 */ /* 0x000fea0003800000 */
.L_x_1682:
[----:B------:R-:W-:Y:S05]  /*27050*/  BRA `(.L_x_1684) ;  /* 0xfffffe6400247947 */ /* 0x000fea000383ffff */
.L_x_1345:
        /* <DEDUP_REMOVED lines=8> */
.L_x_1686:
[----:B------:R-:W-:Y:S05]  /*270e0*/  BSYNC B1 ;  /* 0x0000000000017941 */ /* 0x000fea0003800000 */
.L_x_1685:
[----:B------:R-:W-:Y:S05]  /*270f0*/  BRA `(.L_x_1687) ;  /* 0xfffffe6400047947 */ /* 0x000fea000383ffff */
.L_x_1346:
        /* <DEDUP_REMOVED lines=8> */
.L_x_1689:
[----:B------:R-:W-:Y:S05]  /*27180*/  BSYNC B1 ;  /* 0x0000000000017941 */ /* 0x000fea0003800000 */
.L_x_1688:
[----:B------:R-:W-:Y:S05]  /*27190*/  BRA `(.L_x_1690) ;  /* 0xfffffe6000e47947 */ /* 0x000fea000383ffff */
.L_x_1347:
[----:B------:R-:W-:Y:S01]  /*271a0*/  BSSY B1, `(.L_x_1691) ;  /* 0x0000008000017945 */ /* 0x000fe20003800000 */
[----:B------:R-:W-:Y:S01]  /*271b0*/  MOV R13, R0 ;  /* 0x00000000000d7202 */ /* 0x000fe20000000f00 */
[----:B------:R-:W-:Y:S02]  /*271c0*/  IMAD.MOV.U32 R12, RZ, RZ, 0x2 ;  /* 0x00000002ff0c7424 */ /* 0x000fe400078e00ff */
[----:B------:R-:W-:Y:S02]  /*271d0*/  IMAD.MOV.U32 R11, RZ, RZ, 0x181f ;  /* 0x0000181fff0b7424 */ /* 0x000fe400078e00ff */
[----:B------:R-:W-:-:S07]  /*271e0*/  IMAD.MOV.U32 R15, RZ, RZ, -0x1 ;  /* 0xffffffffff0f7424 */ /* 0x000fce00078e00ff */
[----:B0----5:R-:W-:Y:S05]  /*271f0*/  WARPSYNC.COLLECTIVE R15, `(.L_x_1692) ;  /* 0x000000000f087348 */ /* 0x021fea0003c00000 */
[----:B------:R1:W2:Y:S02]  /*27200*/  SHFL.IDX P6, R14, R13, R12, R11 ;  /* 0x0000000c0d0e7389 */ /* 0x0002a400000c000b */
[----:B012--5:R-:W-:Y:S01]  /*27210*/  ENDCOLLECTIVE ;  /* 0x000000000000791b */ /* 0x027fe20003800000 */
.L_x_1692:
[----:B------:R-:W-:Y:S05]  /*27220*/  BSYNC B1 ;  /* 0x0000000000017941 */ /* 0x000fea0003800000 */
.L_x_1691:
[----:B------:R-:W-:Y:S05]  /*27230*/  BRA `(.L_x_1693) ;  /* 0xfffffe6000c47947 */ /* 0x000fea000383ffff */
.L_x_1348:
        /* <DEDUP_REMOVED lines=8> */
.L_x_1695:
[----:B------:R-:W-:Y:S05]  /*272c0*/  BSYNC B1 ;  /* 0x0000000000017941 */ /* 0x000fea0003800000 */
.L_x_1694:
[----:B------:R-:W-:Y:S05]  /*272d0*/  BRA `(.L_x_1696) ;  /* 0xfffffe6000a47947 */ /* 0x000fea000383ffff */
.L_x_1349:
        /* <DEDUP_REMOVED lines=8> */
.L_x_1698:
[----:B------:R-:W-:Y:S05]  /*27360*/  BSYNC B1 ;  /* 0x0000000000017941 */ /* 0x000fea0003800000 */
.L_x_1697:
[----:B------:R-:W-:Y:S05]  /*27370*/  BRA `(.L_x_1699) ;  /* 0xfffffe6000847947 */ /* 0x000fea000383ffff */
.L_x_1350:
        /* <DEDUP_REMOVED lines=8> */
.L_x_1701:
[----:B------:R-:W-:Y:S05]  /*27400*/  BSYNC B1 ;  /* 0x0000000000017941 */ /* 0x000fea0003800000 */
.L_x_1700:
[----:B------:R-:W-:Y:S05]  /*27410*/  BRA `(.L_x_1702) ;  /* 0xfffffe6000647947 */ /* 0x000fea000383ffff */
.L_x_1351:
        /* <DEDUP_REMOVED lines=8> */
.L_x_1704:
[----:B------:R-:W-:Y:S05]  /*274a0*/  BSYNC B1 ;  /* 0x0000000000017941 */ /* 0x000fea0003800000 */
.L_x_1703:
[----:B------:R-:W-:Y:S05]  /*274b0*/  BRA `(.L_x_1705) ;  /* 0xfffffe6000447947 */ /* 0x000fea000383ffff */
.L_x_1353:
[----:B-1----:R1:W2:Y:S02]  /*274c0*/  SYNCS.PHASECHK.TRANS64.TRYWAIT P4, [R16+URZ+0x28400], R3 ;  /* 0x02840003100075a7 */ /* 0x0022a4000808017f */
[----:B--2---:R-:W-:Y:S05]  /*274d0*/  @!P4 NANOSLEEP.SYNCS 0x989680 ;  /* 0x009896800000c95d */ /* 0x004fea0003900000 */
[----:B------:R-:W2:Y:S02]  /*274e0*/  @!P4 SYNCS.PHASECHK.TRANS64 P4, [R16+URZ+0x28400], R3 ;  /* 0x028400031000c5a7 */ /* 0x000ea4000808007f */
[----:B--2---:R-:W-:Y:S05]  /*274f0*/  @!P4 BRA `(.L_x_1353) ;  /* 0xfffffffc00f0c947 */ /* 0x004fea000383ffff */
[----:B------:R-:W-:Y:S05]  /*27500*/  BRA `(.L_x_1706) ;  /* 0xfffffe6000647947 */ /* 0x000fea000383ffff */
.L_x_1363:
[----:B--2---:R2:W3:Y:S02]  /*27510*/  SYNCS.PHASECHK.TRANS64.TRYWAIT P2, [R11+URZ+0x28430], R0 ;  /* 0x028430000b0075a7 */ /* 0x0044e4000804017f */
[----:B---3--:R-:W-:Y:S05]  /*27520*/  @!P2 NANOSLEEP.SYNCS 0x989680 ;  /* 0x009896800000a95d */ /* 0x008fea0003900000 */
[----:B------:R-:W3:Y:S02]  /*27530*/  @!P2 SYNCS.PHASECHK.TRANS64 P2, [R11+URZ+0x28430], R0 ;  /* 0x028430000b00a5a7 */ /* 0x000ee4000804007f */
[----:B---3--:R-:W-:Y:S05]  /*27540*/  @!P2 BRA `(.L_x_1363) ;  /* 0xfffffffc00f0a947 */ /* 0x008fea000383ffff */
[----:B------:R-:W-:Y:S05]  /*27550*/  BRA `(.L_x_1362) ;  /* 0xfffffea0007c7947 */ /* 0x000fea000383ffff */
.L_x_1381:
[----:B-1----:R1:W2:Y:S02]  /*27560*/  SYNCS.PHASECHK.TRANS64.TRYWAIT P4, [R9+URZ+0x28430], R8 ;  /* 0x02843008090075a7 */ /* 0x0022a4000808017f */
[----:B--2---:R-:W-:Y:S05]  /*27570*/  @!P4 NANOSLEEP.SYNCS 0x989680 ;  /* 0x009896800000c95d */ /* 0x004fea0003900000 */
[----:B------:R-:W2:Y:S02]  /*27580*/  @!P4 SYNCS.PHASECHK.TRANS64 P4, [R9+URZ+0x28430], R8 ;  /* 0x028430080900c5a7 */ /* 0x000ea4000808007f */
[----:B--2---:R-:W-:Y:S05]  /*27590*/  @!P4 BRA `(.L_x_1381) ;  /* 0xfffffffc00f0c947 */ /* 0x004fea000383ffff */
[----:B------:R-:W-:Y:S05]  /*275a0*/  BRA `(.L_x_1380) ;  /* 0xfffffec800207947 */ /* 0x000fea000383ffff */
.L_x_1385:
[----:B-1----:R1:W2:Y:S02]  /*275b0*/  SYNCS.PHASECHK.TRANS64.TRYWAIT P3, [R9+URZ+0x28450], R8 ;  /* 0x02845008090075a7 */ /* 0x0022a4000806017f */
[----:B--2---:R-:W-:Y:S05]  /*275c0*/  @!P3 NANOSLEEP.SYNCS 0x989680 ;  /* 0x009896800000b95d */ /* 0x004fea0003900000 */
[----:B------:R-:W2:Y:S02]  /*275d0*/  @!P3 SYNCS.PHASECHK.TRANS64 P3, [R9+URZ+0x28450], R8 ;  /* 0x028450080900b5a7 */ /* 0x000ea4000806007f */
[----:B--2---:R-:W-:Y:S05]  /*275e0*/  @!P3 BRA `(.L_x_1385) ;  /* 0xfffffffc00f0b947 */ /* 0x004fea000383ffff */
[----:B------:R-:W-:Y:S05]  /*275f0*/  BRA `(.L_x_1382) ;  /* 0xfffffecc00207947 */ /* 0x000fea000383ffff */
.L_x_1405:
[----:B-1----:R1:W2:Y:S02]  /*27600*/  SYNCS.PHASECHK.TRANS64.TRYWAIT P3, [R7+URZ+0x28430], R6 ;  /* 0x02843006070075a7 */ /* 0x0022a4000806017f */
[----:B--2---:R-:W-:Y:S05]  /*27610*/  @!P3 NANOSLEEP.SYNCS 0x989680 ;  /* 0x009896800000b95d */ /* 0x004fea0003900000 */
[----:B------:R-:W2:Y:S02]  /*27620*/  @!P3 SYNCS.PHASECHK.TRANS64 P3, [R7+URZ+0x28430], R6 ;  /* 0x028430060700b5a7 */ /* 0x000ea4000806007f */
[----:B--2---:R-:W-:Y:S05]  /*27630*/  @!P3 BRA `(.L_x_1405) ;  /* 0xfffffffc00f0b947 */ /* 0x004fea000383ffff */
[----:B------:R-:W-:Y:S05]  /*27640*/  BRA `(.L_x_1404) ;  /* 0xfffffef000a07947 */ /* 0x000fea000383ffff */
.L_x_1409:
[----:B-1----:R1:W2:Y:S02]  /*27650*/  SYNCS.PHASECHK.TRANS64.TRYWAIT P2, [R7+URZ+0x28450], R6 ;  /* 0x02845006070075a7 */ /* 0x0022a4000804017f */
[----:B--2---:R-:W-:Y:S05]  /*27660*/  @!P2 NANOSLEEP.SYNCS 0x989680 ;  /* 0x009896800000a95d */ /* 0x004fea0003900000 */
[----:B------:R-:W2:Y:S02]  /*27670*/  @!P2 SYNCS.PHASECHK.TRANS64 P2, [R7+URZ+0x28450], R6 ;  /* 0x028450060700a5a7 */ /* 0x000ea4000804007f */
[----:B--2---:R-:W-:Y:S05]  /*27680*/  @!P2 BRA `(.L_x_1409) ;  /* 0xfffffffc00f0a947 */ /* 0x004fea000383ffff */
[----:B------:R-:W-:Y:S05]  /*27690*/  BRA `(.L_x_1406) ;  /* 0xfffffef400bc7947 */ /* 0x000fea000383ffff */
.L_x_1417:
[----:B-1----:R1:W2:Y:S02]  /*276a0*/  SYNCS.PHASECHK.TRANS64.TRYWAIT P3, [R7+URZ+0x28430], R8 ;  /* 0x02843008070075a7 */ /* 0x0022a4000806017f */
[----:B--2---:R-:W-:Y:S05]  /*276b0*/  @!P3 NANOSLEEP.SYNCS 0x989680 ;  /* 0x009896800000b95d */ /* 0x004fea0003900000 */
[----:B------:R-:W2:Y:S02]  /*276c0*/  @!P3 SYNCS.PHASECHK.TRANS64 P3, [R7+URZ+0x28430], R8 ;  /* 0x028430080700b5a7 */ /* 0x000ea4000806007f */
[----:B--2---:R-:W-:Y:S05]  /*276d0*/  @!P3 BRA `(.L_x_1417) ;  /* 0xfffffffc00f0b947 */ /* 0x004fea000383ffff */
[----:B------:R-:W-:Y:S05]  /*276e0*/  BRA `(.L_x_1416) ;  /* 0xffffff10004c7947 */ /* 0x000fea000383ffff */
.L_x_1421:
[----:B-1----:R1:W2:Y:S02]  /*276f0*/  SYNCS.PHASECHK.TRANS64.TRYWAIT P2, [R8+URZ+0x28450], R7 ;  /* 0x02845007080075a7 */ /* 0x0022a4000804017f */
[----:B--2---:R-:W-:Y:S05]  /*27700*/  @!P2 NANOSLEEP.SYNCS 0x989680 ;  /* 0x009896800000a95d */ /* 0x004fea0003900000 */
[----:B------:R-:W2:Y:S02]  /*27710*/  @!P2 SYNCS.PHASECHK.TRANS64 P2, [R8+URZ+0x28450], R7 ;  /* 0x028450070800a5a7 */ /* 0x000ea4000804007f */
[----:B--2---:R-:W-:Y:S05]  /*27720*/  @!P2 BRA `(.L_x_1421) ;  /* 0xfffffffc00f0a947 */ /* 0x004fea000383ffff */
[----:B------:R-:W-:Y:S05]  /*27730*/  BRA `(.L_x_1418) ;  /* 0xffffff1400687947 */ /* 0x000fea000383ffff */
.L_x_1435:
[----:B-1----:R1:W2:Y:S02]  /*27740*/  SYNCS.PHASECHK.TRANS64.TRYWAIT P1, [R5+URZ+0x28450], R0 ;  /* 0x02845000050075a7 */ /* 0x0022a4000802017f */
[----:B--2---:R-:W-:Y:S05]  /*27750*/  @!P1 NANOSLEEP.SYNCS 0x989680 ;  /* 0x009896800000995d */ /* 0x004fea0003900000 */
[----:B------:R-:W2:Y:S02]  /*27760*/  @!P1 SYNCS.PHASECHK.TRANS64 P1, [R5+URZ+0x28450], R0 ;  /* 0x02845000050095a7 */ /* 0x000ea4000802007f */
[----:B--2---:R-:W-:Y:S05]  /*27770*/  @!P1 BRA `(.L_x_1435) ;  /* 0xfffffffc00f09947 */ /* 0x004fea000383ffff */
[----:B------:R-:W-:Y:S05]  /*27780*/  BRA `(.L_x_1434) ;  /* 0xffffff38003c7947 */ /* 0x000fea000383ffff */
.L_x_1439:
[----:B------:R-:W-:Y:S02]  /*27790*/  SEL R28, R11, R30, P0 ;  /* 0x0000001e0b1c7207 */ /* 0x000fe40000000000 */
[----:B------:R-:W-:Y:S02]  /*277a0*/  SEL R48, R88, R135, P0 ;  /* 0x0000008758307207 */ /* 0x000fe40000000000 */
[----:B------:R-:W-:Y:S02]  /*277b0*/  SEL R50, R135, R88, P0 ;  /* 0x0000005887327207 */ /* 0x000fe40000000000 */
[----:B------:R-:W-:Y:S01]  /*277c0*/  SEL R30, R30, R11, P0 ;  /* 0x0000000b1e1e7207 */ /* 0x000fe20000000000 */
[----:B------:R-:W-:Y:S01]  /*277d0*/  IMAD.MOV.U32 R11, RZ, RZ, 0x1c1f ;  /* 0x00001c1fff0b7424 */ /* 0x000fe200078e00ff */
[----:B------:R-:W-:Y:S02]  /*277e0*/  SEL R82, R116, R15, P0 ;  /* 0x0000000f74527207 */ /* 0x000fe40000000000 */
[----:B------:R-:W-:Y:S01]  /*277f0*/  SEL R84, R15, R116, P0 ;  /* 0x000000740f547207 */ /* 0x000fe20000000000 */
[----:B------:R-:W-:Y:S01]  /*27800*/  IMAD.MOV.U32 R15, RZ, RZ, -0x1 ;  /* 0xffffffffff0f7424 */ /* 0x000fe200078e00ff */
[----:B------:R-:W-:-:S02]  /*27810*/  SEL R86, R31, R12, P0 ;  /* 0x0000000c1f567207 */ /* 0x000fc40000000000 */
[----:B------:R-:W-:Y:S01]  /*27820*/  SEL R88, R12, R31, P0 ;  /* 0x0000001f0c587207 */ /* 0x000fe20000000000 */
[----:B-----5:R-:W-:Y:S01]  /*27830*/  IMAD.MOV.U32 R12, RZ, RZ, R3 ;  /* 0x000000ffff0c7224 */ /* 0x020fe200078e0003 */
[----:B------:R-:W-:Y:S02]  /*27840*/  SEL R98, R55, R14, P0 ;  /* 0x0000000e37627207 */ /* 0x000fe40000000000 */
[----:B------:R-:W-:-:S07]  /*27850*/  SEL R100, R14, R55, P0 ;  /* 0x000000370e647207 */ /* 0x000fce0000000000 */
[----:B01----:R-:W-:Y:S05]  /*27860*/  WARPSYNC.COLLECTIVE R15, `(.L_x_1707) ;  /* 0x000000000f087348 */ /* 0x003fea0003c00000 */
[----:B------:R2:W3:Y:S02]  /*27870*/  SHFL.IDX P6, R14, R13, R12, R11 ;  /* 0x0000000c0d0e7389 */ /* 0x0004e400000c000b */
[----:B0123--:R-:W-:Y:S01]  /*27880*/  ENDCOLLECTIVE ;  /* 0x000000000000791b */ /* 0x00ffe20003800000 */
.L_x_1707:
[----:B------:R-:W-:Y:S02]  /*27890*/  SEL R10, R7, R24, P0 ;  /* 0x00000018070a7207 */ /* 0x000fe40000000000 */
[----:B------:R-:W-:Y:S02]  /*278a0*/  SEL R20, R24, R7, P0 ;  /* 0x0000000718147207 */ /* 0x000fe40000000000 */
[----:B------:R-:W-:Y:S02]  /*278b0*/  SEL R24, R9, R26, P0 ;  /* 0x0000001a09187207 */ /* 0x000fe40000000000 */
[----:B------:R-:W-:Y:S02]  /*278c0*/  SEL R26, R26, R9, P0 ;  /* 0x000000091a1a7207 */ /* 0x000fe40000000000 */
[----:B------:R-:W-:Y:S02]  /*278d0*/  LOP3.LUT R9, R3, 0x2, RZ, 0x3c, !PT ;  /* 0x0000000203097812 */ /* 0x000fe400078e3cff */
        /* <DEDUP_REMOVED lines=8> */
[----:B------:R-:W-:Y:S01]  /*27960*/  SEL R32, R34, R61, P0 ;  /* 0x0000003d22207207 */ /* 0x000fe20000000000 */
[----:B------:R-:W-:Y:S01]  /*27970*/  IMAD.MOV.U32 R7, RZ, RZ, R14 ;  /* 0x000000ffff077224 */ /* 0x000fe200078e000e */
[----:B------:R-:W-:-:S07]  /*27980*/  SEL R64, R120, R121, P0 ;  /* 0x0000007978407207 */ /* 0x000fce0000000000 */
[----:B------:R-:W-:Y:S05]  /*27990*/  WARPSYNC.COLLECTIVE R15, `(.L_x_1708) ;  /* 0x000000000f087348 */ /* 0x000fea0003c00000 */
[----:B------:R0:W1:Y:S02]  /*279a0*/  SHFL.IDX P6, R14, R13, R12, R11 ;  /* 0x0000000c0d0e7389 */ /* 0x00006400000c000b */
[----:B01----:R-:W-:Y:S01]  /*279b0*/  ENDCOLLECTIVE ;  /* 0x000000000000791b */ /* 0x003fe20003800000 */
.L_x_1708:
        /* <DEDUP_REMOVED lines=8> */
[----:B------:R-:W-:Y:S02]  /*27a40*/  MOV R13, R10 ;  /* 0x0000000a000d7202 */ /* 0x000fe40000000f00 */
        /* <DEDUP_REMOVED lines=9> */
.L_x_1709:
        /* <DEDUP_REMOVED lines=19> */
.L_x_1710:
        /* <DEDUP_REMOVED lines=19> */
.L_x_1711:
[----:B------:R-:W-:Y:S02]  /*27d40*/  SEL R6, R133, R156, P0 ;  /* 0x0000009c85067207 */ /* 0x000fe40000000000 */
[----:B------:R-:W-:Y:S02]  /*27d50*/  SEL R5, R156, R133, P0 ;  /* 0x000000859c057207 */ /* 0x000fe40000000000 */
[----:B------:R-:W-:Y:S02]  /*27d60*/  SEL R4, R7, R8, P0 ;  /* 0x0000000807047207 */ /* 0x000fe40000000000 */
[----:B------:R-:W-:Y:S01]  /*27d70*/  MOV R13, R26 ;  /* 0x0000001a000d7202 */ /* 0x000fe20000000f00 */
[----:B------:R-:W-:Y:S02]  /*27d80*/  IMAD.MOV.U32 R12, RZ, RZ, R9 ;  /* 0x000000ffff0c7224 */ /* 0x000fe400078e0009 */
[----:B------:R-:W-:-:S07]  /*27d90*/  IMAD.MOV.U32 R24, RZ, RZ, R14 ;  /* 0x000000ffff187224 */ /* 0x000fce00078e000e */
[----:B------:R-:W-:Y:S05]  /*27da0*/  WARPSYNC.COLLECTIVE R15, `(.L_x_1712) ;  /* 0x000000000f087348 */ /* 0x000fea0003c00000 */
[----:B------:R0:W1:Y:S02]  /*27db0*/  SHFL.IDX P6, R14, R13, R12, R11 ;  /* 0x0000000c0d0e7389 */ /* 0x00006400000c000b */
[----:B01----:R-:W-:Y:S01]  /*27dc0*/  ENDCOLLECTIVE ;  /* 0x000000000000791b */ /* 0x003fe20003800000 */
.L_x_1712:
[----:B------:R-:W-:Y:S02]  /*27dd0*/  IMAD.MOV.U32 R13, RZ, RZ, R28 ;  /* 0x000000ffff0d7224 */ /* 0x000fe400078e001c */
[----:B------:R-:W-:Y:S02]  /*27de0*/  IMAD.MOV.U32 R12, RZ, RZ, R3 ;  /* 0x000000ffff0c7224 */ /* 0x000fe400078e0003 */
[----:B------:R-:W-:-:S07]  /*27df0*/  IMAD.MOV.U32 R25, RZ, RZ, R14 ;  /* 0x000000ffff197224 */ /* 0x000fce00078e000e */
[----:B------:R-:W-:Y:S05]  /*27e00*/  WARPSYNC.COLLECTIVE R15, `(.L_x_1713) ;  /* 0x000000000f087348 */ /* 0x000fea0003c00000 */
[----:B------:R0:W1:Y:S02]  /*27e10*/  SHFL.IDX P6, R14, R13, R12, R11 ;  /* 0x0000000c0d0e7389 */ /* 0x00006400000c000b */
[----:B01----:R-:W-:Y:S01]  /*27e20*/  ENDCOLLECTIVE ;  /* 0x000000000000791b */ /* 0x003fe20003800000 */
.L_x_1713:
[----:B------:R-:W-:Y:S02]  /*27e30*/  IMAD.MOV.U32 R13, RZ, RZ, R30 ;  /* 0x000000ffff0d7224 */ /* 0x000fe400078e001e */
[----:B------:R-:W-:Y:S02]  /*27e40*/  IMAD.MOV.U32 R12, RZ, RZ, R9 ;  /* 0x000000ffff0c7224 */ /* 0x000fe400078e0009 */
[----:B------:R-:W-:-:S07]  /*27e50*/  IMAD.MOV.U32 R28, RZ, RZ, R14 ;  /* 0x000000ffff1c7224 */ /* 0x000fce00078e000e */
[----:B------:R-:W-:Y:S05]  /*27e60*/  WARPSYNC.COLLECTIVE R15, `(.L_x_1714) ;  /* 0x000000000f087348 */ /* 0x000fea0003c00000 */
[----:B------:R0:W1:Y:S02]  /*27e70*/  SHFL.IDX P6, R14, R13, R12, R11 ;  /* 0x0000000c0d0e7389 */ /* 0x00006400000c000b */
[----:B01----:R-:W-:Y:S01]  /*27e80*/  ENDCOLLECTIVE ;  /* 0x000000000000791b */ /* 0x003fe20003800000 */
.L_x_1714:
[----:B------:R-:W-:Y:S01]  /*27e90*/  MOV R13, R32 ;  /* 0x00000020000d7202 */ /* 0x000fe20000000f00 */
[----:B------:R-:W-:Y:S02]  /*27ea0*/  IMAD.MOV.U32 R12, RZ, RZ, R3 ;  /* 0x000000ffff0c7224 */ /* 0x000fe400078e0003 */
[----:B------:R-:W-:-:S07]  /*27eb0*/  IMAD.MOV.U32 R27, RZ, RZ, R14 ;  /* 0x000000ffff1b7224 */ /* 0x000fce00078e000e */
[----:B------:R-:W-:Y:S05]  /*27ec0*/  WARPSYNC.COLLECTIVE R15, `(.L_x_1715) ;  /* 0x000000000f087348 */ /* 0x000fea0003c00000 */
[----:B------:R0:W1:Y:S02]  /*27ed0*/  SHFL.IDX P6, R14, R13, R12, R11 ;  /* 0x0000000c0d0e7389 */ /* 0x00006400000c000b */
[----:B01----:R-:W-:Y:S01]  /*27ee0*/  ENDCOLLECTIVE ;  /* 0x000000000000791b */ /* 0x003fe20003800000 */
.L_x_1715:
[----:B------:R-:W-:Y:S01]  /*27ef0*/  SEL R26, R27, R28, P0 ;  /* 0x0000001c1b1a7207 */ /* 0x000fe20000000000 */
[----:B------:R-:W-:Y:S02]  /*27f00*/  IMAD.MOV.U32 R13, RZ, RZ, R34 ;  /* 0x000000ffff0d7224 */ /* 0x000fe400078e0022 */
[----:B------:R-:W-:Y:S02]  /*27f10*/  IMAD.MOV.U32 R12, RZ, RZ, R9 ;  /* 0x000000ffff0c7224 */ /* 0x000fe400078e0009 */
[----:B------:R-:W-:-:S07]  /*27f20*/  IMAD.MOV.U32 R32, RZ, RZ, R14 ;  /* 0x000000ffff207224 */ /* 0x000fce00078e000e */
[----:B------:R-:W-:Y:S05]  /*27f30*/  WARPSYNC.COLLECTIVE R15, `(.L_x_1716) ;  /* 0x000000000f087348 */ /* 0x000fea0003c00000 */
[----:B------:R0:W1:Y:S02]  /*27f40*/  SHFL.IDX P6, R14, R13, R12, R11 ;  /* 0x0000000c0d0e7389 */ /* 0x00006400000c000b */
[----:B01----:R-:W-:Y:S01]  /*27f50*/  ENDCOLLECTIVE ;  /* 0x000000000000791b */ /* 0x003fe20003800000 */
.L_x_1716:
[----:B------:R-:W-:Y:S02]  /*27f60*/  IMAD.MOV.U32 R13, RZ, RZ, R36 ;  /* 0x000000ffff0d7224 */ /* 0x000fe400078e0024 */
[----:B------:R-:W-:Y:S02]  /*27f70*/  IMAD.MOV.U32 R12, RZ, RZ, R3 ;  /* 0x000000ffff0c7224 */ /* 0x000fe400078e0003 */
[----:B------:R-:W-:-:S07]  /*27f80*/  IMAD.MOV.U32 R29, RZ, RZ, R14 ;  /* 0x000000ffff1d7224 */ /* 0x000fce00078e000e */
[----:B------:R-:W-:Y:S05]  /*27f90*/  WARPSYNC.COLLECTIVE R15, `(.L_x_1717) ;  /* 0x000000000f087348 */ /* 0x000fea0003c00000 */
[----:B------:R0:W1:Y:S02]  /*27fa0*/  SHFL.IDX P6, R14, R13, R12, R11 ;  /* 0x0000000c0d0e7389 */ /* 0x00006400000c000b */
[----:B01----:R-:W-:Y:S01]  /*27fb0*/  ENDCOLLECTIVE ;  /* 0x000000000000791b */ /* 0x003fe20003800000 */
.L_x_1717:
[----:B------:R-:W-:Y:S02]  /*27fc0*/  SEL R30, R29, R32, P0 ;  /* 0x000000201d1e7207 */ /* 0x000fe40000000000 */
[----:B------:R-:W-:Y:S01]  /*27fd0*/  MOV R13, R38 ;  /* 0x00000026000d7202 */ /* 0x000fe20000000f00 */
[----:B------:R-:W-:Y:S02]  /*27fe0*/  IMAD.MOV.U32 R12, RZ, RZ, R9 ;  /* 0x000000ffff0c7224 */ /* 0x000fe400078e0009 */
[----:B------:R-:W-:-:S07]  /*27ff0*/  IMAD.MOV.U32 R36, RZ, RZ, R14 ;  /* 0x000000ffff247224 */ /* 0x000fce00078e000e */
[----:B------:R-:W-:Y:S05]  /*28000*/  WARPSYNC.COLLECTIVE R15, `(.L_x_1718) ;  /* 0x000000000f087348 */ /* 0x000fea0003c00000 */
[----:B------:R0:W1:Y:S02]  /*28010*/  SHFL.IDX P6, R14, R13, R12, R11 ;  /* 0x0000000c0d0e7389 */ /* 0x00006400000c000b */
[----:B01----:R-:W-:Y:S01]  /*28020*/  ENDCOLLECTIVE ;  /* 0x000000000000791b */ /* 0x003fe20003800000 */
.L_x_1718:
[----:B------:R-:W-:Y:S02]  /*28030*/  IMAD.MOV.U32 R13, RZ, RZ, R40 ;  /* 0x000000ffff0d7224 */ /* 0x000fe400078e0028 */
[----:B------:R-:W-:Y:S02]  /*28040*/  IMAD.MOV.U32 R12, RZ, RZ, R3 ;  /* 0x000000ffff0c7224 */ /* 0x000fe400078e0003 */
[----:B------:R-:W-:-:S07]  /*28050*/  IMAD.MOV.U32 R31, RZ, RZ, R14 ;  /* 0x000000ffff1f7224 */ /* 0x000fce00078e000e */
[----:B------:R-:W-:Y:S05]  /*28060*/  WARPSYNC.COLLECTIVE R15, `(.L_x_1719) ;  /* 0x000000000f087348 */ /* 0x000fea0003c00000 */
[----:B------:R0:W1:Y:S02]  /*28070*/  SHFL.IDX P6, R14, R13, R12, R11 ;  /* 0x0000000c0d0e7389 */ /* 0x00006400000c000b */
[----:B01----:R-:W-:Y:S01]  /*28080*/  ENDCOLLECTIVE ;  /* 0x000000000000791b */ /* 0x003fe20003800000 */
.L_x_1719:
[----:B------:R-:W-:Y:S01]  /*28090*/  SEL R34, R31, R36, P0 ;  /* 0x000000241f227207 */ /* 0x000fe20000000000 */
[----:B------:R-:W-:Y:S02]  /*280a0*/  IMAD.MOV.U32 R13, RZ, RZ, R42 ;  /* 0x000000ffff0d7224 */ /* 0x000fe400078e002a */
[----:B------:R-:W-:Y:S02]  /*280b0*/  IMAD.MOV.U32 R12, RZ, RZ, R9 ;  /* 0x000000ffff0c7224 */ /* 0x000fe400078e0009 */
[----:B------:R-:W-:-:S07]  /*280c0*/  IMAD.MOV.U32 R40, RZ, RZ, R14 ;  /* 0x000000ffff287224 */ /* 0x000fce00078e000e */
[----:B------:R-:W-:Y:S05]  /*280d0*/  WARPSYNC.COLLECTIVE R15, `(.L_x_1720) ;  /* 0x000000000f087348 */ /* 0x000fea0003c00000 */
[----:B------:R0:W1:Y:S02]  /*280e0*/  SHFL.IDX P6, R14, R13, R12, R11 ;  /* 0x0000000c0d0e7389 */ /* 0x00006400000c000b */
[----:B01----:R-:W-:Y:S01]  /*280f0*/  ENDCOLLECTIVE ;  /* 0x000000000000791b */ /* 0x003fe20003800000 */
.L_x_1720:
[----:B------:R-:W-:Y:S01]  /*28100*/  MOV R13, R44 ;  /* 0x0000002c000d7202 */ /* 0x000fe20000000f00 */
[----:B------:R-:W-:Y:S02]  /*28110*/  IMAD.MOV.U32 R12, RZ, RZ, R3 ;  /* 0x000000ffff0c7224 */ /* 0x000fe400078e0003 */
[----:B------:R-:W-:-:S07]  /*28120*/  IMAD.MOV.U32 R33, RZ, RZ, R14 ;  /* 0x000000ffff217224 */ /* 0x000fce00078e000e */
[----:B------:R-:W-:Y:S05]  /*28130*/  WARPSYNC.COLLECTIVE R15, `(.L_x_1721) ;  /* 0x000000000f087348 */ /* 0x000fea0003c00000 */
[----:B------:R0:W1:Y:S02]  /*28140*/  SHFL.IDX P6, R14, R13, R12, R11 ;  /* 0x0000000c0d0e7389 */ /* 0x00006400000c000b */
[----:B01----:R-:W-:Y:S01]  /*28150*/  ENDCOLLECTIVE ;  /* 0x000000000000791b */ /* 0x003fe20003800000 */
.L_x_1721:
[----:B------:R-:W-:Y:S01]  /*28160*/  SEL R38, R33, R40, P0 ;  /* 0x0000002821267207 */ /* 0x000fe20000000000 */
[----:B------:R-:W-:Y:S02]  /*28170*/  IMAD.MOV.U32 R13, RZ, RZ, R46 ;  /* 0x000000ffff0d7224 */ /* 0x000fe400078e002e */
[----:B------:R-:W-:Y:S02]  /*28180*/  IMAD.MOV.U32 R12, RZ, RZ, R9 ;  /* 0x000000ffff0c7224 */ /* 0x000fe400078e0009 */
[----:B------:R-:W-:-:S07]  /*28190*/  IMAD.MOV.U32 R44, RZ, RZ, R14 ;  /* 0x000000ffff2c7224 */ /* 0x000fce00078e000e */
[----:B------:R-:W-:Y:S05]  /*281a0*/  WARPSYNC.COLLECTIVE R15, `(.L_x_1722) ;  /* 0x000000000f087348 */ /* 0x000fea0003c00000 */
[----:B------:R0:W1:Y:S02]  /*281b0*/  SHFL.IDX P6, R14, R13, R12, R11 ;  /* 0x0000000c0d0e7389 */ /* 0x00006400000c000b */
[----:B01----:R-:W-:Y:S01]  /*281c0*/  ENDCOLLECTIVE ;  /* 0x000000000000791b */ /* 0x003fe20003800000 */
.L_x_1722:
[----:B------:R-:W-:Y:S02]  /*281d0*/  IMAD.MOV.U32 R13, RZ, RZ, R48 ;  /* 0x000000ffff0d7224 */ /* 0x000fe400078e0030 */
[----:B------:R-:W-:Y:S02]  /*281e0*/  IMAD.MOV.U32 R12, RZ, RZ, R3 ;  /* 0x000000ffff0c7224 */ /* 0x000fe400078e0003 */
[----:B------:R-:W-:-:S07]  /*281f0*/  IMAD.MOV.U32 R35, RZ, RZ, R14 ;  /* 0x000000ffff237224 */ /* 0x000fce00078e000e */
[----:B------:R-:W-:Y:S05]  /*28200*/  WARPSYNC.COLLECTIVE R15, `(.L_x_1723) ;  /* 0x000000000f087348 */ /* 0x000fea0003c00000 */
[----:B------:R0:W1:Y:S02]  /*28210*/  SHFL.IDX P6, R14, R13, R12, R11 ;  /* 0x0000000c0d0e7389 */ /* 0x00006400000c000b */
[----:B01----:R-:W-:Y:S01]  /*28220*/  ENDCOLLECTIVE ;  /* 0x000000000000791b */ /* 0x003fe20003800000 */
.L_x_1723:
[----:B------:R-:W-:Y:S02]  /*28230*/  SEL R42, R35, R44, P0 ;  /* 0x0000002c232a7207 */ /* 0x000fe40000000000 */
[----:B------:R-:W-:Y:S01]  /*28240*/  MOV R13, R50 ;  /* 0x00000032000d7202 */ /* 0x000fe20000000f00 */
[----:B------:R-:W-:Y:S02]  /*28250*/  IMAD.MOV.U32 R12, RZ, RZ, R9 ;  /* 0x000000ffff0c7224 */ /* 0x000fe400078e0009 */
[----:B------:R-:W-:-:S07]  /*28260*/  IMAD.MOV.U32 R48, RZ, RZ, R14 ;  /* 0x000000ffff307224 */ /* 0x000fce00078e000e */
[----:B------:R-:W-:Y:S05]  /*28270*/  WARPSYNC.COLLECTIVE R15, `(.L_x_1724) ;  /* 0x000000000f087348 */ /* 0x000fea0003c00000 */
[----:B------:R0:W1:Y:S02]  /*28280*/  SHFL.IDX P6, R14, R13, R12, R11 ;  /* 0x0000000c0d0e7389 */ /* 0x00006400000c000b */
[----:B01----:R-:W-:Y:S01]  /*28290*/  ENDCOLLECTIVE ;  /* 0x000000000000791b */ /* 0x003fe20003800000 */
.L_x_1724:
[----:B------:R-:W-:Y:S02]  /*282a0*/  IMAD.MOV.U32 R13, RZ, RZ, R52 ;  /* 0x000000ffff0d7224 */ /* 0x000fe400078e0034 */
[----:B------:R-:W-:Y:S02]  /*282b0*/  IMAD.MOV.U32 R12, RZ, RZ, R3 ;  /* 0x000000ffff0c7224 */ /* 0x000fe400078e0003 */
[----:B------:R-:W-:-:S07]  /*282c0*/  IMAD.MOV.U32 R37, RZ, RZ, R14 ;  /* 0x000000ffff257224 */ /* 0x000fce00078e000e */
[----:B------:R-:W-:Y:S05]  /*282d0*/  WARPSYNC.COLLECTIVE R15, `(.L_x_1725) ;  /* 0x000000000f087348 */ /* 0x000fea0003c00000 */
[----:B------:R0:W1:Y:S02]  /*282e0*/  SHFL.IDX P6, R14, R13, R12, R11 ;  /* 0x0000000c0d0e7389 */ /* 0x00006400000c000b */
[----:B01----:R-:W-:Y:S01]  /*282f0*/  ENDCOLLECTIVE ;  /* 0x000000000000791b */ /* 0x003fe20003800000 */
.L_x_1725:
[----:B------:R-:W-:Y:S01]  /*28300*/  SEL R46, R37, R48, P0 ;  /* 0x00000030252e7207 */ /* 0x000fe20000000000 */
[----:B------:R-:W-:Y:S02]  /*28310*/  IMAD.MOV.U32 R13, RZ, RZ, R54 ;  /* 0x000000ffff0d7224 */ /* 0x000fe400078e0036 */
[----:B------:R-:W-:Y:S02]  /*28320*/  IMAD.MOV.U32 R12, RZ, RZ, R9 ;  /* 0x000000ffff0c7224 */ /* 0x000fe400078e0009 */
[----:B------:R-:W-:-:S07]  /*28330*/  IMAD.MOV.U32 R52, RZ, RZ, R14 ;  /* 0x000000ffff347224 */ /* 0x000fce00078e000e */
[----:B------:R-:W-:Y:S05]  /*28340*/  WARPSYNC.COLLECTIVE R15, `(.L_x_1726) ;  /* 0x000000000f087348 */ /* 0x000fea0003c00000 */
[----:B------:R0:W1:Y:S02]  /*28350*/  SHFL.IDX P6, R14, R13, R12, R11 ;  /* 0x0000000c0d0e7389 */ /* 0x00006400000c000b */
[----:B01----:R-:W-:Y:S01]  /*28360*/  ENDCOLLECTIVE ;  /* 0x000000000000791b */ /* 0x003fe20003800000 */
.L_x_1726:
[----:B------:R-:W-:Y:S01]  /*28370*/  MOV R13, R56 ;  /* 0x00000038000d7202 */ /* 0x000fe20000000f00 */
[----:B------:R-:W-:Y:S02]  /*28380*/  IMAD.MOV.U32 R12, RZ, RZ, R3 ;  /* 0x000000ffff0c7224 */ /* 0x000fe400078e0003 */
[----:B------:R-:W-:-:S07]  /*28390*/  IMAD.MOV.U32 R39, RZ, RZ, R14 ;  /* 0x000000ffff277224 */ /* 0x000fce00078e000e */
[----:B------:R-:W-:Y:S05]  /*283a0*/  WARPSYNC.COLLECTIVE R15, `(.L_x_1727) ;  /* 0x000000000f087348 */ /* 0x000fea0003c00000 */
[----:B------:R0:W1:Y:S02]  /*283b0*/  SHFL.IDX P6, R14, R13, R12, R11 ;  /* 0x0000000c0d0e7389 */ /* 0x00006400000c000b */
[----:B01----:R-:W-:Y:S01]  /*283c0*/  ENDCOLLECTIVE ;  /* 0x000000000000791b */ /* 0x003fe20003800000 */
.L_x_1727:
[----:B------:R-:W-:Y:S01]  /*283d0*/  SEL R50, R39, R52, P0 ;  /* 0x0000003427327207 */ /* 0x000fe20000000000 */
[----:B------:R-:W-:Y:S02]  /*283e0*/  IMAD.MOV.U32 R13, RZ, RZ, R58 ;  /* 0x000000ffff0d7224 */ /* 0x000fe400078e003a */
[----:B------:R-:W-:Y:S02]  /*283f0*/  IMAD.MOV.U32 R12, RZ, RZ, R9 ;  /* 0x000000ffff0c7224 */ /* 0x000fe400078e0009 */
[----:B------:R-:W-:-:S07]  /*28400*/  IMAD.MOV.U32 R56, RZ, RZ, R14 ;  /* 0x000000ffff387224 */ /* 0x000fce00078e000e */
[----:B------:R-:W-:Y:S05]  /*28410*/  WARPSYNC.COLLECTIVE R15, `(.L_x_1728) ;  /* 0x000000000f087348 */ /* 0x000fea0003c00000 */
[----:B------:R0:W1:Y:S02]  /*28420*/  SHFL.IDX P6, R14, R13, R12, R11 ;  /* 0x0000000c0d0e7389 */ /* 0x00006400000c000b */
[----:B01----:R-:W-:Y:S01]  /*28430*/  ENDCOLLECTIVE ;  /* 0x000000000000791b */ /* 0x003fe20003800000 */
.L_x_1728:
[----:B------:R-:W-:Y:S02]  /*28440*/  IMAD.MOV.U32 R13, RZ, RZ, R60 ;  /* 0x000000ffff0d7224 */ /* 0x000fe400078e003c */
[----:B------:R-:W-:Y:S02]  /*28450*/  IMAD.MOV.U32 R12, RZ, RZ, R3 ;  /* 0x000000ffff0c7224 */ /* 0x000fe400078e0003 */
[----:B------:R-:W-:-:S07]  /*28460*/  IMAD.MOV.U32 R41, RZ, RZ, R14 ;  /* 0x000000ffff297224 */ /* 0x000fce00078e000e */
[----:B------:R-:W-:Y:S05]  /*28470*/  WARPSYNC.COLLECTIVE R15, `(.L_x_1729) ;  /* 0x000000000f087348 */ /* 0x000fea0003c00000 */
[----:B------:R0:W1:Y:S02]  /*28480*/  SHFL.IDX P6, R14, R13, R12, R11 ;  /* 0x0000000c0d0e7389 */ /* 0x00006400000c000b */
[----:B01----:R-:W-:Y:S01]  /*28490*/  ENDCOLLECTIVE ;  /* 0x000000000000791b */ /* 0x003fe20003800000 */
.L_x_1729:
[----:B------:R-:W-:Y:S02]  /*284a0*/  SEL R54, R41, R56, P0 ;  /* 0x0000003829367207 */ /* 0x000fe40000000000 */
[----:B------:R-:W-:Y:S01]  /*284b0*/  MOV R13, R62 ;  /* 0x0000003e000d7202 */ /* 0x000fe20000000f00 */
[----:B------:R-:W-:Y:S02]  /*284c0*/  IMAD.MOV.U32 R12, RZ, RZ, R9 ;  /* 0x000000ffff0c7224 */ /* 0x000fe400078e0009 */
[----:B------:R-:W-:-:S07]  /*284d0*/  IMAD.MOV.U32 R60, RZ, RZ, R14 ;  /* 0x000000ffff3c7224 */ /* 0x000fce00078e000e */
[----:B------:R-:W-:Y:S05]  /*284e0*/  WARPSYNC.COLLECTIVE R15, `(.L_x_1730) ;  /* 0x000000000f087348 */ /* 0x000fea0003c00000 */
[----:B------:R0:W1:Y:S02]  /*284f0*/  SHFL.IDX P6, R14, R13, R12, R11 ;  /* 0x0000000c0d0e7389 */ /* 0x00006400000c000b */
[----:B01----:R-:W-:Y:S01]  /*28500*/  ENDCOLLECTIVE ;  /* 0x000000000000791b */ /* 0x003fe20003800000 */
.L_x_1730:
[----:B------:R-:W-:Y:S02]  /*28510*/  IMAD.MOV.U32 R13, RZ, RZ, R64 ;  /* 0x000000ffff0d7224 */ /* 0x000fe400078e0040 */
[----:B------:R-:W-:Y:S02]  /*28520*/  IMAD.MOV.U32 R12, RZ, RZ, R3 ;  /* 0x000000ffff0c7224 */ /* 0x000fe400078e0003 */
[----:B------:R-:W-:-:S07]  /*28530*/  IMAD.MOV.U32 R43, RZ, RZ, R14 ;  /* 0x000000ffff2b7224 */ /* 0x000fce00078e000e */
[----:B------:R-:W-:Y:S05]  /*28540*/  WARPSYNC.COLLECTIVE R15, `(.L_x_1731) ;  /* 0x000000000f087348 */ /* 0x000fea0003c00000 */
[----:B------:R0:W1:Y:S02]  /*28550*/  SHFL.IDX P6, R14, R13, R12, R11 ;  /* 0x0000000c0d0e7389 */ /* 0x00006400000c000b */
[----:B01----:R-:W-:Y:S01]  /*28560*/  ENDCOLLECTIVE ;  /* 0x000000000000791b */ /* 0x003fe20003800000 */
.L_x_1731:
[----:B------:R-:W-:Y:S01]  /*28570*/  SEL R58, R43, R60, P0 ;  /* 0x0000003c2b3a7207 */ /* 0x000fe20000000000 */
[----:B------:R-:W-:Y:S02]  /*28580*/  IMAD.MOV.U32 R13, RZ, RZ, R66 ;  /* 0x000000ffff0d7224 */ /* 0x000fe400078e0042 */
[----:B------:R-:W-:Y:S02]  /*28590*/  IMAD.MOV.U32 R12, RZ, RZ, R9 ;  /* 0x000000ffff0c7224 */ /* 0x000fe400078e0009 */
[----:B------:R-:W-:-:S07]  /*285a0*/  IMAD.MOV.U32 R64, RZ, RZ, R14 ;  /* 0x000000ffff407224 */ /* 0x000fce00078e000e */
[----:B------:R-:W-:Y:S05]  /*285b0*/  WARPSYNC.COLLECTIVE R15, `(.L_x_1732) ;  /* 0x000000000f087348 */ /* 0x000fea0003c00000 */
[----:B------:R0:W1:Y:S02]  /*285c0*/  SHFL.IDX P6, R14, R13, R12, R11 ;  /* 0x0000000c0d0e7389 */ /* 0x00006400000c000b */
[----:B01----:R-:W-:Y:S01]  /*285d0*/  ENDCOLLECTIVE ;  /* 0x000000000000791b */ /* 0x003fe20003800000 */
.L_x_1732:
[----:B------:R-:W-:Y:S01]  /*285e0*/  MOV R13, R68 ;  /* 0x00000044000d7202 */ /* 0x000fe20000000f00 */
[----:B------:R-:W-:Y:S02]  /*285f0*/  IMAD.MOV.U32 R12, RZ, RZ, R3 ;  /* 0x000000ffff0c7224 */ /* 0x000fe400078e0003 */
[----:B------:R-:W-:-:S07]  /*28600*/  IMAD.MOV.U32 R45, RZ, RZ, R14 ;  /* 0x000000ffff2d7224 */ /* 0x000fce00078e000e */
[----:B------:R-:W-:Y:S05]  /*28610*/  WARPSYNC.COLLECTIVE R15, `(.L_x_1733) ;  /* 0x000000000f087348 */ /* 0x000fea0003c00000 */
[----:B------:R0:W1:Y:S02]  /*28620*/  SHFL.IDX P6, R14, R13, R12, R11 ;  /* 0x0000000c0d0e7389 */ /* 0x00006400000c000b */
[----:B01----:R-:W-:Y:S01]  /*28630*/  ENDCOLLECTIVE ;  /* 0x000000000000791b */ /* 0x003fe20003800000 */
.L_x_1733:
[----:B------:R-:W-:Y:S01]  /*28640*/  SEL R62, R45, R64, P0 ;  /* 0x000000402d3e7207 */ /* 0x000fe20000000000 */
[----:B------:R-:W-:Y:S02]  /*28650*/  IMAD.MOV.U32 R13, RZ, RZ, R70 ;  /* 0x000000ffff0d7224 */ /* 0x000fe400078e0046 */
[----:B------:R-:W-:Y:S02]  /*28660*/  IMAD.MOV.U32 R12, RZ, RZ, R9 ;  /* 0x000000ffff0c7224 */ /* 0x000fe400078e0009 */
[----:B------:R-:W-:-:S07]  /*28670*/  IMAD.MOV.U32 R68, RZ, RZ, R14 ;  /* 0x000000ffff447224 */ /* 0x000fce00078e000e */
[----:B------:R-:W-:Y:S05]  /*28680*/  WARPSYNC.COLLECTIVE R15, `(.L_x_1734) ;  /* 0x000000000f087348 */ /* 0x000fea0003c00000 */
[----:B------:R0:W1:Y:S02]  /*28690*/  SHFL.IDX P6, R14, R13, R12, R11 ;  /* 0x0000000c0d0e7389 */ /* 0x00006400000c000b */
[----:B01----:R-:W-:Y:S01]  /*286a0*/  ENDCOLLECTIVE ;  /* 0x000000000000791b */ /* 0x003fe20003800000 */
.L_x_1734:
[----:B------:R-:W-:Y:S02]  /*286b0*/  IMAD.MOV.U32 R13, RZ, RZ, R72 ;  /* 0x000000ffff0d7224 */ /* 0x000fe400078e0048 */
[----:B------:R-:W-:Y:S02]  /*286c0*/  IMAD.MOV.U32 R12, RZ, RZ, R3 ;  /* 0x000000ffff0c7224 */ /* 0x000fe400078e0003 */
[----:B------:R-:W-:-:S07]  /*286d0*/  IMAD.MOV.U32 R47, RZ, RZ, R14 ;  /* 0x000000ffff2f7224 */ /* 0x000fce00078e000e */
[----:B------:R-:W-:Y:S05]  /*286e0*/  WARPSYNC.COLLECTIVE R15, `(.L_x_1735) ;  /* 0x000000000f087348 */ /* 0x000fea0003c00000 */
[----:B------:R0:W1:Y:S02]  /*286f0*/  SHFL.IDX P6, R14, R13, R12, R11 ;  /* 0x0000000c0d0e7389 */ /* 0x00006400000c000b */
[----:B01----:R-:W-:Y:S01]  /*28700*/  ENDCOLLECTIVE ;  /* 0x000000000000791b */ /* 0x003fe20003800000 */
.L_x_1735:
[----:B------:R-:W-:Y:S02]  /*28710*/  SEL R66, R47, R68, P0 ;  /* 0x000000442f427207 */ /* 0x000fe40000000000 */
[----:B------:R-:W-:Y:S01]  /*28720*/  MOV R13, R74 ;  /* 0x0000004a000d7202 */ /* 0x000fe20000000f00 */
[----:B------:R-:W-:Y:S02]  /*28730*/  IMAD.MOV.U32 R12, RZ, RZ, R9 ;  /* 0x000000ffff0c7224 */ /* 0x000fe400078e0009 */
[----:B------:R-:W-:-:S07]  /*28740*/  IMAD.MOV.U32 R72, RZ, RZ, R14 ;  /* 0x000000ffff487224 */ /* 0x000fce00078e000e */
[----:B------:R-:W-:Y:S05]  /*28750*/  WARPSYNC.COLLECTIVE R15, `(.L_x_1736) ;  /* 0x000000000f087348 */ /* 0x000fea0003c00000 */
[----:B------:R0:W1:Y:S02]  /*28760*/  SHFL.IDX P6, R14, R13, R12, R11 ;  /* 0x0000000c0d0e7389 */ /* 0x00006400000c000b */
[----:B01----:R-:W-:Y:S01]  /*28770*/  ENDCOLLECTIVE ;  /* 0x000000000000791b */ /* 0x003fe20003800000 */
.L_x_1736:
[----:B------:R-:W-:Y:S02]  /*28780*/  IMAD.MOV.U32 R13, RZ, RZ, R78 ;  /* 0x000000ffff0d7224 */ /* 0x000fe400078e004e */
[----:B------:R-:W-:Y:S02]  /*28790*/  IMAD.MOV.U32 R12, RZ, RZ, R3 ;  /* 0x000000ffff0c7224 */ /* 0x000fe400078e0003 */
[----:B------:R-:W-:-:S07]  /*287a0*/  IMAD.MOV.U32 R49, RZ, RZ, R14 ;  /* 0x000000ffff317224 */ /* 0x000fce00078e000e */
[----:B------:R-:W-:Y:S05]  /*287b0*/  WARPSYNC.COLLECTIVE R15, `(.L_x_1737) ;  /* 0x000000000f087348 */ /* 0x000fea0003c00000 */
[----:B------:R0:W1:Y:S02]  /*287c0*/  SHFL.IDX P6, R14, R13, R12, R11 ;  /* 0x0000000c0d0e7389 */ /* 0x00006400000c000b */
[----:B01----:R-:W-:Y:S01]  /*287d0*/  ENDCOLLECTIVE ;  /* 0x000000000000791b */ /* 0x003fe20003800000 */
.L_x_1737:
[----:B------:R-:W-:Y:S01]  /*287e0*/  SEL R70, R49, R72, P0 ;  /* 0x0000004831467207 */ /* 0x000fe20000000000 */
[----:B------:R-:W-:Y:S02]  /*287f0*/  IMAD.MOV.U32 R13, RZ, RZ, R80 ;  /* 0x000000ffff0d7224 */ /* 0x000fe400078e0050 */
[----:B------:R-:W-:Y:S02]  /*28800*/  IMAD.MOV.U32 R12, RZ, RZ, R9 ;  /* 0x000000ffff0c7224 */ /* 0x000fe400078e0009 */
[----:B------:R-:W-:-:S07]  /*28810*/  IMAD.MOV.U32 R78, RZ, RZ, R14 ;  /* 0x000000ffff4e7224 */ /* 0x000fce00078e000e */
[----:B------:R-:W-:Y:S05]  /*28820*/  WARPSYNC.COLLECTIVE R15, `(.L_x_1738) ;  /* 0x000000000f087348 */ /* 0x000fea0003c00000 */
[----:B------:R0:W1:Y:S02]  /*28830*/  SHFL.IDX P6, R14, R13, R12, R11 ;  /* 0x0000000c0d0e7389 */ /* 0x00006400000c000b */
[----:B01----:R-:W-:Y:S01]  /*28840*/  ENDCOLLECTIVE ;  /* 0x000000000000791b */ /* 0x003fe20003800000 */
.L_x_1738:
[----:B------:R-:W-:Y:S01]  /*28850*/  MOV R13, R82 ;  /* 0x00000052000d7202 */ /* 0x000fe20000000f00 */
[----:B------:R-:W-:Y:S02]  /*28860*/  IMAD.MOV.U32 R12, RZ, RZ, R3 ;  /* 0x000000ffff0c7224 */ /* 0x000fe400078e0003 */
[----:B------:R-:W-:-:S07]  /*28870*/  IMAD.MOV.U32 R51, RZ, RZ, R14 ;  /* 0x000000ffff337224 */ /* 0x000fce00078e000e */
[----:B------:R-:W-:Y:S05]  /*28880*/  WARPSYNC.COLLECTIVE R15, `(.L_x_1739) ;  /* 0x000000000f087348 */ /* 0x000fea0003c00000 */
[----:B------:R0:W1:Y:S02]  /*28890*/  SHFL.IDX P6, R14, R13, R12, R11 ;  /* 0x0000000c0d0e7389 */ /* 0x00006400000c000b */
[----:B01----:R-:W-:Y:S01]  /*288a0*/  ENDCOLLECTIVE ;  /* 0x000000000000791b */ /* 0x003fe20003800000 */
.L_x_1739:
[----:B------:R-:W-:Y:S01]  /*288b0*/  SEL R74, R51, R78, P0 ;  /* 0x0000004e334a7207 */ /* 0x000fe20000000000 */
[----:B------:R-:W-:Y:S02]  /*288c0*/  IMAD.MOV.U32 R13, RZ, RZ, R84 ;  /* 0x000000ffff0d7224 */ /* 0x000fe400078e0054 */
[----:B------:R-:W-:Y:S02]  /*288d0*/  IMAD.MOV.U32 R12, RZ, RZ, R9 ;  /* 0x000000ffff0c7224 */ /* 0x000fe400078e0009 */
[----:B------:R-:W-:-:S07]  /*288e0*/  IMAD.MOV.U32 R82, RZ, RZ, R14 ;  /* 0x000000ffff527224 */ /* 0x000fce00078e000e */
[----:B------:R-:W-:Y:S05]  /*288f0*/  WARPSYNC.COLLECTIVE R15, `(.L_x_1740) ;  /* 0x000000000f087348 */ /* 0x000fea0003c00000 */
[----:B------:R0:W1:Y:S02]  /*28900*/  SHFL.IDX P6, R14, R13, R12, R11 ;  /* 0x0000000c0d0e7389 */ /* 0x00006400000c000b */
[----:B01----:R-:W-:Y:S01]  /*28910*/  ENDCOLLECTIVE ;  /* 0x000000000000791b */ /* 0x003fe20003800000 */
.L_x_1740:
[----:B------:R-:W-:Y:S02]  /*28920*/  IMAD.MOV.U32 R13, RZ, RZ, R86 ;  /* 0x000000ffff0d7224 */ /* 0x000fe400078e0056 */
[----:B------:R-:W-:Y:S02]  /*28930*/  IMAD.MOV.U32 R12, RZ, RZ, R3 ;  /* 0x000000ffff0c7224 */ /* 0x000fe400078e0003 */
[----:B------:R-:W-:-:S07]  /*28940*/  IMAD.MOV.U32 R53, RZ, RZ, R14 ;  /* 0x000000ffff357224 */ /* 0x000fce00078e000e */
[----:B------:R-:W-:Y:S05]  /*28950*/  WARPSYNC.COLLECTIVE R15, `(.L_x_1741) ;  /* 0x000000000f087348 */ /* 0x000fea0003c00000 */
[----:B------:R0:W1:Y:S02]  /*28960*/  SHFL.IDX P6, R14, R13, R12, R11 ;  /* 0x0000000c0d0e7389 */ /* 0x00006400000c000b */
[----:B01----:R-:W-:Y:S01]  /*28970*/  ENDCOLLECTIVE ;  /* 0x000000000000791b */ /* 0x003fe20003800000 */
.L_x_1741:
[----:B------:R-:W-:Y:S01]  /*28980*/  MOV R13, R88 ;  /* 0x00000058000d7202 */ /* 0x000fe20000000f00 */
[----:B------:R-:W-:Y:S02]  /*28990*/  IMAD.MOV.U32 R12, RZ, RZ, R9 ;  /* 0x000000ffff0c7224 */ /* 0x000fe400078e0009 */
[----:B------:R-:W-:-:S07]  /*289a0*/  IMAD.MOV.U32 R86, RZ, RZ, R14 ;  /* 0x000000ffff567224 */ /* 0x000fce00078e000e */
[----:B------:R-:W-:Y:S05]  /*289b0*/  WARPSYNC.COLLECTIVE R15, `(.L_x_1742) ;  /* 0x000000000f087348 */ /* 0x000fea0003c00000 */
[----:B------:R0:W1:Y:S02]  /*289c0*/  SHFL.IDX P6, R14, R13, R12, R11 ;  /* 0x0000000c0d0e7389 */ /* 0x00006400000c000b */
[----:B01----:R-:W-:Y:S01]  /*289d0*/  ENDCOLLECTIVE ;  /* 0x000000000000791b */ /* 0x003fe20003800000 */
.L_x_1742:
[----:B------:R-:W-:Y:S02]  /*289e0*/  IMAD.MOV.U32 R13, RZ, RZ, R90 ;  /* 0x000000ffff0d7224 */ /* 0x000fe400078e005a */
[----:B------:R-:W-:Y:S02]  /*289f0*/  IMAD.MOV.U32 R12, RZ, RZ, R3 ;  /* 0x000000ffff0c7224 */ /* 0x000fe400078e0003 */
[----:B------:R-:W-:-:S07]  /*28a00*/  IMAD.MOV.U32 R55, RZ, RZ, R14 ;  /* 0x000000ffff377224 */ /* 0x000fce00078e000e */
[----:B------:R-:W-:Y:S05]  /*28a10*/  WARPSYNC.COLLECTIVE R15, `(.L_x_1743) ;  /* 0x000000000f087348 */ /* 0x000fea0003c00000 */
[----:B------:R0:W1:Y:S02]  /*28a20*/  SHFL.IDX P6, R14, R13, R12, R11 ;  /* 0x0000000c0d0e7389 */ /* 0x00006400000c000b */
[----:B01----:R-:W-:Y:S01]  /*28a30*/  ENDCOLLECTIVE ;  /* 0x000000000000791b */ /* 0x003fe20003800000 */
.L_x_1743:
[----:B------:R-:W-:Y:S02]  /*28a40*/  IMAD.MOV.U32 R13, RZ, RZ, R92 ;  /* 0x000000ffff0d7224 */ /* 0x000fe400078e005c */
[----:B------:R-:W-:Y:S02]  /*28a50*/  IMAD.MOV.U32 R12, RZ, RZ, R9 ;  /* 0x000000ffff0c7224 */ /* 0x000fe400078e0009 */
[----:B------:R-:W-:-:S07]  /*28a60*/  IMAD.MOV.U32 R90, RZ, RZ, R14 ;  /* 0x000000ffff5a7224 */ /* 0x000fce00078e000e */
[----:B------:R-:W-:Y:S05]  /*28a70*/  WARPSYNC.COLLECTIVE R15, `(.L_x_1744) ;  /* 0x000000000f087348 */ /* 0x000fea0003c00000 */
[----:B------:R0:W1:Y:S02]  /*28a80*/  SHFL.IDX P6, R14, R13, R12, R11 ;  /* 0x0000000c0d0e7389 */ /* 0x00006400000c000b */
[----:B01----:R-:W-:Y:S01]  /*28a90*/  ENDCOLLECTIVE ;  /* 0x000000000000791b */ /* 0x003fe20003800000 */
.L_x_1744:
[----:B------:R-:W-:Y:S01]  /*28aa0*/  MOV R13, R94 ;  /* 0x0000005e000d7202 */ /* 0x000fe20000000f00 */
[----:B------:R-:W-:Y:S02]  /*28ab0*/  IMAD.MOV.U32 R12, RZ, RZ, R3 ;  /* 0x000000ffff0c7224 */ /* 0x000fe400078e0003 */
[----:B------:R-:W-:-:S07]  /*28ac0*/  IMAD.MOV.U32 R57, RZ, RZ, R14 ;  /* 0x000000ffff397224 */ /* 0x000fce00078e000e */
[----:B------:R-:W-:Y:S05]  /*28ad0*/  WARPSYNC.COLLECTIVE R15, `(.L_x_1745) ;  /* 0x000000000f087348 */ /* 0x000fea0003c00000 */
[----:B------:R0:W1:Y:S02]  /*28ae0*/  SHFL.IDX P6, R14, R13, R12, R11 ;  /* 0x0000000c0d0e7389 */ /* 0x00006400000c000b */
[----:B01----:R-:W-:Y:S01]  /*28af0*/  ENDCOLLECTIVE ;  /* 0x000000000000791b */ /* 0x003fe20003800000 */
.L_x_1745:
[----:B------:R-:W-:Y:S02]  /*28b00*/  IMAD.MOV.U32 R13, RZ, RZ, R96 ;  /* 0x000000ffff0d7224 */ /* 0x000fe400078e0060 */
[----:B------:R-:W-:Y:S02]  /*28b10*/  IMAD.MOV.U32 R12, RZ, RZ, R9 ;  /* 0x000000ffff0c7224 */ /* 0x000fe400078e0009 */
[----:B------:R-:W-:-:S07]  /*28b20*/  IMAD.MOV.U32 R94, RZ, RZ, R14 ;  /* 0x000000ffff5e7224 */ /* 0x000fce00078e000e */
[----:B------:R-:W-:Y:S05]  /*28b30*/  WARPSYNC.COLLECTIVE R15, `(.L_x_1746) ;  /* 0x000000000f087348 */ /* 0x000fea0003c00000 */
[----:B------:R0:W1:Y:S02]  /*28b40*/  SHFL.IDX P6, R14, R13, R12, R11 ;  /* 0x0000000c0d0e7389 */ /* 0x00006400000c000b */
[----:B01----:R-:W-:Y:S01]  /*28b50*/  ENDCOLLECTIVE ;  /* 0x000000000000791b */ /* 0x003fe20003800000 */
.L_x_1746:
[----:B------:R-:W-:Y:S02]  /*28b60*/  IMAD.MOV.U32 R13, RZ, RZ, R98 ;  /* 0x000000ffff0d7224 */ /* 0x000fe400078e0062 */
[----:B------:R-:W-:Y:S02]  /*28b70*/  IMAD.MOV.U32 R12, RZ, RZ, R3 ;  /* 0x000000ffff0c7224 */ /* 0x000fe400078e0003 */
[----:B------:R-:W-:-:S07]  /*28b80*/  IMAD.MOV.U32 R59, RZ, RZ, R14 ;  /* 0x000000ffff3b7224 */ /* 0x000fce00078e000e */
[----:B------:R-:W-:Y:S05]  /*28b90*/  WARPSYNC.COLLECTIVE R15, `(.L_x_1747) ;  /* 0x000000000f087348 */ /* 0x000fea0003c00000 */
[----:B------:R0:W1:Y:S02]  /*28ba0*/  SHFL.IDX P6, R14, R13, R12, R11 ;  /* 0x0000000c0d0e7389 */ /* 0x00006400000c000b */
[----:B01----:R-:W-:Y:S01]  /*28bb0*/  ENDCOLLECTIVE ;  /* 0x000000000000791b */ /* 0x003fe20003800000 */
.L_x_1747:
[----:B------:R-:W-:Y:S01]  /*28bc0*/  MOV R13, R100 ;  /* 0x00000064000d7202 */ /* 0x000fe20000000f00 */
[----:B------:R-:W-:Y:S02]  /*28bd0*/  IMAD.MOV.U32 R12, RZ, RZ, R9 ;  /* 0x000000ffff0c7224 */ /* 0x000fe400078e0009 */
[----:B------:R-:W-:-:S07]  /*28be0*/  IMAD.MOV.U32 R98, RZ, RZ, R14 ;  /* 0x000000ffff627224 */ /* 0x000fce00078e000e */
[----:B------:R-:W-:Y:S05]  /*28bf0*/  WARPSYNC.COLLECTIVE R15, `(.L_x_1748) ;  /* 0x000000000f087348 */ /* 0x000fea0003c00000 */
[----:B------:R0:W1:Y:S02]  /*28c00*/  SHFL.IDX P6, R14, R13, R12, R11 ;  /* 0x0000000c0d0e7389 */ /* 0x00006400000c000b */
[----:B01----:R-:W-:Y:S01]  /*28c10*/  ENDCOLLECTIVE ;  /* 0x000000000000791b */ /* 0x003fe20003800000 */
.L_x_1748:
[----:B------:R-:W-:Y:S02]  /*28c20*/  IMAD.MOV.U32 R13, RZ, RZ, R102 ;  /* 0x000000ffff0d7224 */ /* 0x000fe400078e0066 */
[----:B------:R-:W-:Y:S02]  /*28c30*/  IMAD.MOV.U32 R12, RZ, RZ, R3 ;  /* 0x000000ffff0c7224 */ /* 0x000fe400078e0003 */
[----:B------:R-:W-:-:S07]  /*28c40*/  IMAD.MOV.U32 R61, RZ, RZ, R14 ;  /* 0x000000ffff3d7224 */ /* 0x000fce00078e000e */
[----:B------:R-:W-:Y:S05]  /*28c50*/  WARPSYNC.COLLECTIVE R15, `(.L_x_1749) ;  /* 0x000000000f087348 */ /* 0x000fea0003c00000 */
[----:B------:R0:W1:Y:S02]  /*28c60*/  SHFL.IDX P6, R14, R13, R12, R11 ;  /* 0x0000000c0d0e7389 */ /* 0x00006400000c000b */
[----:B01----:R-:W-:Y:S01]  /*28c70*/  ENDCOLLECTIVE ;  /* 0x000000000000791b */ /* 0x003fe20003800000 */
.L_x_1749:
[----:B------:R-:W-:Y:S02]  /*28c80*/  IMAD.MOV.U32 R13, RZ, RZ, R104 ;  /* 0x000000ffff0d7224 */ /* 0x000fe400078e0068 */
[----:B------:R-:W-:Y:S02]  /*28c90*/  IMAD.MOV.U32 R12, RZ, RZ, R9 ;  /* 0x000000ffff0c7224 */ /* 0x000fe400078e0009 */
[----:B------:R-:W-:-:S07]  /*28ca0*/  IMAD.MOV.U32 R102, RZ, RZ, R14 ;  /* 0x000000ffff667224 */ /* 0x000fce00078e000e */
[----:B------:R-:W-:Y:S05]  /*28cb0*/  WARPSYNC.COLLECTIVE R15, `(.L_x_1750) ;  /* 0x000000000f087348 */ /* 0x000fea0003c00000 */
[----:B------:R0:W1:Y:S02]  /*28cc0*/  SHFL.IDX P6, R14, R13, R12, R11 ;  /* 0x0000000c0d0e7389 */ /* 0x00006400000c000b */
[----:B01----:R-:W-:Y:S01]  /*28cd0*/  ENDCOLLECTIVE ;  /* 0x000000000000791b */ /* 0x003fe20003800000 */
.L_x_1750:
[----:B------:R-:W-:Y:S01]  /*28ce0*/  MOV R13, R106 ;  /* 0x0000006a000d7202 */ /* 0x000fe20000000f00 */
[----:B------:R-:W-:Y:S02]  /*28cf0*/  IMAD.MOV.U32 R12, RZ, RZ, R3 ;  /* 0x000000ffff0c7224 */ /* 0x000fe400078e0003 */
[----:B------:R-:W-:-:S07]  /*28d00*/  IMAD.MOV.U32 R63, RZ, RZ, R14 ;  /* 0x000000ffff3f7224 */ /* 0x000fce00078e000e */
[----:B------:R-:W-:Y:S05]  /*28d10*/  WARPSYNC.COLLECTIVE R15, `(.L_x_1751) ;  /* 0x000000000f087348 */ /* 0x000fea0003c00000 */
[----:B------:R0:W1:Y:S02]  /*28d20*/  SHFL.IDX P6, R14, R13, R12, R11 ;  /* 0x0000000c0d0e7389 */ /* 0x00006400000c000b */
[----:B01----:R-:W-:Y:S01]  /*28d30*/  ENDCOLLECTIVE ;  /* 0x000000000000791b */ /* 0x003fe20003800000 */
.L_x_1751:
[----:B------:R-:W-:Y:S02]  /*28d40*/  IMAD.MOV.U32 R13, RZ, RZ, R108 ;  /* 0x000000ffff0d7224 */ /* 0x000fe400078e006c */
[----:B------:R-:W-:Y:S02]  /*28d50*/  IMAD.MOV.U32 R12, RZ, RZ, R9 ;  /* 0x000000ffff0c7224 */ /* 0x000fe400078e0009 */
[----:B------:R-:W-:-:S07]  /*28d60*/  IMAD.MOV.U32 R106, RZ, RZ, R14 ;  /* 0x000000ffff6a7224 */ /* 0x000fce00078e000e */
[----:B------:R-:W-:Y:S05]  /*28d70*/  WARPSYNC.COLLECTIVE R15, `(.L_x_1752) ;  /* 0x000000000f087348 */ /* 0x000fea0003c00000 */
[----:B------:R0:W1:Y:S02]  /*28d80*/  SHFL.IDX P6, R14, R13, R12, R11 ;  /* 0x0000000c0d0e7389 */ /* 0x00006400000c000b */
[----:B01----:R-:W-:Y:S01]  /*28d90*/  ENDCOLLECTIVE ;  /* 0x000000000000791b */ /* 0x003fe20003800000 */
.L_x_1752:
[----:B------:R-:W-:Y:S02]  /*28da0*/  IMAD.MOV.U32 R13, RZ, RZ, R110 ;  /* 0x000000ffff0d7224 */ /* 0x000fe400078e006e */
[----:B------:R-:W-:Y:S02]  /*28db0*/  IMAD.MOV.U32 R12, RZ, RZ, R3 ;  /* 0x000000ffff0c7224 */ /* 0x000fe400078e0003 */
[----:B------:R-:W-:-:S07]  /*28dc0*/  IMAD.MOV.U32 R65, RZ, RZ, R14 ;  /* 0x000000ffff417224 */ /* 0x000fce00078e000e */
[----:B------:R-:W-:Y:S05]  /*28dd0*/  WARPSYNC.COLLECTIVE R15, `(.L_x_1753) ;  /* 0x000000000f087348 */ /* 0x000fea0003c00000 */
[----:B------:R0:W1:Y:S02]  /*28de0*/  SHFL.IDX P6, R14, R13, R12, R11 ;  /* 0x0000000c0d0e7389 */ /* 0x00006400000c000b */
[----:B01----:R-:W-:Y:S01]  /*28df0*/  ENDCOLLECTIVE ;  /* 0x000000000000791b */ /* 0x003fe20003800000 */
.L_x_1753:
[----:B------:R-:W-:Y:S01]  /*28e00*/  MOV R13, R112 ;  /* 0x00000070000d7202 */ /* 0x000fe20000000f00 */
[----:B------:R-:W-:Y:S02]  /*28e10*/  IMAD.MOV.U32 R12, RZ, RZ, R9 ;  /* 0x000000ffff0c7224 */ /* 0x000fe400078e0009 */
[----:B------:R-:W-:-:S07]  /*28e20*/  IMAD.MOV.U32 R110, RZ, RZ, R14 ;  /* 0x000000ffff6e7224 */ /* 0x000fce00078e000e */
[----:B------:R-:W-:Y:S05]  /*28e30*/  WARPSYNC.COLLECTIVE R15, `(.L_x_1754) ;  /* 0x000000000f087348 */ /* 0x000fea0003c00000 */
[----:B------:R0:W1:Y:S02]  /*28e40*/  SHFL.IDX P6, R14, R13, R12, R11 ;  /* 0x0000000c0d0e7389 */ /* 0x00006400000c000b */
[----:B01----:R-:W-:Y:S01]  /*28e50*/  ENDCOLLECTIVE ;  /* 0x000000000000791b */ /* 0x003fe20003800000 */
.L_x_1754:
[----:B------:R-:W-:Y:S02]  /*28e60*/  IMAD.MOV.U32 R13, RZ, RZ, R114 ;  /* 0x000000ffff0d7224 */ /* 0x000fe400078e0072 */
[----:B------:R-:W-:Y:S02]  /*28e70*/  IMAD.MOV.U32 R12, RZ, RZ, R3 ;  /* 0x000000ffff0c7224 */ /* 0x000fe400078e0003 */
[----:B------:R-:W-:-:S07]  /*28e80*/  IMAD.MOV.U32 R67, RZ, RZ, R14 ;  /* 0x000000ffff437224 */ /* 0x000fce00078e000e */
[----:B------:R-:W-:Y:S05]  /*28e90*/  WARPSYNC.COLLECTIVE R15, `(.L_x_1755) ;  /* 0x000000000f087348 */ /* 0x000fea0003c00000 */
[----:B------:R0:W1:Y:S02]  /*28ea0*/  SHFL.IDX P6, R14, R13, R12, R11 ;  /* 0x0000000c0d0e7389 */ /* 0x00006400000c000b */
[----:B01----:R-:W-:Y:S01]  /*28eb0*/  ENDCOLLECTIVE ;  /* 0x000000000000791b */ /* 0x003fe20003800000 */
.L_x_1755:
[----:B------:R-:W-:Y:S02]  /*28ec0*/  IMAD.MOV.U32 R13, RZ, RZ, R116 ;  /* 0x000000ffff0d7224 */ /* 0x000fe400078e0074 */
[----:B------:R-:W-:Y:S02]  /*28ed0*/  IMAD.MOV.U32 R12, RZ, RZ, R9 ;  /* 0x000000ffff0c7224 */ /* 0x000fe400078e0009 */
[----:B------:R-:W-:-:S07]  /*28ee0*/  IMAD.MOV.U32 R114, RZ, RZ, R14 ;  /* 0x000000ffff727224 */ /* 0x000fce00078e000e */
[----:B------:R-:W-:Y:S05]  /*28ef0*/  WARPSYNC.COLLECTIVE R15, `(.L_x_1756) ;  /* 0x000000000f087348 */ /* 0x000fea0003c00000 */
[----:B------:R0:W1:Y:S02]  /*28f00*/  SHFL.IDX P6, R14, R13, R12, R11 ;  /* 0x0000000c0d0e7389 */ /* 0x00006400000c000b */
[----:B01----:R-:W-:Y:S01]  /*28f10*/  ENDCOLLECTIVE ;  /* 0x000000000000791b */ /* 0x003fe20003800000 */
.L_x_1756:
[----:B------:R-:W-:Y:S01]  /*28f20*/  MOV R13, R118 ;  /* 0x00000076000d7202 */ /* 0x000fe20000000f00 */
[----:B------:R-:W-:Y:S02]  /*28f30*/  IMAD.MOV.U32 R12, RZ, RZ, R3 ;  /* 0x000000ffff0c7224 */ /* 0x000fe400078e0003 */
[----:B------:R-:W-:-:S07]  /*28f40*/  IMAD.MOV.U32 R69, RZ, RZ, R14 ;  /* 0x000000ffff457224 */ /* 0x000fce00078e000e */
[----:B------:R-:W-:Y:S05]  /*28f50*/  WARPSYNC.COLLECTIVE R15, `(.L_x_1757) ;  /* 0x000000000f087348 */ /* 0x000fea0003c00000 */
[----:B------:R0:W1:Y:S02]  /*28f60*/  SHFL.IDX P6, R14, R13, R12, R11 ;  /* 0x0000000c0d0e7389 */ /* 0x00006400000c000b */
[----:B01----:R-:W-:Y:S01]  /*28f70*/  ENDCOLLECTIVE ;  /* 0x000000000000791b */ /* 0x003fe20003800000 */
.L_x_1757:
[----:B------:R-:W-:Y:S02]  /*28f80*/  IMAD.MOV.U32 R13, RZ, RZ, R120 ;  /* 0x000000ffff0d7224 */ /* 0x000fe400078e0078 */
[----:B------:R-:W-:Y:S02]  /*28f90*/  IMAD.MOV.U32 R12, RZ, RZ, R9 ;  /* 0x000000ffff0c7224 */ /* 0x000fe400078e0009 */
[----:B------:R-:W-:-:S07]  /*28fa0*/  IMAD.MOV.U32 R118, RZ, RZ, R14 ;  /* 0x000000ffff767224 */ /* 0x000fce00078e000e */
[----:B------:R-:W-:Y:S05]  /*28fb0*/  WARPSYNC.COLLECTIVE R15, `(.L_x_1758) ;  /* 0x000000000f087348 */ /* 0x000fea0003c00000 */
[----:B------:R0:W1:Y:S02]  /*28fc0*/  SHFL.IDX P6, R14, R13, R12, R11 ;  /* 0x0000000c0d0e7389 */ /* 0x00006400000c000b */
[----:B01----:R-:W-:Y:S01]  /*28fd0*/  ENDCOLLECTIVE ;  /* 0x000000000000791b */ /* 0x003fe20003800000 */
.L_x_1758:
[----:B------:R-:W-:Y:S02]  /*28fe0*/  IMAD.MOV.U32 R13, RZ, RZ, R122 ;  /* 0x000000ffff0d7224 */ /* 0x000fe400078e007a */
[----:B------:R-:W-:Y:S02]  /*28ff0*/  IMAD.MOV.U32 R12, RZ, RZ, R3 ;  /* 0x000000ffff0c7224 */ /* 0x000fe400078e0003 */
[----:B------:R-:W-:-:S07]  /*29000*/  IMAD.MOV.U32 R71, RZ, RZ, R14 ;  /* 0x000000ffff477224 */ /* 0x000fce00078e000e */
[----:B------:R-:W-:Y:S05]  /*29010*/  WARPSYNC.COLLECTIVE R15, `(.L_x_1759) ;  /* 0x000000000f087348 */ /* 0x000fea0003c00000 */
[----:B------:R0:W1:Y:S02]  /*29020*/  SHFL.IDX P6, R14, R13, R12, R11 ;  /* 0x0000000c0d0e7389 */ /* 0x00006400000c000b */
[----:B01----:R-:W-:Y:S01]  /*29030*/  ENDCOLLECTIVE ;  /* 0x000000000000791b */ /* 0x003fe20003800000 */
.L_x_1759:
[----:B------:R-:W-:Y:S01]  /*29040*/  MOV R13, R124 ;  /* 0x0000007c000d7202 */ /* 0x000fe20000000f00 */
[----:B------:R-:W-:Y:S02]  /*29050*/  IMAD.MOV.U32 R12, RZ, RZ, R9 ;  /* 0x000000ffff0c7224 */ /* 0x000fe400078e0009 */
[----:B------:R-:W-:-:S07]  /*29060*/  IMAD.MOV.U32 R122, RZ, RZ, R14 ;  /* 0x000000ffff7a7224 */ /* 0x000fce00078e000e */
[----:B------:R-:W-:Y:S05]  /*29070*/  WARPSYNC.COLLECTIVE R15, `(.L_x_1760) ;  /* 0x000000000f087348 */ /* 0x000fea0003c00000 */
[----:B------:R0:W1:Y:S02]  /*29080*/  SHFL.IDX P6, R14, R13, R12, R11 ;  /* 0x0000000c0d0e7389 */ /* 0x00006400000c000b */
[----:B01----:R-:W-:Y:S01]  /*29090*/  ENDCOLLECTIVE ;  /* 0x000000000000791b */ /* 0x003fe20003800000 */
.L_x_1760:
[----:B------:R-:W-:Y:S02]  /*290a0*/  IMAD.MOV.U32 R13, RZ, RZ, R126 ;  /* 0x000000ffff0d7224 */ /* 0x000fe400078e007e */
[----:B------:R-:W-:Y:S02]  /*290b0*/  IMAD.MOV.U32 R12, RZ, RZ, R3 ;  /* 0x000000ffff0c7224 */ /* 0x000fe400078e0003 */
[----:B------:R-:W-:-:S07]  /*290c0*/  IMAD.MOV.U32 R109, RZ, RZ, R14 ;  /* 0x000000ffff6d7224 */ /* 0x000fce00078e000e */
[----:B------:R-:W-:Y:S05]  /*290d0*/  WARPSYNC.COLLECTIVE R15, `(.L_x_1761) ;  /* 0x000000000f087348 */ /* 0x000fea0003c00000 */
[----:B------:R0:W1:Y:S02]  /*290e0*/  SHFL.IDX P6, R14, R13, R12, R11 ;  /* 0x0000000c0d0e7389 */ /* 0x00006400000c000b */
[----:B01----:R-:W-:Y:S01]  /*290f0*/  ENDCOLLECTIVE ;  /* 0x000000000000791b */ /* 0x003fe20003800000 */
.L_x_1761:
[----:B------:R-:W-:Y:S02]  /*29100*/  IMAD.MOV.U32 R13, RZ, RZ, R128 ;  /* 0x000000ffff0d7224 */ /* 0x000fe400078e0080 */
[----:B------:R-:W-:Y:S02]  /*29110*/  IMAD.MOV.U32 R12, RZ, RZ, R9 ;  /* 0x000000ffff0c7224 */ /* 0x000fe400078e0009 */
[----:B------:R-:W-:-:S07]  /*29120*/  IMAD.MOV.U32 R126, RZ, RZ, R14 ;  /* 0x000000ffff7e7224 */ /* 0x000fce00078e000e */
[----:B------:R-:W-:Y:S05]  /*29130*/  WARPSYNC.COLLECTIVE R15, `(.L_x_1762) ;  /* 0x000000000f087348 */ /* 0x000fea0003c00000 */
[----:B------:R0:W1:Y:S02]  /*29140*/  SHFL.IDX P6, R14, R13, R12, R11 ;  /* 0x0000000c0d0e7389 */ /* 0x00006400000c000b */
[----:B01----:R-:W-:Y:S01]  /*29150*/  ENDCOLLECTIVE ;  /* 0x000000000000791b */ /* 0x003fe20003800000 */
.L_x_1762:
[----:B------:R-:W-:Y:S01]  /*29160*/  MOV R13, R130 ;  /* 0x00000082000d7202 */ /* 0x000fe20000000f00 */
[----:B------:R-:W-:Y:S02]  /*29170*/  IMAD.MOV.U32 R12, RZ, RZ, R3 ;  /* 0x000000ffff0c7224 */ /* 0x000fe400078e0003 */
[----:B------:R-:W-:-:S07]  /*29180*/  IMAD.MOV.U32 R111, RZ, RZ, R14 ;  /* 0x000000ffff6f7224 */ /* 0x000fce00078e000e */
[----:B------:R-:W-:Y:S05]  /*29190*/  WARPSYNC.COLLECTIVE R15, `(.L_x_1763) ;  /* 0x000000000f087348 */ /* 0x000fea0003c00000 */
[----:B------:R0:W1:Y:S02]  /*291a0*/  SHFL.IDX P6, R14, R13, R12, R11 ;  /* 0x0000000c0d0e7389 */ /* 0x00006400000c000b */
[----:B01----:R-:W-:Y:S01]  /*291b0*/  ENDCOLLECTIVE ;  /* 0x000000000000791b */ /* 0x003fe20003800000 */
.L_x_1763:
[----:B------:R-:W-:Y:S02]  /*291c0*/  IMAD.MOV.U32 R13, RZ, RZ, R132 ;  /* 0x000000ffff0d7224 */ /* 0x000fe400078e0084 */
[----:B------:R-:W-:Y:S02]  /*291d0*/  IMAD.MOV.U32 R12, RZ, RZ, R9 ;  /* 0x000000ffff0c7224 */ /* 0x000fe400078e0009 */
[----:B------:R-:W-:-:S07]  /*291e0*/  IMAD.MOV.U32 R130, RZ, RZ, R14 ;  /* 0x000000ffff827224 */ /* 0x000fce00078e000e */
[----:B------:R-:W-:Y:S05]  /*291f0*/  WARPSYNC.COLLECTIVE R15, `(.L_x_1764) ;  /* 0x000000000f087348 */ /* 0x000fea0003c00000 */
[----:B------:R0:W1:Y:S02]  /*29200*/  SHFL.IDX P6, R14, R13, R12, R11 ;  /* 0x0000000c0d0e7389 */ /* 0x00006400000c000b */
[----:B01----:R-:W-:Y:S01]  /*29210*/  ENDCOLLECTIVE ;  /* 0x000000000000791b */ /* 0x003fe20003800000 */
.L_x_1764:
[----:B------:R-:W-:Y:S02]  /*29220*/  IMAD.MOV.U32 R13, RZ, RZ, R134 ;  /* 0x000000ffff0d7224 */ /* 0x000fe400078e0086 */
[----:B------:R-:W-:Y:S02]  /*29230*/  IMAD.MOV.U32 R12, RZ, RZ, R3 ;  /* 0x000000ffff0c7224 */ /* 0x000fe400078e0003 */
[----:B------:R-:W-:-:S07]  /*29240*/  IMAD.MOV.U32 R113, RZ, RZ, R14 ;  /* 0x000000ffff717224 */ /* 0x000fce00078e000e */
[----:B------:R-:W-:Y:S05]  /*29250*/  WARPSYNC.COLLECTIVE R15, `(.L_x_1765) ;  /* 0x000000000f087348 */ /* 0x000fea0003c00000 */
[----:B------:R0:W1:Y:S02]  /*29260*/  SHFL.IDX P6, R14, R13, R12, R11 ;  /* 0x0000000c0d0e7389 */ /* 0x00006400000c000b */
[----:B01----:R-:W-:Y:S01]  /*29270*/  ENDCOLLECTIVE ;  /* 0x000000000000791b */ /* 0x003fe20003800000 */
.L_x_1765:
[----:B------:R-:W-:Y:S01]  /*29280*/  MOV R13, R136 ;  /* 0x00000088000d7202 */ /* 0x000fe20000000f00 */
[----:B------:R-:W-:Y:S02]  /*29290*/  IMAD.MOV.U32 R12, RZ, RZ, R9 ;  /* 0x000000ffff0c7224 */ /* 0x000fe400078e0009 */
[----:B------:R-:W-:-:S07]  /*292a0*/  IMAD.MOV.U32 R134, RZ, RZ, R14 ;  /* 0x000000ffff867224 */ /* 0x000fce00078e000e */
[----:B------:R-:W-:Y:S05]  /*292b0*/  WARPSYNC.COLLECTIVE R15, `(.L_x_1766) ;  /* 0x000000000f087348 */ /* 0x000fea0003c00000 */
[----:B------:R0:W1:Y:S02]  /*292c0*/  SHFL.IDX P6, R14, R13, R12, R11 ;  /* 0x0000000c0d0e7389 */ /* 0x00006400000c000b */
[----:B01----:R-:W-:Y:S01]  /*292d0*/  ENDCOLLECTIVE ;  /* 0x000000000000791b */ /* 0x003fe20003800000 */
.L_x_1766:
[----:B------:R-:W-:Y:S02]  /*292e0*/  IMAD.MOV.U32 R13, RZ, RZ, R138 ;  /* 0x000000ffff0d7224 */ /* 0x000fe400078e008a */
[----:B------:R-:W-:Y:S02]  /*292f0*/  IMAD.MOV.U32 R12, RZ, RZ, R3 ;  /* 0x000000ffff0c7224 */ /* 0x000fe400078e0003 */
[----:B------:R-:W-:-:S07]  /*29300*/  IMAD.MOV.U32 R115, RZ, RZ, R14 ;  /* 0x000000ffff737224 */ /* 0x000fce00078e000e */
[----:B------:R-:W-:Y:S05]  /*29310*/  WARPSYNC.COLLECTIVE R15, `(.L_x_1767) ;  /* 0x000000000f087348 */ /* 0x000fea0003c00000 */
[----:B------:R0:W1:Y:S02]  /*29320*/  SHFL.IDX P6, R14, R13, R12, R11 ;  /* 0x0000000c0d0e7389 */ /* 0x00006400000c000b */
[----:B01----:R-:W-:Y:S01]  /*29330*/  ENDCOLLECTIVE ;  /* 0x000000000000791b */ /* 0x003fe20003800000 */
.L_x_1767:
[----:B------:R-:W-:Y:S02]  /*29340*/  IMAD.MOV.U32 R13, RZ, RZ, R140 ;  /* 0x000000ffff0d7224 */ /* 0x000fe400078e008c */
[----:B------:R-:W-:Y:S02]  /*29350*/  IMAD.MOV.U32 R12, RZ, RZ, R9 ;  /* 0x000000ffff0c7224 */ /* 0x000fe400078e0009 */
[----:B------:R-:W-:-:S07]  /*29360*/  IMAD.MOV.U32 R138, RZ, RZ, R14 ;  /* 0x000000ffff8a7224 */ /* 0x000fce00078e000e */
[----:B------:R-:W-:Y:S05]  /*29370*/  WARPSYNC.COLLECTIVE R15, `(.L_x_1768) ;  /* 0x000000000f087348 */ /* 0x000fea0003c00000 */
[----:B------:R0:W1:Y:S02]  /*29380*/  SHFL.IDX P6, R14, R13, R12, R11 ;  /* 0x0000000c0d0e7389 */ /* 0x00006400000c000b */
[----:B01----:R-:W-:Y:S01]  /*29390*/  ENDCOLLECTIVE ;  /* 0x000000000000791b */ /* 0x003fe20003800000 */
.L_x_1768:
[----:B------:R-:W-:Y:S01]  /*293a0*/  MOV R13, R6 ;  /* 0x00000006000d7202 */ /* 0x000fe20000000f00 */
[----:B------:R-:W-:Y:S01]  /*293b0*/  IMAD.MOV.U32 R12, RZ, RZ, R3 ;  /* 0x000000ffff0c7224 */ /* 0x000fe200078e0003 */
[----:B------:R-:W-:Y:S02]  /*293c0*/  SEL R6, R8, R7, P0 ;  /* 0x0000000708067207 */ /* 0x000fe40000000000 */
[----:B------:R-:W-:Y:S02]  /*293d0*/  SEL R8, R10, R21, P0 ;  /* 0x000000150a087207 */ /* 0x000fe40000000000 */
[----:B------:R-:W-:Y:S02]  /*293e0*/  SEL R7, R53, R82, P0 ;  /* 0x0000005235077207 */ /* 0x000fe40000000000 */
[----:B------:R-:W-:Y:S01]  /*293f0*/  SEL R10, R21, R10, P0 ;  /* 0x0000000a150a7207 */ /* 0x000fe20000000000 */
[----:B------:R-:W-:-:S07]  /*29400*/  IMAD.MOV.U32 R117, RZ, RZ, R14 ;  /* 0x000000ffff757224 */ /* 0x000fce00078e000e */
[----:B------:R-:W-:Y:S05]  /*29410*/  WARPSYNC.COLLECTIVE R15, `(.L_x_1769) ;  /* 0x000000000f087348 */ /* 0x000fea0003c00000 */
[----:B------:R0:W1:Y:S02]  /*29420*/  SHFL.IDX P6, R14, R13, R12, R11 ;  /* 0x0000000c0d0e7389 */ /* 0x00006400000c000b */
[----:B01----:R-:W-:Y:S01]  /*29430*/  ENDCOLLECTIVE ;  /* 0x000000000000791b */ /* 0x003fe20003800000 */
.L_x_1769:
[----:B------:R-:W-:Y:S01]  /*29440*/  IMAD.MOV.U32 R13, RZ, RZ, R5 ;  /* 0x000000ffff0d7224 */ /* 0x000fe200078e0005 */
[----:B------:R-:W-:Y:S01]  /*29450*/  SEL R5, R82, R53, P0 ;  /* 0x0000003552057207 */ /* 0x000fe20000000000 */
[----:B------:R-:W-:Y:S01]  /*29460*/  IMAD.MOV.U32 R12, RZ, RZ, R9 ;  /* 0x000000ffff0c7224 */ /* 0x000fe200078e0009 */
[----:B------:R-:W-:Y:S02]  /*29470*/  SEL R9, R86, R55, P0 ;  /* 0x0000003756097207 */ /* 0x000fe40000000000 */
[----:B------:R-:W-:Y:S01]  /*29480*/  SEL R53, R122, R109, P0 ;  /* 0x0000006d7a357207 */ /* 0x000fe20000000000 */
[----:B------:R-:W-:-:S07]  /*29490*/  IMAD.MOV.U32 R75, RZ, RZ, R14 ;  /* 0x000000ffff4b7224 */ /* 0x000fce00078e000e */
[----:B------:R-:W-:Y:S05]  /*294a0*/  WARPSYNC.COLLECTIVE R15, `(.L_x_1770) ;  /* 0x000000000f087348 */ /* 0x000fea0003c00000 */
[----:B------:R0:W1:Y:S02]  /*294b0*/  SHFL.IDX P6, R14, R13, R12, R11 ;  /* 0x0000000c0d0e7389 */ /* 0x00006400000c000b */
[----:B01----:R-:W-:Y:S01]  /*294c0*/  ENDCOLLECTIVE ;  /* 0x000000000000791b */ /* 0x003fe20003800000 */
.L_x_1770:
[----:B------:R-:W-:Y:S02]  /*294d0*/  SEL R12, R24, R25, P0 ;  /* 0x00000019180c7207 */ /* 0x000fe40000000000 */
[----:B------:R-:W-:Y:S02]  /*294e0*/  SEL R11, R55, R86, P0 ;  /* 0x00000056370b7207 */ /* 0x000fe40000000000 */
[----:B------:R-:W-:Y:S02]  /*294f0*/  SEL R13, R90, R57, P0 ;  /* 0x000000395a0d7207 */ /* 0x000fe40000000000 */
[----:B------:R-:W-:Y:S02]  /*29500*/  SEL R15, R57, R90, P0 ;  /* 0x0000005a390f7207 */ /* 0x000fe40000000000 */
[----:B------:R-:W-:Y:S01]  /*29510*/  SEL R55, R109, R122, P0 ;  /* 0x0000007a6d377207 */ /* 0x000fe20000000000 */
[----:B------:R-:W-:Y:S01]  /*29520*/  IMAD.MOV.U32 R20, RZ, RZ, R14 ;  /* 0x000000ffff147224 */ /* 0x000fe200078e000e */
        /* <DEDUP_REMOVED lines=13> */
[----:B------:R-:W-:Y:S01]  /*29600*/  SEL R72, R78, R51, P0 ;  /* 0x000000334e487207 */ /* 0x000fe20000000000 */
[----:B------:R-:W-:Y:S01]  /*29610*/  IMAD.MOV.U32 R78, RZ, RZ, RZ ;  /* 0x000000ffff4e7224 */ /* 0x000fe200078e00ff */
        /* <DEDUP_REMOVED lines=21> */
[----:B------:R-:W-:Y:S01]  /*29770*/  SEL R71, R117, R138, P0 ;  /* 0x0000008a75477207 */ /* 0x000fe20000000000 */
[----:B------:R-:W-:Y:S06]  /*29780*/  BRA `(.L_x_1771) ;  /* 0xffffff3c00647947 */ /* 0x000fec000383ffff */
.L_x_1481:
        /* <DEDUP_REMOVED lines=11> */
.L_x_1773:
[----:B------:R-:W-:Y:S05]  /*29840*/  BSYNC B1 ;  /* 0x0000000000017941 */ /* 0x000fea0003800000 */
.L_x_1772:
[----:B------:R-:W-:Y:S05]  /*29850*/  BRA `(.L_x_1774) ;  /* 0xffffff7000f07947 */ /* 0x000fea000383ffff */
.L_x_1483:
[----:B------:R-:W-:Y:S01]  /*29860*/  BSSY B1, `(.L_x_1775) ;  /* 0x0000006000017945 */ /* 0x000fe20003800000 */
[----:B------:R-:W-:-:S07]  /*29870*/  IMAD.MOV.U32 R15, RZ, RZ, -0x1 ;  /* 0xffffffffff0f7424 */ /* 0x000fce00078e00ff */
[----:B01----:R-:W-:Y:S05]  /*29880*/  WARPSYNC.COLLECTIVE R15, `(.L_x_1776) ;  /* 0x000000000f0c7348 */ /* 0x003fea0003c00000 */
[----:B------:R-:W-:Y:S02]  /*29890*/  ELECT P6, UR62, PT ;  /* 0x00000000003e782f */ /* 0x000fe400038c0000 */
[----:B------:R-:W-:Y:S01]  /*298a0*/  MOV R14, UR62 ;  /* 0x0000003e000e7c02 */ /* 0x000fe20008000f00 */
[----:B01----:R-:W-:Y:S10]  /*298b0*/  ENDCOLLECTIVE ;  /* 0x000000000000791b */ /* 0x003ff40003800000 */
.L_x_1776:
[----:B------:R-:W-:Y:S05]  /*298c0*/  BSYNC B1 ;  /* 0x0000000000017941 */ /* 0x000fea0003800000 */
.L_x_1775:
[----:B------:R-:W-:Y:S05]  /*298d0*/  BRA `(.L_x_1482) ;  /* 0xffffff7000e87947 */ /* 0x000fea000383ffff */
.L_x_1485:
[----:B-1----:R1:W2:Y:S02]  /*298e0*/  SYNCS.PHASECHK.TRANS64.TRYWAIT P0, [R12+URZ+0x28420], R5 ;  /* 0x028420050c0075a7 */ /* 0x0022a4000800017f */
[----:B--2---:R-:W-:Y:S05]  /*298f0*/  @!P0 NANOSLEEP.SYNCS 0x989680 ;  /* 0x009896800000895d */ /* 0x004fea0003900000 */
[----:B------:R-:W2:Y:S02]  /*29900*/  @!P0 SYNCS.PHASECHK.TRANS64 P0, [R12+URZ+0x28420], R5 ;  /* 0x028420050c0085a7 */ /* 0x000ea4000800007f */
[----:B--2---:R-:W-:Y:S05]  /*29910*/  @!P0 BRA `(.L_x_1485) ;  /* 0xfffffffc00f08947 */ /* 0x004fea000383ffff */
[----:B------:R-:W-:Y:S05]  /*29920*/  BRA `(.L_x_1777) ;  /* 0xffffff7400047947 */ /* 0x000fea000383ffff */
.L_x_1489:
[----:B0-----:R0:W2:Y:S02]  /*29930*/  SYNCS.PHASECHK.TRANS64.TRYWAIT P0, [R8+URZ+0x284a0], R11 ;  /* 0x0284a00b080075a7 */ /* 0x0010a4000800017f */
[----:B--2---:R-:W-:Y:S05]  /*29940*/  @!P0 NANOSLEEP.SYNCS 0x989680 ;  /* 0x009896800000895d */ /* 0x004fea0003900000 */
[----:B------:R-:W2:Y:S02]  /*29950*/  @!P0 SYNCS.PHASECHK.TRANS64 P0, [R8+URZ+0x284a0], R11 ;  /* 0x0284a00b080085a7 */ /* 0x000ea4000800007f */
[----:B--2---:R-:W-:Y:S05]  /*29960*/  @!P0 BRA `(.L_x_1489) ;  /* 0xfffffffc00f08947 */ /* 0x004fea000383ffff */
[----:B------:R-:W-:Y:S05]  /*29970*/  BRA `(.L_x_1778) ;  /* 0xffffff7400247947 */ /* 0x000fea000383ffff */
.L_x_1495:
[----:B-1----:R1:W2:Y:S02]  /*29980*/  SYNCS.PHASECHK.TRANS64.TRYWAIT P0, [R8+URZ+0x284c0], R11 ;  /* 0x0284c00b080075a7 */ /* 0x0022a4000800017f */
[----:B--2---:R-:W-:Y:S05]  /*29990*/  @!P0 NANOSLEEP.SYNCS 0x989680 ;  /* 0x009896800000895d */ /* 0x004fea0003900000 */
[----:B------:R-:W2:Y:S02]  /*299a0*/  @!P0 SYNCS.PHASECHK.TRANS64 P0, [R8+URZ+0x284c0], R11 ;  /* 0x0284c00b080085a7 */ /* 0x000ea4000800007f */
[----:B--2---:R-:W-:Y:S05]  /*299b0*/  @!P0 BRA `(.L_x_1495) ;  /* 0xfffffffc00f08947 */ /* 0x004fea000383ffff */
[----:B------:R-:W-:Y:S05]  /*299c0*/  BRA `(.L_x_1779) ;  /* 0xffffff7400e47947 */ /* 0x000fea000383ffff */
.L_x_1503:
[----:B0-----:R0:W1:Y:S02]  /*299d0*/  SYNCS.PHASECHK.TRANS64.TRYWAIT P1, [R8+URZ+0x284a0], R7 ;  /* 0x0284a007080075a7 */ /* 0x001064000802017f */
[----:B-1----:R-:W-:Y:S05]  /*299e0*/  @!P1 NANOSLEEP.SYNCS 0x989680 ;  /* 0x009896800000995d */ /* 0x002fea0003900000 */
[----:B------:R-:W1:Y:S02]  /*299f0*/  @!P1 SYNCS.PHASECHK.TRANS64 P1, [R8+URZ+0x284a0], R7 ;  /* 0x0284a007080095a7 */ /* 0x000e64000802007f */
[----:B-1----:R-:W-:Y:S05]  /*29a00*/  @!P1 BRA `(.L_x_1503) ;  /* 0xfffffffc00f09947 */ /* 0x002fea000383ffff */
[----:B------:R-:W-:Y:S05]  /*29a10*/  BRA `(.L_x_1780) ;  /* 0xffffff7c00007947 */ /* 0x000fea000383ffff */
.L_x_1509:
[----:B-1----:R1:W2:Y:S02]  /*29a20*/  SYNCS.PHASECHK.TRANS64.TRYWAIT P1, [R8+URZ+0x284c0], R7 ;  /* 0x0284c007080075a7 */ /* 0x0022a4000802017f */
[----:B--2---:R-:W-:Y:S05]  /*29a30*/  @!P1 NANOSLEEP.SYNCS 0x989680 ;  /* 0x009896800000995d */ /* 0x004fea0003900000 */
[----:B------:R-:W2:Y:S02]  /*29a40*/  @!P1 SYNCS.PHASECHK.TRANS64 P1, [R8+URZ+0x284c0], R7 ;  /* 0x0284c007080095a7 */ /* 0x000ea4000802007f */
[----:B--2---:R-:W-:Y:S05]  /*29a50*/  @!P1 BRA `(.L_x_1509) ;  /* 0xfffffffc00f09947 */ /* 0x004fea000383ffff */
[----:B------:R-:W-:Y:S05]  /*29a60*/  BRA `(.L_x_1781) ;  /* 0xffffff7c00b87947 */ /* 0x000fea000383ffff */
.L_x_1532:
[----:B-1----:R-:W1:Y:S01]  /*29a70*/  S2R R5, SR_TID.X ;  /* 0x0000000000057919 */ /* 0x002e620000002100 */
        /* <DEDUP_REMOVED lines=10> */
.L_x_1783:
[----:B------:R-:W-:Y:S05]  /*29b20*/  BSYNC B0 ;  /* 0x0000000000007941 */ /* 0x000fea0003800000 */
.L_x_1782:
[----:B------:R-:W-:Y:S05]  /*29b30*/  BRA `(.L_x_1784) ;  /* 0xffffff9000007947 */ /* 0x000fea000383ffff */
.L_x_1534:
[----:B------:R-:W-:Y:S01]  /*29b40*/  BSSY B0, `(.L_x_1785) ;  /* 0x0000006000007945 */ /* 0x000fe20003800000 */
[----:B------:R-:W-:-:S07]  /*29b50*/  IMAD.MOV.U32 R15, RZ, RZ, -0x1 ;  /* 0xffffffffff0f7424 */ /* 0x000fce00078e00ff */
[----:B01----:R-:W-:Y:S05]  /*29b60*/  WARPSYNC.COLLECTIVE R15, `(.L_x_1786) ;  /* 0x000000000f0c7348 */ /* 0x003fea0003c00000 */
[----:B------:R-:W-:Y:S02]  /*29b70*/  ELECT P6, UR62, PT ;  /* 0x00000000003e782f */ /* 0x000fe400038c0000 */
[----:B------:R-:W-:Y:S01]  /*29b80*/  MOV R14, UR62 ;  /* 0x0000003e000e7c02 */ /* 0x000fe20008000f00 */
[----:B01----:R-:W-:Y:S10]  /*29b90*/  ENDCOLLECTIVE ;  /* 0x000000000000791b */ /* 0x003ff40003800000 */
.L_x_1786:
[----:B------:R-:W-:Y:S05]  /*29ba0*/  BSYNC B0 ;  /* 0x0000000000007941 */ /* 0x000fea0003800000 */
.L_x_1785:
[----:B------:R-:W-:Y:S05]  /*29bb0*/  BRA `(.L_x_1787) ;  /* 0xffffff8c00f87947 */ /* 0x000fea000383ffff */
.L_x_1537:
[----:B-1----:R1:W2:Y:S02]  /*29bc0*/  SYNCS.PHASECHK.TRANS64.TRYWAIT P2, [R5+URZ+0x28480], R7 ;  /* 0x02848007050075a7 */ /* 0x0022a4000804017f */
[----:B--2---:R-:W-:Y:S05]  /*29bd0*/  @!P2 NANOSLEEP.SYNCS 0x989680 ;  /* 0x009896800000a95d */ /* 0x004fea0003900000 */
[----:B------:R-:W2:Y:S02]  /*29be0*/  @!P2 SYNCS.PHASECHK.TRANS64 P2, [R5+URZ+0x28480], R7 ;  /* 0x028480070500a5a7 */ /* 0x000ea4000804007f */
[----:B--2---:R-:W-:Y:S05]  /*29bf0*/  @!P2 BRA `(.L_x_1537) ;  /* 0xfffffffc00f0a947 */ /* 0x004fea000383ffff */
[----:B------:R-:W-:Y:S05]  /*29c00*/  BRA `(.L_x_1788) ;  /* 0xffffff9000707947 */ /* 0x000fea000383ffff */
.L_x_1539:
[----:B--2---:R2:W3:Y:S02]  /*29c10*/  SYNCS.PHASECHK.TRANS64.TRYWAIT P2, [R5+URZ+0x28440], R7 ;  /* 0x02844007050075a7 */ /* 0x0044e4000804017f */
[----:B---3--:R-:W-:Y:S05]  /*29c20*/  @!P2 NANOSLEEP.SYNCS 0x989680 ;  /* 0x009896800000a95d */ /* 0x008fea0003900000 */
[----:B------:R-:W3:Y:S02]  /*29c30*/  @!P2 SYNCS.PHASECHK.TRANS64 P2, [R5+URZ+0x28440], R7 ;  /* 0x028440070500a5a7 */ /* 0x000ee4000804007f */
[----:B---3--:R-:W-:Y:S05]  /*29c40*/  @!P2 BRA `(.L_x_1539) ;  /* 0xfffffffc00f0a947 */ /* 0x008fea000383ffff */
[----:B------:R-:W-:Y:S05]  /*29c50*/  BRA `(.L_x_1789) ;  /* 0xffffff9000e87947 */ /* 0x000fea000383ffff */
.L_x_1542:
        /* <DEDUP_REMOVED lines=8> */
.L_x_1548:
[----:B---3--:R3:W4:Y:S02]  /*29ce0*/  SYNCS.PHASECHK.TRANS64.TRYWAIT P0, [R6+URZ+0x28480], R5 ;  /* 0x02848005060075a7 */ /* 0x008724000800017f */
[----:B----4-:R-:W-:Y:S05]  /*29cf0*/  @!P0 NANOSLEEP.SYNCS 0x989680 ;  /* 0x009896800000895d */ /* 0x010fea0003900000 */
[----:B------:R-:W4:Y:S02]  /*29d00*/  @!P0 SYNCS.PHASECHK.TRANS64 P0, [R6+URZ+0x28480], R5 ;  /* 0x02848005060085a7 */ /* 0x000f24000800007f */
[----:B----4-:R-:W-:Y:S05]  /*29d10*/  @!P0 BRA `(.L_x_1548) ;  /* 0xfffffffc00f08947 */ /* 0x010fea000383ffff */
[----:B------:R-:W-:Y:S05]  /*29d20*/  BRA `(.L_x_1791) ;  /* 0xffffff9800a07947 */ /* 0x000fea000383ffff */
.L_x_1554:
[----:B--2---:R2:W3:Y:S02]  /*29d30*/  SYNCS.PHASECHK.TRANS64.TRYWAIT P0, [R6+URZ+0x28440], R5 ;  /* 0x02844005060075a7 */ /* 0x0044e4000800017f */
[----:B---3--:R-:W-:Y:S05]  /*29d40*/  @!P0 NANOSLEEP.SYNCS 0x989680 ;  /* 0x009896800000895d */ /* 0x008fea0003900000 */
[----:B------:R-:W3:Y:S02]  /*29d50*/  @!P0 SYNCS.PHASECHK.TRANS64 P0, [R6+URZ+0x28440], R5 ;  /* 0x02844005060085a7 */ /* 0x000ee4000800007f */
[----:B---3--:R-:W-:Y:S05]  /*29d60*/  @!P0 BRA `(.L_x_1554) ;  /* 0xfffffffc00f08947 */ /* 0x008fea000383ffff */
[----:B------:R-:W-:Y:S05]  /*29d70*/  BRA `(.L_x_1792) ;  /* 0xffffff9c006c7947 */ /* 0x000fea000383ffff */
.L_x_1561:
[----:B---3--:R-:W3:Y:S02]  /*29d80*/  LDL R5, [R1+0x4] ;  /* 0x0000040001057983 */ /* 0x008ee40000100800 */
[----:B---3--:R3:W4:Y:S02]  /*29d90*/  SYNCS.PHASECHK.TRANS64.TRYWAIT P2, [R5+URZ+0x28470], R4 ;  /* 0x02847004050075a7 */ /* 0x008724000804017f */
[----:B----4-:R-:W-:Y:S05]  /*29da0*/  @!P2 NANOSLEEP.SYNCS 0x989680 ;  /* 0x009896800000a95d */ /* 0x010fea0003900000 */
[----:B------:R-:W4:Y:S02]  /*29db0*/  @!P2 SYNCS.PHASECHK.TRANS64 P2, [R5+URZ+0x28470], R4 ;  /* 0x028470040500a5a7 */ /* 0x000f24000804007f */
[----:B----4-:R-:W-:Y:S05]  /*29dc0*/  @!P2 BRA `(.L_x_1561) ;  /* 0xfffffffc00eca947 */ /* 0x010fea000383ffff */
[----:B------:R-:W-:Y:S05]  /*29dd0*/  BRA `(.L_x_1793) ;  /* 0xffffffa000507947 */ /* 0x000fea000383ffff */
.L_x_1563:
[----:B--2---:R-:W2:Y:S02]  /*29de0*/  LDL R5, [R1+0x4] ;  /* 0x0000040001057983 */ /* 0x004ea40000100800 */
[----:B--2---:R2:W3:Y:S02]  /*29df0*/  SYNCS.PHASECHK.TRANS64.TRYWAIT P2, [R5+URZ+0x28460], R4 ;  /* 0x02846004050075a7 */ /* 0x0044e4000804017f */
[----:B---3--:R-:W-:Y:S05]  /*29e00*/  @!P2 NANOSLEEP.SYNCS 0x989680 ;  /* 0x009896800000a95d */ /* 0x008fea0003900000 */
[----:B------:R-:W3:Y:S02]  /*29e10*/  @!P2 SYNCS.PHASECHK.TRANS64 P2, [R5+URZ+0x28460], R4 ;  /* 0x028460040500a5a7 */ /* 0x000ee4000804007f */
[----:B---3--:R-:W-:Y:S05]  /*29e20*/  @!P2 BRA `(.L_x_1563) ;  /* 0xfffffffc00eca947 */ /* 0x008fea000383ffff */
[----:B------:R-:W-:Y:S05]  /*29e30*/  BRA `(.L_x_1794) ;  /* 0xffffffa000587947 */ /* 0x000fea000383ffff */
.L_x_1570:
[----:B--2---:R2:W3:Y:S02]  /*29e40*/  SYNCS.PHASECHK.TRANS64.TRYWAIT P0, [R20+URZ+0x28470], R3 ;  /* 0x02847003140075a7 */ /* 0x0044e4000800017f */
[----:B---3--:R-:W-:Y:S05]  /*29e50*/  @!P0 NANOSLEEP.SYNCS 0x989680 ;  /* 0x009896800000895d */ /* 0x008fea0003900000 */
[----:B------:R-:W3:Y:S02]  /*29e60*/  @!P0 SYNCS.PHASECHK.TRANS64 P0, [R20+URZ+0x28470], R3 ;  /* 0x02847003140085a7 */ /* 0x000ee4000800007f */
[----:B---3--:R-:W-:Y:S05]  /*29e70*/  @!P0 BRA `(.L_x_1570) ;  /* 0xfffffffc00f08947 */ /* 0x008fea000383ffff */
[----:B------:R-:W-:Y:S05]  /*29e80*/  BRA `(.L_x_1795) ;  /* 0xffffffa800187947 */ /* 0x000fea000383ffff */
.L_x_1572:
[----:B--2---:R2:W3:Y:S02]  /*29e90*/  SYNCS.PHASECHK.TRANS64.TRYWAIT P0, [R20+URZ+0x28460], R3 ;  /* 0x02846003140075a7 */ /* 0x0044e4000800017f */
[----:B---3--:R-:W-:Y:S05]  /*29ea0*/  @!P0 NANOSLEEP.SYNCS 0x989680 ;  /* 0x009896800000895d */ /* 0x008fea0003900000 */
[----:B------:R-:W3:Y:S02]  /*29eb0*/  @!P0 SYNCS.PHASECHK.TRANS64 P0, [R20+URZ+0x28460], R3 ;  /* 0x02846003140085a7 */ /* 0x000ee4000800007f */
[----:B---3--:R-:W-:Y:S05]  /*29ec0*/  @!P0 BRA `(.L_x_1572) ;  /* 0xfffffffc00f08947 */ /* 0x008fea000383ffff */
[----:B------:R-:W-:Y:S05]  /*29ed0*/  BRA `(.L_x_1796) ;  /* 0xffffffa800207947 */ /* 0x000fea000383ffff */
.L_x_1576:
[----:B------:R-:W2:Y:S01]  /*29ee0*/  LDL R3, [R1] ;  /* 0x0000000001037983 */ /* 0x000ea20000100800 */
[----:B------:R-:W-:Y:S01]  /*29ef0*/  BSSY B0, `(.L_x_1797) ;  /* 0x0000008000007945 */ /* 0x000fe20003800000 */
[----:B------:R-:W-:Y:S01]  /*29f00*/  MOV R12, RZ ;  /* 0x000000ff000c7202 */ /* 0x000fe20000000f00 */
[----:B------:R-:W-:Y:S02]  /*29f10*/  IMAD.MOV.U32 R11, RZ, RZ, 0x1f ;  /* 0x0000001fff0b7424 */ /* 0x000fe400078e00ff */
[----:B------:R-:W-:Y:S02]  /*29f20*/  IMAD.MOV.U32 R15, RZ, RZ, -0x1 ;  /* 0xffffffffff0f7424 */ /* 0x000fe400078e00ff */
[----:B--2---:R-:W-:-:S07]  /*29f30*/  IMAD.MOV.U32 R13, RZ, RZ, R3 ;  /* 0x000000ffff0d7224 */ /* 0x004fce00078e0003 */
[----:B------:R-:W-:Y:S05]  /*29f40*/  WARPSYNC.COLLECTIVE R15, `(.L_x_1798) ;  /* 0x000000000f087348 */ /* 0x000fea0003c00000 */
[----:B------:R0:W1:Y:S02]  /*29f50*/  SHFL.IDX P6, R14, R13, R12, R11 ;  /* 0x0000000c0d0e7389 */ /* 0x00006400000c000b */
[----:B01----:R-:W-:Y:S01]  /*29f60*/  ENDCOLLECTIVE ;  /* 0x000000000000791b */ /* 0x003fe20003800000 */
.L_x_1798:
[----:B------:R-:W-:Y:S05]  /*29f70*/  BSYNC B0 ;  /* 0x0000000000007941 */ /* 0x000fea0003800000 */
.L_x_1797:
[----:B------:R0:W5:Y:S01]  /*29f80*/  LDL R2, [R1+0xc] ;  /* 0x00000c0001027983 */ /* 0x0001620000100800 */
[----:B------:R-:W-:Y:S02]  /*29f90*/  IMAD.MOV.U32 R13, RZ, RZ, R3 ;  /* 0x000000ffff0d7224 */ /* 0x000fe400078e0003 */
[----:B------:R-:W-:Y:S02]  /*29fa0*/  IMAD.MOV.U32 R12, RZ, RZ, 0x1 ;  /* 0x00000001ff0c7424 */ /* 0x000fe400078e00ff */
[----:B------:R-:W-:Y:S02]  /*29fb0*/  IMAD.MOV.U32 R11, RZ, RZ, 0x1f ;  /* 0x0000001fff0b7424 */ /* 0x000fe400078e00ff */
[----:B------:R-:W-:Y:S02]  /*29fc0*/  IMAD.MOV.U32 R15, RZ, RZ, -0x1 ;  /* 0xffffffffff0f7424 */ /* 0x000fe400078e00ff */
[----:B0-----:R-:W-:-:S07]  /*29fd0*/  IMAD.MOV.U32 R0, RZ, RZ, R14 ;  /* 0x000000ffff007224 */ /* 0x001fce00078e000e */
[----:B-----5:R-:W-:Y:S05]  /*29fe0*/  WARPSYNC.COLLECTIVE R15, `(.L_x_1799) ;  /* 0x000000000f087348 */ /* 0x020fea0003c00000 */
[----:B------:R0:W1:Y:S02]  /*29ff0*/  SHFL.IDX P6, R14, R13, R12, R11 ;  /* 0x0000000c0d0e7389 */ /* 0x00006400000c000b */
[----:B01---5:R-:W-:Y:S01]  /*2a000*/  ENDCOLLECTIVE ;  /* 0x000000000000791b */ /* 0x023fe20003800000 */
.L_x_1799:
[----:B------:R-:W-:Y:S01]  /*2a010*/  ULDC UR4, c[0x0][0xc14] ;  /* 0x0003050000047ab9 */ /* 0x000fe20000000800 */
[----:B------:R-:W-:Y:S01]  /*2a020*/  IADD3 R5, R2, R7, RZ ;  /* 0x0000000702057210 */ /* 0x000fe20007ffe0ff */
[----:B------:R-:W-:Y:S02]  /*2a030*/  IMAD.MOV.U32 R11, RZ, RZ, RZ ;  /* 0x000000ffff0b7224 */ /* 0x000fe400078e00ff */
[----:B------:R-:W-:Y:S01]  /*2a040*/  IMAD.MOV.U32 R4, RZ, RZ, R14 ;  /* 0x000000ffff047224 */ /* 0x000fe200078e000e */
[----:B------:R-:W-:-:S13]  /*2a050*/  ISETP.GE.OR P1, PT, R5, UR4, !P0 ;  /* 0x0000000405007c0c */ /* 0x000fda000c726670 */
[----:B------:R-:W0:Y:S02]  /*2a060*/  @!P1 LDC.64 R2, c[0x0][0xc58] ;  /* 0x00031600ff029b82 */ /* 0x000e240000000a00 */
[----:B0-----:R-:W-:-:S06]  /*2a070*/  @!P1 IMAD.WIDE R2, R5, 0x4, R2 ;  /* 0x0000000405029825 */ /* 0x001fcc00078e0202 */
[----:B------:R0:W2:Y:S01]  /*2a080*/  @!P1 LDG.E R2, desc[UR46][R2.64] ;  /* 0x0000002e02029981 */ /* 0x0000a2000c1e1900 */
[C---:B------:R-:W-:Y:S02]  /*2a090*/  ISETP.GE.U32.AND P2, PT, R7.reuse, 0x2, PT ;  /* 0x000000020700780c */ /* 0x040fe40003f46070 */
[C---:B------:R-:W-:Y:S02]  /*2a0a0*/  ISETP.GE.U32.AND P3, PT, R7.reuse, 0x4, PT ;  /* 0x000000040700780c */ /* 0x040fe40003f66070 */
[C---:B------:R-:W-:Y:S02]  /*2a0b0*/  ISETP.GE.U32.AND P4, PT, R7.reuse, 0x8, PT ;  /* 0x000000080700780c */ /* 0x040fe40003f86070 */
[C---:B------:R-:W-:Y:S01]  /*2a0c0*/  ISETP.GE.U32.AND P5, PT, R7.reuse, 0x10, PT ;  /* 0x000000100700780c */ /* 0x040fe20003fa6070 */
[----:B0-----:R-:W-:Y:S02]  /*2a0d0*/  IMAD.MOV.U32 R3, RZ, RZ, RZ ;  /* 0x000000ffff037224 */ /* 0x001fe400078e00ff */
[----:B--2---:R-:W-:Y:S01]  /*2a0e0*/  @!P1 IMAD.MOV.U32 R3, RZ, RZ, R2 ;  /* 0x000000ffff039224 */ /* 0x004fe200078e0002 */
[----:B------:R-:W-:-:S03]  /*2a0f0*/  ISETP.NE.AND P1, PT, R7, RZ, PT ;  /* 0x000000ff0700720c */ /* 0x000fc60003f25270 */
[----:B------:R-:W-:-:S10]  /*2a100*/  IMAD.MOV.U32 R13, RZ, RZ, R3 ;  /* 0x000000ffff0d7224 */ /* 0x000fd400078e0003 */
[----:B------:R-:W-:Y:S05]  /*2a110*/  WARPSYNC.COLLECTIVE R15, `(.L_x_1800) ;  /* 0x000000000f087348 */ /* 0x000fea0003c00000 */
[----:B------:R0:W1:Y:S02]  /*2a120*/  SHFL.UP P6, R14, R13, R12, R11 ;  /* 0x0400000c0d0e7389 */ /* 0x00006400000c000b */
[----:B01----:R-:W-:Y:S01]  /*2a130*/  ENDCOLLECTIVE ;  /* 0x000000000000791b */ /* 0x003fe20003800000 */
.L_x_1800:
[----:B------:R-:W-:Y:S01]  /*2a140*/  IMAD.MOV.U32 R12, RZ, RZ, 0x2 ;  /* 0x00000002ff0c7424 */ /* 0x000fe200078e00ff */
[----:B------:R-:W-:-:S05]  /*2a150*/  SEL R14, R14, RZ, P1 ;  /* 0x000000ff0e0e7207 */ /* 0x000fca0000800000 */
[----:B------:R-:W-:-:S04]  /*2a160*/  IMAD.IADD R2, R3, 0x1, R14 ;  /* 0x0000000103027824 */ /* 0x000fc800078e020e */
[----:B------:R-:W-:-:S07]  /*2a170*/  IMAD.MOV.U32 R13, RZ, RZ, R2 ;  /* 0x000000ffff0d7224 */ /* 0x000fce00078e0002 */
[----:B------:R-:W-:Y:S05]  /*2a180*/  WARPSYNC.COLLECTIVE R15, `(.L_x_1801) ;  /* 0x000000000f087348 */ /* 0x000fea0003c00000 */
[----:B------:R0:W1:Y:S02]  /*2a190*/  SHFL.UP P6, R14, R13, R12, R11 ;  /* 0x0400000c0d0e7389 */ /* 0x00006400000c000b */
[----:B01----:R-:W-:Y:S01]  /*2a1a0*/  ENDCOLLECTIVE ;  /* 0x000000000000791b */ /* 0x003fe20003800000 */
.L_x_1801:
[----:B------:R-:W-:Y:S01]  /*2a1b0*/  IMAD.MOV.U32 R12, RZ, RZ, 0x4 ;  /* 0x00000004ff0c7424 */ /* 0x000fe200078e00ff */
[----:B------:R-:W-:-:S05]  /*2a1c0*/  SEL R5, R14, RZ, P2 ;  /* 0x000000ff0e057207 */ /* 0x000fca0001000000 */
[----:B------:R-:W-:-:S05]  /*2a1d0*/  IMAD.IADD R2, R2, 0x1, R5 ;  /* 0x0000000102027824 */ /* 0x000fca00078e0205 */
[----:B------:R-:W-:-:S07]  /*2a1e0*/  MOV R13, R2 ;  /* 0x00000002000d7202 */ /* 0x000fce0000000f00 */
[----:B------:R-:W-:Y:S05]  /*2a1f0*/  WARPSYNC.COLLECTIVE R15, `(.L_x_1802) ;  /* 0x000000000f087348 */ /* 0x000fea0003c00000 */
[----:B------:R0:W1:Y:S02]  /*2a200*/  SHFL.UP P6, R14, R13, R12, R11 ;  /* 0x0400000c0d0e7389 */ /* 0x00006400000c000b */
[----:B01----:R-:W-:Y:S01]  /*2a210*/  ENDCOLLECTIVE ;  /* 0x000000000000791b */ /* 0x003fe20003800000 */
.L_x_1802:
[----:B------:R-:W-:Y:S01]  /*2a220*/  IMAD.MOV.U32 R12, RZ, RZ, 0x8 ;  /* 0x00000008ff0c7424 */ /* 0x000fe200078e00ff */
[----:B------:R-:W-:-:S05]  /*2a230*/  SEL R5, R14, RZ, P3 ;  /* 0x000000ff0e057207 */ /* 0x000fca0001800000 */
[----:B------:R-:W-:-:S04]  /*2a240*/  IMAD.IADD R2, R2, 0x1, R5 ;  /* 0x0000000102027824 */ /* 0x000fc800078e0205 */
[----:B------:R-:W-:-:S07]  /*2a250*/  IMAD.MOV.U32 R13, RZ, RZ, R2 ;  /* 0x000000ffff0d7224 */ /* 0x000fce00078e0002 */
[----:B------:R-:W-:Y:S05]  /*2a260*/  WARPSYNC.COLLECTIVE R15, `(.L_x_1803) ;  /* 0x000000000f087348 */ /* 0x000fea0003c00000 */
[----:B------:R0:W1:Y:S02]  /*2a270*/  SHFL.UP P6, R14, R13, R12, R11 ;  /* 0x0400000c0d0e7389 */ /* 0x00006400000c000b */
[----:B01----:R-:W-:Y:S01]  /*2a280*/  ENDCOLLECTIVE ;  /* 0x000000000000791b */ /* 0x003fe20003800000 */
.L_x_1803:
[----:B------:R-:W-:Y:S01]  /*2a290*/  IMAD.MOV.U32 R12, RZ, RZ, 0x10 ;  /* 0x00000010ff0c7424 */ /* 0x000fe200078e00ff */
[----:B------:R-:W-:-:S05]  /*2a2a0*/  SEL R5, R14, RZ, P4 ;  /* 0x000000ff0e057207 */ /* 0x000fca0002000000 */
[----:B------:R-:W-:-:S04]  /*2a2b0*/  IMAD.IADD R2, R2, 0x1, R5 ;  /* 0x0000000102027824 */ /* 0x000fc800078e0205 */
[----:B------:R-:W-:-:S07]  /*2a2c0*/  IMAD.MOV.U32 R13, RZ, RZ, R2 ;  /* 0x000000ffff0d7224 */ /* 0x000fce00078e0002 */
[----:B------:R-:W-:Y:S05]  /*2a2d0*/  WARPSYNC.COLLECTIVE R15, `(.L_x_1804) ;  /* 0x000000000f087348 */ /* 0x000fea0003c00000 */
[----:B------:R0:W1:Y:S02]  /*2a2e0*/  SHFL.UP P6, R14, R13, R12, R11 ;  /* 0x0400000c0d0e7389 */ /* 0x00006400000c000b */
[----:B01----:R-:W-:Y:S01]  /*2a2f0*/  ENDCOLLECTIVE ;  /* 0x000000000000791b */ /* 0x003fe20003800000 */
.L_x_1804:
[----:B------:R-:W-:Y:S02]  /*2a300*/  IMAD.MOV.U32 R12, RZ, RZ, 0x1f ;  /* 0x0000001fff0c7424 */ /* 0x000fe400078e00ff */
[----:B------:R-:W-:Y:S01]  /*2a310*/  IMAD.MOV.U32 R11, RZ, RZ, 0x1f ;  /* 0x0000001fff0b7424 */ /* 0x000fe200078e00ff */
[----:B------:R-:W-:-:S05]  /*2a320*/  SEL R5, R14, RZ, P5 ;  /* 0x000000ff0e057207 */ /* 0x000fca0002800000 */
[----:B------:R-:W-:-:S05]  /*2a330*/  IMAD.IADD R2, R2, 0x1, R5 ;  /* 0x0000000102027824 */ /* 0x000fca00078e0205 */
[----:B------:R-:W-:-:S07]  /*2a340*/  MOV R13, R2 ;  /* 0x00000002000d7202 */ /* 0x000fce0000000f00 */
[----:B------:R-:W-:Y:S05]  /*2a350*/  WARPSYNC.COLLECTIVE R15, `(.L_x_1805) ;  /* 0x000000000f087348 */ /* 0x000fea0003c00000 */
[----:B------:R0:W1:Y:S02]  /*2a360*/  SHFL.IDX P6, R14, R13, R12, R11 ;  /* 0x0000000c0d0e7389 */ /* 0x00006400000c000b */
[----:B01----:R-:W-:Y:S01]  /*2a370*/  ENDCOLLECTIVE ;  /* 0x000000000000791b */ /* 0x003fe20003800000 */
.L_x_1805:
[----:B------:R-:W-:Y:S05]  /*2a380*/  BRA `(.L_x_1806) ;  /* 0xffffffac001c7947 */ /* 0x000fea000383ffff */
.L_x_1581:
[----:B------:R-:W-:Y:S01]  /*2a390*/  BSSY B0, `(.L_x_1807) ;  /* 0x0000008000007945 */ /* 0x000fe20003800000 */
[----:B-----5:R-:W-:Y:S02]  /*2a3a0*/  IMAD.MOV.U32 R13, RZ, RZ, R3 ;  /* 0x000000ffff0d7224 */ /* 0x020fe400078e0003 */
[----:B------:R-:W-:Y:S02]  /*2a3b0*/  IMAD.MOV.U32 R12, RZ, RZ, 0x1 ;  /* 0x00000001ff0c7424 */ /* 0x000fe400078e00ff */
[----:B------:R-:W-:Y:S02]  /*2a3c0*/  IMAD.MOV.U32 R11, RZ, RZ, RZ ;  /* 0x000000ffff0b7224 */ /* 0x000fe400078e00ff */
[----:B------:R-:W-:-:S07]  /*2a3d0*/  IMAD.MOV.U32 R15, RZ, RZ, -0x1 ;  /* 0xffffffffff0f7424 */ /* 0x000fce00078e00ff */
[----:B0-----:R-:W-:Y:S05]  /*2a3e0*/  WARPSYNC.COLLECTIVE R15, `(.L_x_1808) ;  /* 0x000000000f087348 */ /* 0x001fea0003c00000 */
[----:B------:R1:W2:Y:S02]  /*2a3f0*/  SHFL.UP P6, R14, R13, R12, R11 ;  /* 0x0400000c0d0e7389 */ /* 0x0002a400000c000b */
[----:B012---:R-:W-:Y:S01]  /*2a400*/  ENDCOLLECTIVE ;  /* 0x000000000000791b */ /* 0x007fe20003800000 */
.L_x_1808:
[----:B------:R-:W-:Y:S05]  /*2a410*/  BSYNC B0 ;  /* 0x0000000000007941 */ /* 0x000fea0003800000 */
.L_x_1807:
[----:B------:R-:W-:Y:S01]  /*2a420*/  SEL R2, R14, RZ, P1 ;  /* 0x000000ff0e027207 */ /* 0x000fe20000800000 */
[----:B------:R-:W-:Y:S01]  /*2a430*/  IMAD.MOV.U32 R11, RZ, RZ, RZ ;  /* 0x000000ffff0b7224 */ /* 0x000fe200078e00ff */
[----:B------:R-:W-:Y:S01]  /*2a440*/  MOV R12, 0x2 ;  /* 0x00000002000c7802 */ /* 0x000fe20000000f00 */
[----:B------:R-:W-:Y:S02]  /*2a450*/  IMAD.MOV.U32 R15, RZ, RZ, -0x1 ;  /* 0xffffffffff0f7424 */ /* 0x000fe400078e00ff */
[----:B------:R-:W-:-:S04]  /*2a460*/  IMAD.IADD R2, R3, 0x1, R2 ;  /* 0x0000000103027824 */ /* 0x000fc800078e0202 */
[----:B------:R-:W-:-:S07]  /*2a470*/  IMAD.MOV.U32 R13, RZ, RZ, R2 ;  /* 0x000000ffff0d7224 */ /* 0x000fce00078e0002 */
[----:B------:R-:W-:Y:S05]  /*2a480*/  WARPSYNC.COLLECTIVE R15, `(.L_x_1809) ;  /* 0x000000000f087348 */ /* 0x000fea0003c00000 */
[----:B------:R0:W1:Y:S02]  /*2a490*/  SHFL.UP P6, R14, R13, R12, R11 ;  /* 0x0400000c0d0e7389 */ /* 0x00006400000c000b */
[----:B01----:R-:W-:Y:S01]  /*2a4a0*/  ENDCOLLECTIVE ;  /* 0x000000000000791b */ /* 0x003fe20003800000 */
.L_x_1809:
[----:B------:R-:W-:Y:S01]  /*2a4b0*/  IMAD.MOV.U32 R12, RZ, RZ, 0x4 ;  /* 0x00000004ff0c7424 */ /* 0x000fe200078e00ff */
[----:B------:R-:W-:-:S05]  /*2a4c0*/  SEL R5, R14, RZ, P2 ;  /* 0x000000ff0e057207 */ /* 0x000fca0001000000 */
[----:B------:R-:W-:-:S04]  /*2a4d0*/  IMAD.IADD R2, R2, 0x1, R5 ;  /* 0x0000000102027824 */ /* 0x000fc800078e0205 */
[----:B------:R-:W-:-:S07]  /*2a4e0*/  IMAD.MOV.U32 R13, RZ, RZ, R2 ;  /* 0x000000ffff0d7224 */ /* 0x000fce00078e0002 */
[----:B------:R-:W-:Y:S05]  /*2a4f0*/  WARPSYNC.COLLECTIVE R15, `(.L_x_1810) ;  /* 0x000000000f087348 */ /* 0x000fea0003c00000 */
[----:B------:R0:W1:Y:S02]  /*2a500*/  SHFL.UP P6, R14, R13, R12, R11 ;  /* 0x0400000c0d0e7389 */ /* 0x00006400000c000b */
[----:B01----:R-:W-:Y:S01]  /*2a510*/  ENDCOLLECTIVE ;  /* 0x000000000000791b */ /* 0x003fe20003800000 */
.L_x_1810:
[----:B------:R-:W-:Y:S01]  /*2a520*/  IMAD.MOV.U32 R12, RZ, RZ, 0x8 ;  /* 0x00000008ff0c7424 */ /* 0x000fe200078e00ff */
[----:B------:R-:W-:-:S05]  /*2a530*/  SEL R5, R14, RZ, P3 ;  /* 0x000000ff0e057207 */ /* 0x000fca0001800000 */
[----:B------:R-:W-:-:S04]  /*2a540*/  IMAD.IADD R2, R2, 0x1, R5 ;  /* 0x0000000102027824 */ /* 0x000fc800078e0205 */
[----:B------:R-:W-:-:S07]  /*2a550*/  IMAD.MOV.U32 R13, RZ, RZ, R2 ;  /* 0x000000ffff0d7224 */ /* 0x000fce00078e0002 */
[----:B------:R-:W-:Y:S05]  /*2a560*/  WARPSYNC.COLLECTIVE R15, `(.L_x_1811) ;  /* 0x000000000f087348 */ /* 0x000fea0003c00000 */
[----:B------:R0:W1:Y:S02]  /*2a570*/  SHFL.UP P6, R14, R13, R12, R11 ;  /* 0x0400000c0d0e7389 */ /* 0x00006400000c000b */
[----:B01----:R-:W-:Y:S01]  /*2a580*/  ENDCOLLECTIVE ;  /* 0x000000000000791b */ /* 0x003fe20003800000 */
.L_x_1811:
[----:B------:R-:W-:Y:S01]  /*2a590*/  IMAD.MOV.U32 R12, RZ, RZ, 0x10 ;  /* 0x00000010ff0c7424 */ /* 0x000fe200078e00ff */
[----:B------:R-:W-:-:S04]  /*2a5a0*/  SEL R5, R14, RZ, P4 ;  /* 0x000000ff0e057207 */ /* 0x000fc80002000000 */
[----:B------:R-:W-:-:S05]  /*2a5b0*/  IADD3 R2, R2, R5, RZ ;  /* 0x0000000502027210 */ /* 0x000fca0007ffe0ff */
[----:B------:R-:W-:-:S07]  /*2a5c0*/  IMAD.MOV.U32 R13, RZ, RZ, R2 ;  /* 0x000000ffff0d7224 */ /* 0x000fce00078e0002 */
[----:B------:R-:W-:Y:S05]  /*2a5d0*/  WARPSYNC.COLLECTIVE R15, `(.L_x_1812) ;  /* 0x000000000f087348 */ /* 0x000fea0003c00000 */
[----:B------:R0:W1:Y:S02]  /*2a5e0*/  SHFL.UP P6, R14, R13, R12, R11 ;  /* 0x0400000c0d0e7389 */ /* 0x00006400000c000b */
[----:B01----:R-:W-:Y:S01]  /*2a5f0*/  ENDCOLLECTIVE ;  /* 0x000000000000791b */ /* 0x003fe20003800000 */
.L_x_1812:
[----:B------:R-:W-:Y:S02]  /*2a600*/  IMAD.MOV.U32 R12, RZ, RZ, 0x1f ;  /* 0x0000001fff0c7424 */ /* 0x000fe400078e00ff */
[----:B------:R-:W-:Y:S01]  /*2a610*/  IMAD.MOV.U32 R11, RZ, RZ, 0x1f ;  /* 0x0000001fff0b7424 */ /* 0x000fe200078e00ff */
[----:B------:R-:W-:-:S05]  /*2a620*/  SEL R5, R14, RZ, P5 ;  /* 0x000000ff0e057207 */ /* 0x000fca0002800000 */
[----:B------:R-:W-:-:S04]  /*2a630*/  IMAD.IADD R2, R2, 0x1, R5 ;  /* 0x0000000102027824 */ /* 0x000fc800078e0205 */
[----:B------:R-:W-:-:S07]  /*2a640*/  IMAD.MOV.U32 R13, RZ, RZ, R2 ;  /* 0x000000ffff0d7224 */ /* 0x000fce00078e0002 */
[----:B------:R-:W-:Y:S05]  /*2a650*/  WARPSYNC.COLLECTIVE R15, `(.L_x_1813) ;  /* 0x000000000f087348 */ /* 0x000fea0003c00000 */
[----:B------:R0:W1:Y:S02]  /*2a660*/  SHFL.IDX P6, R14, R13, R12, R11 ;  /* 0x0000000c0d0e7389 */ /* 0x00006400000c000b */
[----:B01----:R-:W-:Y:S01]  /*2a670*/  ENDCOLLECTIVE ;  /* 0x000000000000791b */ /* 0x003fe20003800000 */
.L_x_1813:
[----:B------:R-:W-:Y:S05]  /*2a680*/  BRA `(.L_x_1814) ;  /* 0xffffffac00007947 */ /* 0x000fea000383ffff */
.L_x_1583:
[----:B------:R-:W-:Y:S01]  /*2a690*/  BSSY B0, `(.L_x_1815) ;  /* 0x0000006000007945 */ /* 0x000fe20003800000 */
[----:B------:R-:W-:Y:S01]  /*2a6a0*/  PLOP3.LUT P6, PT, P6, PT, PT, 0x8, 0x0 ;  /* 0x000000000000781c */ /* 0x000fe200037ce170 */
[----:B------:R-:W-:-:S12]  /*2a6b0*/  IMAD.MOV.U32 R15, RZ, RZ, -0x1 ;  /* 0xffffffffff0f7424 */ /* 0x000fd800078e00ff */
[----:B0-----:R-:W-:Y:S05]  /*2a6c0*/  WARPSYNC.COLLECTIVE R15, `(.L_x_1816) ;  /* 0x000000000f087348 */ /* 0x001fea0003c00000 */
[----:B------:R-:W-:Y:S01]  /*2a6d0*/  VOTE.ANY R14, PT, P6 ;  /* 0x00000000000e7806 */ /* 0x000fe200030e0100 */
[----:B0-----:R-:W-:Y:S06]  /*2a6e0*/  ENDCOLLECTIVE ;  /* 0x000000000000791b */ /* 0x001fec0003800000 */
.L_x_1816:
[----:B------:R-:W-:Y:S05]  /*2a6f0*/  BSYNC B0 ;  /* 0x0000000000007941 */ /* 0x000fea0003800000 */
.L_x_1815:
[----:B------:R-:W-:Y:S01]  /*2a700*/  MOV R6, R14 ;  /* 0x0000000e00067202 */ /* 0x000fe20000000f00 */
[----:B------:R-:W-:Y:S02]  /*2a710*/  IMAD.MOV.U32 R13, RZ, RZ, R3 ;  /* 0x000000ffff0d7224 */ /* 0x000fe400078e0003 */
[----:B------:R-:W-:Y:S01]  /*2a720*/  IMAD.MOV.U32 R11, RZ, RZ, 0x1f ;  /* 0x0000001fff0b7424 */ /* 0x000fe200078e00ff */
[----:B------:R-:W0:Y:S01]  /*2a730*/  POPC R7, R6 ;  /* 0x0000000600077309 */ /* 0x000e220000000000 */
[----:B------:R-:W-:Y:S02]  /*2a740*/  IMAD.MOV.U32 R15, RZ, RZ, -0x1 ;  /* 0xffffffffff0f7424 */ /* 0x000fe400078e00ff */
[----:B0-----:R-:W-:-:S07]  /*2a750*/  IMAD.MOV.U32 R12, RZ, RZ, R7 ;  /* 0x000000ffff0c7224 */ /* 0x001fce00078e0007 */
[----:B------:R-:W-:Y:S05]  /*2a760*/  WARPSYNC.COLLECTIVE R15, `(.L_x_1817) ;  /* 0x000000000f087348 */ /* 0x000fea0003c00000 */
[----:B------:R0:W1:Y:S02]  /*2a770*/  SHFL.IDX P6, R14, R13, R12, R11 ;  /* 0x0000000c0d0e7389 */ /* 0x00006400000c000b */
[----:B01----:R-:W-:Y:S01]  /*2a780*/  ENDCOLLECTIVE ;  /* 0x000000000000791b */ /* 0x003fe20003800000 */
.L_x_1817:
[----:B------:R-:W-:Y:S01]  /*2a790*/  IMAD.MOV.U32 R4, RZ, RZ, R14 ;  /* 0x000000ffff047224 */ /* 0x000fe200078e000e */
[----:B------:R-:W-:Y:S06]  /*2a7a0*/  BRA `(.L_x_1818) ;  /* 0xffffffa800f07947 */ /* 0x000fec000383ffff */
.L_x_1585:
[----:B------:R-:W-:Y:S01]  /*2a7b0*/  BSSY B0, `(.L_x_1819) ;  /* 0x0000007000007945 */ /* 0x000fe20003800000 */
[----:B------:R-:W-:Y:S01]  /*2a7c0*/  IMAD.MOV.U32 R13, RZ, RZ, R2 ;  /* 0x000000ffff0d7224 */ /* 0x000fe200078e0002 */
[----:B------:R-:W-:Y:S01]  /*2a7d0*/  MOV R15, 0xffffffff ;  /* 0xffffffff000f7802 */ /* 0x000fe20000000f00 */
[----:B------:R-:W-:-:S07]  /*2a7e0*/  IMAD.MOV.U32 R11, RZ, RZ, 0x1f ;  /* 0x0000001fff0b7424 */ /* 0x000fce00078e00ff */
[----:B012---:R-:W-:Y:S05]  /*2a7f0*/  WARPSYNC.COLLECTIVE R15, `(.L_x_1820) ;  /* 0x000000000f087348 */ /* 0x007fea0003c00000 */
[----:B------:R3:W4:Y:S02]  /*2a800*/  SHFL.IDX P6, R14, R13, R12, R11 ;  /* 0x0000000c0d0e7389 */ /* 0x00072400000c000b */
[----:B01234-:R-:W-:Y:S01]  /*2a810*/  ENDCOLLECTIVE ;  /* 0x000000000000791b */ /* 0x01ffe20003800000 */
.L_x_1820:
[----:B------:R-:W-:Y:S05]  /*2a820*/  BSYNC B0 ;  /* 0x0000000000007941 */ /* 0x000fea0003800000 */
.L_x_1819:
[----:B------:R-:W-:Y:S01]  /*2a830*/  IMAD.MOV.U32 R9, RZ, RZ, R14 ;  /* 0x000000ffff097224 */ /* 0x000fe200078e000e */
[----:B------:R-:W-:Y:S06]  /*2a840*/  BRA `(.L_x_1584) ;  /* 0xffffffa800e47947 */ /* 0x000fec000383ffff */
.L_x_1589:
[----:B0-----:R0:W1:Y:S02]  /*2a850*/  SYNCS.PHASECHK.TRANS64.TRYWAIT P0, [R0+URZ+0x28420], R3 ;  /* 0x02842003000075a7 */ /* 0x001064000800017f */
[----:B-1----:R-:W-:Y:S05]  /*2a860*/  @!P0 NANOSLEEP.SYNCS 0x989680 ;  /* 0x009896800000895d */ /* 0x002fea0003900000 */
[----:B------:R-:W1:Y:S02]  /*2a870*/  @!P0 SYNCS.PHASECHK.TRANS64 P0, [R0+URZ+0x28420], R3 ;  /* 0x02842003000085a7 */ /* 0x000e64000800007f */
[----:B-1----:R-:W-:Y:S05]  /*2a880*/  @!P0 BRA `(.L_x_1589) ;  /* 0xfffffffc00f08947 */ /* 0x002fea000383ffff */
[----:B------:R-:W-:Y:S05]  /*2a890*/  BRA `(.L_x_1821) ;  /* 0xffffffb0009c7947 */ /* 0x000fea000383ffff */
.L_x_1590:
        /* <DEDUP_REMOVED lines=11> */
.L_x_1823:
[----:B------:R-:W-:Y:S05]  /*2a950*/  BSYNC B0 ;  /* 0x0000000000007941 */ /* 0x000fea0003800000 */
.L_x_1822:
[----:B------:R-:W-:Y:S05]  /*2a960*/  BRA `(.L_x_1824) ;  /* 0xffffffb000847947 */ /* 0x000fea000383ffff */
.L_x_1591:
[----:B------:R-:W-:Y:S01]  /*2a970*/  BSSY B0, `(.L_x_1825) ;  /* 0x0000006000007945 */ /* 0x000fe20003800000 */
[----:B------:R-:W-:-:S07]  /*2a980*/  IMAD.MOV.U32 R15, RZ, RZ, -0x1 ;  /* 0xffffffffff0f7424 */ /* 0x000fce00078e00ff */
[----:B01----:R-:W-:Y:S05]  /*2a990*/  WARPSYNC.COLLECTIVE R15, `(.L_x_1826) ;  /* 0x000000000f0c7348 */ /* 0x003fea0003c00000 */
[----:B------:R-:W-:Y:S02]  /*2a9a0*/  ELECT P6, UR62, PT ;  /* 0x00000000003e782f */ /* 0x000fe400038c0000 */
[----:B------:R-:W-:Y:S01]  /*2a9b0*/  MOV R14, UR62 ;  /* 0x0000003e000e7c02 */ /* 0x000fe20008000f00 */
[----:B01----:R-:W-:Y:S10]  /*2a9c0*/  ENDCOLLECTIVE ;  /* 0x000000000000791b */ /* 0x003ff40003800000 */
.L_x_1826:
[----:B------:R-:W-:Y:S05]  /*2a9d0*/  BSYNC B0 ;  /* 0x0000000000007941 */ /* 0x000fea0003800000 */
.L_x_1825:
[----:B------:R-:W-:Y:S05]  /*2a9e0*/  BRA `(.L_x_1827) ;  /* 0xffffffb000787947 */ /* 0x000fea000383ffff */
.L_x_1593:
[----:B0-----:R0:W1:Y:S02]  /*2a9f0*/  SYNCS.PHASECHK.TRANS64.TRYWAIT P1, [R6+URZ], R5 ;  /* 0x00000005060075a7 */ /* 0x001064000802017f */
[----:B-1----:R-:W-:Y:S05]  /*2aa00*/  @!P1 NANOSLEEP.SYNCS 0x989680 ;  /* 0x009896800000995d */ /* 0x002fea0003900000 */
[----:B------:R-:W1:Y:S02]  /*2aa10*/  @!P1 SYNCS.PHASECHK.TRANS64 P1, [R6+URZ], R5 ;  /* 0x00000005060095a7 */ /* 0x000e64000802007f */
[----:B-1----:R-:W-:Y:S05]  /*2aa20*/  @!P1 BRA `(.L_x_1593) ;  /* 0xfffffffc00f09947 */ /* 0x002fea000383ffff */
[----:B------:R-:W-:Y:S05]  /*2aa30*/  BRA `(.L_x_1828) ;  /* 0xffffffb000b47947 */ /* 0x000fea000383ffff */
.L_x_1594:
[----:B-1----:R1:W2:Y:S02]  /*2aa40*/  SYNCS.PHASECHK.TRANS64.TRYWAIT P1, [R7+URZ], R2 ;  /* 0x00000002070075a7 */ /* 0x0022a4000802017f */
[----:B--2---:R-:W-:Y:S05]  /*2aa50*/  @!P1 NANOSLEEP.SYNCS 0x989680 ;  /* 0x009896800000995d */ /* 0x004fea0003900000 */
[----:B------:R-:W2:Y:S02]  /*2aa60*/  @!P1 SYNCS.PHASECHK.TRANS64 P1, [R7+URZ], R2 ;  /* 0x00000002070095a7 */ /* 0x000ea4000802007f */
[----:B--2---:R-:W-:Y:S05]  /*2aa70*/  @!P1 BRA `(.L_x_1594) ;  /* 0xfffffffc00f09947 */ /* 0x004fea000383ffff */
[----:B------:R-:W-:Y:S05]  /*2aa80*/  BRA `(.L_x_1829) ;  /* 0xffffffb000a87947 */ /* 0x000fea000383ffff */
.L_x_1596:
[----:B--2---:R2:W3:Y:S02]  /*2aa90*/  SYNCS.PHASECHK.TRANS64.TRYWAIT P1, [R4+URZ+0x28460], R5 ;  /* 0x02846005040075a7 */ /* 0x0044e4000802017f */
[----:B---3--:R-:W-:Y:S05]  /*2aaa0*/  @!P1 NANOSLEEP.SYNCS 0x989680 ;  /* 0x009896800000995d */ /* 0x008fea0003900000 */
[----:B------:R-:W3:Y:S02]  /*2aab0*/  @!P1 SYNCS.PHASECHK.TRANS64 P1, [R4+URZ+0x28460], R5 ;  /* 0x02846005040095a7 */ /* 0x000ee4000802007f */
[----:B---3--:R-:W-:Y:S05]  /*2aac0*/  @!P1 BRA `(.L_x_1596) ;  /* 0xfffffffc00f09947 */ /* 0x008fea000383ffff */
[----:B------:R-:W-:Y:S05]  /*2aad0*/  BRA `(.L_x_1830) ;  /* 0xffffffb000ac7947 */ /* 0x000fea000383ffff */
.L_x_1598:
[----:B---3--:R3:W4:Y:S02]  /*2aae0*/  SYNCS.PHASECHK.TRANS64.TRYWAIT P1, [R3+URZ+0x28460], R2 ;  /* 0x02846002030075a7 */ /* 0x008724000802017f */
[----:B----4-:R-:W-:Y:S05]  /*2aaf0*/  @!P1 NANOSLEEP.SYNCS 0x989680 ;  /* 0x009896800000995d */ /* 0x010fea0003900000 */
[----:B------:R-:W4:Y:S02]  /*2ab00*/  @!P1 SYNCS.PHASECHK.TRANS64 P1, [R3+URZ+0x28460], R2 ;  /* 0x02846002030095a7 */ /* 0x000f24000802007f */
[----:B----4-:R-:W-:Y:S05]  /*2ab10*/  @!P1 BRA `(.L_x_1598) ;  /* 0xfffffffc00f09947 */ /* 0x010fea000383ffff */
[----:B------:R-:W-:Y:S05]  /*2ab20*/  BRA `(.L_x_1831) ;  /* 0xffffffb000ac7947 */ /* 0x000fea000383ffff */
.L_x_1600:
[----:B----4-:R4:W0:Y:S02]  /*2ab30*/  SYNCS.PHASECHK.TRANS64.TRYWAIT P0, [R4+URZ+0x28480], R5 ;  /* 0x02848005040075a7 */ /* 0x010824000800017f */
[----:B0-----:R-:W-:Y:S05]  /*2ab40*/  @!P0 NANOSLEEP.SYNCS 0x989680 ;  /* 0x009896800000895d */ /* 0x001fea0003900000 */
[----:B------:R-:W0:Y:S02]  /*2ab50*/  @!P0 SYNCS.PHASECHK.TRANS64 P0, [R4+URZ+0x28480], R5 ;  /* 0x02848005040085a7 */ /* 0x000e24000800007f */
[----:B0-----:R-:W-:Y:S05]  /*2ab60*/  @!P0 BRA `(.L_x_1600) ;  /* 0xfffffffc00f08947 */ /* 0x001fea000383ffff */
[----:B------:R-:W-:Y:S05]  /*2ab70*/  BRA `(.L_x_1601) ;  /* 0xffffffb000a87947 */ /* 0x000fea000383ffff */
.L_x_1832:
        /* <DEDUP_REMOVED lines=16> */
.L_x_2769:


//--------------------- .text._ZN7cutlass13device_kernelIN5flash11enable_sm90INS1_16FlashAttnFwdSm90INS1_25CollectiveMainloopFwdSm90ILi2EN4cute5tupleIJNS5_1CILi1EEES8_S8_EEENS6_IJNS7_ILi128EEESA_NS7_ILi256EEEEEELi256ENS_12float_e4m3_tEfNS_4arch4Sm90ELb1ELb0ELb1ELb0ELb0ELb0ELb0ELb1ELb1ELb0ELb0ELb0EEENS1_21CollectiveEpilogueFwdINS6_IJSA_SB_SA_EEES9_NS_10bfloat16_tESF_Li256ELb0ELb0ELb0ELb1EEENS1_30DynamicPersistentTileSchedulerILi256ELi128ELb0ELb0ELb1EEEEEEEEEvNT_6ParamsE --------------------------
	.section	.text._ZN7cutlass13device_kernelIN5flash11enable_sm90INS1_16FlashAttnFwdSm90INS1_25CollectiveMainloopFwdSm90ILi2EN4cute5tupleIJNS5_1CILi1EEES8_S8_EEENS6_IJNS7_ILi128EEESA_NS7_ILi256EEEEEELi256ENS_12float_e4m3_tEfNS_4arch4Sm90ELb1ELb0ELb1ELb0ELb0ELb0ELb0ELb1ELb1ELb0ELb0ELb0EEENS1_21CollectiveEpilogueFwdINS6_IJSA_SB_SA_EEES9_NS_10bfloat16_tESF_Li256ELb0ELb0ELb0ELb1EEENS1_30DynamicPersistentTileSchedulerILi256ELi128ELb0ELb0ELb1EEEEEEEEEvNT_6ParamsE,"ax",@progbits
	.align	128
.text._ZN7cutlass13device_kernelIN5flash11enable_sm90INS1_16FlashAttnFwdSm90INS1_25CollectiveMainloopFwdSm90ILi2EN4cute5tupleIJNS5_1CILi1EEES8_S8_EEENS6_IJNS7_ILi128EEESA_NS7_ILi256EEEEEELi256ENS_12float_e4m3_tEfNS_4arch4Sm90ELb1ELb0ELb1ELb0ELb0ELb0ELb0ELb1ELb1ELb0ELb0ELb0EEENS1_21CollectiveEpilogueFwdINS6_IJSA_SB_SA_EEES9_NS_10bfloat16_tESF_Li256ELb0ELb0ELb0ELb1EEENS1_30DynamicPersistentTileSchedulerILi256ELi128ELb0ELb0ELb1EEEEEEEEEvNT_6ParamsE:
        .type           _ZN7cutlass13device_kernelIN5flash11enable_sm90INS1_16FlashAttnFwdSm90INS1_25CollectiveMainloopFwdSm90ILi2EN4cute5tupleIJNS5_1CILi1EEES8_S8_EEENS6_IJNS7_ILi128EEESA_NS7_ILi256EEEEEELi256ENS_12float_e4m3_tEfNS_4arch4Sm90ELb1ELb0ELb1ELb0ELb0ELb0ELb0ELb1ELb1ELb0ELb0ELb0EEENS1_21CollectiveEpilogueFwdINS6_IJSA_SB_SA_EEES9_NS_10bfloat16_tESF_Li256ELb0ELb0ELb0ELb1EEENS1_30DynamicPersistentTileSchedulerILi256ELi128ELb0ELb0ELb1EEEEEEEEEvNT_6ParamsE,@function
        .size           _ZN7cutlass13device_kernelIN5flash11enable_sm90INS1_16FlashAttnFwdSm90INS1_25CollectiveMainloopFwdSm90ILi2EN4cute5tupleIJNS5_1CILi1EEES8_S8_EEENS6_IJNS7_ILi128EEESA_NS7_ILi256EEEEEELi256ENS_12float_e4m3_tEfNS_4arch4Sm90ELb1ELb0ELb1ELb0ELb0ELb0ELb0ELb1ELb1ELb0ELb0ELb0EEENS1_21CollectiveEpilogueFwdINS6_IJSA_SB_SA_EEES9_NS_10bfloat16_tESF_Li256ELb0ELb0ELb0ELb1EEENS1_30DynamicPersistentTileSchedulerILi256ELi128ELb0ELb0ELb1EEEEEEEEEvNT_6ParamsE,(.L_x_2770 - _ZN7cutlass13device_kernelIN5flash11enable_sm90INS1_16FlashAttnFwdSm90INS1_25CollectiveMainloopFwdSm90ILi2EN4cute5tupleIJNS5_1CILi1EEES8_S8_EEENS6_IJNS7_ILi128EEESA_NS7_ILi256EEEEEELi256ENS_12float_e4m3_tEfNS_4arch4Sm90ELb1ELb0ELb1ELb0ELb0ELb0ELb0ELb1ELb1ELb0ELb0ELb0EEENS1_21CollectiveEpilogueFwdINS6_IJSA_SB_SA_EEES9_NS_10bfloat16_tESF_Li256ELb0ELb0ELb0ELb1EEENS1_30DynamicPersistentTileSchedulerILi256ELi128ELb0ELb0ELb1EEEEEEEEEvNT_6ParamsE)
        .other          _ZN7cutlass13device_kernelIN5flash11enable_sm90INS1_16FlashAttnFwdSm90INS1_25CollectiveMainloopFwdSm90ILi2EN4cute5tupleIJNS5_1CILi1EEES8_S8_EEENS6_IJNS7_ILi128EEESA_NS7_ILi256EEEEEELi256ENS_12float_e4m3_tEfNS_4arch4Sm90ELb1ELb0ELb1ELb0ELb0ELb0ELb0ELb1ELb1ELb0ELb0ELb0EEENS1_21CollectiveEpilogueFwdINS6_IJSA_SB_SA_EEES9_NS_10bfloat16_tESF_Li256ELb0ELb0ELb0ELb1EEENS1_30DynamicPersistentTileSchedulerILi256ELi128ELb0ELb0ELb1EEEEEEEEEvNT_6ParamsE,@"STO_CUDA_ENTRY STV_DEFAULT"
_ZN7cutlass13device_kernelIN5flash11enable_sm90INS1_16FlashAttnFwdSm90INS1_25CollectiveMainloopFwdSm90ILi2EN4cute5tupleIJNS5_1CILi1EEES8_S8_EEENS6_IJNS7_ILi128EEESA_NS7_ILi256EEEEEELi256ENS_12float_e4m3_tEfNS_4arch4Sm90ELb1ELb0ELb1ELb0ELb0ELb0ELb0ELb1ELb1ELb0ELb0ELb0EEENS1_21CollectiveEpilogueFwdINS6_IJSA_SB_SA_EEES9_NS_10bfloat16_tESF_Li256ELb0ELb0ELb0ELb1EEENS1_30DynamicPersistentTileSchedulerILi256ELi128ELb0ELb0ELb1EEEEEEEEEvNT_6ParamsE:
        /* <DEDUP_REMOVED lines=24> */
.L_x_1834:
[----:B------:R-:W-:Y:S05]  /*0180*/  BSYNC B0 ;  /* 0x0000000000007941 */ /* 0x000fea0003800000 */
.L_x_1833:
        /* <DEDUP_REMOVED lines=37> */
.L_x_1835:
        /* <DEDUP_REMOVED lines=22> */
.L_x_1836:
        /* <DEDUP_REMOVED lines=18> */
.L_x_1837:
        /* <DEDUP_REMOVED lines=22> */
.L_x_1838:
        /* <DEDUP_REMOVED lines=22> */
.L_x_1839:
[----:B------:R-:W-:Y:S01]  /*0920*/  PLOP3.LUT P0, PT, PT, PT, UP0, 0x80, 0x0 ;  /* 0x000000000000781c */ /* 0x000fe20003f0f008 */
[----:B------:R-:W-:Y:S01]  /*0930*/  UMOV UR61, 0x1 ;  /* 0x00000001003d7882 */ /* 0x000fe20000000000 */
[----:B------:R-:W-:Y:S01]  /*0940*/  NOP ;  /* 0x0000000000007918 */ /* 0x000fe20000000000 */
[----:B------:R-:W-:Y:S01]  /*0950*/  USEL UR61, UR61, 0x2, !UP0 ;  /* 0x000000023d3d7887 */ /* 0x000fe2000c000000 */
[----:B------:R-:W-:Y:S01]  /*0960*/  ULDC.64 UR54, c[0x0][0x208] ;  /* 0x0000820000367ab9 */ /* 0x000fe20000000a00 */
[----:B-123--:R-:W-:Y:S08]  /*0970*/  BAR.SYNC.DEFER_BLOCKING 0x0 ;  /* 0x0000000000007b1d */ /* 0x00eff00000010000 */
[----:B------:R-:W-:Y:S05]  /*0980*/  @!P0 BRA `(.L_x_1840) ;  /* 0x000000dc00448947 */ /* 0x000fea0003800000 */
.L_x_1841:
        /* <DEDUP_REMOVED lines=25> */
[----:B------:R-:W-:Y:S02]  /*0b20*/  LOP3.LUT R232, R2, 0xffffff80, RZ, 0xc0, !PT ;  /* 0xffffff8002e87812 */ /* 0x000fe400078ec0ff */
[----:B------:R-:W-:Y:S02]  /*0b30*/  SHF.R.S32.HI R6, RZ, 0x4, R3 ;  /* 0x00000004ff067819 */ /* 0x000fe40000011403 */
[----:B------:R-:W-:Y:S01]  /*0b40*/  LOP3.LUT R4, R3, 0x3fffff0, RZ, 0xc0, !PT ;  /* 0x03fffff003047812 */ /* 0x000fe200078ec0ff */
[----:B------:R-:W-:Y:S01]  /*0b50*/  IMAD.IADD R232, R233, 0x1, -R232 ;  /* 0x00000001e9e87824 */ /* 0x000fe200078e0ae8 */
[----:B------:R-:W-:Y:S02]  /*0b60*/  LEA.HI R3, R3, R6, RZ, 0x1 ;  /* 0x0000000603037211 */ /* 0x000fe400078f08ff */
[----:B------:R-:W-:Y:S01]  /*0b70*/  LEA.HI R5, R0, R233, RZ, 0x5 ;  /* 0x000000e900057211 */ /* 0x000fe200078f28ff */
[----:B------:R-:W-:Y:S01]  /*0b80*/  IMAD.IADD R4, R233, 0x1, -R4 ;  /* 0x00000001e9047824 */ /* 0x000fe200078e0a04 */
[----:B------:R-:W-:-:S02]  /*0b90*/  SHF.R.S32.HI R7, RZ, 0x1f, R232 ;  /* 0x0000001fff077819 */ /* 0x000fc400000114e8 */
        /* <DEDUP_REMOVED lines=17> */
[----:B------:R-:W-:Y:S01]  /*0cb0*/  LEA.HI R7, R7, R232, RZ, 0x5 ;  /* 0x000000e807077211 */ /* 0x000fe200078f28ff */
[----:B------:R-:W-:Y:S01]  /*0cc0*/  IMAD.SHL.U32 R5, R5, 0x8, RZ ;  /* 0x0000000805057824 */ /* 0x000fe200078e00ff */
[----:B------:R-:W-:Y:S01]  /*0cd0*/  LEA.HI R0, R0, R233, RZ, 0x3 ;  /* 0x000000e900007211 */ /* 0x000fe200078f18ff */
[----:B------:R-:W-:Y:S01]  /*0ce0*/  IMAD.IADD R10, R9, 0x1, -R10 ;  /* 0x00000001090a7824 */ /* 0x000fe200078e0a0a */
[----:B------:R-:W-:Y:S01]  /*0cf0*/  LOP3.LUT R2, R2, 0x3fffffe, RZ, 0xc0, !PT ;  /* 0x03fffffe02027812 */ /* 0x000fe200078ec0ff */
[----:B------:R-:W-:Y:S01]  /*0d00*/  IMAD.WIDE R16, R5, 0x2, R16 ;  /* 0x0000000205107825 */ /* 0x000fe200078e0210 */
[----:B------:R-:W-:Y:S01]  /*0d10*/  SHF.R.S32.HI R7, RZ, 0x5, R7 ;  /* 0x00000005ff077819 */ /* 0x000fe20000011407 */
[----:B------:R-:W-:Y:S01]  /*0d20*/  UMOV UR4, UR7 ;  /* 0x0000000700047c82 */ /* 0x000fe20008000000 */
[----:B------:R-:W-:Y:S01]  /*0d30*/  LOP3.LUT R0, R0, 0x1ffffff8, RZ, 0xc0, !PT ;  /* 0x1ffffff800007812 */ /* 0x000fe200078ec0ff */
[----:B------:R-:W-:Y:S01]  /*0d40*/  IMAD.IADD R2, R3, 0x1, -R2 ;  /* 0x0000000103027824 */ /* 0x000fe200078e0a02 */
[----:B------:R-:W-:Y:S01]  /*0d50*/  LOP3.LUT R3, R8, 0x7ffffffc, RZ, 0xc0, !PT ;  /* 0x7ffffffc08037812 */ /* 0x000fe200078ec0ff */
[----:B------:R-:W-:-:S02]  /*0d60*/  IMAD R7, R7, 0x10, R10 ;  /* 0x0000001007077824 */ /* 0x000fc400078e020a */
[----:B------:R-:W-:Y:S02]  /*0d70*/  IMAD.IADD R0, R233, 0x1, -R0 ;  /* 0x00000001e9007824 */ /* 0x000fe400078e0a00 */
[----:B------:R-:W-:Y:S02]  /*0d80*/  IMAD R23, R2, 0x40, R7 ;  /* 0x0000004002177824 */ /* 0x000fe400078e0207 */
[----:B------:R-:W-:Y:S02]  /*0d90*/  IMAD.SHL.U32 R18, R0, 0x8, RZ ;  /* 0x0000000800127824 */ /* 0x000fe400078e00ff */
[----:B------:R-:W-:-:S07]  /*0da0*/  IMAD.IADD R22, R232, 0x1, -R3 ;  /* 0x00000001e8167824 */ /* 0x000fce00078e0a03 */
.L_x_1891:
[----:B------:R-:W-:Y:S01]  /*0db0*/  ULDC UR5, c[0x0][0xdd0] ;  /* 0x0003740000057ab9 */ /* 0x000fe20000000800 */
[----:B------:R-:W1:Y:S01]  /*0dc0*/  LDC R0, c[0x0][0xde8] ;  /* 0x00037a00ff007b82 */ /* 0x000e620000000800 */
        /* <DEDUP_REMOVED lines=18> */
.L_x_1842:
[----:B------:R-:W-:Y:S01]  /*0ef0*/  ULDC UR6, c[0x0][0xdc4] ;  /* 0x0003710000067ab9 */ /* 0x000fe20000000800 */
[----:B------:R-:W-:Y:S01]  /*0f00*/  UMOV UR52, UR7 ;  /* 0x0000000700347c82 */ /* 0x000fe20008000000 */
[----:B------:R-:W-:-:S11]  /*0f10*/  UISETP.NE.AND UP0, UPT, UR6, 0x1, UPT ;  /* 0x000000010600788c */ /* 0x000fd6000bf05270 */
[----:B------:R-:W-:Y:S02]  /*0f20*/  @UP0 ULDC.64 UR10, c[0x0][0xdc8] ;  /* 0x00037200000a0ab9 */ /* 0x000fe40000000a00 */
[----:B------:R-:W-:-:S04]  /*0f30*/  UIMAD.WIDE.U32 UR4, UR7, UR10, URZ ;  /* 0x0000000a070472a5 */ /* 0x000fc8000f8e003f */
[----:B------:R-:W-:-:S04]  /*0f40*/  @UP0 USHF.R.U32.HI UR52, URZ, UR11, UR5 ;  /* 0x0000000b3f340299 */ /* 0x000fc80008011605 */
[----:B------:R-:W-:-:S12]  /*0f50*/  UIMAD UR4, UR52, UR6, URZ ;  /* 0x00000006340472a4 */ /* 0x000fd8000f8e023f */
.L_x_1843:
[----:B------:R-:W-:Y:S01]  /*0f60*/  ULDC.64 UR12, c[0x0][0x3f8] ;  /* 0x0000fe00000c7ab9 */ /* 0x000fe20000000a00 */
[----:B------:R-:W-:Y:S01]  /*0f70*/  ULDC UR43, c[0x0][0xdb8] ;  /* 0x00036e00002b7ab9 */ /* 0x000fe20000000800 */
[----:B------:R-:W-:Y:S01]  /*0f80*/  UISETP.NE.U32.AND UP0, UPT, UR12, URZ, UPT ;  /* 0x0000003f0c00728c */ /* 0x000fe2000bf05070 */
[----:B------:R-:W-:Y:S01]  /*0f90*/  PLOP3.LUT P0, PT, PT, PT, PT, 0x80, 0x0 ;  /* 0x000000000000781c */ /* 0x000fe20003f0f070 */
[----:B------:R-:W-:Y:S01]  /*0fa0*/  ULOP3.LUT UR5, URZ, UR52, URZ, 0x33, !UPT ;  /* 0x000000343f057292 */ /* 0x000fe2000f8e333f */
[----:B------:R-:W-:Y:S01]  /*0fb0*/  IMAD.MOV.U32 R0, RZ, RZ, RZ ;  /* 0x000000ffff007224 */ /* 0x000fe200078e00ff */
[----:B------:R-:W-:Y:S01]  /*0fc0*/  UISETP.NE.AND.EX UP0, UPT, UR13, URZ, UPT, UP0 ;  /* 0x0000003f0d00728c */ /* 0x000fe2000bf05300 */
[----:B------:R-:W-:Y:S01]  /*0fd0*/  CS2R R2, SRZ ;  /* 0x0000000000027805 */ /* 0x000fe2000001ff00 */
[----:B------:R-:W-:Y:S01]  /*0fe0*/  UIADD3 UR4, UR7, -UR4, URZ ;  /* 0x8000000407047290 */ /* 0x000fe2000fffe03f */
[----:B------:R-:W-:Y:S01]  /*0ff0*/  CS2R R6, SRZ ;  /* 0x0000000000067805 */ /* 0x000fe2000001ff00 */
[----:B------:R-:W-:Y:S01]  /*1000*/  ULDC UR6, c[0x0][0xdac] ;  /* 0x00036b0000067ab9 */ /* 0x000fe20000000800 */
[----:B------:R-:W-:Y:S01]  /*1010*/  ULDC UR39, c[0x0][0x404] ;  /* 0x0001010000277ab9 */ /* 0x000fe20000000800 */
[----:B------:R-:W-:Y:S01]  /*1020*/  ULDC UR7, c[0x0][0x288] ;  /* 0x0000a20000077ab9 */ /* 0x000fe20000000800 */
[----:B------:R-:W-:Y:S01]  /*1030*/  UISETP.NE.AND UP2, UPT, UR43, 0x1, UPT ;  /* 0x000000012b00788c */ /* 0x000fe2000bf45270 */
[----:B------:R-:W-:Y:S01]  /*1040*/  CS2R R26, SRZ ;  /* 0x00000000001a7805 */ /* 0x000fe2000001ff00 */
[----:B------:R-:W-:Y:S01]  /*1050*/  UIADD3 UR5, UR5, UR6, URZ ;  /* 0x0000000605057290 */ /* 0x000fe2000fffe03f */
[----:B------:R-:W-:Y:S01]  /*1060*/  CS2R R124, SRZ ;  /* 0x00000000007c7805 */ /* 0x000fe2000001ff00 */
[----:B------:R-:W-:Y:S01]  /*1070*/  UIADD3 UR7, -UR7, 0xff, URZ ;  /* 0x000000ff07077890 */ /* 0x000fe2000fffe13f */
[----:B------:R-:W-:Y:S01]  /*1080*/  CS2R R120, SRZ ;  /* 0x0000000000787805 */ /* 0x000fe2000001ff00 */
[----:B------:R-:W-:Y:S01]  /*1090*/  USEL UR39, UR39, 0x1, UP0 ;  /* 0x0000000127277887 */ /* 0x000fe20008000000 */
[----:B------:R-:W-:Y:S01]  /*10a0*/  CS2R R30, SRZ ;  /* 0x00000000001e7805 */ /* 0x000fe2000001ff00 */
[----:B------:R-:W-:Y:S01]  /*10b0*/  ULDC UR11, c[0x0][0xdc4] ;  /* 0x00037100000b7ab9 */ /* 0x000fe20000000800 */
[----:B------:R-:W-:Y:S01]  /*10c0*/  ULDC UR10, c[0x0][0x2e0] ;  /* 0x0000b800000a7ab9 */ /* 0x000fe20000000800 */
[----:B------:R-:W-:Y:S01]  /*10d0*/  UIMAD UR11, UR8, UR11, UR4 ;  /* 0x0000000b080b72a4 */ /* 0x000fe2000f8e0204 */
[----:B------:R-:W-:Y:S01]  /*10e0*/  CS2R R34, SRZ ;  /* 0x0000000000227805 */ /* 0x000fe2000001ff00 */
[----:B------:R-:W-:Y:S01]  /*10f0*/  USHF.L.U32 UR42, UR5, 0x7, URZ ;  /* 0x00000007052a7899 */ /* 0x000fe2000800063f */
[----:B------:R-:W-:Y:S01]  /*1100*/  CS2R R116, SRZ ;  /* 0x0000000000747805 */ /* 0x000fe2000001ff00 */
[----:B------:R-:W-:Y:S01]  /*1110*/  UIMAD UR8, UR39, UR10, UR7 ;  /* 0x0000000a270872a4 */ /* 0x000fe2000f8e0207 */
[----:B------:R-:W-:Y:S01]  /*1120*/  CS2R R112, SRZ ;  /* 0x0000000000707805 */ /* 0x000fe2000001ff00 */
[----:B------:R-:W-:Y:S01]  /*1130*/  UIMAD UR6, UR39, UR10, 0x7f ;  /* 0x0000007f270674a4 */ /* 0x000fe2000f8e020a */
[----:B------:R-:W-:Y:S01]  /*1140*/  CS2R R38, SRZ ;  /* 0x0000000000267805 */ /* 0x000fe2000001ff00 */
[----:B------:R-:W-:Y:S01]  /*1150*/  UIADD3 UR8, UR8, UR42, URZ ;  /* 0x0000002a08087290 */ /* 0x000fe2000fffe03f */
[----:B------:R-:W-:Y:S01]  /*1160*/  CS2R R42, SRZ ;  /* 0x00000000002a7805 */ /* 0x000fe2000001ff00 */
[----:B------:R-:W-:Y:S01]  /*1170*/  @UP2 ULDC UR4, c[0x0][0xdbc] ;  /* 0x00036f0000042ab9 */ /* 0x000fe20000000800 */
[----:B------:R-:W-:Y:S01]  /*1180*/  USHF.R.S32.HI UR7, URZ, 0x1f, UR6 ;  /* 0x0000001f3f077899 */ /* 0x000fe20008011406 */
[----:B------:R-:W-:Y:S01]  /*1190*/  CS2R R108, SRZ ;  /* 0x00000000006c7805 */ /* 0x000fe2000001ff00 */
[----:B------:R-:W-:Y:S01]  /*11a0*/  UIMAD.WIDE.U32 UR4, UR11, UR4, URZ ;  /* 0x000000040b0472a5 */ /* 0x000fe2000f8e003f */
[----:B------:R-:W-:Y:S01]  /*11b0*/  CS2R R104, SRZ ;  /* 0x0000000000687805 */ /* 0x000fe2000001ff00 */
[----:B------:R-:W-:Y:S01]  /*11c0*/  USHF.R.S32.HI UR4, URZ, 0x1f, UR8 ;  /* 0x0000001f3f047899 */ /* 0x000fe20008011408 */
[----:B------:R-:W-:Y:S01]  /*11d0*/  CS2R R46, SRZ ;  /* 0x00000000002e7805 */ /* 0x000fe2000001ff00 */
[----:B------:R-:W-:Y:S01]  /*11e0*/  ULEA.HI UR7, UR7, UR6, URZ, 0x7 ;  /* 0x0000000607077291 */ /* 0x000fe2000f8f383f */
[----:B------:R-:W-:Y:S01]  /*11f0*/  CS2R R50, SRZ ;  /* 0x0000000000327805 */ /* 0x000fe2000001ff00 */
[----:B------:R-:W-:Y:S01]  /*1200*/  ULEA.HI UR4, UR4, UR8, URZ, 0x7 ;  /* 0x0000000804047291 */ /* 0x000fe2000f8f383f */
[----:B------:R-:W-:Y:S01]  /*1210*/  CS2R R100, SRZ ;  /* 0x0000000000647805 */ /* 0x000fe2000001ff00 */
[----:B------:R-:W-:Y:S01]  /*1220*/  USHF.R.S32.HI UR7, URZ, 0x7, UR7 ;  /* 0x000000073f077899 */ /* 0x000fe20008011407 */
[----:B------:R-:W-:Y:S01]  /*1230*/  CS2R R96, SRZ ;  /* 0x0000000000607805 */ /* 0x000fe2000001ff00 */
[----:B------:R-:W-:Y:S01]  /*1240*/  USHF.R.S32.HI UR4, URZ, 0x7, UR4 ;  /* 0x000000073f047899 */ /* 0x000fe20008011404 */
[----:B------:R-:W-:Y:S01]  /*1250*/  CS2R R54, SRZ ;  /* 0x0000000000367805 */ /* 0x000fe2000001ff00 */
[----:B------:R-:W-:Y:S01]  /*1260*/  ULDC UR9, c[0x0][0x428] ;  /* 0x00010a0000097ab9 */ /* 0x000fe20000000800 */
[----:B------:R-:W-:Y:S01]  /*1270*/  @UP2 ULDC UR12, c[0x0][0xdc0] ;  /* 0x00037000000c2ab9 */ /* 0x000fe20000000800 */
[----:B------:R-:W-:Y:S01]  /*1280*/  UISETP.LT.AND UP0, UPT, UR7, UR4, UPT ;  /* 0x000000040700728c */ /* 0x000fe2000bf01270 */
[----:B------:R-:W-:Y:S01]  /*1290*/  CS2R R58, SRZ ;  /* 0x00000000003a7805 */ /* 0x000fe2000001ff00 */
[----:B------:R-:W-:Y:S01]  /*12a0*/  UISETP.NE.AND UP1, UPT, UR9, 0x1, UPT ;  /* 0x000000010900788c */ /* 0x000fe2000bf25270 */
[----:B------:R-:W-:Y:S01]  /*12b0*/  CS2R R92, SRZ ;  /* 0x00000000005c7805 */ /* 0x000fe2000001ff00 */
[----:B------:R-:W-:Y:S01]  /*12c0*/  USEL UR40, UR7, UR4, UP0 ;  /* 0x0000000407287287 */ /* 0x000fe20008000000 */
[----:B------:R-:W-:Y:S01]  /*12d0*/  CS2R R88, SRZ ;  /* 0x0000000000587805 */ /* 0x000fe2000001ff00 */
[----:B------:R-:W-:Y:S01]  /*12e0*/  UMOV UR44, UR11 ;  /* 0x0000000b002c7c82 */ /* 0x000fe20008000000 */
[----:B------:R-:W-:Y:S01]  /*12f0*/  @UP2 USHF.R.U32.HI UR44, URZ, UR12, UR5 ;  /* 0x0000000c3f2c2299 */ /* 0x000fe20008011605 */
[----:B------:R-:W-:Y:S01]  /*1300*/  CS2R R62, SRZ ;  /* 0x00000000003e7805 */ /* 0x000fe2000001ff00 */
[----:B------:R-:W-:Y:S01]  /*1310*/  UISETP.GE.AND UP0, UPT, UR40, 0x1, UPT ;  /* 0x000000012800788c */ /* 0x000fe2000bf06270 */
[----:B------:R-:W-:Y:S01]  /*1320*/  CS2R R66, SRZ ;  /* 0x0000000000427805 */ /* 0x000fe2000001ff00 */
[----:B------:R-:W-:Y:S01]  /*1330*/  UIADD3 UR5, -UR44, URZ, URZ ;  /* 0x0000003f2c057290 */ /* 0x000fe2000fffe13f */
[----:B------:R-:W-:Y:S01]  /*1340*/  CS2R R84, SRZ ;  /* 0x0000000000547805 */ /* 0x000fe2000001ff00 */
[----:B------:R-:W-:Y:S01]  /*1350*/  @UP1 ULDC UR9, c[0x0][0x42c] ;  /* 0x00010b0000091ab9 */ /* 0x000fe20000000800 */
[----:B------:R-:W-:Y:S01]  /*1360*/  @UP1 ULDC UR6, c[0x0][0x430] ;  /* 0x00010c0000061ab9 */ /* 0x000fe20000000800 */
[----:B------:R-:W-:Y:S01]  /*1370*/  PLOP3.LUT P1, PT, PT, PT, UP0, 0x80, 0x0 ;  /* 0x000000000000781c */ /* 0x000fe20003f2f008 */
[----:B------:R-:W-:Y:S01]  /*1380*/  UIMAD UR43, UR43, UR5, UR11 ;  /* 0x000000052b2b72a4 */ /* 0x000fe2000f8e020b */
[----:B------:R-:W-:-:S02]  /*1390*/  CS2R R80, SRZ ;  /* 0x0000000000507805 */ /* 0x000fc4000001ff00 */
[----:B------:R-:W-:Y:S02]  /*13a0*/  CS2R R70, SRZ ;  /* 0x0000000000467805 */ /* 0x000fe4000001ff00 */
[----:B------:R-:W-:Y:S01]  /*13b0*/  CS2R R74, SRZ ;  /* 0x00000000004a7805 */ /* 0x000fe2000001ff00 */
[----:B------:R-:W-:Y:S01]  /*13c0*/  UIMAD.WIDE.U32 UR4, UR43, UR9, URZ ;  /* 0x000000092b0472a5 */ /* 0x000fe2000f8e003f */
[----:B------:R-:W-:Y:S02]  /*13d0*/  CS2R R76, SRZ ;  /* 0x00000000004c7805 */ /* 0x000fe4000001ff00 */
[----:B------:R-:W-:Y:S01]  /*13e0*/  CS2R R72, SRZ ;  /* 0x0000000000487805 */ /* 0x000fe2000001ff00 */
[----:B------:R-:W-:Y:S01]  /*13f0*/  UMOV UR47, UR43 ;  /* 0x0000002b002f7c82 */ /* 0x000fe20008000000 */
[----:B------:R-:W-:Y:S01]  /*1400*/  @UP1 USHF.R.U32.HI UR47, URZ, UR6, UR5 ;  /* 0x000000063f2f1299 */ /* 0x000fe20008011605 */
        /* <DEDUP_REMOVED lines=35> */
[----:B------:R-:W-:Y:S01]  /*1640*/  IMAD.MOV.U32 R170, RZ, RZ, RZ ;  /* 0x000000ffffaa7224 */ /* 0x000fe200078e00ff */
[----:B------:R-:W-:Y:S06]  /*1650*/  @!P1 BRA `(.L_x_1844) ;  /* 0x000000a800589947 */ /* 0x000fec0003800000 */
[----:B------:R-:W-:Y:S01]  /*1660*/  SHF.R.S32.HI R0, RZ, 0x1f, R233 ;  /* 0x0000001fff007819 */ /* 0x000fe200000114e9 */
[----:B------:R-:W-:-:S03]  /*1670*/  UIADD3 UR5, UR38, 0x20400, URZ ;  /* 0x0002040026057890 */ /* 0x000fc6000fffe03f */
[----:B------:R-:W-:Y:S01]  /*1680*/  LEA.HI R0, R0, R233, RZ, 0x7 ;  /* 0x000000e900007211 */ /* 0x000fe200078f38ff */
[----:B------:R-:W-:-:S03]  /*1690*/  ULOP3.LUT UP0, URZ, UR5, 0x3ff, URZ, 0xc0, !UPT ;  /* 0x000003ff053f7892 */ /* 0x000fc6000f80c03f */
[----:B------:R-:W-:-:S03]  /*16a0*/  SHF.R.S32.HI R0, RZ, 0x7, R0 ;  /* 0x00000007ff007819 */ /* 0x000fc60000011400 */
[----:B------:R-:W-:-:S03]  /*16b0*/  PLOP3.LUT P0, PT, PT, PT, UP0, 0x80, 0x0 ;  /* 0x000000000000781c */ /* 0x000fc60003f0f008 */
[----:B------:R-:W1:Y:S02]  /*16c0*/  SHFL.IDX PT, R0, R0, RZ, 0x1f ;  /* 0x00001fff00007589 */ /* 0x000e6400000e0000 */
        /* <DEDUP_REMOVED lines=24> */
.L_x_1845:
        /* <DEDUP_REMOVED lines=56> */
.L_x_1963:
[----:B------:R-:W-:Y:S05]  /*1bd0*/  @!P0 BRA `(.L_x_1847) ;  /* 0x0000000000048947 */ /* 0x000fea0003800000 */
[----:B------:R-:W-:Y:S01]  /*1be0*/  BPT.TRAP 0x1 ;  /* 0x000000040000795c */ /* 0x000fe20000300000 */
.L_x_1847:
[----:B------:R-:W-:Y:S02]  /*1bf0*/  IMAD.U32 R2, RZ, RZ, UR37 ;  /* 0x00000025ff027e24 */ /* 0x000fe4000f8e00ff */
[----:B-1----:R-:W-:-:S03]  /*1c00*/  IMAD.U32 R3, RZ, RZ, UR36 ;  /* 0x00000024ff037e24 */ /* 0x002fc6000f8e00ff */
[----:B------:R-:W-:Y:S02]  /*1c10*/  LEA R2, R2, UR38, 0x3 ;  /* 0x0000002602027c11 */ /* 0x000fe4000f8e18ff */
[----:B------:R-:W-:-:S04]  /*1c20*/  SHF.L.U32 R3, R3, 0x1f, RZ ;  /* 0x0000001f03037819 */ /* 0x000fc800000006ff */
[----:B------:R1:W2:Y:S01]  /*1c30*/  SYNCS.PHASECHK.TRANS64.TRYWAIT P2, [R2+URZ+0x38830], R3 ;  /* 0x03883003020075a7 */ /* 0x0002a2000804017f */
[----:B------:R-:W-:Y:S05]  /*1c40*/  @!P0 BRA `(.L_x_1848) ;  /* 0x0000000000048947 */ /* 0x000fea0003800000 */
[----:B------:R-:W-:Y:S01]  /*1c50*/  BPT.TRAP 0x1 ;  /* 0x000000040000795c */ /* 0x000fe20000300000 */
.L_x_1848:
[----:B------:R-:W3:Y:S01]  /*1c60*/  S2R R4, SR_TID.X ;  /* 0x0000000000047919 */ /* 0x000ee20000002100 */
[----:B------:R-:W-:Y:S01]  /*1c70*/  IMAD.MOV.U32 R151, RZ, RZ, RZ ;  /* 0x000000ffff977224 */ /* 0x000fe200078e00ff */
[----:B---3--:R-:W-:Y:S01]  /*1c80*/  LOP3.LUT P1, RZ, R4, 0x7f, RZ, 0xc0, !PT ;  /* 0x0000007f04ff7812 */ /* 0x008fe2000782c0ff */
[----:B--2---:R-:W-:-:S12]  /*1c90*/  @P2 BRA `(.L_x_1849) ;  /* 0x0000000000082947 */ /* 0x004fd80003800000 */
[----:B------:R-:W2:Y:S02]  /*1ca0*/  SYNCS.PHASECHK.TRANS64.TRYWAIT P2, [R2+URZ+0x38830], R3 ;  /* 0x03883003020075a7 */ /* 0x000ea4000804017f */
[----:B--2---:R-:W-:Y:S05]  /*1cb0*/  @!P2 BRA `(.L_x_1850) ;  /* 0x0000010400a0a947 */ /* 0x004fea0003800000 */
.L_x_1849:
[----:B------:R-:W-:Y:S05]  /*1cc0*/  WARPSYNC.ALL ;  /* 0x0000000000007948 */ /* 0x000fea0003800000 */
[----:B------:R-:W-:Y:S01]  /*1cd0*/  UIADD3 UR4, UR38, 0x28400, URZ ;  /* 0x0002840026047890 */ /* 0x000fe2000fffe03f */
[----:B------:R-:W-:Y:S01]  /*1ce0*/  WARPGROUP.ARRIVE ;  /* 0x00000000000079c5 */ /* 0x000fe20000000000 */
[----:B------:R-:W-:Y:S01]  /*1cf0*/  ULOP3.LUT UR48, UR41, 0x10000, URZ, 0xfc, !UPT ;  /* 0x0001000029307892 */ /* 0x000fe2000f8efc3f */
[----:B-12---:R-:W-:Y:S01]  /*1d00*/  @!P1 VIADD R2, R2, 0x38840 ;  /* 0x0003884002029836 */ /* 0x006fe20000000000 */
[----:B------:R-:W-:Y:S01]  /*1d10*/  USHF.R.U32.HI UR4, URZ, 0x4, UR4 ;  /* 0x000000043f047899 */ /* 0x000fe20008011604 */
[--C-:B------:R-:W-:Y:S01]  /*1d20*/  IMAD.MOV.U32 R150, RZ, RZ, R151.reuse ;  /* 0x000000ffff967224 */ /* 0x100fe200078e0097 */
[----:B------:R-:W-:Y:S01]  /*1d30*/  UMOV UR49, 0x40000040 ;  /* 0x4000004000317882 */ /* 0x000fe20000000000 */
[----:B------:R-:W-:Y:S01]  /*1d40*/  UMOV UR51, 0x40000040 ;  /* 0x4000004000337882 */ /* 0x000fe20000000000 */
[----:B------:R-:W-:Y:S01]  /*1d50*/  ULOP3.LUT UR4, UR4, 0x3fff, URZ, 0xc0, !UPT ;  /* 0x00003fff04047892 */ /* 0x000fe2000f8ec03f */
[----:B------:R-:W-:Y:S01]  /*1d60*/  @!P1 PRMT R2, RZ, 0x654, R2 ;  /* 0x00000654ff029816 */ /* 0x000fe20000000002 */
[----:B------:R-:W-:Y:S01]  /*1d70*/  UIADD3 UR32, UR48, 0x2, URZ ;  /* 0x0000000230207890 */ /* 0x000fe2000fffe03f */
[--C-:B------:R-:W-:Y:S01]  /*1d80*/  IMAD.MOV.U32 R149, RZ, RZ, R151.reuse ;  /* 0x000000ffff957224 */ /* 0x100fe200078e0097 */
[----:B------:R-:W-:Y:S01]  /*1d90*/  ULOP3.LUT UR4, UR4, 0x10000, URZ, 0xfc, !UPT ;  /* 0x0001000004047892 */ /* 0x000fe2000f8efc3f */
[--C-:B------:R-:W-:Y:S01]  /*1da0*/  IMAD.MOV.U32 R148, RZ, RZ, R151.reuse ;  /* 0x000000ffff947224 */ /* 0x100fe200078e0097 */
[----:B------:R-:W-:Y:S01]  /*1db0*/  UMOV UR33, 0x40000040 ;  /* 0x4000004000217882 */ /* 0x000fe20000000000 */
[----:B------:R-:W-:Y:S01]  /*1dc0*/  UMOV UR35, 0x40000040 ;  /* 0x4000004000237882 */ /* 0x000fe20000000000 */
        /* <DEDUP_REMOVED lines=41> */
[----:B------:R-:W-:Y:S01]  /*2060*/  UMOV UR5, 0xffffff80 ;  /* 0xffffff8000057882 */ /* 0x000fe20000000000 */
[----:B------:R-:W-:Y:S01]  /*2070*/  ULDC UR6, c[0x0][0x2e0] ;  /* 0x0000b80000067ab9 */ /* 0x000fe20000000800 */
[----:B------:R-:W-:Y:S01]  /*2080*/  UIMAD UR5, UR40, UR5, 0x80 ;  /* 0x00000080280574a4 */ /* 0x000fe2000f8e0205 */
[--C-:B------:R-:W-:Y:S01]  /*2090*/  IMAD.MOV.U32 R133, RZ, RZ, R151.reuse ;  /* 0x000000ffff857224 */ /* 0x100fe200078e0097 */
[----:B------:R-:W-:Y:S01]  /*20a0*/  ULDC UR7, c[0x0][0x288] ;  /* 0x0000a20000077ab9 */ /* 0x000fe20000000800 */
[--C-:B------:R-:W-:Y:S01]  /*20b0*/  IMAD.MOV.U32 R132, RZ, RZ, R151.reuse ;  /* 0x000000ffff847224 */ /* 0x100fe200078e0097 */
[----:B------:R-:W-:Y:S01]  /*20c0*/  UIMAD UR5, UR39, UR6, UR5 ;  /* 0x00000006270572a4 */ /* 0x000fe2000f8e0205 */
[--C-:B------:R-:W-:Y:S01]  /*20d0*/  IMAD.MOV.U32 R131, RZ, RZ, R151.reuse ;  /* 0x000000ffff837224 */ /* 0x100fe200078e0097 */
[----:B------:R-:W-:Y:S01]  /*20e0*/  UIMAD UR39, UR39, UR6, -UR7 ;  /* 0x00000006272772a4 */ /* 0x000fe2000f8e0a07 */
[----:B------:R-:W-:-:S02]  /*20f0*/  IMAD.MOV.U32 R130, RZ, RZ, R151 ;  /* 0x000000ffff827224 */ /* 0x000fc400078e0097 */
[--C-:B------:R-:W-:Y:S01]  /*2100*/  IMAD.MOV.U32 R129, RZ, RZ, R151.reuse ;  /* 0x000000ffff817224 */ /* 0x100fe200078e0097 */
[----:B------:R-:W-:Y:S01]  /*2110*/  UIADD3 UR39, UR42, UR39, URZ ;  /* 0x000000272a277290 */ /* 0x000fe2000fffe03f */
[--C-:B------:R-:W-:Y:S02]  /*2120*/  IMAD.MOV.U32 R128, RZ, RZ, R151.reuse ;  /* 0x000000ffff807224 */ /* 0x100fe400078e0097 */
[--C-:B------:R-:W-:Y:S01]  /*2130*/  IMAD.MOV.U32 R127, RZ, RZ, R151.reuse ;  /* 0x000000ffff7f7224 */ /* 0x100fe200078e0097 */
[----:B------:R-:W-:Y:S01]  /*2140*/  USHF.R.S32.HI UR6, URZ, 0x1f, UR39 ;  /* 0x0000001f3f067899 */ /* 0x000fe20008011427 */
[--C-:B------:R-:W-:Y:S02]  /*2150*/  IMAD.MOV.U32 R126, RZ, RZ, R151.reuse ;  /* 0x000000ffff7e7224 */ /* 0x100fe400078e0097 */
[--C-:B------:R-:W-:Y:S01]  /*2160*/  IMAD.MOV.U32 R125, RZ, RZ, R151.reuse ;  /* 0x000000ffff7d7224 */ /* 0x100fe200078e0097 */
[----:B------:R-:W-:Y:S01]  /*2170*/  ULEA.HI UR6, UR6, UR39, URZ, 0x7 ;  /* 0x0000002706067291 */ /* 0x000fe2000f8f383f */
[----:B------:R-:W-:-:S02]  /*2180*/  IMAD.MOV.U32 R124, RZ, RZ, R151 ;  /* 0x000000ffff7c7224 */ /* 0x000fc400078e0097 */
[--C-:B------:R-:W-:Y:S01]  /*2190*/  IMAD.MOV.U32 R123, RZ, RZ, R151.reuse ;  /* 0x000000ffff7b7224 */ /* 0x100fe200078e0097 */
[----:B------:R-:W-:Y:S01]  /*21a0*/  USHF.R.S32.HI UR6, URZ, 0x7, UR6 ;  /* 0x000000073f067899 */ /* 0x000fe20008011406 */
[--C-:B------:R-:W-:Y:S02]  /*21b0*/  IMAD.MOV.U32 R122, RZ, RZ, R151.reuse ;  /* 0x000000ffff7a7224 */ /* 0x100fe400078e0097 */
[--C-:B------:R-:W-:Y:S01]  /*21c0*/  IMAD.MOV.U32 R121, RZ, RZ, R151.reuse ;  /* 0x000000ffff797224 */ /* 0x100fe200078e0097 */
[----:B------:R-:W-:Y:S01]  /*21d0*/  UISETP.LT.AND UP0, UPT, URZ, UR6, UPT ;  /* 0x000000063f00728c */ /* 0x000fe2000bf01270 */
[--C-:B------:R-:W-:Y:S02]  /*21e0*/  IMAD.MOV.U32 R120, RZ, RZ, R151.reuse ;  /* 0x000000ffff787224 */ /* 0x100fe400078e0097 */
[--C-:B------:R-:W-:Y:S01]  /*21f0*/  IMAD.MOV.U32 R119, RZ, RZ, R151.reuse ;  /* 0x000000ffff777224 */ /* 0x100fe200078e0097 */
[----:B------:R-:W-:Y:S01]  /*2200*/  USEL UR39, URZ, UR6, !UP0 ;  /* 0x000000063f277287 */ /* 0x000fe2000c000000 */
        /* <DEDUP_REMOVED lines=42> */
[----:B------:R-:W-:Y:S01]  /*24b0*/  QGMMA.64x128x32.F32.E4M3.E4M3 R24, gdesc[UR12], R24, gsb0 ;  /* 0x01e000000c1879f3 */ /* 0x000fe20008000818 */
[----:B------:R-:W-:Y:S02]  /*24c0*/  ULDC UR14, c[0x0][0x988] ;  /* 0x00026200000e7ab9 */ /* 0x000fe40000000800 */
[----:B------:R-:W-:Y:S02]  /*24d0*/  WARPGROUP.DEPBAR.LE gsb0, 0x0 ;  /* 0x00008000000079c5 */ /* 0x000fe40000010000 */
[----:B------:R-:W-:-:S07]  /*24e0*/  WARPGROUP.ARRIVE ;  /* 0x00000000000079c5 */ /* 0x000fce0000000000 */
[----:B------:R-:W-:Y:S01]  /*24f0*/  QGMMA.64x128x32.F32.E4M3.E4M3 R24, gdesc[UR8], R24, gsb0 ;  /* 0x01e00000081879f3 */ /* 0x000fe20008000818 */
[----:B------:R-:W-:Y:S02]  /*2500*/  UIADD3 UR10, UR5, 0x1, -UR7 ;  /* 0x00000001050a7890 */ /* 0x000fe4000fffe807 */
[----:B------:R-:W-:Y:S02]  /*2510*/  WARPGROUP.DEPBAR.LE gsb0, 0x0 ;  /* 0x00008000000079c5 */ /* 0x000fe40000010000 */
[C---:B------:R-:W-:Y:S01]  /*2520*/  FMUL.FTZ R26, R0.reuse, R26 ;  /* 0x0000001a001a7220 */ /* 0x040fe20000410000 */
[C---:B------:R-:W-:Y:S01]  /*2530*/  FMUL.FTZ R27, R0.reuse, R27 ;  /* 0x0000001b001b7220 */ /* 0x040fe20000410000 */
[C---:B------:R-:W-:Y:S01]  /*2540*/  FMUL.FTZ R6, R0.reuse, R29 ;  /* 0x0000001d00067220 */ /* 0x040fe20000410000 */
[C---:B------:R-:W-:Y:S01]  /*2550*/  FMUL.FTZ R50, R0.reuse, R50 ;  /* 0x0000003200327220 */ /* 0x040fe20000410000 */
[----:B------:R-:W-:Y:S02]  /*2560*/  IMAD.U32 R29, RZ, RZ, UR10 ;  /* 0x0000000aff1d7e24 */ /* 0x000fe4000f8e00ff */
[C---:B------:R-:W-:Y:S01]  /*2570*/  FMUL.FTZ R20, R0.reuse, R48 ;  /* 0x0000003000147220 */ /* 0x040fe20000410000 */
[C---:B------:R-:W-:Y:S01]  /*2580*/  FMUL.FTZ R30, R0.reuse, R30 ;  /* 0x0000001e001e7220 */ /* 0x040fe20000410000 */
[C---:B------:R-:W-:Y:S01]  /*2590*/  FMUL.FTZ R10, R0.reuse, R37 ;  /* 0x00000025000a7220 */ /* 0x040fe20000410000 */
[----:B------:R-:W-:Y:S01]  /*25a0*/  FMUL.FTZ R15, R0, R49 ;  /* 0x00000031000f7220 */ /* 0x000fe20000410000 */
[----:B------:R1:W-:Y:S01]  /*25b0*/  MUFU.TANH R48, R50 ;  /* 0x0000003200307308 */ /* 0x0003e20000002400 */
[----:B------:R-:W-:-:S02]  /*25c0*/  IMAD.U32 R37, RZ, RZ, UR5 ;  /* 0x00000005ff257e24 */ /* 0x000fc4000f8e00ff */
[C---:B------:R-:W-:Y:S01]  /*25d0*/  FMUL.FTZ R31, R0.reuse, R31 ;  /* 0x0000001f001f7220 */ /* 0x040fe20000410000 */
[----:B------:R-:W-:Y:S02]  /*25e0*/  VIADD R49, R23, UR42 ;  /* 0x0000002a17317c36 */ /* 0x000fe40008000000 */
[----:B------:R-:W-:Y:S01]  /*25f0*/  FMUL.FTZ R9, R0, R36 ;  /* 0x0000002400097220 */ /* 0x000fe20000410000 */
[----:B------:R-:W-:Y:S02]  /*2600*/  IMAD R37, R22, -0x2, R37 ;  /* 0xfffffffe16257824 */ /* 0x000fe400078e0225 */
[C---:B------:R-:W-:Y:S01]  /*2610*/  FMUL.FTZ R34, R0.reuse, R34 ;  /* 0x0000002200227220 */ /* 0x040fe20000410000 */
[----:B------:R-:W-:Y:S01]  /*2620*/  FMUL.FTZ R21, R0, R52 ;  /* 0x0000003400157220 */ /* 0x000fe20000410000 */
[----:B------:R-:W2:Y:S01]  /*2630*/  MUFU.TANH R26, R26 ;  /* 0x0000001a001a7308 */ /* 0x000ea20000002400 */
[----:B-1----:R-:W-:Y:S02]  /*2640*/  IMAD R50, R22, -0x2, R29 ;  /* 0xfffffffe16327824 */ /* 0x002fe400078e021d */
[C---:B------:R-:W-:Y:S01]  /*2650*/  FMUL.FTZ R35, R0.reuse, R35 ;  /* 0x0000002300237220 */ /* 0x040fe20000410000 */
[C---:B------:R-:W-:Y:S01]  /*2660*/  FMUL.FTZ R54, R0.reuse, R54 ;  /* 0x0000003600367220 */ /* 0x040fe20000410000 */
[C---:B------:R-:W-:Y:S01]  /*2670*/  FMUL.FTZ R38, R0.reuse, R38 ;  /* 0x0000002600267220 */ /* 0x040fe20000410000 */
[----:B------:R-:W-:Y:S01]  /*2680*/  FMUL.FTZ R3, R0, R24 ;  /* 0x0000001800037220 */ /* 0x000fe20000410000 */
[----:B------:R-:W-:Y:S01]  /*2690*/  IADD3 R36, R50, 0x8, R49 ;  /* 0x0000000832247810 */ /* 0x000fe20007ffe031 */
[C---:B------:R-:W-:Y:S01]  /*26a0*/  FMUL.FTZ R7, R0.reuse, R33 ;  /* 0x0000002100077220 */ /* 0x040fe20000410000 */
[----:B------:R-:W-:Y:S01]  /*26b0*/  MUFU.TANH R27, R27 ;  /* 0x0000001b001b7308 */ /* 0x000fe20000002400 */
[C---:B------:R-:W-:Y:S01]  /*26c0*/  FMUL.FTZ R24, R0.reuse, R53 ;  /* 0x0000003500187220 */ /* 0x040fe20000410000 */
[----:B------:R-:W-:Y:S01]  /*26d0*/  VIMNMX R52, R37, R36, PT ;  /* 0x0000002425347248 */ /* 0x000fe20003fe0100 */
[C---:B------:R-:W-:Y:S01]  /*26e0*/  FMUL.FTZ R55, R0.reuse, R55 ;  /* 0x0000003700377220 */ /* 0x040fe20000410000 */
[C---:B------:R-:W-:Y:S01]  /*26f0*/  FMUL.FTZ R39, R0.reuse, R39 ;  /* 0x0000002700277220 */ /* 0x040fe20000410000 */
[----:B------:R-:W-:Y:S01]  /*2700*/  FMUL.FTZ R8, R0, R32 ;  /* 0x0000002000087220 */ /* 0x000fe20000410000 */
[----:B------:R-:W-:Y:S01]  /*2710*/  ISETP.GT.AND P2, PT, R52, RZ, PT ;  /* 0x000000ff3400720c */ /* 0x000fe20003f44270 */
[----:B------:R-:W-:Y:S01]  /*2720*/  FMUL.FTZ R42, R0, R42 ;  /* 0x0000002a002a7220 */ /* 0x000fe20000410000 */
[----:B------:R-:W-:Y:S01]  /*2730*/  MUFU.TANH R30, R30 ;  /* 0x0000001e001e7308 */ /* 0x000fe20000002400 */
[----:B------:R-:W-:Y:S01]  /*2740*/  ISETP.GT.AND P3, PT, R52, 0x1, PT ;  /* 0x000000013400780c */ /* 0x000fe20003f64270 */
[----:B------:R-:W-:Y:S01]  /*2750*/  FMUL.FTZ R5, R0, R28 ;  /* 0x0000001c00057220 */ /* 0x000fe20000410000 */
[----:B------:R-:W-:Y:S01]  /*2760*/  ISETP.GT.AND P4, PT, R52, 0x8, PT ;  /* 0x000000083400780c */ /* 0x000fe20003f84270 */
[----:B------:R-:W-:Y:S01]  /*2770*/  FMUL.FTZ R28, R0, R56 ;  /* 0x00000038001c7220 */ /* 0x000fe20000410000 */
[----:B--2---:R-:W-:Y:S01]  /*2780*/  FSEL R53, R26, -INF , P2 ;  /* 0xff8000001a357808 */ /* 0x004fe20001000000 */
[----:B------:R-:W-:Y:S01]  /*2790*/  FMUL.FTZ R43, R0, R43 ;  /* 0x0000002b002b7220 */ /* 0x000fe20000410000 */
[----:B------:R-:W-:Y:S01]  /*27a0*/  ISETP.GT.AND P2, PT, R52, 0x9, PT ;  /* 0x000000093400780c */ /* 0x000fe20003f44270 */
        /* <DEDUP_REMOVED lines=17> */
[----:B-1----:R-:W-:Y:S01]  /*28c0*/  FSEL R56, R31, -INF , P2 ;  /* 0xff8000001f387808 */ /* 0x002fe20001000000 */
[----:B------:R-:W-:Y:S01]  /*28d0*/  FMUL.FTZ R12, R0, R40 ;  /* 0x00000028000c7220 */ /* 0x000fe20000410000 */
[----:B------:R-:W-:Y:S01]  /*28e0*/  ISETP.GT.AND P2, PT, R52, 0x11, PT ;  /* 0x000000113400780c */ /* 0x000fe20003f44270 */
        /* <DEDUP_REMOVED lines=11> */
[----:B------:R-:W-:Y:S01]  /*29a0*/  VIADDMNMX R49, R49, R50, R37, PT ;  /* 0x0000003231317246 */ /* 0x000fe20003800125 */
[----:B------:R-:W3:Y:S01]  /*29b0*/  MUFU.TANH R38, R38 ;  /* 0x0000002600267308 */ /* 0x000ee20000002400 */
[----:B-1----:R-:W-:Y:S01]  /*29c0*/  FSEL R54, R27, -INF , P3 ;  /* 0xff8000001b367808 */ /* 0x002fe20001800000 */
[----:B------:R-:W-:Y:S01]  /*29d0*/  FMUL.FTZ R60, R0, R60 ;  /* 0x0000003c003c7220 */ /* 0x000fe20000410000 */
[----:B------:R-:W-:Y:S01]  /*29e0*/  ISETP.GT.AND P3, PT, R52, 0x10, PT ;  /* 0x000000103400780c */ /* 0x000fe20003f64270 */
[C---:B------:R-:W-:Y:S01]  /*29f0*/  FMUL.FTZ R61, R0.reuse, R61 ;  /* 0x0000003d003d7220 */ /* 0x040fe20000410000 */
[----:B------:R-:W-:Y:S01]  /*2a00*/  FMNMX.FTZ R26, R53, R54, !PT ;  /* 0x00000036351a7209 */ /* 0x000fe20007810000 */
[----:B------:R-:W-:Y:S01]  /*2a10*/  FMUL.FTZ R64, R0, R64 ;  /* 0x0000004000407220 */ /* 0x000fe20000410000 */
[----:B--2---:R-:W-:Y:S01]  /*2a20*/  FSEL R57, R34, -INF , P3 ;  /* 0xff80000022397808 */ /* 0x004fe20001800000 */
[----:B------:R1:W-:Y:S01]  /*2a30*/  MUFU.TANH R32, R55 ;  /* 0x0000003700207308 */ /* 0x0003e20000002400 */
[----:B------:R-:W-:Y:S01]  /*2a40*/  ISETP.GT.AND P3, PT, R52, 0x18, PT ;  /* 0x000000183400780c */ /* 0x000fe20003f64270 */
[C---:B------:R-:W-:Y:S01]  /*2a50*/  FMUL.FTZ R65, R0.reuse, R65 ;  /* 0x0000004100417220 */ /* 0x040fe20000410000 */
[C---:B------:R-:W-:Y:S01]  /*2a60*/  FMUL.FTZ R68, R0.reuse, R68 ;  /* 0x0000004400447220 */ /* 0x040fe20000410000 */
[C---:B------:R-:W-:Y:S01]  /*2a70*/  FMUL.FTZ R69, R0.reuse, R69 ;  /* 0x0000004500457220 */ /* 0x040fe20000410000 */
[C---:B------:R-:W-:Y:S01]  /*2a80*/  FMUL.FTZ R72, R0.reuse, R72 ;  /* 0x0000004800487220 */ /* 0x040fe20000410000 */
[C---:B------:R-:W-:Y:S01]  /*2a90*/  FMUL.FTZ R73, R0.reuse, R73 ;  /* 0x0000004900497220 */ /* 0x040fe20000410000 */
[----:B------:R-:W-:Y:S01]  /*2aa0*/  FMUL.FTZ R76, R0, R76 ;  /* 0x0000004c004c7220 */ /* 0x000fe20000410000 */
[----:B------:R-:W-:Y:S01]  /*2ab0*/  MUFU.TANH R39, R39 ;  /* 0x0000002700277308 */ /* 0x000fe20000002400 */
[----:B-1----:R-:W-:Y:S01]  /*2ac0*/  FSEL R55, R30, -INF , P4 ;  /* 0xff8000001e377808 */ /* 0x002fe20002000000 */
[----:B------:R-:W-:Y:S01]  /*2ad0*/  FMUL.FTZ R77, R0, R77 ;  /* 0x0000004d004d7220 */ /* 0x000fe20000410000 */
[----:B---3--:R-:W-:Y:S01]  /*2ae0*/  FSEL R88, R38, -INF , P3 ;  /* 0xff80000026587808 */ /* 0x008fe20001800000 */
[C---:B------:R-:W-:Y:S01]  /*2af0*/  FMUL.FTZ R80, R0.reuse, R80 ;  /* 0x0000005000507220 */ /* 0x040fe20000410000 */
[----:B------:R-:W-:Y:S01]  /*2b00*/  FMNMX.FTZ R27, R55, R26, !PT ;  /* 0x0000001a371b7209 */ /* 0x000fe20007810000 */
[----:B------:R-:W-:Y:S01]  /*2b10*/  FMUL.FTZ R81, R0, R81 ;  /* 0x0000005100517220 */ /* 0x000fe20000410000 */
[----:B------:R-:W-:Y:S01]  /*2b20*/  ISETP.GT.AND P3, PT, R52, 0x20, PT ;  /* 0x000000203400780c */ /* 0x000fe20003f64270 */
[----:B------:R-:W1:Y:S01]  /*2b30*/  MUFU.TANH R42, R42 ;  /* 0x0000002a002a7308 */ /* 0x000e620000002400 */
[----:B------:R-:W-:Y:S01]  /*2b40*/  FMNMX.FTZ R26, R56, R27, !PT ;  /* 0x0000001b381a7209 */ /* 0x000fe20007810000 */
[C---:B------:R-:W-:Y:S01]  /*2b50*/  FMUL.FTZ R84, R0.reuse, R84 ;  /* 0x0000005400547220 */ /* 0x040fe20000410000 */
[----:B------:R-:W-:Y:S01]  /*2b60*/  ISETP.GT.AND P4, PT, R49, 0x8, PT ;  /* 0x000000083100780c */ /* 0x000fe20003f84270 */
[----:B------:R-:W-:Y:S01]  /*2b70*/  FMUL.FTZ R85, R0, R85 ;  /* 0x0000005500557220 */ /* 0x000fe20000410000 */
[----:B------:R-:W-:Y:S01]  /*2b80*/  FMNMX.FTZ R27, R57, R26, !PT ;  /* 0x0000001a391b7209 */ /* 0x000fe20007810000 */
[----:B------:R2:W-:Y:S01]  /*2b90*/  @!P1 SYNCS.ARRIVE.TRANS64.RED.A1T0 RZ, [R2+URZ], RZ ;  /* 0x000000ff02ff99a7 */ /* 0x0005e2000810043f */
[----:B------:R-:W-:Y:S01]  /*2ba0*/  UIADD3 UR5, UR40, -0x2, URZ ;  /* 0xfffffffe28057890 */ /* 0x000fe2000fffe03f */
[----:B------:R-:W3:Y:S03]  /*2bb0*/  MUFU.TANH R43, R43 ;  /* 0x0000002b002b7308 */ /* 0x000ee60000002400 */
[----:B------:R-:W-:-:S05]  /*2bc0*/  UISETP.GE.AND UP0, UPT, UR5, UR39, UPT ;  /* 0x000000270500728c */ /* 0x000fca000bf06270 */
[----:B------:R4:W-:Y:S01]  /*2bd0*/  MUFU.TANH R29, R58 ;  /* 0x0000003a001d7308 */ /* 0x0009e20000002400 */
[----:B-1----:R-:W-:Y:S02]  /*2be0*/  FSEL R90, R42, -INF , P3 ;  /* 0xff8000002a5a7808 */ /* 0x002fe40001800000 */
[----:B------:R-:W-:-:S05]  /*2bf0*/  ISETP.GT.AND P3, PT, R52, 0x28, PT ;  /* 0x000000283400780c */ /* 0x000fca0003f64270 */
[----:B------:R-:W1:Y:S01]  /*2c00*/  MUFU.TANH R46, R46 ;  /* 0x0000002e002e7308 */ /* 0x000e620000002400 */
[----:B----4-:R-:W-:Y:S02]  /*2c10*/  FSEL R58, R35, -INF , P2 ;  /* 0xff800000233a7808 */ /* 0x010fe40001000000 */
[----:B------:R-:W-:Y:S02]  /*2c20*/  ISETP.GT.AND P2, PT, R52, 0x19, PT ;  /* 0x000000193400780c */ /* 0x000fe40003f44270 */
[----:B------:R-:W-:Y:S02]  /*2c30*/  FMNMX.FTZ R27, R58, R27, !PT ;  /* 0x0000001b3a1b7209 */ /* 0x000fe40007810000 */
[----:B------:R-:W-:Y:S01]  /*2c40*/  FSEL R89, R39, -INF , P2 ;  /* 0xff80000027597808 */ /* 0x000fe20001000000 */
[----:B------:R-:W4:Y:S01]  /*2c50*/  MUFU.TANH R47, R47 ;  /* 0x0000002f002f7308 */ /* 0x000f220000002400 */
[----:B------:R-:W-:Y:S02]  /*2c60*/  FMNMX.FTZ R26, R88, R27, !PT ;  /* 0x0000001b581a7209 */ /* 0x000fe40007810000 */
[----:B------:R-:W-:-:S02]  /*2c70*/  ISETP.GT.AND P2, PT, R52, 0x21, PT ;  /* 0x000000213400780c */ /* 0x000fc40003f44270 */
[----:B------:R-:W-:Y:S02]  /*2c80*/  FMNMX.FTZ R27, R89, R26, !PT ;  /* 0x0000001a591b7209 */ /* 0x000fe40007810000 */
[----:B---3--:R-:W-:Y:S01]  /*2c90*/  FSEL R91, R43, -INF , P2 ;  /* 0xff8000002b5b7808 */ /* 0x008fe20001000000 */
[----:B------:R-:W3:Y:S01]  /*2ca0*/  MUFU.TANH R51, R51 ;  /* 0x0000003300337308 */ /* 0x000ee20000002400 */
[----:B------:R-:W-:Y:S02]  /*2cb0*/  FMNMX.FTZ R26, R90, R27, !PT ;  /* 0x0000001b5a1a7209 */ /* 0x000fe40007810000 */
[----:B------:R-:W-:Y:S02]  /*2cc0*/  ISETP.GT.AND P2, PT, R52, 0x29, PT ;  /* 0x000000293400780c */ /* 0x000fe40003f44270 */
[----:B-1----:R-:W-:Y:S02]  /*2cd0*/  FSEL R92, R46, -INF , P3 ;  /* 0xff8000002e5c7808 */ /* 0x002fe40001800000 */
[----:B------:R-:W-:Y:S01]  /*2ce0*/  FMNMX.FTZ R27, R91, R26, !PT ;  /* 0x0000001a5b1b7209 */ /* 0x000fe20007810000 */
[----:B------:R-:W1:Y:S01]  /*2cf0*/  MUFU.TANH R59, R59 ;  /* 0x0000003b003b7308 */ /* 0x000e620000002400 */
[----:B------:R-:W-:-:S02]  /*2d00*/  ISETP.GT.AND P3, PT, R52, 0x30, PT ;  /* 0x000000303400780c */ /* 0x000fc40003f64270 */
[----:B----4-:R-:W-:Y:S02]  /*2d10*/  FSEL R93, R47, -INF , P2 ;  /* 0xff8000002f5d7808 */ /* 0x010fe40001000000 */
[----:B------:R-:W-:Y:S02]  /*2d20*/  FMNMX.FTZ R26, R92, R27, !PT ;  /* 0x0000001b5c1a7209 */ /* 0x000fe40007810000 */
[----:B------:R-:W-:Y:S01]  /*2d30*/  ISETP.GT.AND P2, PT, R52, 0x31, PT ;  /* 0x000000313400780c */ /* 0x000fe20003f44270 */
[----:B------:R-:W4:Y:S01]  /*2d40*/  MUFU.TANH R62, R62 ;  /* 0x0000003e003e7308 */ /* 0x000f220000002400 */
[----:B------:R-:W-:Y:S02]  /*2d50*/  FSEL R48, R48, -INF , P3 ;  /* 0xff80000030307808 */ /* 0x000fe40001800000 */
[----:B------:R-:W-:Y:S02]  /*2d60*/  FMNMX.FTZ R27, R93, R26, !PT ;  /* 0x0000001a5d1b7209 */ /* 0x000fe40007810000 */
[----:B------:R-:W-:-:S02]  /*2d70*/  ISETP.GT.AND P3, PT, R52, 0x38, PT ;  /* 0x000000383400780c */ /* 0x000fc40003f64270 */
[----:B---3--:R-:W-:Y:S01]  /*2d80*/  FSEL R34, R51, -INF , P2 ;  /* 0xff80000033227808 */ /* 0x008fe20001000000 */
[----:B------:R-:W3:Y:S01]  /*2d90*/  MUFU.TANH R63, R63 ;  /* 0x0000003f003f7308 */ /* 0x000ee20000002400 */
[----:B------:R-:W-:Y:S02]  /*2da0*/  FMNMX.FTZ R27, R48, R27, !PT ;  /* 0x0000001b301b7209 */ /* 0x000fe40007810000 */
[----:B------:R-:W-:Y:S02]  /*2db0*/  ISETP.GT.AND P2, PT, R52, 0x39, PT ;  /* 0x000000393400780c */ /* 0x000fe40003f44270 */
[----:B------:R-:W-:Y:S02]  /*2dc0*/  FSEL R33, R33, -INF , P3 ;  /* 0xff80000021217808 */ /* 0x000fe40001800000 */
[----:B------:R-:W-:Y:S01]  /*2dd0*/  FMNMX.FTZ R26, R34, R27, !PT ;  /* 0x0000001b221a7209 */ /* 0x000fe20007810000 */
[----:B------:R-:W5:Y:S01]  /*2de0*/  MUFU.TANH R66, R66 ;  /* 0x0000004200427308 */ /* 0x000f620000002400 */
[----:B------:R-:W-:-:S02]  /*2df0*/  ISETP.GT.AND P3, PT, R52, 0x40, PT ;  /* 0x000000403400780c */ /* 0x000fc40003f64270 */
[----:B------:R-:W-:Y:S02]  /*2e00*/  FSEL R32, R32, -INF , P2 ;  /* 0xff80000020207808 */ /* 0x000fe40001000000 */
[----:B------:R-:W-:Y:S02]  /*2e10*/  FMNMX.FTZ R27, R33, R26, !PT ;  /* 0x0000001a211b7209 */ /* 0x000fe40007810000 */
[----:B------:R-:W-:Y:S01]  /*2e20*/  ISETP.GT.AND P2, PT, R52, 0x41, PT ;  /* 0x000000413400780c */ /* 0x000fe20003f44270 */
[----:B------:R-:W2:Y:S01]  /*2e30*/  MUFU.TANH R36, R67 ;  /* 0x0000004300247308 */ /* 0x000ea20000002400 */
[----:B------:R-:W-:Y:S02]  /*2e40*/  FSEL R29, R29, -INF , P3 ;  /* 0xff8000001d1d7808 */ /* 0x000fe40001800000 */
[----:B------:R-:W-:Y:S02]  /*2e50*/  FMNMX.FTZ R30, R32, R27, !PT ;  /* 0x0000001b201e7209 */ /* 0x000fe40007810000 */
[----:B------:R-:W-:-:S02]  /*2e60*/  ISETP.GT.AND P3, PT, R52, 0x48, PT ;  /* 0x000000483400780c */ /* 0x000fc40003f64270 */
[----:B-1----:R-:W-:Y:S01]  /*2e70*/  FSEL R26, R59, -INF , P2 ;  /* 0xff8000003b1a7808 */ /* 0x002fe20001000000 */
[----:B------:R-:W1:Y:S01]  /*2e80*/  MUFU.TANH R38, R70 ;  /* 0x0000004600267308 */ /* 0x000e620000002400 */
[----:B------:R-:W-:Y:S02]  /*2e90*/  FMNMX.FTZ R31, R29, R30, !PT ;  /* 0x0000001e1d1f7209 */ /* 0x000fe40007810000 */
[----:B------:R-:W-:Y:S02]  /*2ea0*/  ISETP.GT.AND P2, PT, R52, 0x49, PT ;  /* 0x000000493400780c */ /* 0x000fe40003f44270 */
[----:B----4-:R-:W-:Y:S02]  /*2eb0*/  FSEL R27, R62, -INF , P3 ;  /* 0xff8000003e1b7808 */ /* 0x010fe40001800000 */
[----:B------:R-:W-:Y:S01]  /*2ec0*/  FMNMX.FTZ R30, R26, R31, !PT ;  /* 0x0000001f1a1e7209 */ /* 0x000fe20007810000 */
[----:B------:R-:W4:Y:S01]  /*2ed0*/  MUFU.TANH R39, R71 ;  /* 0x0000004700277308 */ /* 0x000f220000002400 */
[----:B------:R-:W-:-:S02]  /*2ee0*/  ISETP.GT.AND P3, PT, R52, 0x50, PT ;  /* 0x000000503400780c */ /* 0x000fc40003f64270 */
[----:B---3--:R-:W-:Y:S02]  /*2ef0*/  FSEL R31, R63, -INF , P2 ;  /* 0xff8000003f1f7808 */ /* 0x008fe40001000000 */
[----:B------:R-:W-:Y:S02]  /*2f00*/  FMNMX.FTZ R30, R27, R30, !PT ;  /* 0x0000001e1b1e7209 */ /* 0x000fe40007810000 */
[----:B------:R-:W-:Y:S01]  /*2f10*/  ISETP.GT.AND P2, PT, R52, 0x51, PT ;  /* 0x000000513400780c */ /* 0x000fe20003f44270 */
[----:B------:R-:W3:Y:S01]  /*2f20*/  MUFU.TANH R40, R74 ;  /* 0x0000004a00287308 */ /* 0x000ee20000002400 */
[----:B-----5:R-:W-:Y:S02]  /*2f30*/  FSEL R35, R66, -INF , P3 ;  /* 0xff80000042237808 */ /* 0x020fe40001800000 */
[----:B------:R-:W-:Y:S02]  /*2f40*/  FMNMX.FTZ R30, R31, R30, !PT ;  /* 0x0000001e1f1e7209 */ /* 0x000fe40007810000 */
[----:B------:R-:W-:-:S02]  /*2f50*/  ISETP.GT.AND P3, PT, R52, 0x58, PT ;  /* 0x000000583400780c */ /* 0x000fc40003f64270 */
[----:B--2---:R-:W-:Y:S01]  /*2f60*/  FSEL R36, R36, -INF , P2 ;  /* 0xff80000024247808 */ /* 0x004fe20001000000 */
[----:B------:R-:W2:Y:S01]  /*2f70*/  MUFU.TANH R41, R75 ;  /* 0x0000004b00297308 */ /* 0x000ea20000002400 */
[----:B------:R-:W-:Y:S02]  /*2f80*/  FMNMX.FTZ R45, R35, R30, !PT ;  /* 0x0000001e232d7209 */ /* 0x000fe40007810000 */
[----:B------:R-:W-:Y:S02]  /*2f90*/  ISETP.GT.AND P2, PT, R52, 0x59, PT ;  /* 0x000000593400780c */ /* 0x000fe40003f44270 */
[----:B-1----:R-:W-:Y:S02]  /*2fa0*/  FSEL R38, R38, -INF , P3 ;  /* 0xff80000026267808 */ /* 0x002fe40001800000 */
[----:B------:R-:W-:Y:S01]  /*2fb0*/  FMNMX.FTZ R47, R36, R45, !PT ;  /* 0x0000002d242f7209 */ /* 0x000fe20007810000 */
[----:B------:R1:W5:Y:S01]  /*2fc0*/  MUFU.TANH R42, R78 ;  /* 0x0000004e002a7308 */ /* 0x0003620000002400 */
[----:B------:R-:W-:-:S02]  /*2fd0*/  ISETP.GT.AND P3, PT, R52, 0x60, PT ;  /* 0x000000603400780c */ /* 0x000fc40003f64270 */
[----:B----4-:R-:W-:Y:S02]  /*2fe0*/  FSEL R39, R39, -INF , P2 ;  /* 0xff80000027277808 */ /* 0x010fe40001000000 */
[----:B------:R-:W-:Y:S02]  /*2ff0*/  FMNMX.FTZ R30, R38, R47, !PT ;  /* 0x0000002f261e7209 */ /* 0x000fe40007810000 */
[----:B------:R-:W-:Y:S01]  /*3000*/  ISETP.GT.AND P2, PT, R52, 0x61, PT ;  /* 0x000000613400780c */ /* 0x000fe20003f44270 */
[----:B------:R4:W5:Y:S01]  /*3010*/  MUFU.TANH R43, R79 ;  /* 0x0000004f002b7308 */ /* 0x0009620000002400 */
[----:B---3--:R-:W-:Y:S01]  /*3020*/  FSEL R40, R40, -INF , P3 ;  /* 0xff80000028287808 */ /* 0x008fe20001800000 */
[----:B-1----:R-:W-:Y:S01]  /*3030*/  IMAD.MOV.U32 R78, RZ, RZ, R151 ;  /* 0x000000ffff4e7224 */ /* 0x002fe200078e0097 */
[----:B------:R-:W-:Y:S02]  /*3040*/  FMNMX.FTZ R47, R39, R30, !PT ;  /* 0x0000001e272f7209 */ /* 0x000fe40007810000 */
[----:B------:R-:W-:-:S02]  /*3050*/  ISETP.GT.AND P3, PT, R52, 0x68, PT ;  /* 0x000000683400780c */ /* 0x000fc40003f64270 */
[----:B--2---:R-:W-:Y:S01]  /*3060*/  FSEL R41, R41, -INF , P2 ;  /* 0xff80000029297808 */ /* 0x004fe20001000000 */
[----:B------:R1:W2:Y:S01]  /*3070*/  MUFU.TANH R44, R82 ;  /* 0x00000052002c7308 */ /* 0x0002a20000002400 */
[----:B------:R-:W-:Y:S01]  /*3080*/  FMNMX.FTZ R30, R40, R47, !PT ;  /* 0x0000002f281e7209 */ /* 0x000fe20007810000 */
[--C-:B----4-:R-:W-:Y:S01]  /*3090*/  IMAD.MOV.U32 R79, RZ, RZ, R151.reuse ;  /* 0x000000ffff4f7224 */ /* 0x110fe200078e0097 */
[----:B------:R-:W-:Y:S02]  /*30a0*/  ISETP.GT.AND P2, PT, R52, 0x69, PT ;  /* 0x000000693400780c */ /* 0x000fe40003f44270 */
[----:B-----5:R-:W-:Y:S02]  /*30b0*/  FSEL R42, R42, -INF , P3 ;  /* 0xff8000002a2a7808 */ /* 0x020fe40001800000 */
[----:B------:R-:W-:Y:S01]  /*30c0*/  FMNMX.FTZ R51, R41, R30, !PT ;  /* 0x0000001e29337209 */ /* 0x000fe20007810000 */
[----:B------:R3:W4:Y:S01]  /*30d0*/  MUFU.TANH R45, R83 ;  /* 0x00000053002d7308 */ /* 0x0007220000002400 */
[----:B------:R-:W-:Y:S01]  /*30e0*/  ISETP.GT.AND P3, PT, R52, 0x70, PT ;  /* 0x000000703400780c */ /* 0x000fe20003f64270 */
[----:B-1----:R-:W-:Y:S01]  /*30f0*/  IMAD.MOV.U32 R82, RZ, RZ, R151 ;  /* 0x000000ffff527224 */ /* 0x002fe200078e0097 */
[----:B------:R-:W-:-:S02]  /*3100*/  FSEL R43, R43, -INF , P2 ;  /* 0xff8000002b2b7808 */ /* 0x000fc40001000000 */
[----:B------:R-:W-:Y:S02]  /*3110*/  FMNMX.FTZ R30, R42, R51, !PT ;  /* 0x000000332a1e7209 */ /* 0x000fe40007810000 */
[----:B------:R-:W-:Y:S01]  /*3120*/  ISETP.GT.AND P2, PT, R52, 0x71, PT ;  /* 0x000000713400780c */ /* 0x000fe20003f44270 */
[----:B------:R1:W5:Y:S01]  /*3130*/  MUFU.TANH R46, R86 ;  /* 0x00000056002e7308 */ /* 0x0003620000002400 */
[----:B--2---:R-:W-:Y:S01]  /*3140*/  FSEL R44, R44, -INF , P3 ;  /* 0xff8000002c2c7808 */ /* 0x004fe20001800000 */
[--C-:B---3--:R-:W-:Y:S01]  /*3150*/  IMAD.MOV.U32 R83, RZ, RZ, R151.reuse ;  /* 0x000000ffff537224 */ /* 0x108fe200078e0097 */
[----:B------:R-:W-:Y:S02]  /*3160*/  FMNMX.FTZ R51, R43, R30, !PT ;  /* 0x0000001e2b337209 */ /* 0x000fe40007810000 */
[----:B------:R-:W-:Y:S02]  /*3170*/  ISETP.GT.AND P3, PT, R52, 0x78, PT ;  /* 0x000000783400780c */ /* 0x000fe40003f64270 */
[----:B------:R-:W-:Y:S01]  /*3180*/  FMNMX.FTZ R30, R44, R51, !PT ;  /* 0x000000332c1e7209 */ /* 0x000fe20007810000 */
[----:B------:R2:W3:Y:S01]  /*3190*/  MUFU.TANH R47, R87 ;  /* 0x00000057002f7308 */ /* 0x0004e20000002400 */
[----:B----4-:R-:W-:Y:S01]  /*31a0*/  FSEL R45, R45, -INF , P2 ;  /* 0xff8000002d2d7808 */ /* 0x010fe20001000000 */
[----:B-1----:R-:W-:Y:S01]  /*31b0*/  IMAD.MOV.U32 R86, RZ, RZ, R151 ;  /* 0x000000ffff567224 */ /* 0x002fe200078e0097 */
[----:B------:R-:W-:-:S02]  /*31c0*/  ISETP.GT.AND P2, PT, R52, 0x79, PT ;  /* 0x000000793400780c */ /* 0x000fc40003f44270 */
[----:B------:R-:W-:-:S03]  /*31d0*/  FMNMX.FTZ R51, R45, R30, !PT ;  /* 0x0000001e2d337209 */ /* 0x000fc60007810000 */
[----:B------:R-:W-:Y:S01]  /*31e0*/  MUFU.TANH R3, R3 ;  /* 0x0000000300037308 */ /* 0x000fe20000002400 */
[----:B-----5:R-:W-:Y:S01]  /*31f0*/  FSEL R46, R46, -INF , P3 ;  /* 0xff8000002e2e7808 */ /* 0x020fe20001800000 */
[----:B--2---:R-:W-:Y:S01]  /*3200*/  IMAD.MOV.U32 R87, RZ, RZ, R151 ;  /* 0x000000ffff577224 */ /* 0x004fe200078e0097 */
[----:B------:R-:W-:Y:S02]  /*3210*/  ISETP.GT.AND P3, PT, R49, 0x1, PT ;  /* 0x000000013100780c */ /* 0x000fe40003f64270 */
[----:B------:R-:W-:-:S03]  /*3220*/  FMNMX.FTZ R30, R46, R51, !PT ;  /* 0x000000332e1e7209 */ /* 0x000fc60007810000 */
[----:B------:R-:W-:Y:S01]  /*3230*/  MUFU.TANH R4, R4 ;  /* 0x0000000400047308 */ /* 0x000fe20000002400 */
[----:B---3--:R-:W-:-:S04]  /*3240*/  FSEL R47, R47, -INF , P2 ;  /* 0xff8000002f2f7808 */ /* 0x008fc80001000000 */
[----:B------:R-:W-:-:S03]  /*3250*/  FMNMX.FTZ R30, R47, R30, !PT ;  /* 0x0000001e2f1e7209 */ /* 0x000fc60007810000 */
[----:B------:R-:W1:Y:S02]  /*3260*/  MUFU.TANH R5, R5 ;  /* 0x0000000500057308 */ /* 0x000e640000002400 */
[----:B------:R-:W2:Y:S06]  /*3270*/  SHFL.BFLY PT, R51, R30, 0x2, 0x1f ;  /* 0x0c401f001e337f89 */ /* 0x000eac00000e0000 */
[----:B------:R-:W3:Y:S08]  /*3280*/  MUFU.TANH R6, R6 ;  /* 0x0000000600067308 */ /* 0x000ef00000002400 */
[----:B------:R-:W4:Y:S01]  /*3290*/  MUFU.TANH R8, R8 ;  /* 0x0000000800087308 */ /* 0x000f220000002400 */
[----:B-1----:R-:W-:-:S07]  /*32a0*/  FSEL R52, R5, -INF , P4 ;  /* 0xff80000005347808 */ /* 0x002fce0002000000 */
[----:B------:R-:W1:Y:S01]  /*32b0*/  MUFU.TANH R7, R7 ;  /* 0x0000000700077308 */ /* 0x000e620000002400 */
[----:B--2---:R-:W-:-:S05]  /*32c0*/  FMNMX.FTZ R51, R30, R51, !PT ;  /* 0x000000331e337209 */ /* 0x004fca0007810000 */
[----:B------:R-:W2:Y:S02]  /*32d0*/  SHFL.BFLY PT, R170, R51, 0x1, 0x1f ;  /* 0x0c201f0033aa7f89 */ /* 0x000ea400000e0000 */
[----:B------:R-:W5:Y:S08]  /*32e0*/  MUFU.TANH R9, R9 ;  /* 0x0000000900097308 */ /* 0x000f700000002400 */
[----:B------:R-:W5:Y:S08]  /*32f0*/  MUFU.TANH R10, R10 ;  /* 0x0000000a000a7308 */ /* 0x000f700000002400 */
[----:B------:R-:W5:Y:S01]  /*3300*/  MUFU.TANH R12, R12 ;  /* 0x0000000c000c7308 */ /* 0x000f620000002400 */
[----:B--2---:R-:W-:Y:S01]  /*3310*/  FMNMX.FTZ R170, R51, R170, !PT ;  /* 0x000000aa33aa7209 */ /* 0x004fe20007810000 */
[----:B------:R-:W-:-:S06]  /*3320*/  IMAD.U32 R51, RZ, RZ, UR14 ;  /* 0x0000000eff337e24 */ /* 0x000fcc000f8e00ff */
[----:B------:R-:W2:Y:S01]  /*3330*/  MUFU.TANH R11, R11 ;  /* 0x0000000b000b7308 */ /* 0x000ea20000002400 */
[C---:B------:R-:W-:Y:S01]  /*3340*/  FSETP.NEU.FTZ.AND P2, PT, R170.reuse, -INF , PT ;  /* 0xff800000aa00780b */ /* 0x040fe20003f5d000 */
[----:B------:R-:W-:-:S01]  /*3350*/  FFMA.FTZ R30, R170, R51, -8 ;  /* 0xc1000000aa1e7423 */ /* 0x000fc20000010033 */
[----:B------:R-:W-:Y:S02]  /*3360*/  FSEL R51, R4, -INF , P3 ;  /* 0xff80000004337808 */ /* 0x000fe40001800000 */
[C---:B------:R-:W-:Y:S02]  /*3370*/  ISETP.GT.AND P3, PT, R49.reuse, 0x10, PT ;  /* 0x000000103100780c */ /* 0x040fe40003f64270 */
[----:B------:R-:W-:Y:S01]  /*3380*/  FSEL R75, R30, RZ, P2 ;  /* 0x000000ff1e4b7208 */ /* 0x000fe20001000000 */
[----:B------:R-:W2:Y:S01]  /*3390*/  MUFU.TANH R13, R13 ;  /* 0x0000000d000d7308 */ /* 0x000ea20000002400 */
[----:B------:R-:W-:-:S03]  /*33a0*/  ISETP.GT.AND P2, PT, R49, RZ, PT ;  /* 0x000000ff3100720c */ /* 0x000fc60003f44270 */
[--C-:B------:R-:W-:Y:S01]  /*33b0*/  FFMA.FTZ R30, R53, UR14, -R75.reuse ;  /* 0x0000000e351e7c23 */ /* 0x100fe2000801084b */
[----:B------:R-:W-:Y:S01]  /*33c0*/  FSEL R50, R3, -INF , P2 ;  /* 0xff80000003327808 */ /* 0x000fe20001000000 */
[--C-:B------:R-:W-:Y:S01]  /*33d0*/  FFMA.FTZ R37, R54, UR14, -R75.reuse ;  /* 0x0000000e36257c23 */ /* 0x100fe2000801084b */
[----:B------:R-:W-:Y:S01]  /*33e0*/  ISETP.GT.AND P2, PT, R49, 0x9, PT ;  /* 0x000000093100780c */ /* 0x000fe20003f44270 */
[--C-:B------:R-:W-:Y:S01]  /*33f0*/  FFMA.FTZ R3, R55, UR14, -R75.reuse ;  /* 0x0000000e37037c23 */ /* 0x100fe2000801084b */
[----:B------:R-:W-:Y:S01]  /*3400*/  FMNMX.FTZ R5, R50, R51, !PT ;  /* 0x0000003332057209 */ /* 0x000fe20007810000 */
[--C-:B------:R-:W-:Y:S01]  /*3410*/  FFMA.FTZ R4, R56, UR14, -R75.reuse ;  /* 0x0000000e38047c23 */ /* 0x100fe2000801084b */
[----:B---3--:R-:W-:Y:S01]  /*3420*/  FSEL R53, R6, -INF , P2 ;  /* 0xff80000006357808 */ /* 0x008fe20001000000 */
[----:B------:R-:W3:Y:S01]  /*3430*/  MUFU.TANH R14, R14 ;  /* 0x0000000e000e7308 */ /* 0x000ee20000002400 */
[----:B------:R-:W-:Y:S01]  /*3440*/  FMNMX.FTZ R6, R52, R5, !PT ;  /* 0x0000000534067209 */ /* 0x000fe20007810000 */
[--C-:B------:R-:W-:Y:S01]  /*3450*/  FFMA.FTZ R59, R57, UR14, -R75.reuse ;  /* 0x0000000e393b7c23 */ /* 0x100fe2000801084b */
[----:B------:R-:W-:Y:S01]  /*3460*/  ISETP.GT.AND P2, PT, R49, 0x11, PT ;  /* 0x000000113100780c */ /* 0x000fe20003f44270 */
[--C-:B------:R-:W-:Y:S01]  /*3470*/  FFMA.FTZ R34, R34, UR14, -R75.reuse ;  /* 0x0000000e22227c23 */ /* 0x100fe2000801084b */
[----:B----4-:R-:W-:Y:S01]  /*3480*/  FSEL R54, R8, -INF , P3 ;  /* 0xff80000008367808 */ /* 0x010fe20001800000 */
[--C-:B------:R-:W-:Y:S01]  /*3490*/  FFMA.FTZ R27, R27, UR14, -R75.reuse ;  /* 0x0000000e1b1b7c23 */ /* 0x100fe2000801084b */
[----:B------:R-:W-:Y:S01]  /*34a0*/  FMNMX.FTZ R5, R53, R6, !PT ;  /* 0x0000000635057209 */ /* 0x000fe20007810000 */
[----:B------:R-:W4:Y:S01]  /*34b0*/  MUFU.TANH R20, R20 ;  /* 0x0000001400147308 */ /* 0x000f220000002400 */
[----:B------:R-:W-:Y:S01]  /*34c0*/  ISETP.GT.AND P3, PT, R49, 0x18, PT ;  /* 0x000000183100780c */ /* 0x000fe20003f64270 */
[--C-:B------:R-:W-:Y:S01]  /*34d0*/  FFMA.FTZ R36, R36, UR14, -R75.reuse ;  /* 0x0000000e24247c23 */ /* 0x100fe2000801084b */
[----:B-1----:R-:W-:Y:S01]  /*34e0*/  FSEL R55, R7, -INF , P2 ;  /* 0xff80000007377808 */ /* 0x002fe20001000000 */
[--C-:B------:R-:W-:Y:S01]  /*34f0*/  FFMA.FTZ R45, R45, UR14, -R75.reuse ;  /* 0x0000000e2d2d7c23 */ /* 0x100fe2000801084b */
[----:B------:R-:W-:Y:S01]  /*3500*/  FMNMX.FTZ R6, R54, R5, !PT ;  /* 0x0000000536067209 */ /* 0x000fe20007810000 */
[--C-:B------:R-:W-:Y:S01]  /*3510*/  FFMA.FTZ R88, R88, UR14, -R75.reuse ;  /* 0x0000000e58587c23 */ /* 0x100fe2000801084b */
[----:B------:R-:W-:Y:S01]  /*3520*/  ISETP.GT.AND P2, PT, R49, 0x19, PT ;  /* 0x000000193100780c */ /* 0x000fe20003f44270 */
[----:B------:R-:W1:Y:S01]  /*3530*/  MUFU.TANH R15, R15 ;  /* 0x0000000f000f7308 */ /* 0x000e620000002400 */
[----:B-----5:R-:W-:Y:S01]  /*3540*/  FSEL R56, R9, -INF , P3 ;  /* 0xff80000009387808 */ /* 0x020fe20001800000 */
[--C-:B------:R-:W-:Y:S01]  /*3550*/  FFMA.FTZ R47, R47, UR14, -R75.reuse ;  /* 0x0000000e2f2f7c23 */ /* 0x100fe2000801084b */
[----:B------:R-:W-:Y:S01]  /*3560*/  FMNMX.FTZ R7, R55, R6, !PT ;  /* 0x0000000637077209 */ /* 0x000fe20007810000 */
[--C-:B------:R-:W-:Y:S01]  /*3570*/  FFMA.FTZ R6, R58, UR14, -R75.reuse ;  /* 0x0000000e3a067c23 */ /* 0x100fe2000801084b */
[----:B------:R-:W-:Y:S01]  /*3580*/  ISETP.GT.AND P3, PT, R49, 0x20, PT ;  /* 0x000000203100780c */ /* 0x000fe20003f64270 */
[--C-:B------:R-:W-:Y:S01]  /*3590*/  FFMA.FTZ R91, R91, UR14, -R75.reuse ;  /* 0x0000000e5b5b7c23 */ /* 0x100fe2000801084b */
[----:B------:R-:W-:Y:S01]  /*35a0*/  FSEL R57, R10, -INF , P2 ;  /* 0xff8000000a397808 */ /* 0x000fe20001000000 */
[----:B------:R2:W-:Y:S01]  /*35b0*/  MUFU.EX2 R5, R59 ;  /* 0x0000003b00057308 */ /* 0x0005e20000000800 */
[----:B------:R-:W-:Y:S01]  /*35c0*/  FMNMX.FTZ R8, R56, R7, !PT ;  /* 0x0000000738087209 */ /* 0x000fe20007810000 */
[--C-:B------:R-:W-:Y:S01]  /*35d0*/  FFMA.FTZ R10, R89, UR14, -R75.reuse ;  /* 0x0000000e590a7c23 */ /* 0x100fe2000801084b */
[----:B------:R-:W-:Y:S01]  /*35e0*/  ISETP.GT.AND P2, PT, R49, 0x21, PT ;  /* 0x000000213100780c */ /* 0x000fe20003f44270 */
[--C-:B------:R-:W-:Y:S01]  /*35f0*/  FFMA.FTZ R92, R92, UR14, -R75.reuse ;  /* 0x0000000e5c5c7c23 */ /* 0x100fe2000801084b */
[----:B------:R-:W-:Y:S01]  /*3600*/  FSEL R58, R12, -INF , P3 ;  /* 0xff8000000c3a7808 */ /* 0x000fe20001800000 */
[--C-:B------:R-:W-:Y:S01]  /*3610*/  FFMA.FTZ R33, R33, UR14, -R75.reuse ;  /* 0x0000000e21217c23 */ /* 0x100fe2000801084b */
[----:B------:R-:W-:Y:S01]  /*3620*/  FMNMX.FTZ R7, R57, R8, !PT ;  /* 0x0000000839077209 */ /* 0x000fe20007810000 */
[----:B------:R-:W5:Y:S01]  /*3630*/  MUFU.TANH R21, R21 ;  /* 0x0000001500157308 */ /* 0x000f620000002400 */
[----:B------:R-:W-:Y:S01]  /*3640*/  ISETP.GT.AND P3, PT, R49, 0x28, PT ;  /* 0x000000283100780c */ /* 0x000fe20003f64270 */
[--C-:B------:R-:W-:Y:S01]  /*3650*/  FFMA.FTZ R32, R32, UR14, -R75.reuse ;  /* 0x0000000e20207c23 */ /* 0x100fe2000801084b */
[----:B--2---:R-:W-:Y:S01]  /*3660*/  FSEL R59, R11, -INF , P2 ;  /* 0xff8000000b3b7808 */ /* 0x004fe20001000000 */
[--C-:B------:R-:W-:Y:S01]  /*3670*/  FFMA.FTZ R29, R29, UR14, -R75.reuse ;  /* 0x0000000e1d1d7c23 */ /* 0x100fe2000801084b */
[----:B------:R-:W-:Y:S01]  /*3680*/  FMNMX.FTZ R8, R58, R7, !PT ;  /* 0x000000073a087209 */ /* 0x000fe20007810000 */
[--C-:B------:R-:W-:Y:S01]  /*3690*/  FFMA.FTZ R26, R26, UR14, -R75.reuse ;  /* 0x0000000e1a1a7c23 */ /* 0x100fe2000801084b */
[----:B------:R-:W-:Y:S01]  /*36a0*/  ISETP.GT.AND P2, PT, R49, 0x29, PT ;  /* 0x000000293100780c */ /* 0x000fe20003f44270 */
[----:B------:R-:W2:Y:S01]  /*36b0*/  MUFU.TANH R24, R24 ;  /* 0x0000001800187308 */ /* 0x000ea20000002400 */
[----:B------:R-:W-:Y:S01]  /*36c0*/  FSEL R62, R13, -INF , P3 ;  /* 0xff8000000d3e7808 */ /* 0x000fe20001800000 */
[--C-:B------:R-:W-:Y:S01]  /*36d0*/  FFMA.FTZ R31, R31, UR14, -R75.reuse ;  /* 0x0000000e1f1f7c23 */ /* 0x100fe2000801084b */
[----:B------:R-:W-:Y:S01]  /*36e0*/  FMNMX.FTZ R9, R59, R8, !PT ;  /* 0x000000083b097209 */ /* 0x000fe20007810000 */
[--C-:B------:R-:W-:Y:S01]  /*36f0*/  FFMA.FTZ R38, R38, UR14, -R75.reuse ;  /* 0x0000000e26267c23 */ /* 0x100fe2000801084b */
[----:B------:R-:W-:Y:S01]  /*3700*/  ISETP.GT.AND P3, PT, R49, 0x30, PT ;  /* 0x000000303100780c */ /* 0x000fe20003f64270 */
        /* <DEDUP_REMOVED lines=16> */
[----:B------:R-:W-:Y:S01]  /*3810*/  FFMA.FTZ R41, R41, UR14, -R75 ;  /* 0x0000000e29297c23 */ /* 0x000fe2000801084b */
[----:B------:R-:W-:Y:S01]  /*3820*/  ISETP.GT.AND P2, PT, R49, 0x39, PT ;  /* 0x000000393100780c */ /* 0x000fe20003f44270 */
[----:B------:R-:W1:Y:S01]  /*3830*/  MUFU.TANH R60, R60 ;  /* 0x0000003c003c7308 */ /* 0x000e620000002400 */
[----:B-----5:R-:W-:Y:S01]  /*3840*/  FSEL R70, R21, -INF , P3 ;  /* 0xff80000015467808 */ /* 0x020fe20001800000 */
[--C-:B------:R-:W-:Y:S01]  /*3850*/  IMAD.MOV.U32 R93, RZ, RZ, R151.reuse ;  /* 0x000000ffff5d7224 */ /* 0x100fe200078e0097 */
[----:B------:R-:W-:Y:S01]  /*3860*/  FMNMX.FTZ R9, R67, R12, !PT ;  /* 0x0000000c43097209 */ /* 0x000fe20007810000 */
[--C-:B------:R-:W-:Y:S01]  /*3870*/  IMAD.MOV.U32 R90, RZ, RZ, R151.reuse ;  /* 0x000000ffff5a7224 */ /* 0x100fe200078e0097 */
[----:B------:R-:W-:Y:S01]  /*3880*/  ISETP.GT.AND P3, PT, R49, 0x40, PT ;  /* 0x000000403100780c */ /* 0x000fe20003f64270 */
[----:B------:R-:W-:Y:S01]  /*3890*/  IMAD.MOV.U32 R89, RZ, RZ, R151 ;  /* 0x000000ffff597224 */ /* 0x000fe200078e0097 */
[----:B--2---:R-:W-:Y:S01]  /*38a0*/  FSEL R71, R24, -INF , P2 ;  /* 0xff80000018477808 */ /* 0x004fe20001000000 */
[----:B------:R-:W2:Y:S01]  /*38b0*/  MUFU.TANH R61, R61 ;  /* 0x0000003d003d7308 */ /* 0x000ea20000002400 */
[----:B------:R-:W-:-:S02]  /*38c0*/  FMNMX.FTZ R12, R70, R9, !PT ;  /* 0x00000009460c7209 */ /* 0x000fc40007810000 */
[----:B------:R-:W-:Y:S02]  /*38d0*/  ISETP.GT.AND P2, PT, R49, 0x41, PT ;  /* 0x000000413100780c */ /* 0x000fe40003f44270 */
[----:B---3--:R-:W-:Y:S02]  /*38e0*/  FSEL R28, R28, -INF , P3 ;  /* 0xff8000001c1c7808 */ /* 0x008fe40001800000 */
[----:B------:R-:W-:Y:S01]  /*38f0*/  FMNMX.FTZ R11, R71, R12, !PT ;  /* 0x0000000c470b7209 */ /* 0x000fe20007810000 */
[----:B------:R-:W3:Y:S01]  /*3900*/  MUFU.TANH R64, R64 ;  /* 0x0000004000407308 */ /* 0x000ee20000002400 */
[----:B------:R-:W-:Y:S02]  /*3910*/  ISETP.GT.AND P3, PT, R49, 0x48, PT ;  /* 0x000000483100780c */ /* 0x000fe40003f64270 */
[----:B----4-:R-:W-:Y:S02]  /*3920*/  FSEL R74, R25, -INF , P2 ;  /* 0xff800000194a7808 */ /* 0x010fe40001000000 */
[----:B------:R-:W-:-:S02]  /*3930*/  FMNMX.FTZ R13, R28, R11, !PT ;  /* 0x0000000b1c0d7209 */ /* 0x000fc40007810000 */
[C---:B------:R-:W-:Y:S01]  /*3940*/  ISETP.GT.AND P2, PT, R49.reuse, 0x49, PT ;  /* 0x000000493100780c */ /* 0x040fe20003f44270 */
[----:B------:R-:W4:Y:S01]  /*3950*/  MUFU.TANH R65, R65 ;  /* 0x0000004100417308 */ /* 0x000f220000002400 */
[----:B-1----:R-:W-:Y:S02]  /*3960*/  FSEL R60, R60, -INF , P3 ;  /* 0xff8000003c3c7808 */ /* 0x002fe40001800000 */
[----:B------:R-:W-:Y:S02]  /*3970*/  FMNMX.FTZ R13, R74, R13, !PT ;  /* 0x0000000d4a0d7209 */ /* 0x000fe40007810000 */
[----:B------:R-:W-:Y:S02]  /*3980*/  ISETP.GT.AND P3, PT, R49, 0x50, PT ;  /* 0x000000503100780c */ /* 0x000fe40003f64270 */
[----:B--2---:R-:W-:Y:S01]  /*3990*/  FSEL R61, R61, -INF , P2 ;  /* 0xff8000003d3d7808 */ /* 0x004fe20001000000 */
[----:B------:R-:W1:Y:S01]  /*39a0*/  MUFU.TANH R68, R68 ;  /* 0x0000004400447308 */ /* 0x000e620000002400 */
[----:B------:R-:W-:-:S02]  /*39b0*/  FMNMX.FTZ R12, R60, R13, !PT ;  /* 0x0000000d3c0c7209 */ /* 0x000fc40007810000 */
[----:B------:R-:W-:Y:S02]  /*39c0*/  ISETP.GT.AND P2, PT, R49, 0x51, PT ;  /* 0x000000513100780c */ /* 0x000fe40003f44270 */
[----:B---3--:R-:W-:Y:S02]  /*39d0*/  FSEL R64, R64, -INF , P3 ;  /* 0xff80000040407808 */ /* 0x008fe40001800000 */
[----:B------:R-:W-:Y:S01]  /*39e0*/  FMNMX.FTZ R13, R61, R12, !PT ;  /* 0x0000000c3d0d7209 */ /* 0x000fe20007810000 */
[----:B------:R-:W2:Y:S01]  /*39f0*/  MUFU.TANH R69, R69 ;  /* 0x0000004500457308 */ /* 0x000ea20000002400 */
[----:B------:R-:W-:Y:S01]  /*3a00*/  ISETP.GT.AND P3, PT, R49, 0x58, PT ;  /* 0x000000583100780c */ /* 0x000fe20003f64270 */
[----:B------:R-:W-:Y:S01]  /*3a10*/  FFMA.FTZ R12, R48, UR14, -R75 ;  /* 0x0000000e300c7c23 */ /* 0x000fe2000801084b */
[----:B----4-:R-:W-:Y:S01]  /*3a20*/  FSEL R65, R65, -INF , P2 ;  /* 0xff80000041417808 */ /* 0x010fe20001000000 */
[----:B------:R-:W-:Y:S01]  /*3a30*/  IMAD.MOV.U32 R48, RZ, RZ, R151 ;  /* 0x000000ffff307224 */ /* 0x000fe200078e0097 */
[----:B------:R-:W-:-:S02]  /*3a40*/  FMNMX.FTZ R20, R64, R13, !PT ;  /* 0x0000000d40147209 */ /* 0x000fc40007810000 */
[----:B------:R-:W-:Y:S01]  /*3a50*/  ISETP.GT.AND P2, PT, R49, 0x59, PT ;  /* 0x000000593100780c */ /* 0x000fe20003f44270 */
[----:B------:R-:W3:Y:S01]  /*3a60*/  MUFU.TANH R72, R72 ;  /* 0x0000004800487308 */ /* 0x000ee20000002400 */
[----:B-1----:R-:W-:Y:S02]  /*3a70*/  FSEL R68, R68, -INF , P3 ;  /* 0xff80000044447808 */ /* 0x002fe40001800000 */
[----:B------:R-:W-:Y:S02]  /*3a80*/  FMNMX.FTZ R13, R65, R20, !PT ;  /* 0x00000014410d7209 */ /* 0x000fe40007810000 */
[----:B------:R-:W-:Y:S02]  /*3a90*/  ISETP.GT.AND P3, PT, R49, 0x60, PT ;  /* 0x000000603100780c */ /* 0x000fe40003f64270 */
[----:B------:R-:W-:Y:S01]  /*3aa0*/  FMNMX.FTZ R20, R68, R13, !PT ;  /* 0x0000000d44147209 */ /* 0x000fe20007810000 */
[----:B------:R-:W1:Y:S01]  /*3ab0*/  MUFU.TANH R73, R73 ;  /* 0x0000004900497308 */ /* 0x000e620000002400 */
[----:B--2---:R-:W-:-:S02]  /*3ac0*/  FSEL R69, R69, -INF , P2 ;  /* 0xff80000045457808 */ /* 0x004fc40001000000 */
[----:B------:R-:W-:Y:S02]  /*3ad0*/  ISETP.GT.AND P2, PT, R49, 0x61, PT ;  /* 0x000000613100780c */ /* 0x000fe40003f44270 */
[----:B------:R-:W-:-:S03]  /*3ae0*/  FMNMX.FTZ R15, R69, R20, !PT ;  /* 0x00000014450f7209 */ /* 0x000fc60007810000 */
[----:B------:R-:W2:Y:S01]  /*3af0*/  MUFU.TANH R76, R76 ;  /* 0x0000004c004c7308 */ /* 0x000ea20000002400 */
[----:B---3--:R-:W-:Y:S02]  /*3b00*/  FSEL R72, R72, -INF , P3 ;  /* 0xff80000048487808 */ /* 0x008fe40001800000 */
[----:B------:R-:W-:Y:S02]  /*3b10*/  ISETP.GT.AND P3, PT, R49, 0x68, PT ;  /* 0x000000683100780c */ /* 0x000fe40003f64270 */
[----:B------:R-:W-:-:S03]  /*3b20*/  FMNMX.FTZ R20, R72, R15, !PT ;  /* 0x0000000f48147209 */ /* 0x000fc60007810000 */
[----:B------:R-:W3:Y:S01]  /*3b30*/  MUFU.TANH R77, R77 ;  /* 0x0000004d004d7308 */ /* 0x000ee20000002400 */
        /* <DEDUP_REMOVED lines=17> */
[----:B------:R-:W-:Y:S01]  /*3c50*/  ISETP.GT.AND P2, PT, R49, 0x79, PT ;  /* 0x000000793100780c */ /* 0x000fe20003f44270 */
[----:B------:R-:W-:Y:S01]  /*3c60*/  IMAD.MOV.U32 R49, RZ, RZ, R151 ;  /* 0x000000ffff317224 */ /* 0x000fe200078e0097 */
[----:B------:R-:W-:-:S03]  /*3c70*/  FMNMX.FTZ R21, R81, R20, !PT ;  /* 0x0000001451157209 */ /* 0x000fc60007810000 */
[----:B------:R-:W-:Y:S01]  /*3c80*/  MUFU.EX2 R13, R34 ;  /* 0x00000022000d7308 */ /* 0x000fe20000000800 */
[----:B---3--:R-:W-:-:S04]  /*3c90*/  FSEL R84, R84, -INF , P3 ;  /* 0xff80000054547808 */ /* 0x008fc80001800000 */
[----:B------:R-:W-:-:S03]  /*3ca0*/  FMNMX.FTZ R20, R84, R21, !PT ;  /* 0x0000001554147209 */ /* 0x000fc60007810000 */
[----:B------:R-:W-:Y:S01]  /*3cb0*/  MUFU.EX2 R34, R27 ;  /* 0x0000001b00227308 */ /* 0x000fe20000000800 */
[----:B-1----:R-:W-:-:S04]  /*3cc0*/  FSEL R85, R85, -INF , P2 ;  /* 0xff80000055557808 */ /* 0x002fc80001000000 */
[----:B------:R-:W-:Y:S01]  /*3cd0*/  FMNMX.FTZ R21, R85, R20, !PT ;  /* 0x0000001455157209 */ /* 0x000fe20007810000 */
[----:B------:R-:W-:-:S02]  /*3ce0*/  FFMA.FTZ R20, R35, UR14, -R75 ;  /* 0x0000000e23147c23 */ /* 0x000fc4000801084b */
[----:B------:R-:W-:Y:S02]  /*3cf0*/  MUFU.EX2 R30, R30 ;  /* 0x0000001e001e7308 */ /* 0x000fe40000000800 */
[----:B------:R-:W1:Y:S06]  /*3d00*/  SHFL.BFLY PT, R24, R21, 0x2, 0x1f ;  /* 0x0c401f0015187f89 */ /* 0x000e6c00000e0000 */
[----:B------:R-:W-:Y:S08]  /*3d10*/  MUFU.EX2 R37, R37 ;  /* 0x0000002500257308 */ /* 0x000ff00000000800 */
[----:B------:R-:W-:Y:S08]  /*3d20*/  MUFU.EX2 R3, R3 ;  /* 0x0000000300037308 */ /* 0x000ff00000000800 */
[----:B------:R-:W2:Y:S01]  /*3d30*/  MUFU.EX2 R4, R4 ;  /* 0x0000000400047308 */ /* 0x000ea20000000800 */
[----:B-1----:R-:W-:Y:S01]  /*3d40*/  FMNMX.FTZ R24, R21, R24, !PT ;  /* 0x0000001815187209 */ /* 0x002fe20007810000 */
[----:B------:R-:W-:Y:S01]  /*3d50*/  FFMA.FTZ R21, R44, UR14, -R75 ;  /* 0x0000000e2c157c23 */ /* 0x000fe2000801084b */
[----:B------:R-:W-:-:S03]  /*3d60*/  IMAD.U32 R44, RZ, RZ, UR14 ;  /* 0x0000000eff2c7e24 */ /* 0x000fc6000f8e00ff */
[----:B------:R-:W1:Y:S02]  /*3d70*/  SHFL.BFLY PT, R153, R24, 0x1, 0x1f ;  /* 0x0c201f0018997f89 */ /* 0x000e6400000e0000 */
[----:B------:R-:W-:Y:S08]  /*3d80*/  MUFU.EX2 R6, R6 ;  /* 0x0000000600067308 */ /* 0x000ff00000000800 */
[----:B------:R-:W-:Y:S01]  /*3d90*/  MUFU.EX2 R35, R36 ;  /* 0x0000002400237308 */ /* 0x000fe20000000800 */
[----:B--2---:R-:W-:-:S04]  /*3da0*/  F2FP.SATFINITE.E4M3.F32.PACK_AB_MERGE_C R229, R4, R3, RZ ;  /* 0x0000000304e5723e */ /* 0x004fc800048070ff */
[----:B------:R-:W-:-:S03]  /*3db0*/  F2FP.SATFINITE.E4M3.F32.PACK_AB_MERGE_C R229, R37, R30, R229 ;  /* 0x0000001e25e5723e */ /* 0x000fc600048070e5 */
[----:B------:R-:W-:Y:S01]  /*3dc0*/  MUFU.EX2 R36, R45 ;  /* 0x0000002d00247308 */ /* 0x000fe20000000800 */
[----:B-1----:R-:W-:-:S07]  /*3dd0*/  FMNMX.FTZ R153, R24, R153, !PT ;  /* 0x0000009918997209 */ /* 0x002fce0007810000 */
[----:B------:R1:W-:Y:S01]  /*3de0*/  MUFU.EX2 R7, R88 ;  /* 0x0000005800077308 */ /* 0x0003e20000000800 */
[----:B------:R-:W-:-:S01]  /*3df0*/  FFMA.FTZ R24, R46, UR14, -R75 ;  /* 0x0000000e2e187c23 */ /* 0x000fc2000801084b */
[----:B------:R-:W-:Y:S01]  /*3e00*/  IMAD.MOV.U32 R75, RZ, RZ, R151 ;  /* 0x000000ffff4b7224 */ /* 0x000fe200078e0097 */
[C---:B------:R-:W-:Y:S01]  /*3e10*/  FSETP.NEU.FTZ.AND P2, PT, R153.reuse, -INF , PT ;  /* 0xff8000009900780b */ /* 0x040fe20003f5d000 */
[----:B------:R-:W-:Y:S01]  /*3e20*/  FFMA.FTZ R25, R153, R44, -8 ;  /* 0xc100000099197423 */ /* 0x000fe2000001002c */
[----:B------:R-:W-:-:S01]  /*3e30*/  FADD.FTZ R44, R30, R37 ;  /* 0x000000251e2c7221 */ /* 0x000fc20000010000 */
[--C-:B------:R-:W-:Y:S02]  /*3e40*/  IMAD.MOV.U32 R37, RZ, RZ, R151.reuse ;  /* 0x000000ffff257224 */ /* 0x100fe400078e0097 */
[----:B------:R-:W2:Y:S01]  /*3e50*/  MUFU.EX2 R10, R10 ;  /* 0x0000000a000a7308 */ /* 0x000ea20000000800 */
[----:B------:R-:W-:Y:S01]  /*3e60*/  FSEL R27, R25, RZ, P2 ;  /* 0x000000ff191b7208 */ /* 0x000fe20001000000 */
[--C-:B-1----:R-:W-:Y:S01]  /*3e70*/  IMAD.MOV.U32 R88, RZ, RZ, R151.reuse ;  /* 0x000000ffff587224 */ /* 0x102fe200078e0097 */
[----:B------:R-:W-:Y:S01]  /*3e80*/  PLOP3.LUT P2, PT, PT, PT, UP0, 0x80, 0x0 ;  /* 0x000000000000781c */ /* 0x000fe20003f4f008 */
[----:B------:R-:W-:-:S02]  /*3e90*/  IMAD.MOV.U32 R30, RZ, RZ, R151 ;  /* 0x000000ffff1e7224 */ /* 0x000fc400078e0097 */
[----:B------:R-:W-:-:S01]  /*3ea0*/  FFMA.FTZ R50, R50, UR14, -R27 ;  /* 0x0000000e32327c23 */ /* 0x000fc2000801081b */
[--C-:B------:R-:W-:Y:S01]  /*3eb0*/  FFMA.FTZ R51, R51, UR14, -R27.reuse ;  /* 0x0000000e33337c23 */ /* 0x100fe2000801081b */
[----:B------:R-:W-:-:S01]  /*3ec0*/  FFMA.FTZ R52, R52, UR14, -R27 ;  /* 0x0000000e34347c23 */ /* 0x000fc2000801081b */
[--C-:B------:R-:W-:Y:S01]  /*3ed0*/  FFMA.FTZ R53, R53, UR14, -R27.reuse ;  /* 0x0000000e35357c23 */ /* 0x100fe2000801081b */
[----:B------:R-:W-:-:S01]  /*3ee0*/  FFMA.FTZ R54, R54, UR14, -R27 ;  /* 0x0000000e36367c23 */ /* 0x000fc2000801081b */
[--C-:B------:R-:W-:Y:S01]  /*3ef0*/  FFMA.FTZ R55, R55, UR14, -R27.reuse ;  /* 0x0000000e37377c23 */ /* 0x100fe2000801081b */
        /* <DEDUP_REMOVED lines=17> */
[----:B--2---:R-:W-:Y:S01]  /*4010*/  F2FP.SATFINITE.E4M3.F32.PACK_AB_MERGE_C R231, R10, R7, RZ ;  /* 0x000000070ae7723e */ /* 0x004fe200048070ff */
[--C-:B------:R-:W-:Y:S01]  /*4020*/  FFMA.FTZ R64, R64, UR14, -R27.reuse ;  /* 0x0000000e40407c23 */ /* 0x100fe2000801081b */
[----:B------:R-:W-:-:S01]  /*4030*/  FFMA.FTZ R65, R65, UR14, -R27 ;  /* 0x0000000e41417c23 */ /* 0x000fc2000801081b */
[--C-:B------:R-:W-:Y:S01]  /*4040*/  FFMA.FTZ R68, R68, UR14, -R27.reuse ;  /* 0x0000000e44447c23 */ /* 0x100fe2000801081b */
[----:B------:R-:W-:-:S01]  /*4050*/  FFMA.FTZ R69, R69, UR14, -R27 ;  /* 0x0000000e45457c23 */ /* 0x000fc2000801081b */
[--C-:B------:R-:W-:Y:S01]  /*4060*/  FFMA.FTZ R72, R72, UR14, -R27.reuse ;  /* 0x0000000e48487c23 */ /* 0x100fe2000801081b */
[----:B------:R-:W-:-:S01]  /*4070*/  FFMA.FTZ R73, R73, UR14, -R27 ;  /* 0x0000000e49497c23 */ /* 0x000fc2000801081b */
[----:B------:R-:W2:Y:S01]  /*4080*/  MUFU.EX2 R53, R53 ;  /* 0x0000003500357308 */ /* 0x000ea20000000800 */
[----:B-1----:R-:W-:-:S01]  /*4090*/  FADD.FTZ R45, R50, R51 ;  /* 0x00000033322d7221 */ /* 0x002fc20000010000 */
[----:B------:R-:W-:Y:S01]  /*40a0*/  FFMA.FTZ R76, R76, UR14, -R27 ;  /* 0x0000000e4c4c7c23 */ /* 0x000fe2000801081b */
[----:B------:R-:W-:Y:S01]  /*40b0*/  F2FP.SATFINITE.E4M3.F32.PACK_AB_MERGE_C R231, R6, R5, R231 ;  /* 0x0000000506e7723e */ /* 0x000fe200048070e7 */
[--C-:B------:R-:W-:Y:S01]  /*40c0*/  FFMA.FTZ R77, R77, UR14, -R27.reuse ;  /* 0x0000000e4d4d7c23 */ /* 0x100fe2000801081b */
[----:B------:R-:W-:-:S01]  /*40d0*/  FFMA.FTZ R80, R80, UR14, -R27 ;  /* 0x0000000e50507c23 */ /* 0x000fc2000801081b */
[--C-:B------:R-:W-:Y:S01]  /*40e0*/  FFMA.FTZ R81, R81, UR14, -R27.reuse ;  /* 0x0000000e51517c23 */ /* 0x100fe2000801081b */
[----:B------:R-:W-:-:S01]  /*40f0*/  FFMA.FTZ R84, R84, UR14, -R27 ;  /* 0x0000000e54547c23 */ /* 0x000fc2000801081b */
[----:B------:R-:W1:Y:S01]  /*4100*/  MUFU.EX2 R54, R54 ;  /* 0x0000003600367308 */ /* 0x000e620000000800 */
[----:B------:R-:W-:-:S01]  /*4110*/  FFMA.FTZ R27, R85, UR14, -R27 ;  /* 0x0000000e551b7c23 */ /* 0x000fc2000801081b */
[----:B------:R-:W-:-:S06]  /*4120*/  IMAD.MOV.U32 R85, RZ, RZ, R151 ;  /* 0x000000ffff557224 */ /* 0x000fcc00078e0097 */
[----:B------:R-:W4:Y:S08]  /*4130*/  MUFU.EX2 R55, R55 ;  /* 0x0000003700377308 */ /* 0x000f300000000800 */
[----:B------:R5:W-:Y:S08]  /*4140*/  MUFU.EX2 R25, R47 ;  /* 0x0000002f00197308 */ /* 0x000bf00000000800 */
[----:B------:R-:W4:Y:S01]  /*4150*/  MUFU.EX2 R56, R56 ;  /* 0x0000003800387308 */ /* 0x000f220000000800 */
[----:B-----5:R-:W-:-:S01]  /*4160*/  FADD.FTZ R47, R3, R44 ;  /* 0x0000002c032f7221 */ /* 0x020fc20000010000 */
[----:B---3--:R-:W-:Y:S01]  /*4170*/  FADD.FTZ R44, R52, R45 ;  /* 0x0000002d342c7221 */ /* 0x008fe20000010000 */
[----:B--2---:R-:W-:-:S02]  /*4180*/  F2FP.SATFINITE.E4M3.F32.PACK_AB_MERGE_C R52, R53, R52, RZ ;  /* 0x000000343534723e */ /* 0x004fc400048070ff */
[----:B------:R-:W-:Y:S01]  /*4190*/  FADD.FTZ R46, R4, R47 ;  /* 0x0000002f042e7221 */ /* 0x000fe20000010000 */
[----:B------:R-:W-:-:S01]  /*41a0*/  FADD.FTZ R45, R53, R44 ;  /* 0x0000002c352d7221 */ /* 0x000fc20000010000 */
[----:B------:R-:W-:Y:S01]  /*41b0*/  F2FP.SATFINITE.E4M3.F32.PACK_AB_MERGE_C R228, R51, R50, R52 ;  /* 0x0000003233e4723e */ /* 0x000fe20004807034 */
[----:B------:R-:W2:Y:S01]  /*41c0*/  MUFU.EX2 R57, R57 ;  /* 0x0000003900397308 */ /* 0x000ea20000000800 */
[----:B------:R-:W-:-:S01]  /*41d0*/  FADD.FTZ R47, R5, R46 ;  /* 0x0000002e052f7221 */ /* 0x000fc20000010000 */
[----:B-1----:R-:W-:Y:S01]  /*41e0*/  FADD.FTZ R44, R54, R45 ;  /* 0x0000002d362c7221 */ /* 0x002fe20000010000 */
[----:B------:R-:W-:Y:S02]  /*41f0*/  IMAD.MOV.U32 R53, RZ, RZ, R151 ;  /* 0x000000ffff357224 */ /* 0x000fe400078e0097 */
[----:B------:R-:W-:Y:S01]  /*4200*/  FADD.FTZ R46, R6, R47 ;  /* 0x0000002f062e7221 */ /* 0x000fe20000010000 */
[----:B----4-:R-:W-:-:S01]  /*4210*/  FADD.FTZ R45, R55, R44 ;  /* 0x0000002c372d7221 */ /* 0x010fc20000010000 */
[----:B------:R-:W-:Y:S01]  /*4220*/  IMAD.MOV.U32 R52, RZ, RZ, R151 ;  /* 0x000000ffff347224 */ /* 0x000fe200078e0097 */
[----:B------:R-:W1:Y:S01]  /*4230*/  MUFU.EX2 R8, R8 ;  /* 0x0000000800087308 */ /* 0x000e620000000800 */
[----:B------:R-:W-:-:S01]  /*4240*/  FADD.FTZ R47, R7, R46 ;  /* 0x0000002e072f7221 */ /* 0x000fc20000010000 */
[----:B------:R-:W-:Y:S01]  /*4250*/  FADD.FTZ R2, R56, R45 ;  /* 0x0000002d38027221 */ /* 0x000fe20000010000 */
[----:B------:R-:W-:-:S02]  /*4260*/  IMAD.MOV.U32 R51, RZ, RZ, R151 ;  /* 0x000000ffff337224 */ /* 0x000fc400078e0097 */
[----:B------:R-:W-:Y:S01]  /*4270*/  FADD.FTZ R47, R10, R47 ;  /* 0x0000002f0a2f7221 */ /* 0x000fe20000010000 */
[----:B------:R-:W-:Y:S02]  /*4280*/  IMAD.MOV.U32 R50, RZ, RZ, R151 ;  /* 0x000000ffff327224 */ /* 0x000fe400078e0097 */
[----:B------:R-:W3:Y:S01]  /*4290*/  MUFU.EX2 R58, R58 ;  /* 0x0000003a003a7308 */ /* 0x000ee20000000800 */
[----:B--2---:R-:W-:-:S01]  /*42a0*/  FADD.FTZ R45, R57, R2 ;  /* 0x00000002392d7221 */ /* 0x004fc20000010000 */
[----:B------:R-:W-:Y:S01]  /*42b0*/  F2FP.SATFINITE.E4M3.F32.PACK_AB_MERGE_C R56, R57, R56, RZ ;  /* 0x000000383938723e */ /* 0x000fe200048070ff */
[--C-:B------:R-:W-:Y:S02]  /*42c0*/  IMAD.MOV.U32 R57, RZ, RZ, R151.reuse ;  /* 0x000000ffff397224 */ /* 0x100fe400078e0097 */
[--C-:B------:R-:W-:Y:S01]  /*42d0*/  IMAD.MOV.U32 R46, RZ, RZ, R151.reuse ;  /* 0x000000ffff2e7224 */ /* 0x100fe200078e0097 */
[----:B------:R-:W-:Y:S01]  /*42e0*/  F2FP.SATFINITE.E4M3.F32.PACK_AB_MERGE_C R230, R55, R54, R56 ;  /* 0x0000003637e6723e */ /* 0x000fe20004807038 */
[----:B------:R-:W-:Y:S01]  /*42f0*/  IMAD.MOV.U32 R56, RZ, RZ, R151 ;  /* 0x000000ffff387224 */ /* 0x000fe200078e0097 */
[----:B------:R2:W4:Y:S01]  /*4300*/  MUFU.EX2 R9, R91 ;  /* 0x0000005b00097308 */ /* 0x0005220000000800 */
[----:B-1----:R-:W-:-:S01]  /*4310*/  FADD.FTZ R44, R8, R47 ;  /* 0x0000002f082c7221 */ /* 0x002fc20000010000 */
[----:B------:R-:W-:-:S02]  /*4320*/  IMAD.MOV.U32 R55, RZ, RZ, R151 ;  /* 0x000000ffff377224 */ /* 0x000fc400078e0097 */
[----:B------:R-:W-:-:S04]  /*4330*/  IMAD.MOV.U32 R54, RZ, RZ, R151 ;  /* 0x000000ffff367224 */ /* 0x000fc800078e0097 */
[----:B------:R-:W1:Y:S01]  /*4340*/  MUFU.EX2 R59, R59 ;  /* 0x0000003b003b7308 */ /* 0x000e620000000800 */
[----:B---3--:R-:W-:-:S01]  /*4350*/  FADD.FTZ R2, R58, R45 ;  /* 0x0000002d3a027221 */ /* 0x008fc20000010000 */
[----:B--2---:R-:W-:-:S06]  /*4360*/  IMAD.MOV.U32 R91, RZ, RZ, R151 ;  /* 0x000000ffff5b7224 */ /* 0x004fcc00078e0097 */
[----:B------:R2:W3:Y:S01]  /*4370*/  MUFU.EX2 R11, R92 ;  /* 0x0000005c000b7308 */ /* 0x0004e20000000800 */
[----:B----4-:R-:W-:-:S07]  /*4380*/  FADD.FTZ R44, R9, R44 ;  /* 0x0000002c092c7221 */ /* 0x010fce0000010000 */
[----:B------:R-:W4:Y:S01]  /*4390*/  MUFU.EX2 R62, R62 ;  /* 0x0000003e003e7308 */ /* 0x000f220000000800 */
[----:B-1----:R-:W-:-:S01]  /*43a0*/  FADD.FTZ R45, R59, R2 ;  /* 0x000000023b2d7221 */ /* 0x002fc20000010000 */
[----:B--2---:R-:W-:-:S06]  /*43b0*/  IMAD.MOV.U32 R92, RZ, RZ, R151 ;  /* 0x000000ffff5c7224 */ /* 0x004fcc00078e0097 */
[----:B------:R-:W1:Y:S01]  /*43c0*/  MUFU.EX2 R14, R14 ;  /* 0x0000000e000e7308 */ /* 0x000e620000000800 */
[----:B---3--:R-:W-:-:S07]  /*43d0*/  FADD.FTZ R47, R11, R44 ;  /* 0x0000002c0b2f7221 */ /* 0x008fce0000010000 */
[----:B------:R-:W2:Y:S01]  /*43e0*/  MUFU.EX2 R63, R63 ;  /* 0x0000003f003f7308 */ /* 0x000ea20000000800 */
[----:B----4-:R-:W-:-:S07]  /*43f0*/  FADD.FTZ R2, R62, R45 ;  /* 0x0000002d3e027221 */ /* 0x010fce0000010000 */
[----:B------:R-:W3:Y:S01]  /*4400*/  MUFU.EX2 R12, R12 ;  /* 0x0000000c000c7308 */ /* 0x000ee20000000800 */
[----:B-1----:R-:W-:-:S01]  /*4410*/  FADD.FTZ R47, R14, R47 ;  /* 0x0000002f0e2f7221 */ /* 0x002fc20000010000 */
[----:B------:R-:W-:-:S04]  /*4420*/  F2FP.SATFINITE.E4M3.F32.PACK_AB_MERGE_C R11, R14, R11, RZ ;  /* 0x0000000b0e0b723e */ /* 0x000fc800048070ff */
[----:B------:R-:W-:Y:S02]  /*4430*/  F2FP.SATFINITE.E4M3.F32.PACK_AB_MERGE_C R225, R9, R8, R11 ;  /* 0x0000000809e1723e */ /* 0x000fe4000480700b */
[----:B------:R-:W1:Y:S01]  /*4440*/  MUFU.EX2 R66, R66 ;  /* 0x0000004200427308 */ /* 0x000e620000000800 */
[----:B--2---:R-:W-:-:S01]  /*4450*/  FADD.FTZ R45, R63, R2 ;  /* 0x000000023f2d7221 */ /* 0x004fc20000010000 */
[----:B------:R-:W-:Y:S01]  /*4460*/  F2FP.SATFINITE.E4M3.F32.PACK_AB_MERGE_C R62, R63, R62, RZ ;  /* 0x0000003e3f3e723e */ /* 0x000fe200048070ff */
[----:B------:R-:W-:-:S03]  /*4470*/  IMAD.MOV.U32 R63, RZ, RZ, R151 ;  /* 0x000000ffff3f7224 */ /* 0x000fc600078e0097 */
[----:B------:R-:W-:Y:S01]  /*4480*/  F2FP.SATFINITE.E4M3.F32.PACK_AB_MERGE_C R224, R59, R58, R62 ;  /* 0x0000003a3be0723e */ /* 0x000fe2000480703e */
[----:B------:R-:W-:Y:S01]  /*4490*/  IMAD.MOV.U32 R62, RZ, RZ, R151 ;  /* 0x000000ffff3e7224 */ /* 0x000fe200078e0097 */
[----:B------:R-:W2:Y:S01]  /*44a0*/  MUFU.EX2 R67, R67 ;  /* 0x0000004300437308 */ /* 0x000ea20000000800 */
[----:B---3--:R-:W-:-:S01]  /*44b0*/  FADD.FTZ R44, R12, R47 ;  /* 0x0000002f0c2c7221 */ /* 0x008fc20000010000 */
[--C-:B------:R-:W-:Y:S02]  /*44c0*/  IMAD.MOV.U32 R59, RZ, RZ, R151.reuse ;  /* 0x000000ffff3b7224 */ /* 0x100fe400078e0097 */
[--C-:B------:R-:W-:Y:S02]  /*44d0*/  IMAD.MOV.U32 R58, RZ, RZ, R151.reuse ;  /* 0x000000ffff3a7224 */ /* 0x100fe400078e0097 */
[----:B------:R-:W-:Y:S01]  /*44e0*/  FADD.FTZ R44, R13, R44 ;  /* 0x0000002c0d2c7221 */ /* 0x000fe20000010000 */
[----:B------:R-:W-:Y:S01]  /*44f0*/  IMAD.MOV.U32 R47, RZ, RZ, R151 ;  /* 0x000000ffff2f7224 */ /* 0x000fe200078e0097 */
[----:B------:R-:W3:Y:S01]  /*4500*/  MUFU.EX2 R33, R33 ;  /* 0x0000002100217308 */ /* 0x000ee20000000800 */
[----:B-1----:R-:W-:-:S01]  /*4510*/  FADD.FTZ R2, R66, R45 ;  /* 0x0000002d42027221 */ /* 0x002fc20000010000 */
[----:B------:R-:W-:-:S06]  /*4520*/  IMAD.MOV.U32 R45, RZ, RZ, R151 ;  /* 0x000000ffff2d7224 */ /* 0x000fcc00078e0097 */
[----:B------:R-:W1:Y:S01]  /*4530*/  MUFU.EX2 R70, R70 ;  /* 0x0000004600467308 */ /* 0x000e620000000800 */
[----:B--2---:R-:W-:-:S07]  /*4540*/  FADD.FTZ R3, R67, R2 ;  /* 0x0000000243037221 */ /* 0x004fce0000010000 */
[----:B------:R-:W2:Y:S01]  /*4550*/  MUFU.EX2 R32, R32 ;  /* 0x0000002000207308 */ /* 0x000ea20000000800 */
[----:B---3--:R-:W-:-:S01]  /*4560*/  FADD.FTZ R7, R33, R44 ;  /* 0x0000002c21077221 */ /* 0x008fc20000010000 */
[----:B------:R-:W-:-:S06]  /*4570*/  IMAD.MOV.U32 R44, RZ, RZ, R151 ;  /* 0x000000ffff2c7224 */ /* 0x000fcc00078e0097 */
[----:B------:R-:W3:Y:S01]  /*4580*/  MUFU.EX2 R71, R71 ;  /* 0x0000004700477308 */ /* 0x000ee20000000800 */
[----:B-1----:R-:W-:-:S07]  /*4590*/  FADD.FTZ R2, R70, R3 ;  /* 0x0000000346027221 */ /* 0x002fce0000010000 */
[----:B------:R-:W1:Y:S01]  /*45a0*/  MUFU.EX2 R15, R29 ;  /* 0x0000001d000f7308 */ /* 0x000e620000000800 */
[C---:B--2---:R-:W-:Y:S01]  /*45b0*/  F2FP.SATFINITE.E4M3.F32.PACK_AB_MERGE_C R33, R32.reuse, R33, RZ ;  /* 0x000000212021723e */ /* 0x044fe200048070ff */
[----:B------:R-:W-:-:S03]  /*45c0*/  FADD.FTZ R32, R32, R7 ;  /* 0x0000000720207221 */ /* 0x000fc60000010000 */
[----:B------:R-:W-:Y:S01]  /*45d0*/  F2FP.SATFINITE.E4M3.F32.PACK_AB_MERGE_C R227, R13, R12, R33 ;  /* 0x0000000c0de3723e */ /* 0x000fe20004807021 */
[----:B------:R-:W-:Y:S02]  /*45e0*/  IMAD.MOV.U32 R33, RZ, RZ, R151 ;  /* 0x000000ffff217224 */ /* 0x000fe400078e0097 */
[----:B------:R-:W2:Y:S01]  /*45f0*/  MUFU.EX2 R28, R28 ;  /* 0x0000001c001c7308 */ /* 0x000ea20000000800 */
[----:B---3--:R-:W-:-:S01]  /*4600*/  FADD.FTZ R3, R71, R2 ;  /* 0x0000000247037221 */ /* 0x008fc20000010000 */
[----:B------:R-:W-:Y:S01]  /*4610*/  F2FP.SATFINITE.E4M3.F32.PACK_AB_MERGE_C R70, R71, R70, RZ ;  /* 0x000000464746723e */ /* 0x000fe200048070ff */
[----:B------:R-:W-:-:S03]  /*4620*/  IMAD.MOV.U32 R71, RZ, RZ, R151 ;  /* 0x000000ffff477224 */ /* 0x000fc600078e0097 */
[----:B------:R-:W-:Y:S01]  /*4630*/  F2FP.SATFINITE.E4M3.F32.PACK_AB_MERGE_C R226, R67, R66, R70 ;  /* 0x0000004243e2723e */ /* 0x000fe20004807046 */
[----:B------:R-:W-:Y:S01]  /*4640*/  IMAD.MOV.U32 R70, RZ, RZ, R151 ;  /* 0x000000ffff467224 */ /* 0x000fe200078e0097 */
[----:B------:R-:W3:Y:S01]  /*4650*/  MUFU.EX2 R26, R26 ;  /* 0x0000001a001a7308 */ /* 0x000ee20000000800 */
[----:B-1----:R-:W-:-:S01]  /*4660*/  FADD.FTZ R7, R15, R32 ;  /* 0x000000200f077221 */ /* 0x002fc20000010000 */
[--C-:B------:R-:W-:Y:S02]  /*4670*/  IMAD.MOV.U32 R67, RZ, RZ, R151.reuse ;  /* 0x000000ffff437224 */ /* 0x100fe400078e0097 */
[--C-:B------:R-:W-:Y:S02]  /*4680*/  IMAD.MOV.U32 R66, RZ, RZ, R151.reuse ;  /* 0x000000ffff427224 */ /* 0x100fe400078e0097 */
[----:B------:R-:W-:Y:S02]  /*4690*/  IMAD.MOV.U32 R32, RZ, RZ, R151 ;  /* 0x000000ffff207224 */ /* 0x000fe400078e0097 */
[----:B------:R1:W4:Y:S01]  /*46a0*/  MUFU.EX2 R29, R74 ;  /* 0x0000004a001d7308 */ /* 0x0003220000000800 */
[----:B--2---:R-:W-:-:S07]  /*46b0*/  FADD.FTZ R2, R28, R3 ;  /* 0x000000031c027221 */ /* 0x004fce0000010000 */
[----:B------:R-:W2:Y:S01]  /*46c0*/  MUFU.EX2 R60, R60 ;  /* 0x0000003c003c7308 */ /* 0x000ea20000000800 */
[----:B---3--:R-:W-:-:S01]  /*46d0*/  FADD.FTZ R7, R26, R7 ;  /* 0x000000071a077221 */ /* 0x008fc20000010000 */
[----:B-1----:R-:W-:-:S03]  /*46e0*/  IMAD.MOV.U32 R74, RZ, RZ, R151 ;  /* 0x000000ffff4a7224 */ /* 0x002fc600078e0097 */
[----:B------:R-:W-:-:S03]  /*46f0*/  FADD.FTZ R4, R34, R7 ;  /* 0x0000000722047221 */ /* 0x000fc60000010000 */
[----:B------:R-:W1:Y:S01]  /*4700*/  MUFU.EX2 R31, R31 ;  /* 0x0000001f001f7308 */ /* 0x000e620000000800 */
[----:B----4-:R-:W-:-:S07]  /*4710*/  FADD.FTZ R3, R29, R2 ;  /* 0x000000021d037221 */ /* 0x010fce0000010000 */
[----:B------:R-:W3:Y:S01]  /*4720*/  MUFU.EX2 R61, R61 ;  /* 0x0000003d003d7308 */ /* 0x000ee20000000800 */
[----:B--2---:R-:W-:-:S07]  /*4730*/  FADD.FTZ R2, R60, R3 ;  /* 0x000000033c027221 */ /* 0x004fce0000010000 */
[----:B------:R-:W2:Y:S01]  /*4740*/  MUFU.EX2 R20, R20 ;  /* 0x0000001400147308 */ /* 0x000ea20000000800 */
[C---:B-1----:R-:W-:Y:S01]  /*4750*/  F2FP.SATFINITE.E4M3.F32.PACK_AB_MERGE_C R34, R31.reuse, R34, RZ ;  /* 0x000000221f22723e */ /* 0x042fe200048070ff */
[----:B------:R-:W-:-:S03]  /*4760*/  FADD.FTZ R31, R31, R4 ;  /* 0x000000041f1f7221 */ /* 0x000fc60000010000 */
[----:B------:R-:W-:Y:S01]  /*4770*/  F2FP.SATFINITE.E4M3.F32.PACK_AB_MERGE_C R221, R26, R15, R34 ;  /* 0x0000000f1add723e */ /* 0x000fe20004807022 */
[--C-:B------:R-:W-:Y:S02]  /*4780*/  IMAD.MOV.U32 R34, RZ, RZ, R151.reuse ;  /* 0x000000ffff227224 */ /* 0x100fe400078e0097 */
[----:B------:R-:W1:Y:S01]  /*4790*/  MUFU.EX2 R64, R64 ;  /* 0x0000004000407308 */ /* 0x000e620000000800 */
[C---:B---3--:R-:W-:Y:S01]  /*47a0*/  F2FP.SATFINITE.E4M3.F32.PACK_AB_MERGE_C R60, R61.reuse, R60, RZ ;  /* 0x0000003c3d3c723e */ /* 0x048fe200048070ff */
[----:B------:R-:W-:Y:S01]  /*47b0*/  FADD.FTZ R61, R61, R2 ;  /* 0x000000023d3d7221 */ /* 0x000fe20000010000 */
[--C-:B------:R-:W-:Y:S02]  /*47c0*/  IMAD.MOV.U32 R26, RZ, RZ, R151.reuse ;  /* 0x000000ffff1a7224 */ /* 0x100fe400078e0097 */
[----:B------:R-:W-:Y:S01]  /*47d0*/  F2FP.SATFINITE.E4M3.F32.PACK_AB_MERGE_C R220, R29, R28, R60 ;  /* 0x0000001c1ddc723e */ /* 0x000fe2000480703c */
[----:B------:R-:W-:Y:S02]  /*47e0*/  IMAD.MOV.U32 R60, RZ, RZ, R151 ;  /* 0x000000ffff3c7224 */ /* 0x000fe400078e0097 */
[----:B------:R-:W3:Y:S01]  /*47f0*/  MUFU.EX2 R65, R65 ;  /* 0x0000004100417308 */ /* 0x000ee20000000800 */
[----:B--2---:R-:W-:-:S01]  /*4800*/  FADD.FTZ R4, R20, R31 ;  /* 0x0000001f14047221 */ /* 0x004fc20000010000 */
[----:B------:R-:W-:-:S02]  /*4810*/  IMAD.MOV.U32 R31, RZ, RZ, R151 ;  /* 0x000000ffff1f7224 */ /* 0x000fc400078e0097 */
[--C-:B------:R-:W-:Y:S02]  /*4820*/  IMAD.MOV.U32 R29, RZ, RZ, R151.reuse ;  /* 0x000000ffff1d7224 */ /* 0x100fe400078e0097 */
[----:B------:R-:W-:Y:S01]  /*4830*/  FADD.FTZ R5, R35, R4 ;  /* 0x0000000423057221 */ /* 0x000fe20000010000 */
[----:B------:R-:W-:Y:S01]  /*4840*/  IMAD.MOV.U32 R28, RZ, RZ, R151 ;  /* 0x000000ffff1c7224 */ /* 0x000fe200078e0097 */
[----:B------:R-:W2:Y:S01]  /*4850*/  MUFU.EX2 R38, R38 ;  /* 0x0000002600267308 */ /* 0x000ea20000000800 */
[----:B-1----:R-:W-:-:S01]  /*4860*/  FADD.FTZ R2, R64, R61 ;  /* 0x0000003d40027221 */ /* 0x002fc20000010000 */
[----:B------:R-:W-:-:S06]  /*4870*/  IMAD.MOV.U32 R61, RZ, RZ, R151 ;  /* 0x000000ffff3d7224 */ /* 0x000fcc00078e0097 */
[----:B------:R-:W1:Y:S01]  /*4880*/  MUFU.EX2 R68, R68 ;  /* 0x0000004400447308 */ /* 0x000e620000000800 */
[----:B---3--:R-:W-:-:S07]  /*4890*/  FADD.FTZ R3, R65, R2 ;  /* 0x0000000241037221 */ /* 0x008fce0000010000 */
[----:B------:R-:W3:Y:S01]  /*48a0*/  MUFU.EX2 R39, R39 ;  /* 0x0000002700277308 */ /* 0x000ee20000000800 */
[----:B--2---:R-:W-:-:S07]  /*48b0*/  FADD.FTZ R4, R38, R5 ;  /* 0x0000000526047221 */ /* 0x004fce0000010000 */
[----:B------:R-:W2:Y:S01]  /*48c0*/  MUFU.EX2 R69, R69 ;  /* 0x0000004500457308 */ /* 0x000ea20000000800 */
[----:B-1----:R-:W-:-:S07]  /*48d0*/  FADD.FTZ R2, R68, R3 ;  /* 0x0000000344027221 */ /* 0x002fce0000010000 */
[----:B------:R-:W-:Y:S01]  /*48e0*/  MUFU.EX2 R42, R42 ;  /* 0x0000002a002a7308 */ /* 0x000fe20000000800 */
[C---:B---3--:R-:W-:Y:S01]  /*48f0*/  F2FP.SATFINITE.E4M3.F32.PACK_AB_MERGE_C R38, R39.reuse, R38, RZ ;  /* 0x000000262726723e */ /* 0x048fe200048070ff */
[----:B------:R-:W-:-:S03]  /*4900*/  FADD.FTZ R39, R39, R4 ;  /* 0x0000000427277221 */ /* 0x000fc60000010000 */
[----:B------:R-:W-:Y:S01]  /*4910*/  F2FP.SATFINITE.E4M3.F32.PACK_AB_MERGE_C R223, R35, R20, R38 ;  /* 0x0000001423df723e */ /* 0x000fe20004807026 */
[--C-:B------:R-:W-:Y:S02]  /*4920*/  IMAD.MOV.U32 R38, RZ, RZ, R151.reuse ;  /* 0x000000ffff267224 */ /* 0x100fe400078e0097 */
[----:B------:R-:W1:Y:S01]  /*4930*/  MUFU.EX2 R43, R43 ;  /* 0x0000002b002b7308 */ /* 0x000e620000000800 */
[C---:B--2---:R-:W-:Y:S01]  /*4940*/  F2FP.SATFINITE.E4M3.F32.PACK_AB_MERGE_C R68, R69.reuse, R68, RZ ;  /* 0x000000444544723e */ /* 0x044fe200048070ff */
[----:B------:R-:W-:Y:S01]  /*4950*/  FADD.FTZ R69, R69, R2 ;  /* 0x0000000245457221 */ /* 0x000fe20000010000 */
[--C-:B------:R-:W-:Y:S02]  /*4960*/  IMAD.MOV.U32 R35, RZ, RZ, R151.reuse ;  /* 0x000000ffff237224 */ /* 0x100fe400078e0097 */
[----:B------:R-:W-:Y:S01]  /*4970*/  F2FP.SATFINITE.E4M3.F32.PACK_AB_MERGE_C R222, R65, R64, R68 ;  /* 0x0000004041de723e */ /* 0x000fe20004807044 */
[--C-:B------:R-:W-:Y:S02]  /*4980*/  IMAD.MOV.U32 R68, RZ, RZ, R151.reuse ;  /* 0x000000ffff447224 */ /* 0x100fe400078e0097 */
[----:B------:R-:W2:Y:S01]  /*4990*/  MUFU.EX2 R40, R40 ;  /* 0x0000002800287308 */ /* 0x000ea20000000800 */
[----:B------:R-:W-:-:S02]  /*49a0*/  IMAD.MOV.U32 R65, RZ, RZ, R151 ;  /* 0x000000ffff417224 */ /* 0x000fc400078e0097 */
[----:B------:R-:W-:-:S05]  /*49b0*/  IMAD.MOV.U32 R64, RZ, RZ, R151 ;  /* 0x000000ffff407224 */ /* 0x000fca00078e0097 */
[----:B------:R-:W3:Y:S01]  /*49c0*/  MUFU.EX2 R72, R72 ;  /* 0x0000004800487308 */ /* 0x000ee20000000800 */
[----:B-1----:R-:W-:-:S07]  /*49d0*/  F2FP.SATFINITE.E4M3.F32.PACK_AB_MERGE_C R3, R43, R42, RZ ;  /* 0x0000002a2b03723e */ /* 0x002fce00048070ff */
[----:B------:R-:W1:Y:S01]  /*49e0*/  MUFU.EX2 R41, R41 ;  /* 0x0000002900297308 */ /* 0x000e620000000800 */
[----:B--2---:R-:W-:-:S01]  /*49f0*/  FADD.FTZ R4, R40, R39 ;  /* 0x0000002728047221 */ /* 0x004fc20000010000 */
[----:B------:R-:W-:-:S06]  /*4a00*/  IMAD.MOV.U32 R39, RZ, RZ, R151 ;  /* 0x000000ffff277224 */ /* 0x000fcc00078e0097 */
[----:B------:R-:W2:Y:S01]  /*4a10*/  MUFU.EX2 R73, R73 ;  /* 0x0000004900497308 */ /* 0x000ea20000000800 */
[----:B---3--:R-:W-:-:S01]  /*4a20*/  FADD.FTZ R2, R72, R69 ;  /* 0x0000004548027221 */ /* 0x008fc20000010000 */
[----:B------:R-:W-:-:S06]  /*4a30*/  IMAD.MOV.U32 R69, RZ, RZ, R151 ;  /* 0x000000ffff457224 */ /* 0x000fcc00078e0097 */
[----:B------:R-:W3:Y:S01]  /*4a40*/  MUFU.EX2 R76, R76 ;  /* 0x0000004c004c7308 */ /* 0x000ee20000000800 */
[C---:B-1----:R-:W-:Y:S01]  /*4a50*/  F2FP.SATFINITE.E4M3.F32.PACK_AB_MERGE_C R217, R41.reuse, R40, R3 ;  /* 0x0000002829d9723e */ /* 0x042fe20004807003 */
[----:B------:R-:W-:Y:S01]  /*4a60*/  FADD.FTZ R41, R41, R4 ;  /* 0x0000000429297221 */ /* 0x000fe20000010000 */
[----:B------:R-:W-:-:S03]  /*4a70*/  IMAD.MOV.U32 R40, RZ, RZ, R151 ;  /* 0x000000ffff287224 */ /* 0x000fc600078e0097 */
[----:B------:R-:W-:Y:S01]  /*4a80*/  FADD.FTZ R42, R42, R41 ;  /* 0x000000292a2a7221 */ /* 0x000fe20000010000 */
[----:B------:R-:W-:Y:S01]  /*4a90*/  IMAD.MOV.U32 R41, RZ, RZ, R151 ;  /* 0x000000ffff297224 */ /* 0x000fe200078e0097 */
[----:B------:R-:W1:Y:S01]  /*4aa0*/  MUFU.EX2 R77, R77 ;  /* 0x0000004d004d7308 */ /* 0x000e620000000800 */
[----:B--2---:R-:W-:-:S01]  /*4ab0*/  FADD.FTZ R3, R73, R2 ;  /* 0x0000000249037221 */ /* 0x004fc20000010000 */
[----:B------:R-:W-:Y:S01]  /*4ac0*/  FADD.FTZ R42, R43, R42 ;  /* 0x0000002a2b2a7221 */ /* 0x000fe20000010000 */
[----:B------:R-:W-:-:S05]  /*4ad0*/  IMAD.MOV.U32 R43, RZ, RZ, R151 ;  /* 0x000000ffff2b7224 */ /* 0x000fca00078e0097 */
[----:B------:R-:W2:Y:S01]  /*4ae0*/  MUFU.EX2 R21, R21 ;  /* 0x0000001500157308 */ /* 0x000ea20000000800 */
[----:B---3--:R-:W-:-:S07]  /*4af0*/  FADD.FTZ R2, R76, R3 ;  /* 0x000000034c027221 */ /* 0x008fce0000010000 */
[----:B------:R-:W3:Y:S01]  /*4b00*/  MUFU.EX2 R80, R80 ;  /* 0x0000005000507308 */ /* 0x000ee20000000800 */
[C---:B-1----:R-:W-:Y:S01]  /*4b10*/  F2FP.SATFINITE.E4M3.F32.PACK_AB_MERGE_C R76, R77.reuse, R76, RZ ;  /* 0x0000004c4d4c723e */ /* 0x042fe200048070ff */
[----:B------:R-:W-:-:S03]  /*4b20*/  FADD.FTZ R77, R77, R2 ;  /* 0x000000024d4d7221 */ /* 0x000fc60000010000 */
[----:B------:R-:W-:Y:S01]  /*4b30*/  F2FP.SATFINITE.E4M3.F32.PACK_AB_MERGE_C R216, R73, R72, R76 ;  /* 0x0000004849d8723e */ /* 0x000fe2000480704c */
[----:B------:R-:W-:Y:S02]  /*4b40*/  IMAD.MOV.U32 R76, RZ, RZ, R151 ;  /* 0x000000ffff4c7224 */ /* 0x000fe400078e0097 */
[----:B------:R-:W1:Y:S01]  /*4b50*/  MUFU.EX2 R24, R24 ;  /* 0x0000001800187308 */ /* 0x000e620000000800 */
[----:B--2---:R-:W-:-:S01]  /*4b60*/  FADD.FTZ R3, R21, R42 ;  /* 0x0000002a15037221 */ /* 0x004fc20000010000 */
[--C-:B------:R-:W-:Y:S02]  /*4b70*/  IMAD.MOV.U32 R73, RZ, RZ, R151.reuse ;  /* 0x000000ffff497224 */ /* 0x100fe400078e0097 */
[----:B------:R-:W-:Y:S02]  /*4b80*/  IMAD.MOV.U32 R72, RZ, RZ, R151 ;  /* 0x000000ffff487224 */ /* 0x000fe400078e0097 */
[----:B------:R-:W-:Y:S01]  /*4b90*/  FADD.FTZ R5, R36, R3 ;  /* 0x0000000324057221 */ /* 0x000fe20000010000 */
[----:B------:R-:W-:Y:S01]  /*4ba0*/  IMAD.MOV.U32 R42, RZ, RZ, R151 ;  /* 0x000000ffff2a7224 */ /* 0x000fe200078e0097 */
[----:B------:R-:W2:Y:S01]  /*4bb0*/  MUFU.EX2 R81, R81 ;  /* 0x0000005100517308 */ /* 0x000ea20000000800 */
[----:B---3--:R-:W-:-:S01]  /*4bc0*/  FADD.FTZ R2, R80, R77 ;  /* 0x0000004d50027221 */ /* 0x008fc20000010000 */
[----:B------:R-:W-:-:S06]  /*4bd0*/  IMAD.MOV.U32 R77, RZ, RZ, R151 ;  /* 0x000000ffff4d7224 */ /* 0x000fcc00078e0097 */
[----:B------:R-:W-:Y:S01]  /*4be0*/  MUFU.EX2 R84, R84 ;  /* 0x0000005400547308 */ /* 0x000fe20000000800 */
[----:B-1----:R-:W-:-:S04]  /*4bf0*/  F2FP.SATFINITE.E4M3.F32.PACK_AB_MERGE_C R4, R25, R24, RZ ;  /* 0x000000181904723e */ /* 0x002fc800048070ff */
[----:B------:R-:W-:Y:S01]  /*4c00*/  F2FP.SATFINITE.E4M3.F32.PACK_AB_MERGE_C R219, R36, R21, R4 ;  /* 0x0000001524db723e */ /* 0x000fe20004807004 */
[----:B------:R-:W-:Y:S02]  /*4c10*/  IMAD.MOV.U32 R36, RZ, RZ, R151 ;  /* 0x000000ffff247224 */ /* 0x000fe400078e0097 */
[----:B------:R-:W1:Y:S01]  /*4c20*/  MUFU.EX2 R27, R27 ;  /* 0x0000001b001b7308 */ /* 0x000e620000000800 */
[----:B--2---:R-:W-:-:S01]  /*4c30*/  FADD.FTZ R3, R81, R2 ;  /* 0x0000000251037221 */ /* 0x004fc20000010000 */
[----:B------:R-:W-:Y:S01]  /*4c40*/  FADD.FTZ R2, R24, R5 ;  /* 0x0000000518027221 */ /* 0x000fe20000010000 */
[----:B------:R-:W-:-:S03]  /*4c50*/  IMAD.MOV.U32 R24, RZ, RZ, R151 ;  /* 0x000000ffff187224 */ /* 0x000fc600078e0097 */
[----:B------:R-:W-:Y:S01]  /*4c60*/  FADD.FTZ R2, R25, R2 ;  /* 0x0000000219027221 */ /* 0x000fe20000010000 */
[----:B------:R-:W-:Y:S01]  /*4c70*/  IMAD.MOV.U32 R25, RZ, RZ, R151 ;  /* 0x000000ffff197224 */ /* 0x000fe200078e0097 */
[----:B-1----:R-:W-:Y:S01]  /*4c80*/  F2FP.SATFINITE.E4M3.F32.PACK_AB_MERGE_C R4, R27, R84, RZ ;  /* 0x000000541b04723e */ /* 0x002fe200048070ff */
[----:B------:R-:W-:-:S03]  /*4c90*/  FADD.FTZ R84, R84, R3 ;  /* 0x0000000354547221 */ /* 0x000fc60000010000 */
[----:B------:R-:W-:Y:S01]  /*4ca0*/  F2FP.SATFINITE.E4M3.F32.PACK_AB_MERGE_C R218, R81, R80, R4 ;  /* 0x0000005051da723e */ /* 0x000fe20004807004 */
[----:B------:R-:W-:-:S01]  /*4cb0*/  FADD.FTZ R3, R27, R84 ;  /* 0x000000541b037221 */ /* 0x000fc20000010000 */
[--C-:B------:R-:W-:Y:S02]  /*4cc0*/  IMAD.MOV.U32 R84, RZ, RZ, R151.reuse ;  /* 0x000000ffff547224 */ /* 0x100fe400078e0097 */
        /* <DEDUP_REMOVED lines=71> */
[----:B------:R-:W-:Y:S01]  /*5140*/  ULDC UR57, c[0x0][0x2e0] ;  /* 0x0000b80000397ab9 */ /* 0x000fe20000000800 */
[----:B------:R-:W-:Y:S01]  /*5150*/  ULDC UR56, c[0x0][0x288] ;  /* 0x0000a20000387ab9 */ /* 0x000fe20000000800 */
[----:B------:R-:W-:Y:S01]  /*5160*/  ULDC UR58, c[0x0][0x404] ;  /* 0x00010100003a7ab9 */ /* 0x000fe20000000800 */
[----:B------:R-:W-:Y:S01]  /*5170*/  ULDC UR53, c[0x0][0x988] ;  /* 0x0002620000357ab9 */ /* 0x000fe20000000800 */
[----:B------:R-:W-:-:S05]  /*5180*/  ULDC.64 UR40, c[0x0][0x3f8] ;  /* 0x0000fe0000287ab9 */ /* 0x000fca0000000a00 */
.L_x_1861:
[----:B------:R-:W-:Y:S01]  /*5190*/  ISETP.NE.AND P3, PT, RZ, UR45, PT ;  /* 0x0000002dff007c0c */ /* 0x000fe2000bf65270 */
[----:B------:R-:W-:-:S04]  /*51a0*/  UISETP.NE.AND UP0, UPT, UR37, 0x1, UPT ;  /* 0x000000012500788c */ /* 0x000fc8000bf05270 */
[----:B------:R-:W-:-:S04]  /*51b0*/  USEL UR36, URZ, 0x1, UP0 ;  /* 0x000000013f247887 */ /* 0x000fc80008000000 */
[----:B------:R-:W-:-:S04]  /*51c0*/  ULOP3.LUT UR36, UR7, UR36, URZ, 0x3c, !UPT ;  /* 0x0000002407247292 */ /* 0x000fc8000f8e3c3f */
[----:B------:R-:W-:Y:S08]  /*51d0*/  @P3 BRA `(.L_x_1852) ;  /* 0x0000000000383947 */ /* 0x000ff00003800000 */
[----:B------:R-:W-:Y:S05]  /*51e0*/  @!P0 BRA `(.L_x_1853) ;  /* 0x0000000000048947 */ /* 0x000fea0003800000 */
[----:B------:R-:W-:Y:S01]  /*51f0*/  BPT.TRAP 0x1 ;  /* 0x000000040000795c */ /* 0x000fe20000300000 */
.L_x_1853:
        /* <DEDUP_REMOVED lines=9> */
.L_x_1854:
[----:B--2---:R-:W-:Y:S05]  /*5290*/  @P2 BRA `(.L_x_1852) ;  /* 0x0000000000082947 */ /* 0x004fea0003800000 */
[----:B------:R-:W2:Y:S02]  /*52a0*/  SYNCS.PHASECHK.TRANS64.TRYWAIT P2, [UR6+0x38830], R6 ;  /* 0x03883006ff0075a7 */ /* 0x000ea40008040146 */
[----:B--2---:R-:W-:Y:S05]  /*52b0*/  @!P2 BRA `(.L_x_1855) ;  /* 0x000000d00034a947 */ /* 0x004fea0003800000 */
.L_x_1852:
        /* <DEDUP_REMOVED lines=51> */
.L_x_1857:
[----:B------:R-:W-:Y:S01]  /*55f0*/  ULEA UR10, UR37, UR38, 0x3 ;  /* 0x00000026250a7291 */ /* 0x000fe2000f8e183f */
[----:B------:R-:W-:-:S05]  /*5600*/  IMAD.U32 R6, RZ, RZ, UR7 ;  /* 0x00000007ff067e24 */ /* 0x000fca000f8e00ff */
[----:B------:R-:W-:-:S04]  /*5610*/  SHF.L.U32 R6, R6, 0x1f, RZ ;  /* 0x0000001f06067819 */ /* 0x000fc800000006ff */
[----:B------:R1:W2:Y:S01]  /*5620*/  SYNCS.PHASECHK.TRANS64.TRYWAIT P2, [UR10+0x38850], R6 ;  /* 0x03885006ff0075a7 */ /* 0x0002a2000804014a */
[----:B------:R-:W-:Y:S05]  /*5630*/  @!P0 BRA `(.L_x_1858) ;  /* 0x0000000000048947 */ /* 0x000fea0003800000 */
[----:B------:R-:W-:Y:S01]  /*5640*/  BPT.TRAP 0x1 ;  /* 0x000000040000795c */ /* 0x000fe20000300000 */
.L_x_1858:
[----:B--2---:R-:W-:Y:S05]  /*5650*/  @P2 BRA `(.L_x_1856) ;  /* 0x0000000000082947 */ /* 0x004fea0003800000 */
[----:B------:R-:W2:Y:S02]  /*5660*/  SYNCS.PHASECHK.TRANS64.TRYWAIT P2, [UR10+0x38850], R6 ;  /* 0x03885006ff0075a7 */ /* 0x000ea4000804014a */
[----:B--2---:R-:W-:Y:S05]  /*5670*/  @!P2 BRA `(.L_x_1859) ;  /* 0x000000cc005ca947 */ /* 0x004fea0003800000 */
.L_x_1856:
[----:B------:R-:W-:Y:S01]  /*5680*/  UIADD3 UR7, UR38, 0x400, URZ ;  /* 0x0000040026077890 */ /* 0x000fe2000fffe03f */
[----:B------:R-:W-:Y:S01]  /*5690*/  WARPGROUP.ARRIVE ;  /* 0x00000000000079c5 */ /* 0x000fe20000000000 */
[----:B------:R-:W-:Y:S01]  /*56a0*/  UMOV UR11, 0x40000040 ;  /* 0x40000040000b7882 */ /* 0x000fe20000000000 */
[----:B------:R-:W-:Y:S01]  /*56b0*/  UISETP.NE.U32.AND UP0, UPT, UR40, URZ, UPT ;  /* 0x0000003f2800728c */ /* 0x000fe2000bf05070 */
[C---:B-12---:R-:W-:Y:S01]  /*56c0*/  FMUL.FTZ R6, R0.reuse, R152 ;  /* 0x0000009800067220 */ /* 0x046fe20000410000 */
[----:B------:R-:W-:Y:S01]  /*56d0*/  USHF.R.U32.HI UR7, URZ, 0x4, UR7 ;  /* 0x000000043f077899 */ /* 0x000fe20008011607 */
[C---:B------:R-:W-:Y:S01]  /*56e0*/  FMUL.FTZ R7, R0.reuse, R153 ;  /* 0x0000009900077220 */ /* 0x040fe20000410000 */
[----:B------:R-:W-:Y:S01]  /*56f0*/  UISETP.NE.AND.EX UP0, UPT, UR41, URZ, UPT, UP0 ;  /* 0x0000003f2900728c */ /* 0x000fe2000bf05300 */
[C---:B------:R-:W-:Y:S01]  /*5700*/  FMUL.FTZ R21, R0.reuse, R163 ;  /* 0x000000a300157220 */ /* 0x040fe20000410000 */
[----:B------:R-:W-:Y:S01]  /*5710*/  ULOP3.LUT UR7, UR7, 0x3fff, URZ, 0xc0, !UPT ;  /* 0x00003fff07077892 */ /* 0x000fe2000f8ec03f */
[C---:B------:R-:W-:Y:S01]  /*5720*/  FMUL.FTZ R163, R0.reuse, R175 ;  /* 0x000000af00a37220 */ /* 0x040fe20000410000 */
[----:B------:R-:W1:Y:S01]  /*5730*/  MUFU.TANH R6, R6 ;  /* 0x0000000600067308 */ /* 0x000e620000002400 */
[----:B------:R-:W-:Y:S01]  /*5740*/  IMAD.MOV.U32 R175, RZ, RZ, -0x2 ;  /* 0xfffffffeffaf7424 */ /* 0x000fe200078e00ff */
[----:B------:R-:W-:Y:S01]  /*5750*/  ULOP3.LUT UR7, UR7, 0x10000, URZ, 0xfc, !UPT ;  /* 0x0001000007077892 */ /* 0x000fe2000f8efc3f */
[C---:B------:R-:W-:Y:S01]  /*5760*/  FMUL.FTZ R8, R0.reuse, R154 ;  /* 0x0000009a00087220 */ /* 0x040fe20000410000 */
[C---:B------:R-:W-:Y:S01]  /*5770*/  FMUL.FTZ R10, R0.reuse, R156 ;  /* 0x0000009c000a7220 */ /* 0x040fe20000410000 */
[C---:B------:R-:W-:Y:S01]  /*5780*/  FMUL.FTZ R154, R0.reuse, R166 ;  /* 0x000000a6009a7220 */ /* 0x040fe20000410000 */
[----:B------:R-:W-:Y:S01]  /*5790*/  ULEA UR7, UR37, UR7, 0xb ;  /* 0x0000000725077291 */ /* 0x000fe2000f8e583f */
[C---:B------:R-:W-:Y:S01]  /*57a0*/  FMUL.FTZ R166, R0.reuse, R178 ;  /* 0x000000b200a67220 */ /* 0x040fe20000410000 */
[----:B------:R-:W2:Y:S01]  /*57b0*/  MUFU.TANH R7, R7 ;  /* 0x0000000700077308 */ /* 0x000ea20000002400 */
[C---:B------:R-:W-:Y:S01]  /*57c0*/  FMUL.FTZ R11, R0.reuse, R157 ;  /* 0x0000009d000b7220 */ /* 0x040fe20000410000 */
[C---:B------:R-:W-:Y:S01]  /*57d0*/  FMUL.FTZ R14, R0.reuse, R160 ;  /* 0x000000a0000e7220 */ /* 0x040fe20000410000 */
[C---:B------:R-:W-:Y:S01]  /*57e0*/  FMUL.FTZ R15, R0.reuse, R161 ;  /* 0x000000a1000f7220 */ /* 0x040fe20000410000 */
[C---:B------:R-:W-:Y:S01]  /*57f0*/  FMUL.FTZ R153, R0.reuse, R165 ;  /* 0x000000a500997220 */ /* 0x040fe20000410000 */
[----:B------:R-:W-:Y:S01]  /*5800*/  UMOV UR10, UR7 ;  /* 0x00000007000a7c82 */ /* 0x000fe20008000000 */
[C---:B------:R-:W-:Y:S01]  /*5810*/  FMUL.FTZ R165, R0.reuse, R177 ;  /* 0x000000b100a57220 */ /* 0x040fe20000410000 */
[----:B------:R-:W-:Y:S01]  /*5820*/  QGMMA.64x256x32.F32.E4M3.E4M3 R24, R228, gdesc[UR8], R24, gsb0 ;  /* 0x03e00008e4187df3 */ /* 0x000fe20008000818 */
[----:B------:R-:W-:Y:S01]  /*5830*/  UMOV UR10, 0xffffff80 ;  /* 0xffffff80000a7882 */ /* 0x000fe20000000000 */
[----:B------:R-:W-:Y:S01]  /*5840*/  USEL UR11, UR58, 0x1, UP0 ;  /* 0x000000013a0b7887 */ /* 0x000fe20008000000 */
[----:B------:R-:W3:Y:S01]  /*5850*/  MUFU.TANH R10, R10 ;  /* 0x0000000a000a7308 */ /* 0x000ee20000002400 */
[----:B------:R-:W-:Y:S01]  /*5860*/  UIMAD UR10, UR5, UR10, 0x1 ;  /* 0x00000001050a74a4 */ /* 0x000fe2000f8e020a */
[C---:B------:R-:W-:Y:S01]  /*5870*/  FMUL.FTZ R152, R0.reuse, R164 ;  /* 0x000000a400987220 */ /* 0x040fe20000410000 */
[C---:B------:R-:W-:Y:S01]  /*5880*/  FMUL.FTZ R157, R0.reuse, R169 ;  /* 0x000000a9009d7220 */ /* 0x040fe20000410000 */
[C---:B------:R-:W-:Y:S01]  /*5890*/  FMUL.FTZ R169, R0.reuse, R181 ;  /* 0x000000b500a97220 */ /* 0x040fe20000410000 */
[----:B------:R-:W-:Y:S01]  /*58a0*/  UIADD3 UR10, UR42, UR10, URZ ;  /* 0x0000000a2a0a7290 */ /* 0x000fe2000fffe03f */
[C---:B------:R-:W-:Y:S01]  /*58b0*/  FMUL.FTZ R156, R0.reuse, R168 ;  /* 0x000000a8009c7220 */ /* 0x040fe20000410000 */
[C---:B------:R-:W-:Y:S01]  /*58c0*/  FMUL.FTZ R160, R0.reuse, R172 ;  /* 0x000000ac00a07220 */ /* 0x040fe20000410000 */
[----:B------:R-:W4:Y:S01]  /*58d0*/  MUFU.TANH R11, R11 ;  /* 0x0000000b000b7308 */ /* 0x000f220000002400 */
[----:B------:R-:W-:Y:S01]  /*58e0*/  UIMAD UR10, UR11, UR57, UR10 ;  /* 0x000000390b0a72a4 */ /* 0x000fe2000f8e020a */
[C---:B------:R-:W-:Y:S01]  /*58f0*/  FMUL.FTZ R20, R0.reuse, R162 ;  /* 0x000000a200147220 */ /* 0x040fe20000410000 */
[C---:B------:R-:W-:Y:S01]  /*5900*/  FMUL.FTZ R13, R0.reuse, R159 ;  /* 0x0000009f000d7220 */ /* 0x040fe20000410000 */
[C---:B------:R-:W-:Y:S01]  /*5910*/  FMUL.FTZ R162, R0.reuse, R173 ;  /* 0x000000ad00a27220 */ /* 0x040fe20000410000 */
[----:B------:R-:W-:Y:S01]  /*5920*/  UIADD3 UR10, UR10, -UR56, URZ ;  /* 0x800000380a0a7290 */ /* 0x000fe2000fffe03f */
[C---:B------:R-:W-:Y:S01]  /*5930*/  FMUL.FTZ R159, R0.reuse, R171 ;  /* 0x000000ab009f7220 */ /* 0x040fe20000410000 */
[C---:B------:R-:W-:Y:S01]  /*5940*/  FMUL.FTZ R171, R0.reuse, R183 ;  /* 0x000000b700ab7220 */ /* 0x040fe20000410000 */
[----:B------:R-:W5:Y:S01]  /*5950*/  MUFU.TANH R14, R14 ;  /* 0x0000000e000e7308 */ /* 0x000f620000002400 */
[C---:B------:R-:W-:Y:S01]  /*5960*/  FMUL.FTZ R164, R0.reuse, R176 ;  /* 0x000000b000a47220 */ /* 0x040fe20000410000 */
[----:B------:R-:W-:Y:S01]  /*5970*/  FMUL.FTZ R168, R0, R180 ;  /* 0x000000b400a87220 */ /* 0x000fe20000410000 */
[----:B------:R-:W-:Y:S01]  /*5980*/  IMAD R178, R22, R175, UR10 ;  /* 0x0000000a16b27e24 */ /* 0x000fe2000f8e02af */
[----:B------:R-:W-:Y:S01]  /*5990*/  UIADD3 UR10, UR7, 0x2, URZ ;  /* 0x00000002070a7890 */ /* 0x000fe2000fffe03f */
[C---:B------:R-:W-:Y:S01]  /*59a0*/  FMUL.FTZ R172, R0.reuse, R184 ;  /* 0x000000b800ac7220 */ /* 0x040fe20000410000 */
[----:B------:R-:W-:Y:S01]  /*59b0*/  UMOV UR11, 0x40000040 ;  /* 0x40000040000b7882 */ /* 0x000fe20000000000 */
[----:B------:R-:W-:Y:S01]  /*59c0*/  IMAD.IADD R175, R23, 0x1, R178 ;  /* 0x0000000117af7824 */ /* 0x000fe200078e02b2 */
[----:B------:R-:W5:Y:S01]  /*59d0*/  MUFU.TANH R15, R15 ;  /* 0x0000000f000f7308 */ /* 0x000f620000002400 */
[C---:B------:R-:W-:Y:S01]  /*59e0*/  FMUL.FTZ R173, R0.reuse, R185 ;  /* 0x000000b900ad7220 */ /* 0x040fe20000410000 */
[C---:B------:R-:W-:Y:S01]  /*59f0*/  FMUL.FTZ R178, R0.reuse, R188 ;  /* 0x000000bc00b27220 */ /* 0x040fe20000410000 */
[C---:B------:R-:W-:Y:S01]  /*5a00*/  FMUL.FTZ R9, R0.reuse, R155 ;  /* 0x0000009b00097220 */ /* 0x040fe20000410000 */
[C---:B------:R-:W-:Y:S01]  /*5a10*/  ISETP.GT.AND P2, PT, R175.reuse, RZ, PT ;  /* 0x000000ffaf00720c */ /* 0x040fe20003f44270 */
[C---:B------:R-:W-:Y:S01]  /*5a20*/  FMUL.FTZ R161, R0.reuse, R174 ;  /* 0x000000ae00a17220 */ /* 0x040fe20000410000 */
[C---:B------:R-:W-:Y:S01]  /*5a30*/  ISETP.GT.AND P3, PT, R175.reuse, 0x1, PT ;  /* 0x00000001af00780c */ /* 0x040fe20003f64270 */
[----:B------:R-:W-:Y:S01]  /*5a40*/  FMUL.FTZ R155, R0, R167 ;  /* 0x000000a7009b7220 */ /* 0x000fe20000410000 */
[----:B-1----:R-:W-:Y:S01]  /*5a50*/  FSEL R177, R6, -INF , P2 ;  /* 0xff80000006b17808 */ /* 0x002fe20001000000 */
[----:B------:R-:W1:Y:S01]  /*5a60*/  MUFU.TANH R152, R152 ;  /* 0x0000009800987308 */ /* 0x000e620000002400 */
[----:B------:R-:W-:Y:S01]  /*5a70*/  ISETP.GT.AND P2, PT, R175, 0x8, PT ;  /* 0x00000008af00780c */ /* 0x000fe20003f44270 */
[C---:B------:R-:W-:Y:S01]  /*5a80*/  FMUL.FTZ R174, R0.reuse, R186 ;  /* 0x000000ba00ae7220 */ /* 0x040fe20000410000 */
[----:B--2---:R-:W-:Y:S01]  /*5a90*/  FSEL R7, R7, -INF , P3 ;  /* 0xff80000007077808 */ /* 0x004fe20001800000 */
[C---:B------:R-:W-:Y:S01]  /*5aa0*/  FMUL.FTZ R167, R0.reuse, R179 ;  /* 0x000000b300a77220 */ /* 0x040fe20000410000 */
[----:B------:R-:W-:Y:S01]  /*5ab0*/  FMNMX.FTZ R6, R177, R4, !PT ;  /* 0x00000004b1067209 */ /* 0x000fe20007810000 */
[----:B------:R-:W-:Y:S01]  /*5ac0*/  FMUL.FTZ R179, R0, R189 ;  /* 0x000000bd00b37220 */ /* 0x000fe20000410000 */
[----:B------:R-:W-:Y:S01]  /*5ad0*/  ISETP.GT.AND P3, PT, R175, 0x9, PT ;  /* 0x00000009af00780c */ /* 0x000fe20003f64270 */
[----:B------:R-:W2:Y:S01]  /*5ae0*/  MUFU.TANH R153, R153 ;  /* 0x0000009900997308 */ /* 0x000ea20000002400 */
[----:B---3--:R-:W-:Y:S01]  /*5af0*/  FSEL R10, R10, -INF , P2 ;  /* 0xff8000000a0a7808 */ /* 0x008fe20001000000 */
[C---:B------:R-:W-:Y:S01]  /*5b00*/  FMUL.FTZ R180, R0.reuse, R192 ;  /* 0x000000c000b47220 */ /* 0x040fe20000410000 */
[----:B------:R-:W-:Y:S01]  /*5b10*/  FMNMX.FTZ R181, R7, R6, !PT ;  /* 0x0000000607b57209 */ /* 0x000fe20007810000 */
[C---:B------:R-:W-:Y:S01]  /*5b20*/  FMUL.FTZ R12, R0.reuse, R158 ;  /* 0x0000009e000c7220 */ /* 0x040fe20000410000 */
[----:B------:R-:W-:Y:S01]  /*5b30*/  ISETP.GT.AND P2, PT, R175, 0x10, PT ;  /* 0x00000010af00780c */ /* 0x000fe20003f44270 */
[----:B------:R-:W-:Y:S01]  /*5b40*/  FMUL.FTZ R158, R0, R170 ;  /* 0x000000aa009e7220 */ /* 0x000fe20000410000 */
[----:B----4-:R-:W-:Y:S01]  /*5b50*/  FSEL R11, R11, -INF , P3 ;  /* 0xff8000000b0b7808 */ /* 0x010fe20001800000 */
[----:B------:R-:W3:Y:S01]  /*5b60*/  MUFU.TANH R156, R156 ;  /* 0x0000009c009c7308 */ /* 0x000ee20000002400 */
[----:B------:R-:W-:Y:S01]  /*5b70*/  FMNMX.FTZ R6, R10, R181, !PT ;  /* 0x000000b50a067209 */ /* 0x000fe20007810000 */
[C---:B------:R-:W-:Y:S01]  /*5b80*/  FMUL.FTZ R170, R0.reuse, R182 ;  /* 0x000000b600aa7220 */ /* 0x040fe20000410000 */
[----:B------:R-:W-:Y:S01]  /*5b90*/  ISETP.GT.AND P3, PT, R175, 0x11, PT ;  /* 0x00000011af00780c */ /* 0x000fe20003f64270 */
[----:B------:R-:W-:Y:S01]  /*5ba0*/  FMUL.FTZ R182, R0, R196 ;  /* 0x000000c400b67220 */ /* 0x000fe20000410000 */
[----:B-----5:R-:W-:Y:S01]  /*5bb0*/  FSEL R14, R14, -INF , P2 ;  /* 0xff8000000e0e7808 */ /* 0x020fe20001000000 */
[C---:B------:R-:W-:Y:S01]  /*5bc0*/  FMUL.FTZ R185, R0.reuse, R201 ;  /* 0x000000c900b97220 */ /* 0x040fe20000410000 */
[----:B------:R-:W-:Y:S01]  /*5bd0*/  FMNMX.FTZ R181, R11, R6, !PT ;  /* 0x000000060bb57209 */ /* 0x000fe20007810000 */
[----:B------:R-:W4:Y:S01]  /*5be0*/  MUFU.TANH R157, R157 ;  /* 0x0000009d009d7308 */ /* 0x000f220000002400 */
[----:B------:R-:W-:Y:S01]  /*5bf0*/  ISETP.GT.AND P2, PT, R175, 0x18, PT ;  /* 0x00000018af00780c */ /* 0x000fe20003f44270 */
[C---:B------:R-:W-:Y:S01]  /*5c00*/  FMUL.FTZ R176, R0.reuse, R187 ;  /* 0x000000bb00b07220 */ /* 0x040fe20000410000 */
[----:B------:R-:W-:Y:S01]  /*5c10*/  FSEL R15, R15, -INF , P3 ;  /* 0xff8000000f0f7808 */ /* 0x000fe20001800000 */
[----:B------:R-:W-:Y:S01]  /*5c20*/  FMUL.FTZ R187, R0, R205 ;  /* 0x000000cd00bb7220 */ /* 0x000fe20000410000 */
[----:B------:R-:W-:Y:S01]  /*5c30*/  FMNMX.FTZ R6, R14, R181, !PT ;  /* 0x000000b50e067209 */ /* 0x000fe20007810000 */
[----:B------:R-:W-:Y:S01]  /*5c40*/  FMUL.FTZ R181, R0, R193 ;  /* 0x000000c100b57220 */ /* 0x000fe20000410000 */
[----:B------:R-:W-:Y:S01]  /*5c50*/  ISETP.GT.AND P3, PT, R175, 0x19, PT ;  /* 0x00000019af00780c */ /* 0x000fe20003f64270 */
[----:B------:R-:W5:Y:S01]  /*5c60*/  MUFU.TANH R160, R160 ;  /* 0x000000a000a07308 */ /* 0x000f620000002400 */
[----:B-1----:R-:W-:Y:S01]  /*5c70*/  FSEL R152, R152, -INF , P2 ;  /* 0xff80000098987808 */ /* 0x002fe20001000000 */
[C---:B------:R-:W-:Y:S01]  /*5c80*/  FMUL.FTZ R209, R0.reuse, R209 ;  /* 0x000000d100d17220 */ /* 0x040fe20000410000 */
[----:B------:R-:W-:Y:S01]  /*5c90*/  FMNMX.FTZ R183, R15, R6, !PT ;  /* 0x000000060fb77209 */ /* 0x000fe20007810000 */
[C---:B------:R-:W-:Y:S01]  /*5ca0*/  FMUL.FTZ R212, R0.reuse, R212 ;  /* 0x000000d400d47220 */ /* 0x040fe20000410000 */
[----:B------:R-:W-:Y:S01]  /*5cb0*/  ISETP.GT.AND P2, PT, R175, 0x20, PT ;  /* 0x00000020af00780c */ /* 0x000fe20003f44270 */
[----:B------:R-:W-:Y:S01]  /*5cc0*/  FMUL.FTZ R213, R0, R213 ;  /* 0x000000d500d57220 */ /* 0x000fe20000410000 */
[----:B--2---:R-:W-:Y:S01]  /*5cd0*/  FSEL R6, R153, -INF , P3 ;  /* 0xff80000099067808 */ /* 0x004fe20001800000 */
[----:B------:R-:W1:Y:S01]  /*5ce0*/  MUFU.TANH R162, R162 ;  /* 0x000000a200a27308 */ /* 0x000e620000002400 */
[----:B------:R-:W-:Y:S01]  /*5cf0*/  FMNMX.FTZ R183, R152, R183, !PT ;  /* 0x000000b798b77209 */ /* 0x000fe20007810000 */
[----:B------:R-:W-:Y:S01]  /*5d00*/  UMOV UR14, UR53 ;  /* 0x00000035000e7c82 */ /* 0x000fe20008000000 */
[C---:B------:R-:W-:Y:S01]  /*5d10*/  ISETP.GT.AND P3, PT, R175.reuse, 0x21, PT ;  /* 0x00000021af00780c */ /* 0x040fe20003f64270 */
[----:B------:R-:W-:Y:S01]  /*5d20*/  FMUL.FTZ R201, R0, R207 ;  /* 0x000000cf00c97220 */ /* 0x000fe20000410000 */
[----:B---3--:R-:W-:Y:S01]  /*5d30*/  FSEL R156, R156, -INF , P2 ;  /* 0xff8000009c9c7808 */ /* 0x008fe20001000000 */
[----:B------:R-:W-:Y:S01]  /*5d40*/  FMUL.FTZ R191, R0, R191 ;  /* 0x000000bf00bf7220 */ /* 0x000fe20000410000 */
[----:B------:R-:W-:Y:S01]  /*5d50*/  FMNMX.FTZ R183, R6, R183, !PT ;  /* 0x000000b706b77209 */ /* 0x000fe20007810000 */
[----:B------:R-:W2:Y:S01]  /*5d60*/  MUFU.TANH R164, R164 ;  /* 0x000000a400a47308 */ /* 0x000ea20000002400 */
[----:B------:R-:W-:Y:S01]  /*5d70*/  ISETP.GT.AND P2, PT, R175, 0x28, PT ;  /* 0x00000028af00780c */ /* 0x000fe20003f44270 */
[C---:B------:R-:W-:Y:S01]  /*5d80*/  FMUL.FTZ R194, R0.reuse, R194 ;  /* 0x000000c200c27220 */ /* 0x040fe20000410000 */
[----:B----4-:R-:W-:Y:S01]  /*5d90*/  FSEL R157, R157, -INF , P3 ;  /* 0xff8000009d9d7808 */ /* 0x010fe20001800000 */
[----:B------:R-:W-:Y:S01]  /*5da0*/  FMUL.FTZ R195, R0, R195 ;  /* 0x000000c300c37220 */ /* 0x000fe20000410000 */
[----:B------:R-:W-:Y:S01]  /*5db0*/  FMNMX.FTZ R184, R156, R183, !PT ;  /* 0x000000b79cb87209 */ /* 0x000fe20007810000 */
[----:B------:R-:W-:Y:S01]  /*5dc0*/  FMUL.FTZ R183, R0, R197 ;  /* 0x000000c500b77220 */ /* 0x000fe20000410000 */
[----:B------:R-:W-:Y:S01]  /*5dd0*/  ISETP.GT.AND P3, PT, R175, 0x29, PT ;  /* 0x00000029af00780c */ /* 0x000fe20003f64270 */
[----:B------:R-:W3:Y:S01]  /*5de0*/  MUFU.TANH R165, R165 ;  /* 0x000000a500a57308 */ /* 0x000ee20000002400 */
[----:B-----5:R-:W-:Y:S01]  /*5df0*/  FSEL R160, R160, -INF , P2 ;  /* 0xff800000a0a07808 */ /* 0x020fe20001000000 */
[C---:B------:R-:W-:Y:S01]  /*5e00*/  FMUL.FTZ R197, R0.reuse, R199 ;  /* 0x000000c700c57220 */ /* 0x040fe20000410000 */
[----:B------:R-:W-:Y:S01]  /*5e10*/  FMNMX.FTZ R153, R157, R184, !PT ;  /* 0x000000b89d997209 */ /* 0x000fe20007810000 */
[C---:B------:R-:W-:Y:S01]  /*5e20*/  FMUL.FTZ R184, R0.reuse, R200 ;  /* 0x000000c800b87220 */ /* 0x040fe20000410000 */
[C---:B------:R-:W-:Y:S01]  /*5e30*/  ISETP.GT.AND P2, PT, R175.reuse, 0x30, PT ;  /* 0x00000030af00780c */ /* 0x040fe20003f44270 */
[----:B------:R-:W-:Y:S01]  /*5e40*/  FMUL.FTZ R199, R0, R203 ;  /* 0x000000cb00c77220 */ /* 0x000fe20000410000 */
[----:B-1----:R-:W-:Y:S01]  /*5e50*/  FSEL R162, R162, -INF , P3 ;  /* 0xff800000a2a27808 */ /* 0x002fe20001800000 */
[----:B------:R-:W1:Y:S01]  /*5e60*/  MUFU.TANH R168, R168 ;  /* 0x000000a800a87308 */ /* 0x000e620000002400 */
[----:B------:R-:W-:Y:S01]  /*5e70*/  FMNMX.FTZ R153, R160, R153, !PT ;  /* 0x00000099a0997209 */ /* 0x000fe20007810000 */
[----:B------:R-:W-:Y:S01]  /*5e80*/  FMUL.FTZ R203, R0, R211 ;  /* 0x000000d300cb7220 */ /* 0x000fe20000410000 */
[----:B------:R-:W-:Y:S01]  /*5e90*/  ISETP.GT.AND P3, PT, R175, 0x31, PT ;  /* 0x00000031af00780c */ /* 0x000fe20003f64270 */
[----:B------:R-:W4:Y:S01]  /*5ea0*/  S2R R234, SR_TID.X ;  /* 0x0000000000ea7919 */ /* 0x000f220000002100 */
[----:B--2---:R-:W-:-:S02]  /*5eb0*/  FSEL R164, R164, -INF , P2 ;  /* 0xff800000a4a47808 */ /* 0x004fc40001000000 */
[----:B------:R-:W-:Y:S01]  /*5ec0*/  FMNMX.FTZ R153, R162, R153, !PT ;  /* 0x00000099a2997209 */ /* 0x000fe20007810000 */
[----:B------:R-:W2:Y:S01]  /*5ed0*/  MUFU.TANH R169, R169 ;  /* 0x000000a900a97308 */ /* 0x000ea20000002400 */
[----:B------:R-:W-:Y:S02]  /*5ee0*/  ISETP.GT.AND P2, PT, R175, 0x38, PT ;  /* 0x00000038af00780c */ /* 0x000fe40003f44270 */
[----:B---3--:R-:W-:Y:S02]  /*5ef0*/  FSEL R165, R165, -INF , P3 ;  /* 0xff800000a5a57808 */ /* 0x008fe40001800000 */
[----:B------:R-:W-:Y:S02]  /*5f00*/  FMNMX.FTZ R186, R164, R153, !PT ;  /* 0x00000099a4ba7209 */ /* 0x000fe40007810000 */
[----:B------:R-:W-:Y:S01]  /*5f10*/  ISETP.GT.AND P3, PT, R175, 0x39, PT ;  /* 0x00000039af00780c */ /* 0x000fe20003f64270 */
[----:B------:R-:W3:Y:S01]  /*5f20*/  MUFU.TANH R172, R172 ;  /* 0x000000ac00ac7308 */ /* 0x000ee20000002400 */
[----:B-1----:R-:W-:-:S02]  /*5f30*/  FSEL R168, R168, -INF , P2 ;  /* 0xff800000a8a87808 */ /* 0x002fc40001000000 */
[----:B------:R-:W-:Y:S01]  /*5f40*/  FMNMX.FTZ R153, R165, R186, !PT ;  /* 0x000000baa5997209 */ /* 0x000fe20007810000 */
[----:B------:R-:W-:Y:S01]  /*5f50*/  FMUL.FTZ R186, R0, R204 ;  /* 0x000000cc00ba7220 */ /* 0x000fe20000410000 */
[----:B------:R-:W-:Y:S02]  /*5f60*/  ISETP.GT.AND P2, PT, R175, 0x40, PT ;  /* 0x00000040af00780c */ /* 0x000fe40003f44270 */
[----:B------:R-:W-:Y:S01]  /*5f70*/  FMNMX.FTZ R188, R168, R153, !PT ;  /* 0x00000099a8bc7209 */ /* 0x000fe20007810000 */
[----:B------:R-:W1:Y:S01]  /*5f80*/  MUFU.TANH R173, R173 ;  /* 0x000000ad00ad7308 */ /* 0x000e620000002400 */
[----:B--2---:R-:W-:Y:S02]  /*5f90*/  FSEL R169, R169, -INF , P3 ;  /* 0xff800000a9a97808 */ /* 0x004fe40001800000 */
[----:B------:R-:W-:Y:S02]  /*5fa0*/  ISETP.GT.AND P3, PT, R175, 0x41, PT ;  /* 0x00000041af00780c */ /* 0x000fe40003f64270 */
[----:B------:R-:W-:-:S03]  /*5fb0*/  FMNMX.FTZ R153, R169, R188, !PT ;  /* 0x000000bca9997209 */ /* 0x000fc60007810000 */
[----:B------:R-:W2:Y:S01]  /*5fc0*/  MUFU.TANH R178, R178 ;  /* 0x000000b200b27308 */ /* 0x000ea20000002400 */
[----:B---3--:R-:W-:Y:S02]  /*5fd0*/  FSEL R172, R172, -INF , P2 ;  /* 0xff800000acac7808 */ /* 0x008fe40001000000 */
[----:B------:R-:W-:Y:S02]  /*5fe0*/  ISETP.GT.AND P2, PT, R175, 0x48, PT ;  /* 0x00000048af00780c */ /* 0x000fe40003f44270 */
[----:B------:R-:W-:Y:S02]  /*5ff0*/  FMNMX.FTZ R188, R172, R153, !PT ;  /* 0x00000099acbc7209 */ /* 0x000fe40007810000 */
[----:B----4-:R-:W-:Y:S01]  /*6000*/  SHF.R.U32.HI R234, RZ, 0x7, R234 ;  /* 0x00000007ffea7819 */ /* 0x010fe200000116ea */
[----:B------:R-:W3:Y:S01]  /*6010*/  MUFU.TANH R179, R179 ;  /* 0x000000b300b37308 */ /* 0x000ee20000002400 */
[----:B-1----:R-:W-:Y:S02]  /*6020*/  FSEL R173, R173, -INF , P3 ;  /* 0xff800000adad7808 */ /* 0x002fe40001800000 */
[----:B------:R-:W-:-:S02]  /*6030*/  ISETP.GT.AND P3, PT, R175, 0x49, PT ;  /* 0x00000049af00780c */ /* 0x000fc40003f64270 */
[----:B------:R-:W-:Y:S01]  /*6040*/  FMNMX.FTZ R153, R173, R188, !PT ;  /* 0x000000bcad997209 */ /* 0x000fe20007810000 */
[----:B------:R-:W-:Y:S02]  /*6050*/  FMUL.FTZ R188, R0, R208 ;  /* 0x000000d000bc7220 */ /* 0x000fe40000410000 */
        /* <DEDUP_REMOVED lines=31> */
[----:B------:R-:W-:Y:S01]  /*6250*/  FMNMX.FTZ R153, R185, R192, !PT ;  /* 0x000000c0b9997209 */ /* 0x000fe20007810000 */
[----:B------:R-:W-:Y:S02]  /*6260*/  FMUL.FTZ R192, R0, R190 ;  /* 0x000000be00c07220 */ /* 0x000fe40000410000 */
[----:B------:R-:W3:Y:S01]  /*6270*/  MUFU.TANH R188, R188 ;  /* 0x000000bc00bc7308 */ /* 0x000ee20000002400 */
[----:B-1----:R-:W-:Y:S02]  /*6280*/  FSEL R186, R186, -INF , P2 ;  /* 0xff800000baba7808 */ /* 0x002fe40001000000 */
[----:B------:R-:W-:-:S02]  /*6290*/  ISETP.GT.AND P2, PT, R175, 0x70, PT ;  /* 0x00000070af00780c */ /* 0x000fc40003f44270 */
        /* <DEDUP_REMOVED lines=11> */
[C---:B------:R-:W-:Y:S01]  /*6350*/  ISETP.GT.AND P3, PT, R175.reuse, 0x79, PT ;  /* 0x00000079af00780c */ /* 0x040fe20003f64270 */
[----:B------:R-:W-:Y:S01]  /*6360*/  VIADD R175, R175, 0x8 ;  /* 0x00000008afaf7836 */ /* 0x000fe20000000000 */
[----:B------:R-:W-:-:S03]  /*6370*/  FMNMX.FTZ R196, R189, R190, !PT ;  /* 0x000000bebdc47209 */ /* 0x000fc60007810000 */
[----:B------:R-:W1:Y:S01]  /*6380*/  MUFU.TANH R8, R8 ;  /* 0x0000000800087308 */ /* 0x000e620000002400 */
[----:B--2---:R-:W-:Y:S02]  /*6390*/  FSEL R193, R193, -INF , P2 ;  /* 0xff800000c1c17808 */ /* 0x004fe40001000000 */
[----:B------:R-:W-:Y:S02]  /*63a0*/  ISETP.GT.AND P4, PT, R175, 0x1, PT ;  /* 0x00000001af00780c */ /* 0x000fe40003f84270 */
[----:B------:R-:W-:Y:S01]  /*63b0*/  FMNMX.FTZ R153, R193, R196, !PT ;  /* 0x000000c4c1997209 */ /* 0x000fe20007810000 */
[C---:B------:R-:W-:Y:S01]  /*63c0*/  FMUL.FTZ R196, R0.reuse, R198 ;  /* 0x000000c600c47220 */ /* 0x040fe20000410000 */
[C---:B------:R-:W-:Y:S01]  /*63d0*/  FMUL.FTZ R198, R0.reuse, R202 ;  /* 0x000000ca00c67220 */ /* 0x040fe20000410000 */
[----:B------:R-:W-:Y:S01]  /*63e0*/  MUFU.TANH R9, R9 ;  /* 0x0000000900097308 */ /* 0x000fe20000002400 */
[----:B---3--:R-:W-:Y:S01]  /*63f0*/  FSEL R190, R213, -INF , P3 ;  /* 0xff800000d5be7808 */ /* 0x008fe20001800000 */
[----:B------:R-:W-:Y:S01]  /*6400*/  FMUL.FTZ R202, R0, R210 ;  /* 0x000000d200ca7220 */ /* 0x000fe20000410000 */
[----:B------:R-:W-:-:S02]  /*6410*/  ISETP.GT.AND P3, PT, R175, RZ, PT ;  /* 0x000000ffaf00720c */ /* 0x000fc40003f64270 */
[----:B------:R-:W-:-:S03]  /*6420*/  FMNMX.FTZ R153, R190, R153, !PT ;  /* 0x00000099be997209 */ /* 0x000fc60007810000 */
[----:B------:R-:W2:Y:S01]  /*6430*/  MUFU.TANH R12, R12 ;  /* 0x0000000c000c7308 */ /* 0x000ea20000002400 */
[----:B-1----:R-:W-:Y:S01]  /*6440*/  FSEL R8, R8, -INF , P3 ;  /* 0xff80000008087808 */ /* 0x002fe20001800000 */
[----:B------:R-:W1:Y:S01]  /*6450*/  SHFL.BFLY PT, R200, R153, 0x2, 0x1f ;  /* 0x0c401f0099c87f89 */ /* 0x000e6200000e0000 */
[----:B------:R-:W-:Y:S02]  /*6460*/  ISETP.GT.AND P3, PT, R175, 0x8, PT ;  /* 0x00000008af00780c */ /* 0x000fe40003f64270 */
[----:B------:R-:W-:-:S03]  /*6470*/  FMNMX.FTZ R210, R8, R5, !PT ;  /* 0x0000000508d27209 */ /* 0x000fc60007810000 */
[----:B------:R-:W-:Y:S01]  /*6480*/  MUFU.TANH R13, R13 ;  /* 0x0000000d000d7308 */ /* 0x000fe20000002400 */
[----:B------:R-:W-:Y:S02]  /*6490*/  WARPGROUP.DEPBAR.LE gsb0, 0x0 ;  /* 0x00008000000079c5 */ /* 0x000fe40000010000 */
[----:B------:R-:W-:-:S05]  /*64a0*/  WARPGROUP.ARRIVE ;  /* 0x00000000000079c5 */ /* 0x000fca0000000000 */
[----:B------:R-:W3:Y:S01]  /*64b0*/  MUFU.TANH R20, R20 ;  /* 0x0000001400147308 */ /* 0x000ee20000002400 */
[----:B--2---:R-:W-:Y:S01]  /*64c0*/  FSEL R12, R12, -INF , P3 ;  /* 0xff8000000c0c7808 */ /* 0x004fe20001800000 */
[----:B------:R-:W-:Y:S01]  /*64d0*/  QGMMA.64x256x32.F32.E4M3.E4M3 R24, R224, gdesc[UR8], R24, gsb0 ;  /* 0x03e00008e0187df3 */ /* 0x000fe20008000818 */
[----:B------:R-:W-:Y:S01]  /*64e0*/  UIADD3 UR10, UR7, 0x4, URZ ;  /* 0x00000004070a7890 */ /* 0x000fe2000fffe03f */
[----:B------:R-:W-:Y:S01]  /*64f0*/  ISETP.GT.AND P3, PT, R175, 0x10, PT ;  /* 0x00000010af00780c */ /* 0x000fe20003f64270 */
[----:B------:R-:W-:-:S03]  /*6500*/  UMOV UR11, 0x40000040 ;  /* 0x40000040000b7882 */ /* 0x000fc60000000000 */
[----:B------:R-:W-:Y:S01]  /*6510*/  MUFU.TANH R21, R21 ;  /* 0x0000001500157308 */ /* 0x000fe20000002400 */
[----:B-1----:R-:W-:Y:S01]  /*6520*/  FMNMX.FTZ R204, R153, R200, !PT ;  /* 0x000000c899cc7209 */ /* 0x002fe20007810000 */
[----:B------:R-:W-:Y:S01]  /*6530*/  FMUL.FTZ R200, R0, R206 ;  /* 0x000000ce00c87220 */ /* 0x000fe20000410000 */
[----:B------:R-:W-:-:S03]  /*6540*/  IMAD.U32 R206, RZ, RZ, UR14 ;  /* 0x0000000effce7e24 */ /* 0x000fc6000f8e00ff */
[----:B------:R-:W1:Y:S02]  /*6550*/  SHFL.BFLY PT, R153, R204, 0x1, 0x1f ;  /* 0x0c201f00cc997f89 */ /* 0x000e6400000e0000 */
[----:B------:R-:W2:Y:S01]  /*6560*/  MUFU.TANH R154, R154 ;  /* 0x0000009a009a7308 */ /* 0x000ea20000002400 */
[----:B---3--:R-:W-:Y:S02]  /*6570*/  FSEL R20, R20, -INF , P3 ;  /* 0xff80000014147808 */ /* 0x008fe40001800000 */
[----:B------:R-:W-:-:S05]  /*6580*/  ISETP.GT.AND P3, PT, R175, 0x18, PT ;  /* 0x00000018af00780c */ /* 0x000fca0003f64270 */
[----:B------:R-:W-:Y:S08]  /*6590*/  MUFU.TANH R155, R155 ;  /* 0x0000009b009b7308 */ /* 0x000ff00000002400 */
[----:B------:R-:W3:Y:S01]  /*65a0*/  MUFU.TANH R158, R158 ;  /* 0x0000009e009e7308 */ /* 0x000ee20000002400 */
[----:B--2---:R-:W-:Y:S02]  /*65b0*/  FSEL R154, R154, -INF , P3 ;  /* 0xff8000009a9a7808 */ /* 0x004fe40001800000 */
[----:B------:R-:W-:-:S02]  /*65c0*/  ISETP.GT.AND P3, PT, R175, 0x20, PT ;  /* 0x00000020af00780c */ /* 0x000fc40003f64270 */
[----:B-1----:R-:W-:-:S03]  /*65d0*/  FMNMX.FTZ R153, R204, R153, !PT ;  /* 0x00000099cc997209 */ /* 0x002fc60007810000 */
[----:B------:R-:W1:Y:S01]  /*65e0*/  MUFU.TANH R159, R159 ;  /* 0x0000009f009f7308 */ /* 0x000e620000002400 */
[----:B------:R-:W-:Y:S01]  /*65f0*/  FMUL.FTZ R204, R0, R214 ;  /* 0x000000d600cc7220 */ /* 0x000fe20000410000 */
[C---:B------:R-:W-:Y:S01]  /*6600*/  FSETP.NEU.FTZ.AND P2, PT, R153.reuse, -INF , PT ;  /* 0xff8000009900780b */ /* 0x040fe20003f5d000 */
[----:B------:R-:W-:-:S01]  /*6610*/  FFMA.FTZ R205, R153, R206, -8 ;  /* 0xc100000099cd7423 */ /* 0x000fc200000100ce */
[----:B------:R-:W-:-:S04]  /*6620*/  FMUL.FTZ R206, R0, R215 ;  /* 0x000000d700ce7220 */ /* 0x000fc80000410000 */
[----:B------:R-:W2:Y:S01]  /*6630*/  MUFU.TANH R161, R161 ;  /* 0x000000a100a17308 */ /* 0x000ea20000002400 */
[----:B------:R-:W-:Y:S02]  /*6640*/  FSEL R205, R205, RZ, P2 ;  /* 0x000000ffcdcd7208 */ /* 0x000fe40001000000 */
[----:B---3--:R-:W-:Y:S02]  /*6650*/  FSEL R158, R158, -INF , P3 ;  /* 0xff8000009e9e7808 */ /* 0x008fe40001800000 */
[----:B------:R-:W-:Y:S01]  /*6660*/  ISETP.GT.AND P3, PT, R175, 0x28, PT ;  /* 0x00000028af00780c */ /* 0x000fe20003f64270 */
[--C-:B------:R-:W-:Y:S01]  /*6670*/  FFMA.FTZ R207, R11, UR14, -R205.reuse ;  /* 0x0000000e0bcf7c23 */ /* 0x100fe200080108cd */
[----:B------:R-:W-:Y:S01]  /*6680*/  FSEL R11, R9, -INF , P4 ;  /* 0xff800000090b7808 */ /* 0x000fe20002000000 */
[--C-:B------:R-:W-:Y:S01]  /*6690*/  FFMA.FTZ R208, R177, UR14, -R205.reuse ;  /* 0x0000000eb1d07c23 */ /* 0x100fe200080108cd */
[----:B------:R-:W-:Y:S01]  /*66a0*/  ISETP.GT.AND P4, PT, R175, 0x9, PT ;  /* 0x00000009af00780c */ /* 0x000fe20003f84270 */
[--C-:B------:R-:W-:Y:S01]  /*66b0*/  FFMA.FTZ R209, R14, UR14, -R205.reuse ;  /* 0x0000000e0ed17c23 */ /* 0x100fe200080108cd */
[----:B------:R-:W-:Y:S01]  /*66c0*/  FMNMX.FTZ R177, R11, R210, !PT ;  /* 0x000000d20bb17209 */ /* 0x000fe20007810000 */
[--C-:B------:R-:W-:Y:S01]  /*66d0*/  FFMA.FTZ R210, R15, UR14, -R205.reuse ;  /* 0x0000000e0fd27c23 */ /* 0x100fe200080108cd */
[----:B------:R-:W-:Y:S01]  /*66e0*/  FSEL R14, R13, -INF , P4 ;  /* 0xff8000000d0e7808 */ /* 0x000fe20002000000 */
[----:B------:R-:W3:Y:S01]  /*66f0*/  MUFU.TANH R163, R163 ;  /* 0x000000a300a37308 */ /* 0x000ee20000002400 */
[----:B------:R-:W-:Y:S01]  /*6700*/  FMNMX.FTZ R177, R12, R177, !PT ;  /* 0x000000b10cb17209 */ /* 0x000fe20007810000 */
[--C-:B------:R-:W-:Y:S01]  /*6710*/  FFMA.FTZ R15, R152, UR14, -R205.reuse ;  /* 0x0000000e980f7c23 */ /* 0x100fe200080108cd */
[----:B------:R-:W-:Y:S01]  /*6720*/  ISETP.GT.AND P4, PT, R175, 0x11, PT ;  /* 0x00000011af00780c */ /* 0x000fe20003f84270 */
[--C-:B------:R-:W-:Y:S01]  /*6730*/  FFMA.FTZ R172, R172, UR14, -R205.reuse ;  /* 0x0000000eacac7c23 */ /* 0x100fe200080108cd */
[----:B------:R-:W-:Y:S01]  /*6740*/  FMNMX.FTZ R177, R14, R177, !PT ;  /* 0x000000b10eb17209 */ /* 0x000fe20007810000 */
[--C-:B------:R-:W-:Y:S01]  /*6750*/  FFMA.FTZ R7, R7, UR14, -R205.reuse ;  /* 0x0000000e07077c23 */ /* 0x100fe200080108cd */
[----:B------:R-:W-:Y:S01]  /*6760*/  FSEL R21, R21, -INF , P4 ;  /* 0xff80000015157808 */ /* 0x000fe20002000000 */
[----:B------:R-:W4:Y:S01]  /*6770*/  MUFU.TANH R166, R166 ;  /* 0x000000a600a67308 */ /* 0x000f220000002400 */
[----:B------:R-:W-:Y:S01]  /*6780*/  FMNMX.FTZ R212, R20, R177, !PT ;  /* 0x000000b114d47209 */ /* 0x000fe20007810000 */
[--C-:B------:R-:W-:Y:S01]  /*6790*/  FFMA.FTZ R10, R10, UR14, -R205.reuse ;  /* 0x0000000e0a0a7c23 */ /* 0x100fe200080108cd */
[----:B------:R-:W-:Y:S01]  /*67a0*/  ISETP.GT.AND P4, PT, R175, 0x19, PT ;  /* 0x00000019af00780c */ /* 0x000fe20003f84270 */
[--C-:B------:R-:W-:Y:S01]  /*67b0*/  FFMA.FTZ R6, R6, UR14, -R205.reuse ;  /* 0x0000000e06067c23 */ /* 0x100fe200080108cd */
[----:B------:R-:W-:Y:S01]  /*67c0*/  FMNMX.FTZ R177, R21, R212, !PT ;  /* 0x000000d415b17209 */ /* 0x000fe20007810000 */
[--C-:B------:R-:W-:Y:S01]  /*67d0*/  FFMA.FTZ R157, R157, UR14, -R205.reuse ;  /* 0x0000000e9d9d7c23 */ /* 0x100fe200080108cd */
[----:B------:R-:W-:Y:S01]  /*67e0*/  FSEL R155, R155, -INF , P4 ;  /* 0xff8000009b9b7808 */ /* 0x000fe20002000000 */
[----:B------:R-:W5:Y:S01]  /*67f0*/  MUFU.TANH R167, R167 ;  /* 0x000000a700a77308 */ /* 0x000f620000002400 */
[----:B------:R-:W-:Y:S01]  /*6800*/  FMNMX.FTZ R152, R154, R177, !PT ;  /* 0x000000b19a987209 */ /* 0x000fe20007810000 */
[--C-:B------:R-:W-:Y:S01]  /*6810*/  FFMA.FTZ R160, R160, UR14, -R205.reuse ;  /* 0x0000000ea0a07c23 */ /* 0x100fe200080108cd */
[----:B------:R-:W-:Y:S01]  /*6820*/  ISETP.GT.AND P4, PT, R175, 0x21, PT ;  /* 0x00000021af00780c */ /* 0x000fe20003f84270 */
[--C-:B------:R-:W-:Y:S01]  /*6830*/  FFMA.FTZ R165, R165, UR14, -R205.reuse ;  /* 0x0000000ea5a57c23 */ /* 0x100fe200080108cd */
[----:B------:R-:W-:Y:S01]  /*6840*/  FMNMX.FTZ R177, R155, R152, !PT ;  /* 0x000000989bb17209 */ /* 0x000fe20007810000 */
[--C-:B------:R-:W-:Y:S01]  /*6850*/  FFMA.FTZ R169, R169, UR14, -R205.reuse ;  /* 0x0000000ea9a97c23 */ /* 0x100fe200080108cd */
[----:B-1----:R-:W-:Y:S01]  /*6860*/  FSEL R159, R159, -INF , P4 ;  /* 0xff8000009f9f7808 */ /* 0x002fe20002000000 */
[----:B------:R1:W-:Y:S01]  /*6870*/  MUFU.EX2 R9, R207 ;  /* 0x000000cf00097308 */ /* 0x0003e20000000800 */
[----:B------:R-:W-:Y:S01]  /*6880*/  FMNMX.FTZ R152, R158, R177, !PT ;  /* 0x000000b19e987209 */ /* 0x000fe20007810000 */
[----:B------:R-:W-:Y:S01]  /*6890*/  FFMA.FTZ R173, R173, UR14, -R205 ;  /* 0x0000000eadad7c23 */ /* 0x000fe200080108cd */
[----:B------:R-:W-:-:S02]  /*68a0*/  ISETP.GT.AND P4, PT, R175, 0x29, PT ;  /* 0x00000029af00780c */ /* 0x000fc40003f84270 */
[----:B--2---:R-:W-:Y:S02]  /*68b0*/  FSEL R161, R161, -INF , P3 ;  /* 0xff800000a1a17808 */ /* 0x004fe40001800000 */
[----:B------:R-:W-:Y:S01]  /*68c0*/  ISETP.GT.AND P3, PT, R175, 0x30, PT ;  /* 0x00000030af00780c */ /* 0x000fe20003f64270 */
[----:B------:R-:W2:Y:S01]  /*68d0*/  MUFU.TANH R170, R170 ;  /* 0x000000aa00aa7308 */ /* 0x000ea20000002400 */
[----:B-1----:R-:W-:-:S01]  /*68e0*/  FFMA.FTZ R207, R156, UR14, -R205 ;  /* 0x0000000e9ccf7c23 */ /* 0x002fc200080108cd */
[----:B------:R-:W-:Y:S02]  /*68f0*/  FMNMX.FTZ R156, R159, R152, !PT ;  /* 0x000000989f9c7209 */ /* 0x000fe40007810000 */
[----:B---3--:R-:W-:Y:S02]  /*6900*/  FSEL R163, R163, -INF , P4 ;  /* 0xff800000a3a37808 */ /* 0x008fe40002000000 */
[----:B------:R-:W-:Y:S02]  /*6910*/  FMNMX.FTZ R156, R161, R156, !PT ;  /* 0x0000009ca19c7209 */ /* 0x000fe40007810000 */
[----:B------:R-:W1:Y:S01]  /*6920*/  MUFU.TANH R171, R171 ;  /* 0x000000ab00ab7308 */ /* 0x000e620000002400 */
[----:B------:R-:W-:-:S02]  /*6930*/  ISETP.GT.AND P4, PT, R175, 0x31, PT ;  /* 0x00000031af00780c */ /* 0x000fc40003f84270 */
[----:B----4-:R-:W-:Y:S02]  /*6940*/  FSEL R166, R166, -INF , P3 ;  /* 0xff800000a6a67808 */ /* 0x010fe40001800000 */
        /* <DEDUP_REMOVED lines=12> */
[----:B------:R-:W1:Y:S01]  /*6a10*/  MUFU.TANH R192, R192 ;  /* 0x000000c000c07308 */ /* 0x000e620000002400 */
[C---:B------:R-:W-:Y:S01]  /*6a20*/  ISETP.GT.AND P4, PT, R175.reuse, 0x41, PT ;  /* 0x00000041af00780c */ /* 0x040fe20003f84270 */
[--C-:B------:R-:W-:Y:S01]  /*6a30*/  FFMA.FTZ R177, R162, UR14, -R205.reuse ;  /* 0x0000000ea2b17c23 */ /* 0x100fe200080108cd */
[----:B---3--:R-:W-:Y:S01]  /*6a40*/  FSEL R174, R174, -INF , P3 ;  /* 0xff800000aeae7808 */ /* 0x008fe20001800000 */
[----:B------:R-:W-:Y:S01]  /*6a50*/  FFMA.FTZ R162, R164, UR14, -R205 ;  /* 0x0000000ea4a27c23 */ /* 0x000fe200080108cd */
[----:B------:R-:W-:-:S03]  /*6a60*/  ISETP.GT.AND P3, PT, R175, 0x48, PT ;  /* 0x00000048af00780c */ /* 0x000fc60003f64270 */
[----:B------:R-:W3:Y:S01]  /*6a70*/  MUFU.TANH R191, R191 ;  /* 0x000000bf00bf7308 */ /* 0x000ee20000002400 */
[----:B--2---:R-:W-:Y:S02]  /*6a80*/  FSEL R176, R176, -INF , P4 ;  /* 0xff800000b0b07808 */ /* 0x004fe40002000000 */
[----:B------:R-:W-:-:S05]  /*6a90*/  ISETP.GT.AND P4, PT, R175, 0x49, PT ;  /* 0x00000049af00780c */ /* 0x000fca0003f84270 */
[----:B------:R-:W2:Y:S01]  /*6aa0*/  MUFU.TANH R194, R194 ;  /* 0x000000c200c27308 */ /* 0x000ea20000002400 */
[----:B-1----:R-:W-:Y:S02]  /*6ab0*/  FSEL R192, R192, -INF , P3 ;  /* 0xff800000c0c07808 */ /* 0x002fe40001800000 */
[----:B------:R-:W-:-:S05]  /*6ac0*/  ISETP.GT.AND P3, PT, R175, 0x50, PT ;  /* 0x00000050af00780c */ /* 0x000fca0003f64270 */
[----:B------:R1:W-:Y:S01]  /*6ad0*/  MUFU.EX2 R152, R207 ;  /* 0x000000cf00987308 */ /* 0x0003e20000000800 */
[----:B---3--:R-:W-:Y:S02]  /*6ae0*/  FSEL R191, R191, -INF , P4 ;  /* 0xff800000bfbf7808 */ /* 0x008fe40002000000 */
[----:B------:R-:W-:-:S05]  /*6af0*/  ISETP.GT.AND P4, PT, R175, 0x51, PT ;  /* 0x00000051af00780c */ /* 0x000fca0003f84270 */
[----:B------:R-:W3:Y:S01]  /*6b00*/  MUFU.TANH R195, R195 ;  /* 0x000000c300c37308 */ /* 0x000ee20000002400 */
[----:B-1----:R-:W-:Y:S01]  /*6b10*/  FMNMX.FTZ R207, R171, R170, !PT ;  /* 0x000000aaabcf7209 */ /* 0x002fe20007810000 */
[----:B------:R-:W-:Y:S01]  /*6b20*/  FFMA.FTZ R170, R168, UR14, -R205 ;  /* 0x0000000ea8aa7c23 */ /* 0x000fe200080108cd */
[----:B--2---:R-:W-:Y:S02]  /*6b30*/  FSEL R194, R194, -INF , P3 ;  /* 0xff800000c2c27808 */ /* 0x004fe40001800000 */
[----:B------:R-:W-:Y:S02]  /*6b40*/  FMNMX.FTZ R207, R174, R207, !PT ;  /* 0x000000cfaecf7209 */ /* 0x000fe40007810000 */
[----:B------:R-:W-:Y:S01]  /*6b50*/  ISETP.GT.AND P3, PT, R175, 0x58, PT ;  /* 0x00000058af00780c */ /* 0x000fe20003f64270 */
[----:B------:R-:W1:Y:S01]  /*6b60*/  MUFU.TANH R196, R196 ;  /* 0x000000c400c47308 */ /* 0x000e620000002400 */
[----:B------:R-:W-:-:S04]  /*6b70*/  FMNMX.FTZ R207, R176, R207, !PT ;  /* 0x000000cfb0cf7209 */ /* 0x000fc80007810000 */
[----:B------:R-:W-:-:S03]  /*6b80*/  FMNMX.FTZ R164, R192, R207, !PT ;  /* 0x000000cfc0a47209 */ /* 0x000fc60007810000 */
[----:B------:R-:W2:Y:S01]  /*6b90*/  MUFU.TANH R197, R197 ;  /* 0x000000c500c57308 */ /* 0x000ea20000002400 */
[----:B------:R-:W-:Y:S02]  /*6ba0*/  FMNMX.FTZ R207, R191, R164, !PT ;  /* 0x000000a4bfcf7209 */ /* 0x000fe40007810000 */
[----:B---3--:R-:W-:Y:S02]  /*6bb0*/  FSEL R195, R195, -INF , P4 ;  /* 0xff800000c3c37808 */ /* 0x008fe40002000000 */
[----:B------:R-:W-:Y:S02]  /*6bc0*/  FMNMX.FTZ R164, R194, R207, !PT ;  /* 0x000000cfc2a47209 */ /* 0x000fe40007810000 */
[----:B------:R-:W-:Y:S01]  /*6bd0*/  ISETP.GT.AND P4, PT, R175, 0x59, PT ;  /* 0x00000059af00780c */ /* 0x000fe20003f84270 */
[----:B------:R-:W3:Y:S01]  /*6be0*/  MUFU.TANH R198, R198 ;  /* 0x000000c600c67308 */ /* 0x000ee20000002400 */
[----:B-1----:R-:W-:Y:S02]  /*6bf0*/  FSEL R196, R196, -INF , P3 ;  /* 0xff800000c4c47808 */ /* 0x002fe40001800000 */
[----:B------:R-:W-:-:S02]  /*6c00*/  FMNMX.FTZ R207, R195, R164, !PT ;  /* 0x000000a4c3cf7209 */ /* 0x000fc40007810000 */
        /* <DEDUP_REMOVED lines=16> */
[----:B------:R-:W-:-:S05]  /*6d10*/  ISETP.GT.AND P3, PT, R175, 0x70, PT ;  /* 0x00000070af00780c */ /* 0x000fca0003f64270 */
[----:B------:R-:W2:Y:S01]  /*6d20*/  MUFU.TANH R203, R203 ;  /* 0x000000cb00cb7308 */ /* 0x000ea20000002400 */
[----:B---3--:R-:W-:Y:S02]  /*6d30*/  FSEL R201, R201, -INF , P4 ;  /* 0xff800000c9c97808 */ /* 0x008fe40002000000 */
[----:B------:R-:W-:-:S05]  /*6d40*/  ISETP.GT.AND P4, PT, R175, 0x71, PT ;  /* 0x00000071af00780c */ /* 0x000fca0003f84270 */
[----:B------:R-:W3:Y:S01]  /*6d50*/  MUFU.TANH R204, R204 ;  /* 0x000000cc00cc7308 */ /* 0x000ee20000002400 */
[----:B-1----:R-:W-:Y:S02]  /*6d60*/  FSEL R202, R202, -INF , P3 ;  /* 0xff800000caca7808 */ /* 0x002fe40001800000 */
[----:B------:R-:W-:-:S05]  /*6d70*/  ISETP.GT.AND P3, PT, R175, 0x78, PT ;  /* 0x00000078af00780c */ /* 0x000fca0003f64270 */
[----:B------:R-:W1:Y:S01]  /*6d80*/  MUFU.TANH R206, R206 ;  /* 0x000000ce00ce7308 */ /* 0x000e620000002400 */
[----:B--2---:R-:W-:Y:S02]  /*6d90*/  FSEL R203, R203, -INF , P4 ;  /* 0xff800000cbcb7808 */ /* 0x004fe40002000000 */
[----:B------:R-:W-:-:S05]  /*6da0*/  ISETP.GT.AND P4, PT, R175, 0x79, PT ;  /* 0x00000079af00780c */ /* 0x000fca0003f84270 */
[----:B------:R2:W-:Y:S01]  /*6db0*/  MUFU.EX2 R164, R170 ;  /* 0x000000aa00a47308 */ /* 0x0005e20000000800 */
[----:B---3--:R-:W-:-:S07]  /*6dc0*/  FSEL R204, R204, -INF , P3 ;  /* 0xff800000cccc7808 */ /* 0x008fce0001800000 */
[----:B------:R3:W-:Y:S01]  /*6dd0*/  MUFU.EX2 R168, R172 ;  /* 0x000000ac00a87308 */ /* 0x0007e20000000800 */
[----:B--2---:R-:W-:Y:S02]  /*6de0*/  FMNMX.FTZ R170, R200, R207, !PT ;  /* 0x000000cfc8aa7209 */ /* 0x004fe40007810000 */
[----:B-1----:R-:W-:Y:S02]  /*6df0*/  FSEL R206, R206, -INF , P4 ;  /* 0xff800000cece7808 */ /* 0x002fe40002000000 */
[----:B------:R-:W-:-:S03]  /*6e00*/  FMNMX.FTZ R207, R201, R170, !PT ;  /* 0x000000aac9cf7209 */ /* 0x000fc60007810000 */
[----:B------:R1:W-:Y:S01]  /*6e10*/  MUFU.EX2 R13, R209 ;  /* 0x000000d1000d7308 */ /* 0x0003e20000000800 */
[----:B------:R-:W-:Y:S01]  /*6e20*/  FMNMX.FTZ R170, R202, R207, !PT ;  /* 0x000000cfcaaa7209 */ /* 0x000fe20007810000 */
[--C-:B---3--:R-:W-:Y:S01]  /*6e30*/  FFMA.FTZ R172, R178, UR14, -R205.reuse ;  /* 0x0000000eb2ac7c23 */ /* 0x108fe200080108cd */
[----:B------:R-:W-:-:S01]  /*6e40*/  FFMA.FTZ R178, R180, UR14, -R205 ;  /* 0x0000000eb4b27c23 */ /* 0x000fc200080108cd */
[--C-:B------:R-:W-:Y:S01]  /*6e50*/  FFMA.FTZ R180, R182, UR14, -R205.reuse ;  /* 0x0000000eb6b47c23 */ /* 0x100fe200080108cd */
[----:B------:R-:W-:Y:S01]  /*6e60*/  FMNMX.FTZ R175, R203, R170, !PT ;  /* 0x000000aacbaf7209 */ /* 0x000fe20007810000 */
[--C-:B------:R-:W-:Y:S01]  /*6e70*/  FFMA.FTZ R182, R184, UR14, -R205.reuse ;  /* 0x0000000eb8b67c23 */ /* 0x100fe200080108cd */
[----:B------:R-:W-:-:S01]  /*6e80*/  FFMA.FTZ R184, R186, UR14, -R205 ;  /* 0x0000000ebab87c23 */ /* 0x000fc200080108cd */
[----:B------:R-:W-:Y:S01]  /*6e90*/  FFMA.FTZ R186, R188, UR14, -R205 ;  /* 0x0000000ebcba7c23 */ /* 0x000fe200080108cd */
[----:B------:R-:W-:Y:S01]  /*6ea0*/  FMNMX.FTZ R175, R204, R175, !PT ;  /* 0x000000afccaf7209 */ /* 0x000fe20007810000 */
[----:B------:R-:W-:-:S02]  /*6eb0*/  WARPGROUP.DEPBAR.LE gsb0, 0x0 ;  /* 0x00008000000079c5 */ /* 0x000fc40000010000 */
[----:B------:R-:W-:Y:S01]  /*6ec0*/  WARPGROUP.ARRIVE ;  /* 0x00000000000079c5 */ /* 0x000fe20000000000 */
[----:B------:R-:W-:Y:S01]  /*6ed0*/  FMNMX.FTZ R170, R206, R175, !PT ;  /* 0x000000afceaa7209 */ /* 0x000fe20007810000 */
[----:B-1----:R-:W-:-:S01]  /*6ee0*/  FFMA.FTZ R209, R179, UR14, -R205 ;  /* 0x0000000eb3d17c23 */ /* 0x002fc200080108cd */
[--C-:B------:R-:W-:Y:S01]  /*6ef0*/  FFMA.FTZ R179, R181, UR14, -R205.reuse ;  /* 0x0000000eb5b37c23 */ /* 0x100fe200080108cd */
[----:B------:R-:W-:-:S01]  /*6f00*/  FFMA.FTZ R181, R183, UR14, -R205 ;  /* 0x0000000eb7b57c23 */ /* 0x000fc200080108cd */
[--C-:B------:R-:W-:Y:S01]  /*6f10*/  FFMA.FTZ R183, R185, UR14, -R205.reuse ;  /* 0x0000000eb9b77c23 */ /* 0x100fe200080108cd */
[----:B------:R-:W-:Y:S01]  /*6f20*/  QGMMA.64x256x32.F32.E4M3.E4M3 R24, R220, gdesc[UR8], R24, gsb0 ;  /* 0x03e00008dc187df3 */ /* 0x000fe20008000818 */
[----:B------:R-:W1:Y:S01]  /*6f30*/  SHFL.BFLY PT, R207, R170, 0x2, 0x1f ;  /* 0x0c401f00aacf7f89 */ /* 0x000e6200000e0000 */
[----:B------:R-:W-:Y:S01]  /*6f40*/  UIADD3 UR10, UR7, 0x6, URZ ;  /* 0x00000006070a7890 */ /* 0x000fe2000fffe03f */
[--C-:B------:R-:W-:Y:S01]  /*6f50*/  FFMA.FTZ R185, R187, UR14, -R205.reuse ;  /* 0x0000000ebbb97c23 */ /* 0x100fe200080108cd */
[----:B------:R-:W-:Y:S01]  /*6f60*/  UMOV UR11, 0x40000040 ;  /* 0x40000040000b7882 */ /* 0x000fe20000000000 */
[--C-:B------:R-:W-:Y:S01]  /*6f70*/  FFMA.FTZ R188, R193, UR14, -R205.reuse ;  /* 0x0000000ec1bc7c23 */ /* 0x100fe200080108cd */
[----:B------:R-:W-:-:S01]  /*6f80*/  FFMA.FTZ R187, R189, UR14, -R205 ;  /* 0x0000000ebdbb7c23 */ /* 0x000fc200080108cd */
[----:B------:R-:W-:Y:S01]  /*6f90*/  FFMA.FTZ R193, R190, UR14, -R205 ;  /* 0x0000000ebec17c23 */ /* 0x000fe200080108cd */
[----:B------:R-:W-:Y:S01]  /*6fa0*/  FSEL R189, R153, RZ, P2 ;  /* 0x000000ff99bd7208 */ /* 0x000fe20001000000 */
[----:B------:R-:W-:Y:S04]  /*6fb0*/  MUFU.EX2 R208, R208 ;  /* 0x000000d000d07308 */ /* 0x000fe80000000800 */
[----:B------:R-:W-:-:S04]  /*6fc0*/  FADD.FTZ R189, -R189, R4 ;  /* 0x00000004bdbd7221 */ /* 0x000fc80000010100 */
[----:B------:R-:W-:Y:S01]  /*6fd0*/  FMUL.FTZ R189, R189, UR14 ;  /* 0x0000000ebdbd7c20 */ /* 0x000fe20008410000 */
[----:B------:R-:W-:Y:S01]  /*6fe0*/  MUFU.EX2 R7, R7 ;  /* 0x0000000700077308 */ /* 0x000fe20000000800 */
[----:B-1----:R-:W-:-:S07]  /*6ff0*/  FMNMX.FTZ R207, R170, R207, !PT ;  /* 0x000000cfaacf7209 */ /* 0x002fce0007810000 */
[----:B------:R-:W1:Y:S01]  /*7000*/  MUFU.EX2 R189, R189 ;  /* 0x000000bd00bd7308 */ /* 0x000e620000000800 */
[----:B------:R-:W2:Y:S07]  /*7010*/  SHFL.BFLY PT, R170, R207, 0x1, 0x1f ;  /* 0x0c201f00cfaa7f89 */ /* 0x000eae00000e0000 */
[----:B------:R-:W-:Y:S08]  /*7020*/  MUFU.EX2 R10, R10 ;  /* 0x0000000a000a7308 */ /* 0x000ff00000000800 */
[----:B------:R-:W-:Y:S08]  /*7030*/  MUFU.EX2 R210, R210 ;  /* 0x000000d200d27308 */ /* 0x000ff00000000800 */
[----:B------:R3:W-:Y:S01]  /*7040*/  MUFU.EX2 R175, R209 ;  /* 0x000000d100af7308 */ /* 0x0007e20000000800 */
[----:B--2---:R-:W-:Y:S01]  /*7050*/  FMNMX.FTZ R170, R207, R170, !PT ;  /* 0x000000aacfaa7209 */ /* 0x004fe20007810000 */
        /* <DEDUP_REMOVED lines=13> */
[--C-:B------:R-:W-:Y:S01]  /*7130*/  FFMA.FTZ R4, R11, UR14, -R205.reuse ;  /* 0x0000000e0b047c23 */ /* 0x100fe200080108cd */
[----:B------:R-:W-:Y:S01]  /*7140*/  MUFU.EX2 R207, R207 ;  /* 0x000000cf00cf7308 */ /* 0x000fe20000000800 */
[----:B------:R-:W-:-:S01]  /*7150*/  FFMA.FTZ R11, R14, UR14, -R205 ;  /* 0x0000000e0e0b7c23 */ /* 0x000fc200080108cd */
[----:B------:R-:W-:Y:S01]  /*7160*/  FADD.FTZ R166, -R166, R5 ;  /* 0x00000005a6a67221 */ /* 0x000fe20000010100 */
[----:B------:R-:W-:-:S01]  /*7170*/  FFMA.FTZ R14, R154, UR14, -R205 ;  /* 0x0000000e9a0e7c23 */ /* 0x000fc200080108cd */
[--C-:B------:R-:W-:Y:S01]  /*7180*/  FFMA.FTZ R154, R161, UR14, -R205.reuse ;  /* 0x0000000ea19a7c23 */ /* 0x100fe200080108cd */
[----:B------:R-:W-:-:S01]  /*7190*/  FFMA.FTZ R161, R163, UR14, -R205 ;  /* 0x0000000ea3a17c23 */ /* 0x000fc200080108cd */
[----:B------:R-:W-:Y:S01]  /*71a0*/  FMUL.FTZ R156, R166, UR14 ;  /* 0x0000000ea69c7c20 */ /* 0x000fe20008410000 */
[----:B------:R-:W-:-:S01]  /*71b0*/  FFMA.FTZ R163, R167, UR14, -R205 ;  /* 0x0000000ea7a37c23 */ /* 0x000fc200080108cd */
[----:B------:R-:W-:Y:S01]  /*71c0*/  MUFU.EX2 R4, R4 ;  /* 0x0000000400047308 */ /* 0x000fe20000000800 */
[----:B------:R-:W-:-:S01]  /*71d0*/  FFMA.FTZ R21, R21, UR14, -R205 ;  /* 0x0000000e15157c23 */ /* 0x000fc200080108cd */
[--C-:B------:R-:W-:Y:S01]  /*71e0*/  FFMA.FTZ R167, R174, UR14, -R205.reuse ;  /* 0x0000000eaea77c23 */ /* 0x100fe200080108cd */
[----:B------:R-:W-:-:S01]  /*71f0*/  FFMA.FTZ R174, R176, UR14, -R205 ;  /* 0x0000000eb0ae7c23 */ /* 0x000fc200080108cd */
[----:B-1----:R-:W-:Y:S01]  /*7200*/  FFMA.FTZ R176, R189, R3, R208 ;  /* 0x00000003bdb07223 */ /* 0x002fe200000100d0 */
[----:B------:R-:W-:-:S01]  /*7210*/  FFMA.FTZ R155, R155, UR14, -R205 ;  /* 0x0000000e9b9b7c23 */ /* 0x000fc200080108cd */
[--C-:B------:R-:W-:Y:S01]  /*7220*/  FFMA.FTZ R159, R159, UR14, -R205.reuse ;  /* 0x0000000e9f9f7c23 */ /* 0x100fe200080108cd */
[----:B------:R-:W-:-:S01]  /*7230*/  FFMA.FTZ R166, R171, UR14, -R205 ;  /* 0x0000000eaba67c23 */ /* 0x000fc200080108cd */
[----:B------:R-:W1:Y:S01]  /*7240*/  MUFU.EX2 R156, R156 ;  /* 0x0000009c009c7308 */ /* 0x000e620000000800 */
[----:B---3--:R-:W-:-:S01]  /*7250*/  FADD.FTZ R209, R7, R176 ;  /* 0x000000b007d17221 */ /* 0x008fc20000010000 */
[--C-:B------:R-:W-:Y:S01]  /*7260*/  FFMA.FTZ R176, R191, UR14, -R205.reuse ;  /* 0x0000000ebfb07c23 */ /* 0x100fe200080108cd */
[----:B------:R-:W-:-:S05]  /*7270*/  FFMA.FTZ R171, R192, UR14, -R205 ;  /* 0x0000000ec0ab7c23 */ /* 0x000fca00080108cd */
[----:B------:R-:W2:Y:S08]  /*7280*/  MUFU.EX2 R8, R8 ;  /* 0x0000000800087308 */ /* 0x000eb00000000800 */
[----:B------:R-:W3:Y:S01]  /*7290*/  MUFU.EX2 R11, R11 ;  /* 0x0000000b000b7308 */ /* 0x000ee20000000800 */
[----:B-1----:R-:W-:-:S01]  /*72a0*/  FFMA.FTZ R3, R156, R2, R207 ;  /* 0x000000029c037223 */ /* 0x002fc200000100cf */
[----:B------:R-:W-:-:S03]  /*72b0*/  FADD.FTZ R2, R10, R209 ;  /* 0x000000d10a027221 */ /* 0x000fc60000010000 */
[----:B------:R-:W-:Y:S01]  /*72c0*/  FADD.FTZ R3, R4, R3 ;  /* 0x0000000304037221 */ /* 0x000fe20000010000 */
[----:B------:R-:W-:-:S02]  /*72d0*/  FADD.FTZ R2, R9, R2 ;  /* 0x0000000209027221 */ /* 0x000fc40000010000 */
[----:B------:R-:W1:Y:S02]  /*72e0*/  MUFU.EX2 R12, R12 ;  /* 0x0000000c000c7308 */ /* 0x000e640000000800 */
[----:B------:R-:W-:-:S04]  /*72f0*/  FADD.FTZ R191, R13, R2 ;  /* 0x000000020dbf7221 */ /* 0x000fc80000010000 */
[----:B------:R-:W-:Y:S01]  /*7300*/  FADD.FTZ R192, R210, R191 ;  /* 0x000000bfd2c07221 */ /* 0x000fe20000010000 */
[----:B------:R-:W-:-:S01]  /*7310*/  FFMA.FTZ R191, R195, UR14, -R205 ;  /* 0x0000000ec3bf7c23 */ /* 0x000fc200080108cd */
[----:B------:R-:W4:Y:S02]  /*7320*/  MUFU.EX2 R21, R21 ;  /* 0x0000001500157308 */ /* 0x000f240000000800 */
[----:B------:R-:W-:-:S01]  /*7330*/  FADD.FTZ R195, R15, R192 ;  /* 0x000000c00fc37221 */ /* 0x000fc20000010000 */
[----:B------:R-:W-:-:S03]  /*7340*/  FFMA.FTZ R192, R196, UR14, -R205 ;  /* 0x0000000ec4c07c23 */ /* 0x000fc600080108cd */
[----:B------:R-:W-:Y:S02]  /*7350*/  FADD.FTZ R195, R6, R195 ;  /* 0x000000c306c37221 */ /* 0x000fe40000010000 */
[----:B------:R-:W5:Y:S08]  /*7360*/  MUFU.EX2 R14, R14 ;  /* 0x0000000e000e7308 */ /* 0x000f700000000800 */
[----:B------:R2:W-:Y:S08]  /*7370*/  MUFU.EX2 R5, R190 ;  /* 0x000000be00057308 */ /* 0x0005f00000000800 */
[----:B------:R-:W5:Y:S01]  /*7380*/  MUFU.EX2 R155, R155 ;  /* 0x0000009b009b7308 */ /* 0x000f620000000800 */
[----:B--2---:R-:W-:-:S04]  /*7390*/  FADD.FTZ R190, R8, R3 ;  /* 0x0000000308be7221 */ /* 0x004fc80000010000 */
[----:B---3--:R-:W-:Y:S01]  /*73a0*/  FADD.FTZ R3, R11, R190 ;  /* 0x000000be0b037221 */ /* 0x008fe20000010000 */
[----:B------:R-:W-:-:S02]  /*73b0*/  FFMA.FTZ R190, R194, UR14, -R205 ;  /* 0x0000000ec2be7c23 */ /* 0x000fc400080108cd */
[----:B------:R-:W2:Y:S01]  /*73c0*/  MUFU.EX2 R20, R20 ;  /* 0x0000001400147308 */ /* 0x000ea20000000800 */
[----:B-1----:R-:W-:-:S04]  /*73d0*/  FADD.FTZ R2, R12, R3 ;  /* 0x000000030c027221 */ /* 0x002fc80000010000 */
[----:B----4-:R-:W-:-:S03]  /*73e0*/  FADD.FTZ R3, R21, R2 ;  /* 0x0000000215037221 */ /* 0x010fc60000010000 */
[----:B------:R-:W1:Y:S01]  /*73f0*/  MUFU.EX2 R157, R157 ;  /* 0x0000009d009d7308 */ /* 0x000e620000000800 */
[----:B-----5:R-:W-:-:S04]  /*7400*/  FADD.FTZ R2, R14, R3 ;  /* 0x000000030e027221 */ /* 0x020fc80000010000 */
[----:B------:R-:W-:Y:S01]  /*7410*/  FADD.FTZ R3, R155, R2 ;  /* 0x000000029b037221 */ /* 0x000fe20000010000 */
[----:B------:R-:W-:-:S01]  /*7420*/  FADD.FTZ R2, R152, R195 ;  /* 0x000000c398027221 */ /* 0x000fc20000010000 */
[----:B------:R-:W-:Y:S01]  /*7430*/  FFMA.FTZ R195, R197, UR14, -R205 ;  /* 0x0000000ec5c37c23 */ /* 0x000fe200080108cd */
        /* <DEDUP_REMOVED lines=13> */
[----:B--2---:R-:W-:-:S01]  /*7510*/  FADD.FTZ R197, R161, R194 ;  /* 0x000000c2a1c57221 */ /* 0x004fc20000010000 */
[----:B------:R-:W-:-:S06]  /*7520*/  FFMA.FTZ R194, R198, UR14, -R205 ;  /* 0x0000000ec6c27c23 */ /* 0x000fcc00080108cd */
[----:B------:R-:W2:Y:S01]  /*7530*/  MUFU.EX2 R165, R165 ;  /* 0x000000a500a57308 */ /* 0x000ea20000000800 */
[----:B-1----:R-:W-:-:S07]  /*7540*/  FADD.FTZ R2, R162, R3 ;  /* 0x00000003a2027221 */ /* 0x002fce0000010000 */
[----:B------:R-:W1:Y:S01]  /*7550*/  MUFU.EX2 R163, R163 ;  /* 0x000000a300a37308 */ /* 0x000e620000000800 */
[----:B---3--:R-:W-:-:S01]  /*7560*/  FADD.FTZ R196, R158, R197 ;  /* 0x000000c59ec47221 */ /* 0x008fc20000010000 */
[----:B------:R-:W-:-:S06]  /*7570*/  FFMA.FTZ R197, R199, UR14, -R205 ;  /* 0x0000000ec7c57c23 */ /* 0x000fcc00080108cd */
[----:B------:R-:W3:Y:S01]  /*7580*/  MUFU.EX2 R169, R169 ;  /* 0x000000a900a97308 */ /* 0x000ee20000000800 */
[----:B--2---:R-:W-:-:S04]  /*7590*/  FADD.FTZ R3, R165, R2 ;  /* 0x00000002a5037221 */ /* 0x004fc80000010000 */
[----:B------:R-:W-:-:S03]  /*75a0*/  FADD.FTZ R2, R164, R3 ;  /* 0x00000003a4027221 */ /* 0x000fc60000010000 */
[----:B------:R-:W2:Y:S01]  /*75b0*/  MUFU.EX2 R166, R166 ;  /* 0x000000a600a67308 */ /* 0x000ea20000000800 */
[----:B-1----:R-:W-:-:S04]  /*75c0*/  FADD.FTZ R196, R163, R196 ;  /* 0x000000c4a3c47221 */ /* 0x002fc80000010000 */
[----:B------:R-:W-:Y:S01]  /*75d0*/  FADD.FTZ R3, R5, R196 ;  /* 0x000000c405037221 */ /* 0x000fe20000010000 */
[----:B------:R-:W-:-:S02]  /*75e0*/  FFMA.FTZ R196, R200, UR14, -R205 ;  /* 0x0000000ec8c47c23 */ /* 0x000fc400080108cd */
[----:B------:R-:W1:Y:S01]  /*75f0*/  MUFU.EX2 R167, R167 ;  /* 0x000000a700a77308 */ /* 0x000e620000000800 */
[----:B---3--:R-:W-:-:S04]  /*7600*/  FADD.FTZ R199, R169, R2 ;  /* 0x00000002a9c77221 */ /* 0x008fc80000010000 */
[----:B------:R-:W-:Y:S01]  /*7610*/  FADD.FTZ R198, R168, R199 ;  /* 0x000000c7a8c67221 */ /* 0x000fe20000010000 */
[----:B------:R-:W-:-:S02]  /*7620*/  FFMA.FTZ R199, R201, UR14, -R205 ;  /* 0x0000000ec9c77c23 */ /* 0x000fc400080108cd */
[----:B------:R-:W3:Y:S01]  /*7630*/  MUFU.EX2 R173, R173 ;  /* 0x000000ad00ad7308 */ /* 0x000ee20000000800 */
[----:B------:R-:W-:Y:S02]  /*7640*/  WARPGROUP.DEPBAR.LE gsb0, 0x0 ;  /* 0x00008000000079c5 */ /* 0x000fe40000010000 */
[----:B------:R-:W-:Y:S01]  /*7650*/  WARPGROUP.ARRIVE ;  /* 0x00000000000079c5 */ /* 0x000fe20000000000 */
[----:B--2---:R-:W-:-:S04]  /*7660*/  FADD.FTZ R2, R166, R3 ;  /* 0x00000003a6027221 */ /* 0x004fc80000010000 */
[----:B------:R-:W2:Y:S01]  /*7670*/  MUFU.EX2 R174, R174 ;  /* 0x000000ae00ae7308 */ /* 0x000ea20000000800 */
[----:B------:R-:W-:Y:S01]  /*7680*/  QGMMA.64x256x32.F32.E4M3.E4M3 R24, R216, gdesc[UR8], R24, gsb0 ;  /* 0x03e00008d8187df3 */ /* 0x000fe20008000818 */
[----:B-1----:R-:W-:-:S06]  /*7690*/  FADD.FTZ R3, R167, R2 ;  /* 0x00000002a7037221 */ /* 0x002fcc0000010000 */
[----:B------:R-:W1:Y:S01]  /*76a0*/  MUFU.EX2 R172, R172 ;  /* 0x000000ac00ac7308 */ /* 0x000e620000000800 */
[----:B---3--:R-:W-:-:S07]  /*76b0*/  FADD.FTZ R209, R173, R198 ;  /* 0x000000c6add17221 */ /* 0x008fce0000010000 */
[----:B------:R-:W3:Y:S01]  /*76c0*/  MUFU.EX2 R171, R171 ;  /* 0x000000ab00ab7308 */ /* 0x000ee20000000800 */
[----:B--2---:R-:W-:-:S07]  /*76d0*/  FADD.FTZ R2, R174, R3 ;  /* 0x00000003ae027221 */ /* 0x004fce0000010000 */
[----:B------:R-:W2:Y:S01]  /*76e0*/  MUFU.EX2 R176, R176 ;  /* 0x000000b000b07308 */ /* 0x000ea20000000800 */
[----:B-1----:R-:W-:-:S04]  /*76f0*/  FADD.FTZ R198, R172, R209 ;  /* 0x000000d1acc67221 */ /* 0x002fc80000010000 */
[----:B------:R-:W-:Y:S01]  /*7700*/  FADD.FTZ R201, R175, R198 ;  /* 0x000000c6afc97221 */ /* 0x000fe20000010000 */
[----:B------:R-:W-:-:S02]  /*7710*/  FFMA.FTZ R198, R202, UR14, -R205 ;  /* 0x0000000ecac67c23 */ /* 0x000fc400080108cd */
[----:B------:R-:W1:Y:S01]  /*7720*/  MUFU.EX2 R178, R178 ;  /* 0x000000b200b27308 */ /* 0x000e620000000800 */
[----:B---3--:R-:W-:-:S01]  /*7730*/  FADD.FTZ R3, R171, R2 ;  /* 0x00000002ab037221 */ /* 0x008fc20000010000 */
[----:B------:R-:W-:-:S06]  /*7740*/  IADD3 R2, -R234, 0xb, RZ ;  /* 0x0000000bea027810 */ /* 0x000fcc0007ffe1ff */
[----:B------:R-:W3:Y:S01]  /*7750*/  MUFU.EX2 R190, R190 ;  /* 0x000000be00be7308 */ /* 0x000ee20000000800 */
[----:B--2---:R-:W-:-:S07]  /*7760*/  FADD.FTZ R3, R176, R3 ;  /* 0x00000003b0037221 */ /* 0x004fce0000010000 */
[----:B------:R-:W2:Y:S01]  /*7770*/  MUFU.EX2 R179, R179 ;  /* 0x000000b300b37308 */ /* 0x000ea20000000800 */
[----:B-1----:R-:W-:-:S01]  /*7780*/  FADD.FTZ R200, R178, R201 ;  /* 0x000000c9b2c87221 */ /* 0x002fc20000010000 */
[----:B------:R-:W-:-:S06]  /*7790*/  FFMA.FTZ R201, R203, UR14, -R205 ;  /* 0x0000000ecbc97c23 */ /* 0x000fcc00080108cd */
        /* <DEDUP_REMOVED lines=10> */
[----:B------:R-:W-:-:S05]  /*7840*/  IMAD.U32 R209, RZ, RZ, UR6 ;  /* 0x00000006ffd17e24 */ /* 0x000fca000f8e00ff */
[----:B------:R-:W-:Y:S01]  /*7850*/  @!P1 LEA R209, R209, UR38, 0x3 ;  /* 0x00000026d1d19c11 */ /* 0x000fe2000f8e18ff */
[----:B------:R-:W2:Y:S01]  /*7860*/  MUFU.EX2 R182, R182 ;  /* 0x000000b600b67308 */ /* 0x000ea20000000800 */
[----:B-1----:R-:W-:-:S01]  /*7870*/  FADD.FTZ R3, R181, R200 ;  /* 0x000000c8b5037221 */ /* 0x002fc20000010000 */
[--C-:B------:R-:W-:Y:S01]  /*7880*/  FFMA.FTZ R200, R204, UR14, -R205.reuse ;  /* 0x0000000eccc87c23 */ /* 0x100fe200080108cd */
[----:B------:R-:W-:-:S05]  /*7890*/  FFMA.FTZ R205, R206, UR14, -R205 ;  /* 0x0000000ececd7c23 */ /* 0x000fca00080108cd */
        /* <DEDUP_REMOVED lines=14> */
[----:B------:R-:W-:Y:S01]  /*7980*/  MUFU.EX2 R186, R186 ;  /* 0x000000ba00ba7308 */ /* 0x000fe20000000800 */
[----:B--2---:R-:W-:-:S07]  /*7990*/  FADD.FTZ R3, R185, R202 ;  /* 0x000000cab9037221 */ /* 0x004fce0000010000 */
[----:B------:R-:W2:Y:S01]  /*79a0*/  MUFU.EX2 R198, R198 ;  /* 0x000000c600c67308 */ /* 0x000ea20000000800 */
[----:B-1----:R-:W-:-:S07]  /*79b0*/  FADD.FTZ R203, R199, R204 ;  /* 0x000000ccc7cb7221 */ /* 0x002fce0000010000 */
[----:B------:R-:W-:Y:S08]  /*79c0*/  MUFU.EX2 R187, R187 ;  /* 0x000000bb00bb7308 */ /* 0x000ff00000000800 */
[----:B------:R-:W1:Y:S01]  /*79d0*/  MUFU.EX2 R201, R201 ;  /* 0x000000c900c97308 */ /* 0x000e620000000800 */
[----:B--2---:R-:W-:-:S07]  /*79e0*/  FADD.FTZ R202, R198, R203 ;  /* 0x000000cbc6ca7221 */ /* 0x004fce0000010000 */
[----:B------:R-:W-:Y:S08]  /*79f0*/  MUFU.EX2 R188, R188 ;  /* 0x000000bc00bc7308 */ /* 0x000ff00000000800 */
[----:B------:R-:W2:Y:S01]  /*7a00*/  MUFU.EX2 R200, R200 ;  /* 0x000000c800c87308 */ /* 0x000ea20000000800 */
[----:B-1----:R-:W-:-:S07]  /*7a10*/  FADD.FTZ R203, R201, R202 ;  /* 0x000000cac9cb7221 */ /* 0x002fce0000010000 */
[----:B------:R-:W1:Y:S08]  /*7a20*/  MUFU.EX2 R193, R193 ;  /* 0x000000c100c17308 */ /* 0x000e700000000800 */
[----:B------:R-:W3:Y:S01]  /*7a30*/  MUFU.EX2 R205, R205 ;  /* 0x000000cd00cd7308 */ /* 0x000ee20000000800 */
[----:B--2---:R-:W-:-:S01]  /*7a40*/  FADD.FTZ R203, R200, R203 ;  /* 0x000000cbc8cb7221 */ /* 0x004fc20000010000 */
[----:B------:R-:W-:-:S02]  /*7a50*/  WARPGROUP.DEPBAR.LE gsb0, 0x0 ;  /* 0x00008000000079c5 */ /* 0x000fc40000010000 */
[----:B------:R2:W-:Y:S06]  /*7a60*/  BAR.ARV R2, 0x100 ;  /* 0x000400020000751d */ /* 0x0005ec0000002000 */
[----:B--2---:R-:W-:-:S05]  /*7a70*/  @!P1 VIADD R2, R209, 0x38840 ;  /* 0x00038840d1029836 */ /* 0x004fca0000000000 */
[----:B------:R-:W-:-:S04]  /*7a80*/  @!P1 PRMT R2, RZ, 0x654, R2 ;  /* 0x00000654ff029816 */ /* 0x000fc80000000002 */
[----:B------:R2:W-:Y:S02]  /*7a90*/  @!P1 SYNCS.ARRIVE.TRANS64.RED.A1T0 RZ, [R2+URZ], RZ ;  /* 0x000000ff02ff99a7 */ /* 0x0005e4000810043f */
[----:B--2---:R-:W-:-:S04]  /*7aa0*/  FADD.FTZ R2, R186, R3 ;  /* 0x00000003ba027221 */ /* 0x004fc80000010000 */
[----:B------:R-:W-:-:S04]  /*7ab0*/  FADD.FTZ R3, R187, R2 ;  /* 0x00000002bb037221 */ /* 0x000fc80000010000 */
[----:B------:R-:W-:-:S04]  /*7ac0*/  FADD.FTZ R2, R188, R3 ;  /* 0x00000003bc027221 */ /* 0x000fc80000010000 */
[----:B-1----:R-:W-:Y:S01]  /*7ad0*/  FADD.FTZ R3, R193, R2 ;  /* 0x00000002c1037221 */ /* 0x002fe20000010000 */
[----:B---3--:R-:W-:-:S01]  /*7ae0*/  FADD.FTZ R2, R205, R203 ;  /* 0x000000cbcd027221 */ /* 0x008fc20000010000 */
[----:B------:R-:W-:Y:S06]  /*7af0*/  @!P0 BRA `(.L_x_1860) ;  /* 0x0000000000048947 */ /* 0x000fec0003800000 */
[----:B------:R-:W-:Y:S01]  /*7b00*/  BPT.TRAP 0x1 ;  /* 0x000000040000795c */ /* 0x000fe20000300000 */
.L_x_1860:
[----:B------:R-:W-:Y:S01]  /*7b10*/  UISETP.GT.AND UP0, UPT, UR5, UR39, UPT ;  /* 0x000000270500728c */ /* 0x000fe2000bf04270 */
[----:B------:R-:W-:Y:S01]  /*7b20*/  F2FP.SATFINITE.E4M3.F32.PACK_AB_MERGE_C R8, R11, R8, RZ ;  /* 0x000000080b08723e */ /* 0x000fe200048070ff */
[----:B------:R-:W-:Y:S01]  /*7b30*/  ULEA UR7, UR37, UR38, 0x3 ;  /* 0x0000002625077291 */ /* 0x000fe2000f8e183f */
[----:B------:R-:W-:Y:S01]  /*7b40*/  F2FP.SATFINITE.E4M3.F32.PACK_AB_MERGE_C R5, R166, R5, RZ ;  /* 0x00000005a605723e */ /* 0x000fe200048070ff */
[----:B------:R-:W-:Y:S01]  /*7b50*/  UIADD3 UR5, UR5, -0x1, URZ ;  /* 0xffffffff05057890 */ /* 0x000fe2000fffe03f */
[----:B------:R-:W-:Y:S01]  /*7b60*/  F2FP.SATFINITE.E4M3.F32.PACK_AB_MERGE_C R9, R9, R10, RZ ;  /* 0x0000000a0909723e */ /* 0x000fe200048070ff */
[----:B------:R-:W-:Y:S01]  /*7b70*/  UIADD3 UR7, UR7, 0x38860, URZ ;  /* 0x0003886007077890 */ /* 0x000fe2000fffe03f */
[----:B------:R-:W-:Y:S01]  /*7b80*/  PLOP3.LUT P2, PT, PT, PT, UP0, 0x80, 0x0 ;  /* 0x000000000000781c */ /* 0x000fe20003f4f008 */
[----:B------:R-:W-:Y:S01]  /*7b90*/  UMOV UR37, UR6 ;  /* 0x0000000600257c82 */ /* 0x000fe20008000000 */
[----:B------:R-:W-:Y:S01]  /*7ba0*/  F2FP.SATFINITE.E4M3.F32.PACK_AB_MERGE_C R6, R6, R15, RZ ;  /* 0x0000000f0606723e */ /* 0x000fe200048070ff */
[----:B------:R-:W-:Y:S01]  /*7bb0*/  UPRMT UR10, UR46, 0x654, UR7 ;  /* 0x000006542e0a7896 */ /* 0x000fe20008000007 */
[----:B------:R-:W-:Y:S01]  /*7bc0*/  F2FP.SATFINITE.E4M3.F32.PACK_AB_MERGE_C R14, R155, R14, RZ ;  /* 0x0000000e9b0e723e */ /* 0x000fe200048070ff */
[-C--:B------:R-:W-:Y:S01]  /*7bd0*/  FMUL.FTZ R24, R24, R189.reuse ;  /* 0x000000bd18187220 */ /* 0x080fe20000410000 */
        /* <DEDUP_REMOVED lines=160> */
.L_x_1851:
[----:B------:R-:W-:-:S13]  /*85e0*/  ISETP.LE.AND P2, PT, RZ, UR5, PT ;  /* 0x00000005ff007c0c */ /* 0x000fda000bf43270 */
[----:B------:R-:W-:Y:S05]  /*85f0*/  @!P2 BRA `(.L_x_1862) ;  /* 0x0000002800cca947 */ /* 0x000fea0003800000 */
[----:B------:R-:W-:Y:S01]  /*8600*/  IMAD.MOV.U32 R5, RZ, RZ, R170 ;  /* 0x000000ffff057224 */ /* 0x000fe200078e00aa */
[----:B------:R-:W-:Y:S01]  /*8610*/  UMOV UR7, UR36 ;  /* 0x0000002400077c82 */ /* 0x000fe20008000000 */
[----:B------:R-:W-:Y:S01]  /*8620*/  IMAD.MOV.U32 R4, RZ, RZ, R153 ;  /* 0x000000ffff047224 */ /* 0x000fe200078e0099 */
[----:B------:R-:W-:Y:S01]  /*8630*/  UMOV UR6, UR37 ;  /* 0x0000002500067c82 */ /* 0x000fe20008000000 */
[----:B------:R-:W-:-:S05]  /*8640*/  ULDC UR39, c[0x0][0x988] ;  /* 0x0002620000277ab9 */ /* 0x000fca0000000800 */
.L_x_1872:
        /* <DEDUP_REMOVED lines=9> */
.L_x_1864:
[----:B------:R-:W-:Y:S01]  /*86e0*/  ULEA UR10, UR37, UR38, 0x3 ;  /* 0x00000026250a7291 */ /* 0x000fe2000f8e183f */
[----:B------:R-:W-:-:S05]  /*86f0*/  IMAD.U32 R6, RZ, RZ, UR36 ;  /* 0x00000024ff067e24 */ /* 0x000fca000f8e00ff */
[----:B------:R-:W-:-:S04]  /*8700*/  SHF.L.U32 R6, R6, 0x1f, RZ ;  /* 0x0000001f06067819 */ /* 0x000fc800000006ff */
[----:B------:R1:W2:Y:S01]  /*8710*/  SYNCS.PHASECHK.TRANS64.TRYWAIT P2, [UR10+0x38830], R6 ;  /* 0x03883006ff0075a7 */ /* 0x0002a2000804014a */
[----:B------:R-:W-:Y:S05]  /*8720*/  @!P0 BRA `(.L_x_1865) ;  /* 0x0000000000048947 */ /* 0x000fea0003800000 */
[----:B------:R-:W-:Y:S01]  /*8730*/  BPT.TRAP 0x1 ;  /* 0x000000040000795c */ /* 0x000fe20000300000 */
.L_x_1865:
[----:B--2---:R-:W-:Y:S05]  /*8740*/  @P2 BRA `(.L_x_1863) ;  /* 0x0000000000082947 */ /* 0x004fea0003800000 */
[----:B------:R-:W2:Y:S02]  /*8750*/  SYNCS.PHASECHK.TRANS64.TRYWAIT P2, [UR10+0x38830], R6 ;  /* 0x03883006ff0075a7 */ /* 0x000ea4000804014a */
[----:B--2---:R-:W-:Y:S05]  /*8760*/  @!P2 BRA `(.L_x_1866) ;  /* 0x0000009c0038a947 */ /* 0x004fea0003800000 */
.L_x_1863:
        /* <DEDUP_REMOVED lines=48> */
.L_x_1868:
[----:B------:R-:W-:Y:S01]  /*8a70*/  ULEA UR10, UR6, UR38, 0x3 ;  /* 0x00000026060a7291 */ /* 0x000fe2000f8e183f */
[----:B------:R-:W-:-:S05]  /*8a80*/  IMAD.U32 R6, RZ, RZ, UR7 ;  /* 0x00000007ff067e24 */ /* 0x000fca000f8e00ff */
[----:B------:R-:W-:-:S04]  /*8a90*/  SHF.L.U32 R6, R6, 0x1f, RZ ;  /* 0x0000001f06067819 */ /* 0x000fc800000006ff */
[----:B------:R1:W2:Y:S01]  /*8aa0*/  SYNCS.PHASECHK.TRANS64.TRYWAIT P2, [UR10+0x38850], R6 ;  /* 0x03885006ff0075a7 */ /* 0x0002a2000804014a */
[----:B------:R-:W-:Y:S05]  /*8ab0*/  @!P0 BRA `(.L_x_1869) ;  /* 0x0000000000048947 */ /* 0x000fea0003800000 */
[----:B------:R-:W-:Y:S01]  /*8ac0*/  BPT.TRAP 0x1 ;  /* 0x000000040000795c */ /* 0x000fe20000300000 */
.L_x_1869:
[----:B--2---:R-:W-:Y:S05]  /*8ad0*/  @P2 BRA `(.L_x_1867) ;  /* 0x0000000000082947 */ /* 0x004fea0003800000 */
[----:B------:R-:W2:Y:S02]  /*8ae0*/  SYNCS.PHASECHK.TRANS64.TRYWAIT P2, [UR10+0x38850], R6 ;  /* 0x03885006ff0075a7 */ /* 0x000ea4000804014a */
[----:B--2---:R-:W-:Y:S05]  /*8af0*/  @!P2 BRA `(.L_x_1870) ;  /* 0x00000098006ca947 */ /* 0x004fea0003800000 */
.L_x_1867:
        /* <DEDUP_REMOVED lines=29> */
[----:B-1----:R-:W-:Y:S01]  /*8cd0*/  FMNMX.FTZ R153, R7, R4, !PT ;  /* 0x0000000407997209 */ /* 0x002fe20007810000 */
[C---:B------:R-:W-:Y:S01]  /*8ce0*/  FMUL.FTZ R164, R0.reuse, R175 ;  /* 0x000000af00a47220 */ /* 0x040fe20000410000 */
[C---:B------:R-:W-:Y:S01]  /*8cf0*/  FMUL.FTZ R154, R0.reuse, R165 ;  /* 0x000000a5009a7220 */ /* 0x040fe20000410000 */
[C---:B------:R-:W-:Y:S01]  /*8d00*/  FMUL.FTZ R175, R0.reuse, R185 ;  /* 0x000000b900af7220 */ /* 0x040fe20000410000 */
[----:B------:R-:W-:Y:S01]  /*8d10*/  FMUL.FTZ R185, R0, R195 ;  /* 0x000000c300b97220 */ /* 0x000fe20000410000 */
        /* <DEDUP_REMOVED lines=8> */
[----:B------:R-:W-:Y:S01]  /*8da0*/  FMUL.FTZ R160, R0, R171 ;  /* 0x000000ab00a07220 */ /* 0x000fe20000410000 */
[----:B------:R-:W2:Y:S01]  /*8db0*/  MUFU.TANH R10, R10 ;  /* 0x0000000a000a7308 */ /* 0x000ea20000002400 */
[----:B---3--:R-:W-:Y:S01]  /*8dc0*/  FMNMX.FTZ R153, R6, R153, !PT ;  /* 0x0000009906997209 */ /* 0x008fe20007810000 */
[C---:B------:R-:W-:Y:S01]  /*8dd0*/  FMUL.FTZ R165, R0.reuse, R176 ;  /* 0x000000b000a57220 */ /* 0x040fe20000410000 */
[C---:B------:R-:W-:Y:S01]  /*8de0*/  FMUL.FTZ R161, R0.reuse, R172 ;  /* 0x000000ac00a17220 */ /* 0x040fe20000410000 */
[C---:B------:R-:W-:Y:S01]  /*8df0*/  FMUL.FTZ R176, R0.reuse, R186 ;  /* 0x000000ba00b07220 */ /* 0x040fe20000410000 */
[C---:B------:R-:W-:Y:S01]  /*8e00*/  FMUL.FTZ R186, R0.reuse, R196 ;  /* 0x000000c400ba7220 */ /* 0x040fe20000410000 */
[C---:B------:R-:W-:Y:S01]  /*8e10*/  FMUL.FTZ R162, R0.reuse, R173 ;  /* 0x000000ad00a27220 */ /* 0x040fe20000410000 */
[C---:B------:R-:W-:Y:S01]  /*8e20*/  FMUL.FTZ R166, R0.reuse, R177 ;  /* 0x000000b100a67220 */ /* 0x040fe20000410000 */
[----:B------:R-:W3:Y:S01]  /*8e30*/  MUFU.TANH R12, R12 ;  /* 0x0000000c000c7308 */ /* 0x000ee20000002400 */
        /* <DEDUP_REMOVED lines=27> */
[----:B------:R-:W-:Y:S01]  /*8ff0*/  UMOV UR14, UR39 ;  /* 0x00000027000e7c82 */ /* 0x000fe20008000000 */
[----:B------:R-:W1:Y:S03]  /*9000*/  S2R R234, SR_TID.X ;  /* 0x0000000000ea7919 */ /* 0x000e660000002100 */
[----:B------:R-:W4:Y:S01]  /*9010*/  MUFU.TANH R20, R20 ;  /* 0x0000001400147308 */ /* 0x000f220000002400 */
[----:B--2---:R-:W-:Y:S01]  /*9020*/  FMNMX.FTZ R195, R13, R194, !PT ;  /* 0x000000c20dc37209 */ /* 0x004fe20007810000 */
[----:B------:R-:W-:-:S06]  /*9030*/  FMUL.FTZ R194, R0, R204 ;  /* 0x000000cc00c27220 */ /* 0x000fcc0000410000 */
[----:B------:R-:W2:Y:S01]  /*9040*/  MUFU.TANH R15, R15 ;  /* 0x0000000f000f7308 */ /* 0x000ea20000002400 */
[----:B---3--:R-:W-:-:S07]  /*9050*/  FMNMX.FTZ R170, R14, R153, !PT ;  /* 0x000000990eaa7209 */ /* 0x008fce0007810000 */
[----:B------:R-:W3:Y:S01]  /*9060*/  MUFU.TANH R21, R21 ;  /* 0x0000001500157308 */ /* 0x000ee20000002400 */
[----:B----4-:R-:W-:Y:S01]  /*9070*/  FMNMX.FTZ R196, R20, R195, !PT ;  /* 0x000000c314c47209 */ /* 0x010fe20007810000 */
[----:B------:R-:W-:-:S06]  /*9080*/  FMUL.FTZ R195, R0, R205 ;  /* 0x000000cd00c37220 */ /* 0x000fcc0000410000 */
[----:B------:R-:W4:Y:S01]  /*9090*/  MUFU.TANH R152, R152 ;  /* 0x0000009800987308 */ /* 0x000f220000002400 */
[----:B--2---:R-:W-:Y:S02]  /*90a0*/  FMNMX.FTZ R153, R15, R170, !PT ;  /* 0x000000aa0f997209 */ /* 0x004fe40007810000 */
[----:B-1----:R-:W-:-:S05]  /*90b0*/  SHF.R.U32.HI R234, RZ, 0x7, R234 ;  /* 0x00000007ffea7819 */ /* 0x002fca00000116ea */
        /* <DEDUP_REMOVED lines=51> */
[----:B---3--:R-:W-:Y:S01]  /*93f0*/  FMNMX.FTZ R202, R176, R201, !PT ;  /* 0x000000c9b0ca7209 */ /* 0x008fe20007810000 */
[----:B------:R-:W-:Y:S01]  /*9400*/  FMUL.FTZ R201, R0, R211 ;  /* 0x000000d300c97220 */ /* 0x000fe20000410000 */
[----:B------:R-:W-:Y:S02]  /*9410*/  WARPGROUP.DEPBAR.LE gsb0, 0x0 ;  /* 0x00008000000079c5 */ /* 0x000fe40000010000 */
[----:B------:R-:W-:-:S03]  /*9420*/  WARPGROUP.ARRIVE ;  /* 0x00000000000079c5 */ /* 0x000fc60000000000 */
[----:B------:R-:W3:Y:S01]  /*9430*/  MUFU.TANH R178, R178 ;  /* 0x000000b200b27308 */ /* 0x000ee20000002400 */
[----:B-1----:R-:W-:Y:S02]  /*9440*/  FMNMX.FTZ R153, R175, R170, !PT ;  /* 0x000000aaaf997209 */ /* 0x002fe40007810000 */
[----:B------:R-:W-:Y:S01]  /*9450*/  QGMMA.64x256x32.F32.E4M3.E4M3 R24, R224, gdesc[UR8], R24, gsb0 ;  /* 0x03e00008e0187df3 */ /* 0x000fe20008000818 */
[----:B------:R-:W-:Y:S01]  /*9460*/  UIADD3 UR10, UR7, 0x4, URZ ;  /* 0x00000004070a7890 */ /* 0x000fe2000fffe03f */
[----:B------:R-:W-:-:S03]  /*9470*/  UMOV UR11, 0x40000040 ;  /* 0x40000040000b7882 */ /* 0x000fc60000000000 */
        /* <DEDUP_REMOVED lines=72> */
[----:B------:R-:W-:Y:S02]  /*9900*/  IADD3 R208, -R234, 0xb, RZ ;  /* 0x0000000bead07810 */ /* 0x000fe40007ffe1ff */
[----:B--2---:R-:W-:Y:S01]  /*9910*/  FMNMX.FTZ R170, R209, R170, !PT ;  /* 0x000000aad1aa7209 */ /* 0x004fe20007810000 */
[----:B------:R-:W-:-:S01]  /*9920*/  FFMA.FTZ R206, R153, R210, -8 ;  /* 0xc100000099ce7423 */ /* 0x000fc200000100d2 */
[----:B------:R-:W-:Y:S02]  /*9930*/  IMAD.U32 R209, RZ, RZ, UR14 ;  /* 0x0000000effd17e24 */ /* 0x000fe4000f8e00ff */
[----:B------:R-:W-:-:S01]  /*9940*/  FADD.FTZ R4, -R153, R4 ;  /* 0x0000000499047221 */ /* 0x000fc20000010100 */
[----:B------:R-:W-:-:S02]  /*9950*/  IMAD.U32 R210, RZ, RZ, UR37 ;  /* 0x00000025ffd27e24 */ /* 0x000fc4000f8e00ff */
        /* <DEDUP_REMOVED lines=25> */
[C---:B------:R-:W-:Y:S01]  /*9af0*/  FADD.FTZ R5, -R170.reuse, R5 ;  /* 0x00000005aa057221 */ /* 0x040fe20000010100 */
[----:B------:R-:W-:-:S01]  /*9b00*/  FFMA.FTZ R203, R170, R209, -8 ;  /* 0xc1000000aacb7423 */ /* 0x000fc200000100d1 */
[----:B------:R-:W-:Y:S01]  /*9b10*/  FMUL.FTZ R4, R4, UR14 ;  /* 0x0000000e04047c20 */ /* 0x000fe20008410000 */
[----:B------:R-:W-:-:S01]  /*9b20*/  FFMA.FTZ R7, R7, UR14, -R206 ;  /* 0x0000000e07077c23 */ /* 0x000fc200080108ce */
[----:B------:R-:W-:Y:S01]  /*9b30*/  FMUL.FTZ R5, R5, UR14 ;  /* 0x0000000e05057c20 */ /* 0x000fe20008410000 */
[----:B------:R-:W-:-:S01]  /*9b40*/  FFMA.FTZ R8, R8, UR14, -R203 ;  /* 0x0000000e08087c23 */ /* 0x000fc200080108cb */
[----:B------:R-:W-:Y:S01]  /*9b50*/  FFMA.FTZ R6, R6, UR14, -R206 ;  /* 0x0000000e06067c23 */ /* 0x000fe200080108ce */
[----:B------:R-:W-:-:S01]  /*9b60*/  FFMA.FTZ R9, R9, UR14, -R203 ;  /* 0x0000000e09097c23 */ /* 0x000fc200080108cb */
[----:B------:R-:W-:Y:S01]  /*9b70*/  MUFU.EX2 R4, R4 ;  /* 0x0000000400047308 */ /* 0x000fe20000000800 */
[----:B------:R-:W-:-:S01]  /*9b80*/  FFMA.FTZ R10, R10, UR14, -R206 ;  /* 0x0000000e0a0a7c23 */ /* 0x000fc200080108ce */
[----:B------:R-:W-:Y:S01]  /*9b90*/  FFMA.FTZ R12, R12, UR14, -R203 ;  /* 0x0000000e0c0c7c23 */ /* 0x000fe200080108cb */
[----:B------:R-:W-:-:S01]  /*9ba0*/  FFMA.FTZ R11, R11, UR14, -R206 ;  /* 0x0000000e0b0b7c23 */ /* 0x000fc200080108ce */
[----:B------:R-:W-:Y:S01]  /*9bb0*/  FFMA.FTZ R13, R13, UR14, -R203 ;  /* 0x0000000e0d0d7c23 */ /* 0x000fe200080108cb */
[----:B------:R-:W-:-:S01]  /*9bc0*/  FFMA.FTZ R14, R14, UR14, -R206 ;  /* 0x0000000e0e0e7c23 */ /* 0x000fc200080108ce */
[----:B------:R-:W-:Y:S01]  /*9bd0*/  FFMA.FTZ R20, R20, UR14, -R203 ;  /* 0x0000000e14147c23 */ /* 0x000fe200080108cb */
[----:B------:R-:W-:-:S01]  /*9be0*/  FFMA.FTZ R15, R15, UR14, -R206 ;  /* 0x0000000e0f0f7c23 */ /* 0x000fc200080108ce */
[----:B------:R-:W1:Y:S01]  /*9bf0*/  MUFU.EX2 R7, R7 ;  /* 0x0000000700077308 */ /* 0x000e620000000800 */
[----:B------:R-:W-:-:S01]  /*9c00*/  FFMA.FTZ R21, R21, UR14, -R203 ;  /* 0x0000000e15157c23 */ /* 0x000fc200080108cb */
[----:B------:R-:W-:Y:S01]  /*9c10*/  FFMA.FTZ R152, R152, UR14, -R206 ;  /* 0x0000000e98987c23 */ /* 0x000fe200080108ce */
        /* <DEDUP_REMOVED lines=30> */
[----:B--2---:R-:W-:-:S01]  /*9e00*/  FFMA.FTZ R2, R5, R2, R8 ;  /* 0x0000000205027223 */ /* 0x004fc20000010008 */
[----:B------:R-:W-:-:S06]  /*9e10*/  FFMA.FTZ R203, R205, UR14, -R203 ;  /* 0x0000000ecdcb7c23 */ /* 0x000fcc00080108cb */
        /* <DEDUP_REMOVED lines=43> */
[----:B-1----:R-:W-:-:S01]  /*a0d0*/  FADD.FTZ R2, R164, R3 ;  /* 0x00000003a4027221 */ /* 0x002fc20000010000 */
[----:B------:R-:W-:Y:S02]  /*a0e0*/  WARPGROUP.DEPBAR.LE gsb0, 0x0 ;  /* 0x00008000000079c5 */ /* 0x000fe40000010000 */
[----:B------:R-:W-:-:S04]  /*a0f0*/  WARPGROUP.ARRIVE ;  /* 0x00000000000079c5 */ /* 0x000fc80000000000 */
[----:B------:R-:W1:Y:S01]  /*a100*/  MUFU.EX2 R165, R165 ;  /* 0x000000a500a57308 */ /* 0x000e620000000800 */
[----:B---3--:R-:W-:-:S01]  /*a110*/  FADD.FTZ R206, R162, R209 ;  /* 0x000000d1a2ce7221 */ /* 0x008fc20000010000 */
[----:B------:R-:W-:Y:S06]  /*a120*/  QGMMA.64x256x32.F32.E4M3.E4M3 R24, R216, gdesc[UR8], R24, gsb0 ;  /* 0x03e00008d8187df3 */ /* 0x000fec0008000818 */
        /* <DEDUP_REMOVED lines=46> */
[----:B------:R-:W-:-:S05]  /*a410*/  @!P1 LEA R2, R210, UR38, 0x3 ;  /* 0x00000026d2029c11 */ /* 0x000fca000f8e18ff */
[----:B------:R-:W-:Y:S01]  /*a420*/  @!P1 VIADD R2, R2, 0x38840 ;  /* 0x0003884002029836 */ /* 0x000fe20000000000 */
[----:B------:R-:W-:Y:S01]  /*a430*/  MUFU.EX2 R190, R190 ;  /* 0x000000be00be7308 */ /* 0x000fe20000000800 */
[----:B---3--:R-:W-:-:S03]  /*a440*/  FADD.FTZ R209, R187, R206 ;  /* 0x000000cebbd17221 */ /* 0x008fc60000010000 */
[----:B------:R-:W-:-:S04]  /*a450*/  @!P1 PRMT R2, RZ, 0x654, R2 ;  /* 0x00000654ff029816 */ /* 0x000fc80000000002 */
[----:B------:R-:W1:Y:S01]  /*a460*/  MUFU.EX2 R193, R193 ;  /* 0x000000c100c17308 */ /* 0x000e620000000800 */
[----:B--2---:R-:W-:-:S07]  /*a470*/  FADD.FTZ R206, R192, R3 ;  /* 0x00000003c0ce7221 */ /* 0x004fce0000010000 */
[----:B------:R-:W-:Y:S08]  /*a480*/  MUFU.EX2 R191, R191 ;  /* 0x000000bf00bf7308 */ /* 0x000ff00000000800 */
[----:B------:R-:W2:Y:S01]  /*a490*/  MUFU.EX2 R196, R196 ;  /* 0x000000c400c47308 */ /* 0x000ea20000000800 */
[----:B-1----:R-:W-:-:S07]  /*a4a0*/  FADD.FTZ R3, R193, R206 ;  /* 0x000000cec1037221 */ /* 0x002fce0000010000 */
[----:B------:R-:W-:Y:S08]  /*a4b0*/  MUFU.EX2 R194, R194 ;  /* 0x000000c200c27308 */ /* 0x000ff00000000800 */
[----:B------:R-:W1:Y:S01]  /*a4c0*/  MUFU.EX2 R197, R197 ;  /* 0x000000c500c57308 */ /* 0x000e620000000800 */
[----:B--2---:R-:W-:-:S07]  /*a4d0*/  FADD.FTZ R206, R196, R3 ;  /* 0x00000003c4ce7221 */ /* 0x004fce0000010000 */
[----:B------:R-:W2:Y:S08]  /*a4e0*/  MUFU.EX2 R195, R195 ;  /* 0x000000c300c37308 */ /* 0x000eb00000000800 */
[----:B------:R-:W3:Y:S01]  /*a4f0*/  MUFU.EX2 R200, R200 ;  /* 0x000000c800c87308 */ /* 0x000ee20000000800 */
[----:B-1----:R-:W-:-:S07]  /*a500*/  FADD.FTZ R3, R197, R206 ;  /* 0x000000cec5037221 */ /* 0x002fce0000010000 */
[----:B------:R-:W1:Y:S08]  /*a510*/  MUFU.EX2 R198, R198 ;  /* 0x000000c600c67308 */ /* 0x000e700000000800 */
[----:B------:R-:W4:Y:S08]  /*a520*/  MUFU.EX2 R201, R201 ;  /* 0x000000c900c97308 */ /* 0x000f300000000800 */
[----:B------:R-:W5:Y:S01]  /*a530*/  MUFU.EX2 R199, R199 ;  /* 0x000000c700c77308 */ /* 0x000f620000000800 */
[----:B------:R-:W-:-:S02]  /*a540*/  WARPGROUP.DEPBAR.LE gsb0, 0x0 ;  /* 0x00008000000079c5 */ /* 0x000fc40000010000 */
[----:B------:R2:W-:Y:S06]  /*a550*/  BAR.ARV R208, 0x100 ;  /* 0x000400d00000751d */ /* 0x0005ec0000002000 */
[----:B------:R-:W5:Y:S01]  /*a560*/  MUFU.EX2 R204, R204 ;  /* 0x000000cc00cc7308 */ /* 0x000f620000000800 */
[----:B------:R3:W-:Y:S01]  /*a570*/  @!P1 SYNCS.ARRIVE.TRANS64.RED.A1T0 RZ, [R2+URZ], RZ ;  /* 0x000000ff02ff99a7 */ /* 0x0007e2000810043f */
[----:B--2---:R-:W-:-:S04]  /*a580*/  FADD.FTZ R208, R190, R209 ;  /* 0x000000d1bed07221 */ /* 0x004fc80000010000 */
[----:B------:R-:W-:Y:S02]  /*a590*/  FADD.FTZ R205, R191, R208 ;  /* 0x000000d0bfcd7221 */ /* 0x000fe40000010000 */
[----:B------:R-:W2:Y:S02]  /*a5a0*/  MUFU.EX2 R202, R202 ;  /* 0x000000ca00ca7308 */ /* 0x000ea40000000800 */
[----:B---3--:R-:W-:-:S04]  /*a5b0*/  FADD.FTZ R2, R194, R205 ;  /* 0x000000cdc2027221 */ /* 0x008fc80000010000 */
[----:B------:R-:W-:Y:S01]  /*a5c0*/  FADD.FTZ R205, R195, R2 ;  /* 0x00000002c3cd7221 */ /* 0x000fe20000010000 */
[----:B------:R-:W-:-:S01]  /*a5d0*/  FADD.FTZ R2, R200, R3 ;  /* 0x00000003c8027221 */ /* 0x000fc20000010000 */
[----:B------:R-:W3:Y:S02]  /*a5e0*/  MUFU.EX2 R203, R203 ;  /* 0x000000cb00cb7308 */ /* 0x000ee40000000800 */
[----:B-1----:R-:W-:-:S01]  /*a5f0*/  FADD.FTZ R206, R198, R205 ;  /* 0x000000cdc6ce7221 */ /* 0x002fc20000010000 */
[----:B----4-:R-:W-:-:S03]  /*a600*/  FADD.FTZ R3, R201, R2 ;  /* 0x00000002c9037221 */ /* 0x010fc60000010000 */
[----:B-----5:R-:W-:Y:S01]  /*a610*/  FADD.FTZ R205, R199, R206 ;  /* 0x000000cec7cd7221 */ /* 0x020fe20000010000 */
[----:B------:R-:W-:-:S03]  /*a620*/  FADD.FTZ R2, R204, R3 ;  /* 0x00000003cc027221 */ /* 0x000fc60000010000 */
[----:B--2---:R-:W-:Y:S01]  /*a630*/  FADD.FTZ R3, R202, R205 ;  /* 0x000000cdca037221 */ /* 0x004fe20000010000 */
[----:B---3--:R-:W-:-:S01]  /*a640*/  FADD.FTZ R2, R203, R2 ;  /* 0x00000002cb027221 */ /* 0x008fc20000010000 */
[----:B------:R-:W-:Y:S06]  /*a650*/  @!P0 BRA `(.L_x_1871) ;  /* 0x0000000000048947 */ /* 0x000fec0003800000 */
[----:B------:R-:W-:Y:S01]  /*a660*/  BPT.TRAP 0x1 ;  /* 0x000000040000795c */ /* 0x000fe20000300000 */
.L_x_1871:
        /* <DEDUP_REMOVED lines=19> */
[----:B------:R-:W-:Y:S01]  /*a7a0*/  F2FP.SATFINITE.E4M3.F32.PACK_AB_MERGE_C R175, R178, R175, RZ ;  /* 0x000000afb2af723e */ /* 0x000fe200048070ff */
[----:B------:R-:W-:Y:S01]  /*a7b0*/  UMOV UR6, UR37 ;  /* 0x0000002500067c82 */ /* 0x000fe20008000000 */
        /* <DEDUP_REMOVED lines=151> */
.L_x_1862:
[----:B------:R-:W-:Y:S06]  /*b130*/  BAR.ARV 0x8, 0x120 ;  /* 0x0204800000007b1d */ /* 0x000fec0000002000 */
[----:B------:R-:W-:Y:S05]  /*b140*/  @!P0 BRA `(.L_x_1873) ;  /* 0x0000000000048947 */ /* 0x000fea0003800000 */
[----:B------:R-:W-:Y:S01]  /*b150*/  BPT.TRAP 0x1 ;  /* 0x000000040000795c */ /* 0x000fe20000300000 */
.L_x_1873:
[----:B------:R-:W-:Y:S01]  /*b160*/  ULEA UR15, UR37, UR38, 0x3 ;  /* 0x00000026250f7291 */ /* 0x000fe2000f8e183f */
[----:B------:R-:W-:-:S05]  /*b170*/  IMAD.U32 R0, RZ, RZ, UR36 ;  /* 0x00000024ff007e24 */ /* 0x000fca000f8e00ff */
[----:B------:R-:W-:-:S04]  /*b180*/  SHF.L.U32 R0, R0, 0x1f, RZ ;  /* 0x0000001f00007819 */ /* 0x000fc800000006ff */
[----:B------:R1:W2:Y:S01]  /*b190*/  SYNCS.PHASECHK.TRANS64.TRYWAIT P1, [UR15+0x38850], R0 ;  /* 0x03885000ff0075a7 */ /* 0x0002a2000802014f */
[----:B------:R-:W-:Y:S05]  /*b1a0*/  @!P0 BRA `(.L_x_1874) ;  /* 0x0000000000048947 */ /* 0x000fea0003800000 */
[----:B------:R-:W-:Y:S01]  /*b1b0*/  BPT.TRAP 0x1 ;  /* 0x000000040000795c */ /* 0x000fe20000300000 */
.L_x_1874:
[----:B--2---:R-:W-:Y:S05]  /*b1c0*/  @P1 BRA `(.L_x_1875) ;  /* 0x0000000000081947 */ /* 0x004fea0003800000 */
[----:B------:R-:W2:Y:S02]  /*b1d0*/  SYNCS.PHASECHK.TRANS64.TRYWAIT P1, [UR15+0x38850], R0 ;  /* 0x03885000ff0075a7 */ /* 0x000ea4000802014f */
[----:B--2---:R-:W-:Y:S05]  /*b1e0*/  @!P1 BRA `(.L_x_1876) ;  /* 0x0000007000c89947 */ /* 0x004fea0003800000 */
.L_x_1875:
[----:B------:R-:W-:Y:S01]  /*b1f0*/  UIADD3 UR38, UR38, 0x400, URZ ;  /* 0x0000040026267890 */ /* 0x000fe2000fffe03f */
[----:B------:R-:W-:Y:S01]  /*b200*/  WARPGROUP.ARRIVE ;  /* 0x00000000000079c5 */ /* 0x000fe20000000000 */
[----:B------:R-:W-:Y:S01]  /*b210*/  UMOV UR7, 0x40000040 ;  /* 0x4000004000077882 */ /* 0x000fe20000000000 */
[----:B------:R-:W-:Y:S01]  /*b220*/  IMAD.MOV.U32 R7, RZ, RZ, 0x3f800000 ;  /* 0x3f800000ff077424 */ /* 0x000fe200078e00ff */
[----:B------:R-:W-:-:S04]  /*b230*/  USHF.R.U32.HI UR38, URZ, 0x4, UR38 ;  /* 0x000000043f267899 */ /* 0x000fc80008011626 */
[----:B------:R-:W-:-:S04]  /*b240*/  ULOP3.LUT UR38, UR38, 0x3fff, URZ, 0xc0, !UPT ;  /* 0x00003fff26267892 */ /* 0x000fc8000f8ec03f */
[----:B------:R-:W-:-:S04]  /*b250*/  ULOP3.LUT UR8, UR38, 0x10000, URZ, 0xfc, !UPT ;  /* 0x0001000026087892 */ /* 0x000fc8000f8efc3f */
[----:B------:R-:W-:-:S04]  /*b260*/  ULEA UR8, UR37, UR8, 0xb ;  /* 0x0000000825087291 */ /* 0x000fc8000f8e583f */
[----:B------:R-:W-:-:S03]  /*b270*/  UIADD3 UR4, UR8, 0x2, URZ ;  /* 0x0000000208047890 */ /* 0x000fc6000fffe03f */
[----:B------:R-:W-:-:S06]  /*b280*/  UMOV UR6, UR8 ;  /* 0x0000000800067c82 */ /* 0x000fcc0008000000 */
[----:B------:R-:W-:Y:S01]  /*b290*/  QGMMA.64x256x32.F32.E4M3.E4M3 R24, R228, gdesc[UR4], R24, gsb0 ;  /* 0x03e00004e4187df3 */ /* 0x000fe20008000818 */
[----:B------:R-:W-:Y:S01]  /*b2a0*/  UMOV UR7, 0x40000040 ;  /* 0x4000004000077882 */ /* 0x000fe20000000000 */
[----:B------:R-:W-:Y:S01]  /*b2b0*/  UMOV UR6, UR4 ;  /* 0x0000000400067c82 */ /* 0x000fe20008000000 */
[----:B------:R-:W-:Y:S02]  /*b2c0*/  ULDC.64 UR4, c[0x0][0x9a0] ;  /* 0x0002680000047ab9 */ /* 0x000fe40000000a00 */
[----:B------:R-:W-:-:S04]  /*b2d0*/  UISETP.NE.U32.AND UP0, UPT, UR4, URZ, UPT ;  /* 0x0000003f0400728c */ /* 0x000fc8000bf05070 */
[----:B------:R-:W-:-:S06]  /*b2e0*/  UISETP.NE.AND.EX UP0, UPT, UR5, URZ, UPT, UP0 ;  /* 0x0000003f0500728c */ /* 0x000fcc000bf05300 */
[----:B------:R-:W-:-:S05]  /*b2f0*/  PLOP3.LUT P1, PT, PT, PT, UP0, 0x80, 0x0 ;  /* 0x000000000000781c */ /* 0x000fca0003f2f008 */
[----:B------:R-:W-:Y:S01]  /*b300*/  @UP0 USHF.R.S32.HI UR9, URZ, 0x1f, UR44 ;  /* 0x0000001f3f090899 */ /* 0x000fe2000801142c */
[----:B------:R-:W-:Y:S01]  /*b310*/  @UP0 ULDC.64 UR10, c[0x0][0x9c8] ;  /* 0x00027200000a0ab9 */ /* 0x000fe20000000a00 */
[----:B------:R-:W-:Y:S02]  /*b320*/  @UP0 ULDC.64 UR12, c[0x0][0x9d0] ;  /* 0x00027400000c0ab9 */ /* 0x000fe40000000a00 */
[----:B------:R-:W-:-:S04]  /*b330*/  @UP0 UIMAD UR9, UR9, UR10, URZ ;  /* 0x0000000a090902a4 */ /* 0x000fc8000f8e023f */
[----:B------:R-:W-:-:S03]  /*b340*/  @UP0 UIMAD UR9, UR44, UR11, UR9 ;  /* 0x0000000b2c0902a4 */ /* 0x000fc6000f8e0209 */
[----:B------:R-:W-:Y:S01]  /*b350*/  UMOV UR11, 0x40000040 ;  /* 0x40000040000b7882 */ /* 0x000fe20000000000 */
[----:B------:R-:W-:Y:S02]  /*b360*/  WARPGROUP.DEPBAR.LE gsb0, 0x0 ;  /* 0x00008000000079c5 */ /* 0x000fe40000010000 */
[----:B------:R-:W-:-:S06]  /*b370*/  WARPGROUP.ARRIVE ;  /* 0x00000000000079c5 */ /* 0x000fcc0000000000 */
[----:B------:R-:W-:Y:S01]  /*b380*/  QGMMA.64x256x32.F32.E4M3.E4M3 R24, R224, gdesc[UR4], R24, gsb0 ;  /* 0x03e00004e0187df3 */ /* 0x000fe20008000818 */
[----:B------:R-:W-:Y:S02]  /*b390*/  @UP0 UIMAD.WIDE.U32 UR6, UR44, UR10, URZ ;  /* 0x0000000a2c0602a5 */ /* 0x000fe4000f8e003f */
[----:B------:R-:W-:Y:S02]  /*b3a0*/  @UP0 USHF.R.S32.HI UR10, URZ, 0x1f, UR47 ;  /* 0x0000001f3f0a0899 */ /* 0x000fe4000801142f */
[----:B------:R-:W-:Y:S02]  /*b3b0*/  @UP0 UIADD3 UR7, UR7, UR9, URZ ;  /* 0x0000000907070290 */ /* 0x000fe4000fffe03f */
[----:B------:R-:W-:Y:S02]  /*b3c0*/  @UP0 UIMAD UR9, UR10, UR12, URZ ;  /* 0x0000000c0a0902a4 */ /* 0x000fe4000f8e023f */
[----:B------:R-:W-:Y:S02]  /*b3d0*/  UIADD3 UR10, UR8, 0x4, URZ ;  /* 0x00000004080a7890 */ /* 0x000fe4000fffe03f */
[----:B------:R-:W-:-:S02]  /*b3e0*/  @UP0 UIMAD UR9, UR47, UR13, UR9 ;  /* 0x0000000d2f0902a4 */ /* 0x000fc4000f8e0209 */
[----:B------:R-:W-:-:S04]  /*b3f0*/  @UP0 UIMAD.WIDE.U32 UR6, UR47, UR12, UR6 ;  /* 0x0000000c2f0602a5 */ /* 0x000fc8000f8e0006 */
[----:B------:R-:W-:Y:S02]  /*b400*/  @UP0 UIADD3 UR7, UR7, UR9, URZ ;  /* 0x0000000907070290 */ /* 0x000fe4000fffe03f */
[----:B------:R-:W-:-:S04]  /*b410*/  @UP0 ULEA UR4, UP1, UR6, UR4, 0x2 ;  /* 0x0000000406040291 */ /* 0x000fc8000f82103f */
[----:B------:R-:W-:Y:S02]  /*b420*/  @UP0 ULEA.HI.X UR5, UR6, UR5, UR7, 0x2, UP1 ;  /* 0x0000000506050291 */ /* 0x000fe400088f1407 */
[----:B------:R-:W-:-:S04]  /*b430*/  IMAD.U32 R4, RZ, RZ, UR4 ;  /* 0x00000004ff047e24 */ /* 0x000fc8000f8e00ff */
[----:B--2---:R-:W-:-:S05]  /*b440*/  IMAD.U32 R5, RZ, RZ, UR5 ;  /* 0x00000005ff057e24 */ /* 0x004fca000f8e00ff */
[----:B------:R2:W3:Y:S01]  /*b450*/  @P1 LDG.E R7, desc[UR54][R4.64] ;  /* 0x0000003604071981 */ /* 0x0004e2000c1e1900 */
[----:B------:R-:W-:Y:S01]  /*b460*/  UIADD3 UR8, UR8, 0x6, URZ ;  /* 0x0000000608087890 */ /* 0x000fe2000fffe03f */
[----:B------:R-:W-:-:S06]  /*b470*/  UMOV UR7, 0x40000040 ;  /* 0x4000004000077882 */ /* 0x000fcc0000000000 */
[----:B------:R-:W-:Y:S01]  /*b480*/  UMOV UR6, UR8 ;  /* 0x0000000800067c82 */ /* 0x000fe20008000000 */
[----:B------:R-:W-:Y:S02]  /*b490*/  WARPGROUP.DEPBAR.LE gsb0, 0x0 ;  /* 0x00008000000079c5 */ /* 0x000fe40000010000 */
[----:B------:R-:W-:-:S06]  /*b4a0*/  WARPGROUP.ARRIVE ;  /* 0x00000000000079c5 */ /* 0x000fcc0000000000 */
[----:B------:R-:W-:Y:S01]  /*b4b0*/  QGMMA.64x256x32.F32.E4M3.E4M3 R24, R220, gdesc[UR8], R24, gsb0 ;  /* 0x03e00008dc187df3 */ /* 0x000fe20008000818 */
[----:B-1----:R-:W1:Y:S04]  /*b4c0*/  SHFL.BFLY PT, R0, R3, 0x2, 0x1f ;  /* 0x0c401f0003007f89 */ /* 0x002e6800000e0000 */
[----:B------:R-:W4:Y:S01]  /*b4d0*/  SHFL.BFLY PT, R11, R2, 0x2, 0x1f ;  /* 0x0c401f00020b7f89 */ /* 0x000f2200000e0000 */
[----:B-1----:R-:W-:-:S01]  /*b4e0*/  FADD.FTZ R0, R0, R3 ;  /* 0x0000000300007221 */ /* 0x002fc20000010000 */
[----:B----4-:R-:W-:-:S04]  /*b4f0*/  FADD.FTZ R11, R11, R2 ;  /* 0x000000020b0b7221 */ /* 0x010fc80000010000 */
[----:B------:R-:W1:Y:S04]  /*b500*/  SHFL.BFLY PT, R9, R0, 0x1, 0x1f ;  /* 0x0c201f0000097f89 */ /* 0x000e6800000e0000 */
        /* <DEDUP_REMOVED lines=13> */
[----:B------:R-:W2:Y:S08]  /*b5e0*/  @P3 MUFU.LG2 R5, R13 ;  /* 0x0000000d00053308 */ /* 0x000eb00000000c00 */
[----:B------:R-:W4:Y:S01]  /*b5f0*/  @P1 MUFU.RCP R8, R10 ;  /* 0x0000000a00081308 */ /* 0x000f220000001000 */
[----:B------:R-:W-:-:S02]  /*b600*/  IMAD.U32 R6, RZ, RZ, UR14 ;  /* 0x0000000eff067e24 */ /* 0x000fc4000f8e00ff */
[----:B------:R-:W-:Y:S02]  /*b610*/  IMAD.U32 R14, RZ, RZ, UR14 ;  /* 0x0000000eff0e7e24 */ /* 0x000fe4000f8e00ff */
[----:B-1----:R-:W-:Y:S01]  /*b620*/  @P2 FMUL.FTZ R3, R3, 0.69314718246459960938 ;  /* 0x3f31721803032820 */ /* 0x002fe20000410000 */
[----:B------:R-:W-:Y:S01]  /*b630*/  @P2 FMUL.FTZ R6, R6, 0.69314718246459960938 ;  /* 0x3f31721806062820 */ /* 0x000fe20000410000 */
[----:B------:R-:W-:Y:S02]  /*b640*/  WARPGROUP.DEPBAR.LE gsb0, 0x0 ;  /* 0x00008000000079c5 */ /* 0x000fe40000010000 */
[----:B------:R-:W-:-:S06]  /*b650*/  WARPGROUP.ARRIVE ;  /* 0x00000000000079c5 */ /* 0x000fcc0000000000 */
[----:B------:R-:W-:Y:S01]  /*b660*/  QGMMA.64x256x32.F32.E4M3.E4M3 R24, R216, gdesc[UR4], R24, gsb0 ;  /* 0x03e00004d8187df3 */ /* 0x000fe20008000818 */
[----:B------:R-:W-:Y:S01]  /*b670*/  @P3 FMUL.FTZ R14, R14, 0.69314718246459960938 ;  /* 0x3f3172180e0e3820 */ /* 0x000fe20000410000 */
        /* <DEDUP_REMOVED lines=10> */
.L_x_1877:
        /* <DEDUP_REMOVED lines=137> */
[----:B------:R-:W-:-:S12]  /*bfb0*/  ULOP3.LUT UR36, UR36, UR4, URZ, 0x3c, !UPT ;  /* 0x0000000424247292 */ /* 0x000fd8000f8e3c3f */
.L_x_1844:
        /* <DEDUP_REMOVED lines=31> */
[----:B------:R-:W-:Y:S01]  /*c1b0*/  IADD3 R5, P5, R16, 0x20, RZ ;  /* 0x0000002010057810 */ /* 0x000fe20007fbe0ff */
[----:B------:R-:W-:Y:S01]  /*c1c0*/  UIADD3 UR5, UR9, UR5, URZ ;  /* 0x0000000509057290 */ /* 0x000fe2000fffe03f */
[----:B------:R-:W-:Y:S01]  /*c1d0*/  F2FP.BF16.F32.PACK_AB R10, R10, R9 ;  /* 0x000000090a0a723e */ /* 0x000fe200000010ff */
[----:B------:R-:W-:Y:S01]  /*c1e0*/  ULDC.64 UR6, c[0x0][0xb40] ;  /* 0x0002d00000067ab9 */ /* 0x000fe20000000a00 */
[----:B------:R-:W-:Y:S02]  /*c1f0*/  F2FP.BF16.F32.PACK_AB R48, R53, R48 ;  /* 0x000000303530723e */ /* 0x000fe400000010ff */
[----:B------:R-:W-:Y:S02]  /*c200*/  F2FP.BF16.F32.PACK_AB R9, R39, R42 ;  /* 0x0000002a2709723e */ /* 0x000fe400000010ff */
[----:B------:R-:W-:Y:S02]  /*c210*/  SEL R53, R3, R4, P0 ;  /* 0x0000000403357207 */ /* 0x000fe40000000000 */
[----:B------:R-:W-:Y:S01]  /*c220*/  SEL R42, R4, R3, P0 ;  /* 0x00000003042a7207 */ /* 0x000fe20000000000 */
[----:B------:R-:W-:Y:S01]  /*c230*/  VIADD R3, R23, UR42 ;  /* 0x0000002a17037c36 */ /* 0x000fe20008000000 */
[----:B------:R-:W-:-:S02]  /*c240*/  LOP3.LUT R4, R5, 0x380, RZ, 0xc0, !PT ;  /* 0x0000038005047812 */ /* 0x000fc400078ec0ff */
[----:B------:R-:W-:Y:S02]  /*c250*/  F2FP.BF16.F32.PACK_AB R51, R51, R54 ;  /* 0x000000363333723e */ /* 0x000fe400000010ff */
[----:B------:R-:W-:Y:S02]  /*c260*/  SHF.R.U64 R4, R4, 0x3, RZ ;  /* 0x0000000304047819 */ /* 0x000fe400000012ff */
[----:B------:R-:W-:Y:S02]  /*c270*/  F2FP.BF16.F32.PACK_AB R50, R47, R50 ;  /* 0x000000322f32723e */ /* 0x000fe400000010ff */
[----:B------:R-:W-:Y:S02]  /*c280*/  F2FP.BF16.F32.PACK_AB R40, R45, R40 ;  /* 0x000000282d28723e */ /* 0x000fe400000010ff */
[----:B------:R-:W-:Y:S01]  /*c290*/  LOP3.LUT R4, R4, R5, RZ, 0x3c, !PT ;  /* 0x0000000504047212 */ /* 0x000fe200078e3cff */
[----:B------:R-:W-:Y:S01]  /*c2a0*/  IMAD.X R5, RZ, RZ, R17, P5 ;  /* 0x000000ffff057224 */ /* 0x000fe200028e0611 */
[----:B------:R-:W-:-:S02]  /*c2b0*/  SEL R131, R51, R50, P0 ;  /* 0x0000003233837207 */ /* 0x000fc40000000000 */
[----:B------:R-:W-:Y:S02]  /*c2c0*/  SEL R45, R50, R51, P0 ;  /* 0x00000033322d7207 */ /* 0x000fe40000000000 */
[----:B------:R-:W-:Y:S02]  /*c2d0*/  IADD3 R51, P5, R16, 0x4020, RZ ;  /* 0x0000402010337810 */ /* 0x000fe40007fbe0ff */
[----:B------:R-:W-:Y:S02]  /*c2e0*/  F2FP.BF16.F32.PACK_AB R137, R137, R140 ;  /* 0x0000008c8989723e */ /* 0x000fe400000010ff */
[----:B------:R-:W-:Y:S02]  /*c2f0*/  F2FP.BF16.F32.PACK_AB R49, R52, R49 ;  /* 0x000000313431723e */ /* 0x000fe400000010ff */
[----:B------:R-:W-:Y:S02]  /*c300*/  F2FP.BF16.F32.PACK_AB R136, R133, R136 ;  /* 0x000000888588723e */ /* 0x000fe400000010ff */
[----:B------:R-:W-:-:S02]  /*c310*/  F2FP.BF16.F32.PACK_AB R52, R27, R30 ;  /* 0x0000001e1b34723e */ /* 0x000fc400000010ff */
[----:B------:R-:W-:Y:S02]  /*c320*/  F2FP.BF16.F32.PACK_AB R7, R7, R26 ;  /* 0x0000001a0707723e */ /* 0x000fe400000010ff */
[----:B------:R-:W-:Y:S02]  /*c330*/  F2FP.BF16.F32.PACK_AB R47, R35, R38 ;  /* 0x00000026232f723e */ /* 0x000fe400000010ff */
[----:B------:R-:W-:Y:S02]  /*c340*/  LOP3.LUT R50, R51, 0x380, RZ, 0xc0, !PT ;  /* 0x0000038033327812 */ /* 0x000fe400078ec0ff */
[----:B------:R-:W-:Y:S02]  /*c350*/  SEL R119, R137, R136, P0 ;  /* 0x0000008889777207 */ /* 0x000fe40000000000 */
[----:B------:R-:W-:Y:S02]  /*c360*/  SEL R38, R136, R137, P0 ;  /* 0x0000008988267207 */ /* 0x000fe40000000000 */
[----:B------:R-:W-:-:S02]  /*c370*/  F2FP.BF16.F32.PACK_AB R6, R31, R34 ;  /* 0x000000221f06723e */ /* 0x000fc400000010ff */
[----:B------:R-:W-:Y:S02]  /*c380*/  SEL R137, R52, R7, P0 ;  /* 0x0000000734897207 */ /* 0x000fe40000000000 */
[----:B------:R-:W-:Y:S02]  /*c390*/  SEL R52, R7, R52, P0 ;  /* 0x0000003407347207 */ /* 0x000fe40000000000 */
[----:B------:R-:W-:Y:S02]  /*c3a0*/  IADD3 R7, P6, R16, 0x40, RZ ;  /* 0x0000004010077810 */ /* 0x000fe40007fde0ff */
[----:B------:R-:W-:Y:S02]  /*c3b0*/  SHF.R.U64 R50, R50, 0x3, RZ ;  /* 0x0000000332327819 */ /* 0x000fe400000012ff */
[----:B------:R-:W-:Y:S02]  /*c3c0*/  SEL R135, R47, R6, P0 ;  /* 0x000000062f877207 */ /* 0x000fe40000000000 */
[----:B------:R-:W-:-:S02]  /*c3d0*/  SEL R47, R6, R47, P0 ;  /* 0x0000002f062f7207 */ /* 0x000fc40000000000 */
[----:B------:R-:W-:Y:S02]  /*c3e0*/  F2FP.BF16.F32.PACK_AB R88, R93, R88 ;  /* 0x000000585d58723e */ /* 0x000fe400000010ff */
[----:B------:R-:W-:Y:S02]  /*c3f0*/  F2FP.BF16.F32.PACK_AB R89, R92, R89 ;  /* 0x000000595c59723e */ /* 0x000fe400000010ff */
[----:B------:R-:W-:Y:S02]  /*c400*/  LOP3.LUT R6, R7, 0x380, RZ, 0xc0, !PT ;  /* 0x0000038007067812 */ /* 0x000fe400078ec0ff */
[----:B------:R-:W-:Y:S01]  /*c410*/  LOP3.LUT R50, R50, R51, RZ, 0x3c, !PT ;  /* 0x0000003332327212 */ /* 0x000fe200078e3cff */
[----:B------:R-:W-:Y:S01]  /*c420*/  IMAD.X R51, RZ, RZ, R17, P5 ;  /* 0x000000ffff337224 */ /* 0x000fe200028e0611 */
        /* <DEDUP_REMOVED lines=12> */
[----:B------:R-:W-:Y:S02]  /*c4f0*/  SEL R101, R88, R89, P0 ;  /* 0x0000005958657207 */ /* 0x000fe40000000000 */
[----:B------:R-:W-:-:S02]  /*c500*/  SEL R28, R89, R88, P0 ;  /* 0x00000058591c7207 */ /* 0x000fc40000000000 */
[----:B------:R-:W-:Y:S02]  /*c510*/  SHF.R.U64 R6, R6, 0x3, RZ ;  /* 0x0000000306067819 */ /* 0x000fe400000012ff */
        /* <DEDUP_REMOVED lines=12> */
[----:B------:R-:W-:Y:S02]  /*c5e0*/  MOV R100, R50 ;  /* 0x0000003200647202 */ /* 0x000fe40000000f00 */
[----:B------:R-:W-:Y:S02]  /*c5f0*/  SEL R105, R120, R121, P0 ;  /* 0x0000007978697207 */ /* 0x000fe40000000000 */
[----:B------:R-:W-:Y:S02]  /*c600*/  SEL R32, R121, R120, P0 ;  /* 0x0000007879207207 */ /* 0x000fe40000000000 */
[----:B------:R-:W-:Y:S02]  /*c610*/  IADD3 R9, P3, R16, 0x60, RZ ;  /* 0x0000006010097810 */ /* 0x000fe40007f7e0ff */
[----:B------:R-:W-:-:S02]  /*c620*/  F2FP.BF16.F32.PACK_AB R41, R44, R41 ;  /* 0x000000292c29723e */ /* 0x000fc400000010ff */
[----:B------:R-:W-:Y:S02]  /*c630*/  SEL R121, R129, R128, P0 ;  /* 0x0000008081797207 */ /* 0x000fe40000000000 */
[----:B------:R-:W-:Y:S02]  /*c640*/  SEL R39, R128, R129, P0 ;  /* 0x0000008180277207 */ /* 0x000fe40000000000 */
[----:B------:R-:W-:Y:S01]  /*c650*/  LOP3.LUT R6, R6, R7, RZ, 0x3c, !PT ;  /* 0x0000000706067212 */ /* 0x000fe200078e3cff */
[----:B------:R-:W-:Y:S01]  /*c660*/  IMAD.X R7, RZ, RZ, R17, P6 ;  /* 0x000000ffff077224 */ /* 0x000fe200030e0611 */
[----:B------:R-:W-:Y:S02]  /*c670*/  SEL R129, R62, R55, P0 ;  /* 0x000000373e817207 */ /* 0x000fe40000000000 */
[----:B------:R-:W-:Y:S02]  /*c680*/  SEL R44, R55, R62, P0 ;  /* 0x0000003e372c7207 */ /* 0x000fe40000000000 */
[----:B------:R-:W-:-:S02]  /*c690*/  IADD3 R55, P6, R16, 0x4040, RZ ;  /* 0x0000404010377810 */ /* 0x000fc40007fde0ff */
[----:B------:R-:W-:Y:S02]  /*c6a0*/  LOP3.LUT R8, R9, 0x380, RZ, 0xc0, !PT ;  /* 0x0000038009087812 */ /* 0x000fe400078ec0ff */
[----:B------:R-:W-:Y:S02]  /*c6b0*/  F2FP.BF16.F32.PACK_AB R12, R15, R12 ;  /* 0x0000000c0f0c723e */ /* 0x000fe400000010ff */
[----:B------:R-:W-:Y:S02]  /*c6c0*/  LOP3.LUT R54, R55, 0x380, RZ, 0xc0, !PT ;  /* 0x0000038037367812 */ /* 0x000fe400078ec0ff */
[----:B------:R-:W-:Y:S02]  /*c6d0*/  SHF.R.U64 R8, R8, 0x3, RZ ;  /* 0x0000000308087819 */ /* 0x000fe400000012ff */
[----:B------:R-:W-:Y:S02]  /*c6e0*/  F2FP.BF16.F32.PACK_AB R56, R61, R56 ;  /* 0x000000383d38723e */ /* 0x000fe400000010ff */
[----:B------:R-:W-:-:S02]  /*c6f0*/  F2FP.BF16.F32.PACK_AB R57, R60, R57 ;  /* 0x000000393c39723e */ /* 0x000fc400000010ff */
[----:B------:R-:W-:Y:S02]  /*c700*/  SEL R63, R12, R13, P0 ;  /* 0x0000000d0c3f7207 */ /* 0x000fe40000000000 */
[----:B------:R-:W-:Y:S02]  /*c710*/  SEL R12, R13, R12, P0 ;  /* 0x0000000c0d0c7207 */ /* 0x000fe40000000000 */
[----:B------:R-:W-:Y:S02]  /*c720*/  SHF.R.U64 R54, R54, 0x3, RZ ;  /* 0x0000000336367819 */ /* 0x000fe400000012ff */
[----:B------:R-:W-:Y:S02]  /*c730*/  F2FP.BF16.F32.PACK_AB R169, R169, R170 ;  /* 0x000000aaa9a9723e */ /* 0x000fe400000010ff */
[----:B------:R-:W-:Y:S02]  /*c740*/  F2FP.BF16.F32.PACK_AB R168, R167, R168 ;  /* 0x000000a8a7a8723e */ /* 0x000fe400000010ff */
[----:B------:R-:W-:-:S02]  /*c750*/  SEL R67, R20, R21, P0 ;  /* 0x0000001514437207 */ /* 0x000fc40000000000 */
[----:B------:R-:W-:Y:S02]  /*c760*/  SEL R13, R21, R20, P0 ;  /* 0x00000014150d7207 */ /* 0x000fe40000000000 */
[----:B------:R-:W-:Y:S01]  /*c770*/  LOP3.LUT R8, R8, R9, RZ, 0x3c, !PT ;  /* 0x0000000908087212 */ /* 0x000fe200078e3cff */
[--C-:B------:R-:W-:Y:S01]  /*c780*/  IMAD.X R9, RZ, RZ, R17.reuse, P3 ;  /* 0x000000ffff097224 */ /* 0x100fe200018e0611 */
[----:B------:R-:W-:Y:S02]  /*c790*/  SEL R91, R56, R57, P0 ;  /* 0x00000039385b7207 */ /* 0x000fe40000000000 */
[----:B------:R-:W-:Y:S02]  /*c7a0*/  SEL R21, R57, R56, P0 ;  /* 0x0000003839157207 */ /* 0x000fe40000000000 */
[----:B------:R-:W-:Y:S02]  /*c7b0*/  IADD3 R57, P3, R16, 0x4060, RZ ;  /* 0x0000406010397810 */ /* 0x000fe40007f7e0ff */
[----:B------:R-:W-:Y:S01]  /*c7c0*/  LOP3.LUT R54, R54, R55, RZ, 0x3c, !PT ;  /* 0x0000003736367212 */ /* 0x000fe200078e3cff */
[----:B------:R-:W-:Y:S01]  /*c7d0*/  IMAD.X R55, RZ, RZ, R17, P6 ;  /* 0x000000ffff377224 */ /* 0x000fe200030e0611 */
[----:B------:R-:W-:-:S02]  /*c7e0*/  SEL R87, R48, R49, P0 ;  /* 0x0000003130577207 */ /* 0x000fc40000000000 */
[----:B------:R-:W-:Y:S02]  /*c7f0*/  SEL R20, R49, R48, P0 ;  /* 0x0000003031147207 */ /* 0x000fe40000000000 */
[----:B------:R-:W-:Y:S02]  /*c800*/  SEL R107, R169, R168, P0 ;  /* 0x000000a8a96b7207 */ /* 0x000fe40000000000 */
[----:B------:R-:W-:Y:S02]  /*c810*/  SEL R169, R168, R169, P0 ;  /* 0x000000a9a8a97207 */ /* 0x000fe40000000000 */
[----:B------:R-:W-:Y:S02]  /*c820*/  IADD3 R49, P4, R16, 0x4000, RZ ;  /* 0x0000400010317810 */ /* 0x000fe40007f9e0ff */
[----:B------:R-:W-:Y:S02]  /*c830*/  LOP3.LUT R56, R57, 0x380, RZ, 0xc0, !PT ;  /* 0x0000038039387812 */ /* 0x000fe400078ec0ff */
[----:B------:R-:W-:-:S02]  /*c840*/  LOP3.LUT R48, R49, 0x380, RZ, 0xc0, !PT ;  /* 0x0000038031307812 */ /* 0x000fc400078ec0ff */
[----:B------:R-:W-:Y:S02]  /*c850*/  MOV R98, R54 ;  /* 0x0000003600627202 */ /* 0x000fe40000000f00 */
[----:B------:R-:W-:Y:S02]  /*c860*/  SHF.R.U64 R56, R56, 0x3, RZ ;  /* 0x0000000338387819 */ /* 0x000fe400000012ff */
[----:B------:R-:W-:Y:S02]  /*c870*/  F2FP.BF16.F32.PACK_AB R80, R85, R80 ;  /* 0x000000505550723e */ /* 0x000fe400000010ff */
[----:B------:R-:W-:Y:S02]  /*c880*/  F2FP.BF16.F32.PACK_AB R81, R84, R81 ;  /* 0x000000515451723e */ /* 0x000fe400000010ff */
[----:B------:R-:W-:Y:S02]  /*c890*/  SEL R59, R11, R10, P0 ;  /* 0x0000000a0b3b7207 */ /* 0x000fe40000000000 */
[----:B------:R-:W-:-:S02]  /*c8a0*/  F2FP.BF16.F32.PACK_AB R65, R68, R65 ;  /* 0x000000414441723e */ /* 0x000fc400000010ff */
[----:B------:R-:W-:Y:S01]  /*c8b0*/  SEL R11, R10, R11, P0 ;  /* 0x0000000b0a0b7207 */ /* 0x000fe20000000000 */
[----:B------:R-:W-:Y:S01]  /*c8c0*/  VIADD R10, R3, 0x8 ;  /* 0x00000008030a7836 */ /* 0x000fe20000000000 */
[----:B------:R-:W-:Y:S02]  /*c8d0*/  SHF.R.U64 R48, R48, 0x3, RZ ;  /* 0x0000000330307819 */ /* 0x000fe400000012ff */
[----:B------:R-:W-:Y:S01]  /*c8e0*/  LOP3.LUT R56, R56, R57, RZ, 0x3c, !PT ;  /* 0x0000003938387212 */ /* 0x000fe200078e3cff */
[----:B------:R-:W-:Y:S01]  /*c8f0*/  IMAD.X R57, RZ, RZ, R17, P3 ;  /* 0x000000ffff397224 */ /* 0x000fe200018e0611 */
[----:B------:R-:W-:Y:S02]  /*c900*/  F2FP.BF16.F32.PACK_AB R83, R83, R86 ;  /* 0x000000565353723e */ /* 0x000fe400000010ff */
[----:B------:R-:W-:Y:S02]  /*c910*/  F2FP.BF16.F32.PACK_AB R82, R79, R82 ;  /* 0x000000524f52723e */ /* 0x000fe400000010ff */
[----:B------:R-:W-:-:S02]  /*c920*/  SEL R99, R80, R81, P0 ;  /* 0x0000005150637207 */ /* 0x000fc40000000000 */
[----:B------:R-:W-:Y:S02]  /*c930*/  SEL R27, R81, R80, P0 ;  /* 0x00000050511b7207 */ /* 0x000fe40000000000 */
[----:B------:R-:W-:Y:S02]  /*c940*/  IADD3 R79, P3, R16, 0x8060, RZ ;  /* 0x00008060104f7810 */ /* 0x000fe40007f7e0ff */
[----:B------:R-:W-:Y:S02]  /*c950*/  MOV R108, R4 ;  /* 0x00000004006c7202 */ /* 0x000fe40000000f00 */
[----:B------:R-:W-:Y:S02]  /*c960*/  MOV R106, R6 ;  /* 0x00000006006a7202 */ /* 0x000fe40000000f00 */
[----:B------:R-:W-:Y:S02]  /*c970*/  SEL R93, R64, R65, P0 ;  /* 0x00000041405d7207 */ /* 0x000fe40000000000 */
[----:B-1----:R-:W-:-:S02]  /*c980*/  SEL R25, R65, R64, P0 ;  /* 0x0000004041197207 */ /* 0x002fc40000000000 */
[----:B------:R-:W-:Y:S01]  /*c990*/  LOP3.LUT R48, R48, R49, RZ, 0x3c, !PT ;  /* 0x0000003130307212 */ /* 0x000fe200078e3cff */
[----:B------:R-:W-:Y:S01]  /*c9a0*/  IMAD.X R49, RZ, RZ, R17, P4 ;  /* 0x000000ffff317224 */ /* 0x000fe200020e0611 */
[----:B------:R-:W-:Y:S02]  /*c9b0*/  IADD3 R81, P6, R16, 0x8040, RZ ;  /* 0x0000804010517810 */ /* 0x000fe40007fde0ff */
[----:B------:R-:W-:Y:S02]  /*c9c0*/  SEL R85, R40, R41, P0 ;  /* 0x0000002928557207 */ /* 0x000fe40000000000 */
[----:B------:R-:W-:Y:S02]  /*c9d0*/  SEL R15, R41, R40, P0 ;  /* 0x00000028290f7207 */ /* 0x000fe40000000000 */
[----:B------:R-:W-:Y:S02]  /*c9e0*/  IADD3 R65, P5, R16, 0x8020, RZ ;  /* 0x0000802010417810 */ /* 0x000fe40007fbe0ff */
[----:B------:R-:W-:-:S02]  /*c9f0*/  F2FP.BF16.F32.PACK_AB R75, R75, R78 ;  /* 0x0000004e4b4b723e */ /* 0x000fc400000010ff */
[----:B------:R-:W-:Y:S02]  /*ca00*/  SEL R123, R83, R82, P0 ;  /* 0x00000052537b7207 */ /* 0x000fe40000000000 */
[----:B------:R-:W-:Y:S02]  /*ca10*/  SEL R40, R82, R83, P0 ;  /* 0x0000005352287207 */ /* 0x000fe40000000000 */
[C---:B------:R-:W-:Y:S02]  /*ca20*/  IADD3 R61, P4, R16.reuse, 0x8000, RZ ;  /* 0x00008000103d7810 */ /* 0x040fe40007f9e0ff */
[----:B------:R-:W-:Y:S02]  /*ca30*/  LOP3.LUT R78, R79, 0x380, RZ, 0xc0, !PT ;  /* 0x000003804f4e7812 */ /* 0x000fe400078ec0ff */
[----:B------:R-:W-:Y:S02]  /*ca40*/  LOP3.LUT R83, R16, 0x380, RZ, 0xc0, !PT ;  /* 0x0000038010537812 */ /* 0x000fe400078ec0ff */
[----:B------:R-:W-:-:S02]  /*ca50*/  LOP3.LUT R80, R81, 0x380, RZ, 0xc0, !PT ;  /* 0x0000038051507812 */ /* 0x000fc400078ec0ff */
[----:B------:R-:W-:Y:S02]  /*ca60*/  F2FP.BF16.F32.PACK_AB R112, R117, R112 ;  /* 0x000000707570723e */ /* 0x000fe400000010ff */
[----:B------:R-:W-:Y:S02]  /*ca70*/  F2FP.BF16.F32.PACK_AB R113, R116, R113 ;  /* 0x000000717471723e */ /* 0x000fe400000010ff */
[----:B------:R-:W-:Y:S02]  /*ca80*/  LOP3.LUT R64, R65, 0x380, RZ, 0xc0, !PT ;  /* 0x0000038041407812 */ /* 0x000fe400078ec0ff */
        /* <DEDUP_REMOVED lines=12> */
[----:B------:R-:W-:Y:S01]  /*cb50*/  F2FP.BF16.F32.PACK_AB R74, R71, R74 ;  /* 0x0000004a474a723e */ /* 0x000fe200000010ff */
[----:B--2---:R-:W-:Y:S01]  /*cb60*/  SHFL.IDX PT, R53, R53, R24, 0x1c1f ;  /* 0x001c1f1835357589 */ /* 0x004fe200000e0000 */
[----:B------:R-:W-:Y:S02]  /*cb70*/  LOP3.LUT R50, R24, 0x2, RZ, 0x3c, !PT ;  /* 0x0000000218327812 */ /* 0x000fe400078e3cff */
[----:B------:R-:W-:Y:S01]  /*cb80*/  LOP3.LUT R60, R61, 0x380, RZ, 0xc0, !PT ;  /* 0x000003803d3c7812 */ /* 0x000fe200078ec0ff */
[----:B------:R-:W-:Y:S01]  /*cb90*/  SHFL.IDX PT, R107, R107, R24, 0x1c1f ;  /* 0x001c1f186b6b7589 */ /* 0x000fe200000e0000 */
[----:B------:R-:W-:-:S02]  /*cba0*/  SHF.R.U64 R78, R78, 0x3, RZ ;  /* 0x000000034e4e7819 */ /* 0x000fc400000012ff */
[----:B------:R-:W-:Y:S01]  /*cbb0*/  SHF.R.U64 R83, R83, 0x3, RZ ;  /* 0x0000000353537819 */ /* 0x000fe200000012ff */
[----:B------:R-:W1:Y:S01]  /*cbc0*/  SHFL.IDX PT, R42, R42, R50, 0x1c1f ;  /* 0x001c1f322a2a7589 */ /* 0x000e6200000e0000 */
[----:B------:R-:W-:Y:S02]  /*cbd0*/  SHF.R.U64 R80, R80, 0x3, RZ ;  /* 0x0000000350507819 */ /* 0x000fe400000012ff */
[----:B------:R-:W-:Y:S01]  /*cbe0*/  SEL R103, R112, R113, P0 ;  /* 0x0000007170677207 */ /* 0x000fe20000000000 */
[----:B------:R-:W2:Y:S01]  /*cbf0*/  SHFL.IDX PT, R54, R169, R50, 0x1c1f ;  /* 0x001c1f32a9367589 */ /* 0x000ea200000e0000 */
[----:B------:R-:W-:Y:S02]  /*cc00*/  SEL R31, R113, R112, P0 ;  /* 0x00000070711f7207 */ /* 0x000fe40000000000 */
[----:B------:R-:W-:Y:S01]  /*cc10*/  SHF.R.U64 R64, R64, 0x3, RZ ;  /* 0x0000000340407819 */ /* 0x000fe200000012ff */
        /* <DEDUP_REMOVED lines=11> */
[----:B------:R-:W-:Y:S01]  /*ccd0*/  SHF.R.U64 R60, R60, 0x3, RZ ;  /* 0x000000033c3c7819 */ /* 0x000fe200000012ff */
[----:B------:R-:W-:Y:S01]  /*cce0*/  SHFL.IDX PT, R67, R67, R24, 0x1c1f ;  /* 0x001c1f1843437589 */ /* 0x000fe200000e0000 */
[----:B-1----:R-:W-:Y:S02]  /*ccf0*/  SEL R4, R53, R42, P0 ;  /* 0x0000002a35047207 */ /* 0x002fe40000000000 */
[----:B------:R-:W-:Y:S01]  /*cd00*/  SEL R6, R42, R53, P0 ;  /* 0x000000352a067207 */ /* 0x000fe20000000000 */
[----:B------:R-:W-:Y:S01]  /*cd10*/  SHFL.IDX PT, R85, R85, R24, 0x1c1f ;  /* 0x001c1f1855557589 */ /* 0x000fe200000e0000 */
[----:B------:R-:W-:Y:S01]  /*cd20*/  LOP3.LUT R78, R78, R79, RZ, 0x3c, !PT ;  /* 0x0000004f4e4e7212 */ /* 0x000fe200078e3cff */
[--C-:B------:R-:W-:Y:S01]  /*cd30*/  IMAD.X R79, RZ, RZ, R17.reuse, P3 ;  /* 0x000000ffff4f7224 */ /* 0x100fe200018e0611 */
[----:B------:R-:W-:Y:S01]  /*cd40*/  LOP3.LUT R82, R83, R16, RZ, 0x3c, !PT ;  /* 0x0000001053527212 */ /* 0x000fe200078e3cff */
[----:B------:R-:W1:Y:S01]  /*cd50*/  SHFL.IDX PT, R42, R11, R50, 0x1c1f ;  /* 0x001c1f320b2a7589 */ /* 0x000e6200000e0000 */
[----:B------:R-:W-:Y:S01]  /*cd60*/  SEL R37, R164, R165, P0 ;  /* 0x000000a5a4257207 */ /* 0x000fe20000000000 */
[--C-:B------:R-:W-:Y:S01]  /*cd70*/  IMAD.MOV.U32 R83, RZ, RZ, R17.reuse ;  /* 0x000000ffff537224 */ /* 0x100fe200078e0011 */
[----:B------:R-:W-:Y:S01]  /*cd80*/  SEL R34, R160, R161, P0 ;  /* 0x000000a1a0227207 */ /* 0x000fe20000000000 */
[----:B------:R-:W-:Y:S01]  /*cd90*/  SHFL.IDX PT, R87, R87, R24, 0x1c1f ;  /* 0x001c1f1857577589 */ /* 0x000fe200000e0000 */
[----:B------:R-:W-:Y:S01]  /*cda0*/  LOP3.LUT R80, R80, R81, RZ, 0x3c, !PT ;  /* 0x0000005150507212 */ /* 0x000fe200078e3cff */
[--C-:B------:R-:W-:Y:S01]  /*cdb0*/  IMAD.X R81, RZ, RZ, R17.reuse, P6 ;  /* 0x000000ffff517224 */ /* 0x100fe200030e0611 */
[----:B------:R-:W-:Y:S01]  /*cdc0*/  SEL R26, R73, R72, P0 ;  /* 0x00000048491a7207 */ /* 0x000fe20000000000 */
[----:B------:R-:W-:Y:S01]  /*cdd0*/  SHFL.IDX PT, R91, R91, R24, 0x1c1f ;  /* 0x001c1f185b5b7589 */ /* 0x000fe200000e0000 */
[----:B------:R-:W-:Y:S01]  /*cde0*/  LOP3.LUT R64, R64, R65, RZ, 0x3c, !PT ;  /* 0x0000004140407212 */ /* 0x000fe200078e3cff */
[----:B------:R-:W-:Y:S01]  /*cdf0*/  IMAD.X R65, RZ, RZ, R17, P5 ;  /* 0x000000ffff417224 */ /* 0x000fe200028e0611 */
[----:B------:R-:W-:Y:S01]  /*ce00*/  IADD3 R71, P3, R16, 0xc060, RZ ;  /* 0x0000c06010477810 */ /* 0x000fe20007f7e0ff */
[----:B------:R-:W-:Y:S01]  /*ce10*/  SHFL.IDX PT, R93, R93, R24, 0x1c1f ;  /* 0x001c1f185d5d7589 */ /* 0x000fe200000e0000 */
[----:B------:R-:W-:-:S02]  /*ce20*/  SEL R33, R156, R157, P0 ;  /* 0x0000009d9c217207 */ /* 0x000fc40000000000 */
[----:B------:R-:W-:Y:S01]  /*ce30*/  SEL R41, R74, R75, P0 ;  /* 0x0000004b4a297207 */ /* 0x000fe20000000000 */
[----:B------:R-:W-:Y:S01]  /*ce40*/  SHFL.IDX PT, R95, R95, R24, 0x1c1f ;  /* 0x001c1f185f5f7589 */ /* 0x000fe200000e0000 */
[----:B------:R-:W-:Y:S01]  /*ce50*/  LOP3.LUT R60, R60, R61, RZ, 0x3c, !PT ;  /* 0x0000003d3c3c7212 */ /* 0x000fe200078e3cff */
[----:B------:R-:W-:Y:S01]  /*ce60*/  IMAD.X R61, RZ, RZ, R17, P4 ;  /* 0x000000ffff3d7224 */ /* 0x000fe200020e0611 */
[----:B------:R-:W-:Y:S01]  /*ce70*/  IADD3 R73, P6, R16, 0xc040, RZ ;  /* 0x0000c04010497810 */ /* 0x000fe20007fde0ff */
[----:B------:R-:W-:Y:S01]  /*ce80*/  SHFL.IDX PT, R99, R99, R24, 0x1c1f ;  /* 0x001c1f1863637589 */ /* 0x000fe200000e0000 */
[----:B------:R-:W-:Y:S02]  /*ce90*/  SEL R35, R152, R153, P0 ;  /* 0x0000009998237207 */ /* 0x000fe40000000000 */
[C---:B------:R-:W-:Y:S01]  /*cea0*/  IADD3 R75, P5, R16.reuse, 0xc020, RZ ;  /* 0x0000c020104b7810 */ /* 0x040fe20007fbe0ff */
[----:B------:R-:W-:Y:S01]  /*ceb0*/  SHFL.IDX PT, R101, R101, R24, 0x1c1f ;  /* 0x001c1f1865657589 */ /* 0x000fe200000e0000 */
[----:B------:R-:W-:-:S02]  /*cec0*/  IADD3 R77, P4, R16, 0xc000, RZ ;  /* 0x0000c000104d7810 */ /* 0x000fc40007f9e0ff */
[----:B------:R-:W-:Y:S01]  /*ced0*/  LOP3.LUT R70, R71, 0x380, RZ, 0xc0, !PT ;  /* 0x0000038047467812 */ /* 0x000fe200078ec0ff */
[----:B------:R-:W-:Y:S01]  /*cee0*/  SHFL.IDX PT, R89, R89, R24, 0x1c1f ;  /* 0x001c1f1859597589 */ /* 0x000fe200000e0000 */
[----:B------:R-:W-:Y:S02]  /*cef0*/  MOV R110, R82 ;  /* 0x00000052006e7202 */ /* 0x000fe40000000f00 */
[----:B--2---:R-:W-:Y:S01]  /*cf00*/  SEL R5, R107, R54, P0 ;  /* 0x000000366b057207 */ /* 0x004fe20000000000 */
[----:B------:R-:W-:Y:S01]  /*cf10*/  SHFL.IDX PT, R97, R97, R24, 0x1c1f ;  /* 0x001c1f1861617589 */ /* 0x000fe200000e0000 */
[----:B------:R-:W-:Y:S02]  /*cf20*/  SEL R7, R54, R107, P0 ;  /* 0x0000006b36077207 */ /* 0x000fe40000000000 */
[----:B------:R-:W-:Y:S01]  /*cf30*/  SEL R36, R144, R145, P0 ;  /* 0x0000009190247207 */ /* 0x000fe20000000000 */
[----:B------:R-:W-:Y:S01]  /*cf40*/  BAR.SYNC.DEFER_BLOCKING 0x1, 0x100 ;  /* 0x0044000000007b1d */ /* 0x000fe20000010000 */
[----:B------:R-:W-:-:S02]  /*cf50*/  LOP3.LUT R72, R73, 0x380, RZ, 0xc0, !PT ;  /* 0x0000038049487812 */ /* 0x000fc400078ec0ff */
[----:B------:R-:W-:Y:S02]  /*cf60*/  MOV R83, R56 ;  /* 0x0000003800537202 */ /* 0x000fe40000000f00 */
[----:B------:R-:W-:Y:S02]  /*cf70*/  MOV R81, R80 ;  /* 0x0000005000517202 */ /* 0x000fe40000000f00 */
[----:B------:R-:W-:Y:S01]  /*cf80*/  LOP3.LUT R74, R75, 0x380, RZ, 0xc0, !PT ;  /* 0x000003804b4a7812 */ /* 0x000fe200078ec0ff */
[----:B------:R-:W-:Y:S01]  /*cf90*/  SHFL.IDX PT, R103, R103, R24, 0x1c1f ;  /* 0x001c1f1867677589 */ /* 0x000fe200000e0000 */
[----:B------:R-:W-:Y:S02]  /*cfa0*/  LOP3.LUT R76, R77, 0x380, RZ, 0xc0, !PT ;  /* 0x000003804d4c7812 */ /* 0x000fe400078ec0ff */
[----:B------:R-:W-:Y:S01]  /*cfb0*/  SHF.R.U64 R70, R70, 0x3, RZ ;  /* 0x0000000346467819 */ /* 0x000fe200000012ff */
[----:B------:R-:W-:Y:S01]  /*cfc0*/  SHFL.IDX PT, R105, R105, R24, 0x1c1f ;  /* 0x001c1f1869697589 */ /* 0x000fe200000e0000 */
[----:B------:R-:W-:-:S02]  /*cfd0*/  SHF.R.U64 R72, R72, 0x3, RZ ;  /* 0x0000000348487819 */ /* 0x000fc400000012ff */
[----:B------:R-:W-:Y:S01]  /*cfe0*/  SHF.R.U64 R74, R74, 0x3, RZ ;  /* 0x000000034a4a7819 */ /* 0x000fe200000012ff */
[----:B------:R-:W-:Y:S01]  /*cff0*/  SHFL.IDX PT, R109, R109, R24, 0x1c1f ;  /* 0x001c1f186d6d7589 */ /* 0x000fe200000e0000 */
[----:B------:R-:W-:Y:S02]  /*d000*/  MOV R61, R60 ;  /* 0x0000003c003d7202 */ /* 0x000fe40000000f00 */
[----:B------:R-:W-:Y:S01]  /*d010*/  SHF.R.U64 R76, R76, 0x3, RZ ;  /* 0x000000034c4c7819 */ /* 0x000fe200000012ff */
[----:B------:R-:W-:Y:S01]  /*d020*/  SHFL.IDX PT, R111, R111, R24, 0x1c1f ;  /* 0x001c1f186f6f7589 */ /* 0x000fe200000e0000 */
[----:B------:R-:W-:Y:S01]  /*d030*/  LOP3.LUT R70, R70, R71, RZ, 0x3c, !PT ;  /* 0x0000004746467212 */ /* 0x000fe200078e3cff */
[--C-:B------:R-:W-:Y:S01]  /*d040*/  IMAD.X R71, RZ, RZ, R17.reuse, P3 ;  /* 0x000000ffff477224 */ /* 0x100fe200018e0611 */
[----:B-1----:R-:W-:Y:S01]  /*d050*/  SEL R14, R42, R59, P0 ;  /* 0x0000003b2a0e7207 */ /* 0x002fe20000000000 */
[----:B------:R-:W-:Y:S01]  /*d060*/  SHFL.IDX PT, R113, R113, R24, 0x1c1f ;  /* 0x001c1f1871717589 */ /* 0x000fe200000e0000 */
[----:B------:R-:W-:Y:S01]  /*d070*/  LOP3.LUT R72, R72, R73, RZ, 0x3c, !PT ;  /* 0x0000004948487212 */ /* 0x000fe200078e3cff */
[--C-:B------:R-:W-:Y:S01]  /*d080*/  IMAD.X R73, RZ, RZ, R17.reuse, P6 ;  /* 0x000000ffff497224 */ /* 0x100fe200030e0611 */
[----:B------:R-:W-:Y:S01]  /*d090*/  MOV R57, R64 ;  /* 0x0000004000397202 */ /* 0x000fe20000000f00 */
[----:B------:R-:W-:Y:S01]  /*d0a0*/  SHFL.IDX PT, R115, R115, R24, 0x1c1f ;  /* 0x001c1f1873737589 */ /* 0x000fe200000e0000 */
[----:B------:R-:W-:Y:S01]  /*d0b0*/  LOP3.LUT R74, R74, R75, RZ, 0x3c, !PT ;  /* 0x0000004b4a4a7212 */ /* 0x000fe200078e3cff */
[--C-:B------:R-:W-:Y:S01]  /*d0c0*/  IMAD.X R75, RZ, RZ, R17.reuse, P5 ;  /* 0x000000ffff4b7224 */ /* 0x100fe200028e0611 */
[----:B------:R-:W-:Y:S01]  /*d0d0*/  LOP3.LUT P1, RZ, R232, 0x3, RZ, 0xc0, !PT ;  /* 0x00000003e8ff7812 */ /* 0x000fe2000782c0ff */
[----:B------:R-:W-:Y:S01]  /*d0e0*/  SHFL.IDX PT, R117, R117, R24, 0x1c1f ;  /* 0x001c1f1875757589 */ /* 0x000fe200000e0000 */
[----:B------:R-:W-:Y:S01]  /*d0f0*/  LOP3.LUT R76, R76, R77, RZ, 0x3c, !PT ;  /* 0x0000004d4c4c7212 */ /* 0x000fe200078e3cff */
[----:B------:R-:W-:Y:S01]  /*d100*/  IMAD.X R77, RZ, RZ, R17, P4 ;  /* 0x000000ffff4d7224 */ /* 0x000fe200020e0611 */
[----:B------:R-:W-:Y:S01]  /*d110*/  MOV R102, R48 ;  /* 0x0000003000667202 */ /* 0x000fe20000000f00 */
[----:B------:R-:W-:Y:S01]  /*d120*/  SHFL.IDX PT, R119, R119, R24, 0x1c1f ;  /* 0x001c1f1877777589 */ /* 0x000fe200000e0000 */
[----:B------:R-:W-:-:S02]  /*d130*/  MOV R49, R70 ;  /* 0x0000004600317202 */ /* 0x000fc40000000f00 */
[----:B------:R-:W-:Y:S01]  /*d140*/  ISETP.GE.OR P2, PT, R10, UR10, P1 ;  /* 0x0000000a0a007c0c */ /* 0x000fe20008f46670 */
[----:B------:R-:W-:Y:S01]  /*d150*/  SHFL.IDX PT, R121, R121, R24, 0x1c1f ;  /* 0x001c1f1879797589 */ /* 0x000fe200000e0000 */
[----:B------:R-:W-:Y:S02]  /*d160*/  MOV R48, R72 ;  /* 0x0000004800307202 */ /* 0x000fe40000000f00 */
[----:B------:R-:W-:Y:S01]  /*d170*/  MOV R10, R74 ;  /* 0x0000004a000a7202 */ /* 0x000fe20000000f00 */
[----:B------:R-:W-:Y:S01]  /*d180*/  SHFL.IDX PT, R123, R123, R24, 0x1c1f ;  /* 0x001c1f187b7b7589 */ /* 0x000fe200000e0000 */
[----:B------:R-:W-:Y:S02]  /*d190*/  MOV R51, R76 ;  /* 0x0000004c00337202 */ /* 0x000fe40000000f00 */
[----:B------:R-:W-:Y:S01]  /*d1a0*/  MOV R55, R78 ;  /* 0x0000004e00377202 */ /* 0x000fe20000000f00 */
[----:B------:R-:W-:Y:S01]  /*d1b0*/  SHFL.IDX PT, R125, R125, R24, 0x1c1f ;  /* 0x001c1f187d7d7589 */ /* 0x000fe200000e0000 */
[----:B------:R-:W-:Y:S01]  /*d1c0*/  MOV R104, R8 ;  /* 0x0000000800687202 */ /* 0x000fe20000000f00 */
[----:B------:R-:W-:Y:S01]  /*d1d0*/  IMAD.U32 R9, RZ, RZ, UR9 ;  /* 0x00000009ff097e24 */ /* 0x000fe2000f8e00ff */
[----:B------:R-:W-:Y:S01]  /*d1e0*/  ISETP.GE.OR P1, PT, R3, UR10, P1 ;  /* 0x0000000a03007c0c */ /* 0x000fe20008f26670 */
[----:B------:R-:W-:Y:S01]  /*d1f0*/  SHFL.IDX PT, R127, R127, R24, 0x1c1f ;  /* 0x001c1f187f7f7589 */ /* 0x000fe200000e0000 */
[----:B------:R-:W-:Y:S01]  /*d200*/  IMAD.U32 R9, RZ, RZ, UR5 ;  /* 0x00000005ff097e24 */ /* 0x000fe2000f8e00ff */
[----:B------:R-:W-:Y:S01]  /*d210*/  USHF.R.S32.HI UR5, URZ, 0x1f, UR44 ;  /* 0x0000001f3f057899 */ /* 0x000fe2000801142c */
[----:B------:R-:W-:Y:S01]  /*d220*/  IMAD.U32 R8, RZ, RZ, UR8 ;  /* 0x00000008ff087e24 */ /* 0x000fe2000f8e00ff */
[----:B------:R-:W-:Y:S01]  /*d230*/  SHFL.IDX PT, R129, R129, R24, 0x1c1f ;  /* 0x001c1f1881817589 */ /* 0x000fe200000e0000 */
[----:B------:R-:W-:-:S03]  /*d240*/  SHF.R.S32.HI R11, RZ, 0x1f, R3 ;  /* 0x0000001fff0b7819 */ /* 0x000fc60000011403 */
[----:B------:R-:W-:Y:S04]  /*d250*/  SHFL.IDX PT, R131, R131, R24, 0x1c1f ;  /* 0x001c1f1883837589 */ /* 0x000fe800000e0000 */
[----:B------:R-:W-:Y:S04]  /*d260*/  SHFL.IDX PT, R133, R133, R24, 0x1c1f ;  /* 0x001c1f1885857589 */ /* 0x000fe800000e0000 */
[----:B------:R-:W-:Y:S04]  /*d270*/  SHFL.IDX PT, R135, R135, R24, 0x1c1f ;  /* 0x001c1f1887877589 */ /* 0x000fe800000e0000 */
[----:B------:R-:W-:Y:S04]  /*d280*/  SHFL.IDX PT, R137, R137, R24, 0x1c1f ;  /* 0x001c1f1889897589 */ /* 0x000fe800000e0000 */
[----:B------:R-:W1:Y:S04]  /*d290*/  SHFL.IDX PT, R24, R37, R50, 0x1c1f ;  /* 0x001c1f3225187589 */ /* 0x000e6800000e0000 */
[----:B------:R2:W3:Y:S04]  /*d2a0*/  SHFL.IDX PT, R54, R12, R50, 0x1c1f ;  /* 0x001c1f320c367589 */ /* 0x0004e800000e0000 */
[----:B------:R-:W-:Y:S04]  /*d2b0*/  SHFL.IDX PT, R34, R34, R50, 0x1c1f ;  /* 0x001c1f3222227589 */ /* 0x000fe800000e0000 */
[----:B------:R1:W-:Y:S01]  /*d2c0*/  SHFL.IDX PT, R56, R13, R50, 0x1c1f ;  /* 0x001c1f320d387589 */ /* 0x0003e200000e0000 */
[----:B--2---:R-:W-:-:S03]  /*d2d0*/  SEL R12, R59, R42, P0 ;  /* 0x0000002a3b0c7207 */ /* 0x004fc60000000000 */
[----:B------:R-:W-:Y:S04]  /*d2e0*/  SHFL.IDX PT, R80, R33, R50, 0x1c1f ;  /* 0x001c1f3221507589 */ /* 0x000fe800000e0000 */
[----:B------:R-:W2:Y:S04]  /*d2f0*/  SHFL.IDX PT, R82, R35, R50, 0x1c1f ;  /* 0x001c1f3223527589 */ /* 0x000ea800000e0000 */
[----:B------:R4:W-:Y:S01]  /*d300*/  SHFL.IDX PT, R60, R15, R50, 0x1c1f ;  /* 0x001c1f320f3c7589 */ /* 0x0009e200000e0000 */
[----:B-1----:R-:W-:-:S03]  /*d310*/  SEL R13, R109, R24, P0 ;  /* 0x000000186d0d7207 */ /* 0x002fc60000000000 */
[----:B------:R-:W1:Y:S04]  /*d320*/  SHFL.IDX PT, R36, R36, R50, 0x1c1f ;  /* 0x001c1f3224247589 */ /* 0x000e6800000e0000 */
[----:B------:R5:W-:Y:S01]  /*d330*/  STSM.16.M88.4 [R110], R4 ;  /* 0x000000046e007844 */ /* 0x000be20000000200 */
[----:B----4-:R-:W-:-:S03]  /*d340*/  SEL R15, R24, R109, P0 ;  /* 0x0000006d180f7207 */ /* 0x010fc60000000000 */
[----:B------:R-:W4:Y:S01]  /*d350*/  SHFL.IDX PT, R20, R20, R50, 0x1c1f ;  /* 0x001c1f3214147589 */ /* 0x000f2200000e0000 */
[----:B---3--:R-:W-:-:S03]  /*d360*/  SEL R24, R63, R54, P0 ;  /* 0x000000363f187207 */ /* 0x008fc60000000000 */
[----:B------:R-:W3:Y:S04]  /*d370*/  SHFL.IDX PT, R84, R38, R50, 0x1c1f ;  /* 0x001c1f3226547589 */ /* 0x000ee800000e0000 */
[----:B------:R-:W3:Y:S01]  /*d380*/  SHFL.IDX PT, R62, R21, R50, 0x1c1f ;  /* 0x001c1f32153e7589 */ /* 0x000ee200000e0000 */
[----:B-----5:R-:W-:-:S03]  /*d390*/  SEL R4, R69, R58, P0 ;  /* 0x0000003a45047207 */ /* 0x020fc60000000000 */
[----:B------:R-:W5:Y:S01]  /*d3a0*/  SHFL.IDX PT, R86, R39, R50, 0x1c1f ;  /* 0x001c1f3227567589 */ /* 0x000f6200000e0000 */
[----:B------:R-:W-:Y:S02]  /*d3b0*/  SEL R6, R58, R69, P0 ;  /* 0x000000453a067207 */ /* 0x000fe40000000000 */
[----:B------:R-:W5:Y:S01]  /*d3c0*/  LDC.64 R58, c[0x0][0xb78] ;  /* 0x0002de00ff3a7b82 */ /* 0x000f620000000a00 */
[----:B------:R4:W-:Y:S01]  /*d3d0*/  SHFL.IDX PT, R64, R25, R50, 0x1c1f ;  /* 0x001c1f3219407589 */ /* 0x0009e200000e0000 */
[----:B--2---:R-:W-:Y:S02]  /*d3e0*/  SEL R5, R115, R82, P0 ;  /* 0x0000005273057207 */ /* 0x004fe40000000000 */
[----:B------:R-:W-:Y:S01]  /*d3f0*/  SEL R7, R82, R115, P0 ;  /* 0x0000007352077207 */ /* 0x000fe20000000000 */
[----:B------:R-:W-:Y:S01]  /*d400*/  SHFL.IDX PT, R88, R40, R50, 0x1c1f ;  /* 0x001c1f3228587589 */ /* 0x000fe200000e0000 */
[----:B-1----:R-:W-:Y:S02]  /*d410*/  SEL R33, R117, R36, P0 ;  /* 0x0000002475217207 */ /* 0x002fe40000000000 */
[----:B------:R-:W-:Y:S01]  /*d420*/  SEL R35, R36, R117, P0 ;  /* 0x0000007524237207 */ /* 0x000fe20000000000 */
[----:B------:R1:W-:Y:S01]  /*d430*/  SHFL.IDX PT, R66, R26, R50, 0x1c1f ;  /* 0x001c1f321a427589 */ /* 0x0003e200000e0000 */
[----:B----4-:R-:W-:-:S02]  /*d440*/  SEL R36, R87, R20, P0 ;  /* 0x0000001457247207 */ /* 0x010fc40000000000 */
[----:B------:R-:W-:Y:S01]  /*d450*/  SEL R25, R111, R34, P0 ;  /* 0x000000226f197207 */ /* 0x000fe20000000000 */
[----:B------:R2:W-:Y:S01]  /*d460*/  SHFL.IDX PT, R68, R27, R50, 0x1c1f ;  /* 0x001c1f321b447589 */ /* 0x0005e200000e0000 */
[----:B------:R-:W-:Y:S02]  /*d470*/  SEL R38, R20, R87, P0 ;  /* 0x0000005714267207 */ /* 0x000fe40000000000 */
[----:B---3--:R-:W-:Y:S01]  /*d480*/  SEL R37, R119, R84, P0 ;  /* 0x0000005477257207 */ /* 0x008fe20000000000 */
[----:B------:R3:W4:Y:S01]  /*d490*/  SHFL.IDX PT, R90, R41, R50, 0x1c1f ;  /* 0x001c1f32295a7589 */ /* 0x00072200000e0000 */
[----:B------:R-:W-:Y:S02]  /*d4a0*/  SEL R39, R84, R119, P0 ;  /* 0x0000007754277207 */ /* 0x000fe40000000000 */
[----:B-1----:R-:W-:Y:S01]  /*d4b0*/  SEL R26, R54, R63, P0 ;  /* 0x0000003f361a7207 */ /* 0x002fe20000000000 */
[----:B------:R1:W-:Y:S01]  /*d4c0*/  SHFL.IDX PT, R70, R28, R50, 0x1c1f ;  /* 0x001c1f321c467589 */ /* 0x0003e200000e0000 */
[----:B------:R-:W-:-:S02]  /*d4d0*/  SEL R40, R91, R62, P0 ;  /* 0x0000003e5b287207 */ /* 0x000fc40000000000 */
[----:B--2---:R-:W-:Y:S01]  /*d4e0*/  SEL R27, R34, R111, P0 ;  /* 0x0000006f221b7207 */ /* 0x004fe20000000000 */
[----:B------:R2:W-:Y:S01]  /*d4f0*/  SHFL.IDX PT, R92, R43, R50, 0x1c1f ;  /* 0x001c1f322b5c7589 */ /* 0x0005e200000e0000 */
[----:B------:R-:W-:Y:S01]  /*d500*/  SEL R34, R60, R85, P0 ;  /* 0x000000553c227207 */ /* 0x000fe20000000000 */
[----:B-----5:R-:W-:Y:S01]  /*d510*/  IMAD.WIDE.U32 R8, R58, UR44, R8 ;  /* 0x0000002c3a087c25 */ /* 0x020fe2000f8e0008 */
[----:B------:R-:W-:Y:S01]  /*d520*/  SEL R42, R62, R91, P0 ;  /* 0x0000005b3e2a7207 */ /* 0x000fe20000000000 */
[----:B------:R5:W-:Y:S01]  /*d530*/  SHFL.IDX PT, R72, R29, R50, 0x1c1f ;  /* 0x001c1f321d487589 */ /* 0x000be200000e0000 */
[----:B---3--:R-:W-:Y:S02]  /*d540*/  SEL R41, R121, R86, P0 ;  /* 0x0000005679297207 */ /* 0x008fe40000000000 */
[----:B-1----:R-:W-:Y:S01]  /*d550*/  SEL R28, R67, R56, P0 ;  /* 0x00000038431c7207 */ /* 0x002fe20000000000 */
[----:B------:R-:W1:Y:S01]  /*d560*/  SHFL.IDX PT, R44, R44, R50, 0x1c1f ;  /* 0x001c1f322c2c7589 */ /* 0x000e6200000e0000 */
[----:B------:R-:W-:-:S02]  /*d570*/  IADD3 R3, P3, R3, R8, RZ ;  /* 0x0000000803037210 */ /* 0x000fc40007f7e0ff */
[----:B--2---:R-:W-:Y:S01]  /*d580*/  SEL R43, R86, R121, P0 ;  /* 0x00000079562b7207 */ /* 0x004fe20000000000 */
[----:B------:R2:W-:Y:S01]  /*d590*/  SHFL.IDX PT, R74, R30, R50, 0x1c1f ;  /* 0x001c1f321e4a7589 */ /* 0x0005e200000e0000 */
[----:B-----5:R-:W-:-:S03]  /*d5a0*/  SEL R29, R113, R80, P0 ;  /* 0x00000050711d7207 */ /* 0x020fc60000000000 */
[----:B------:R-:W-:Y:S01]  /*d5b0*/  SHFL.IDX PT, R94, R45, R50, 0x1c1f ;  /* 0x001c1f322d5e7589 */ /* 0x000fe200000e0000 */
[----:B----4-:R-:W-:-:S03]  /*d5c0*/  SEL R65, R125, R90, P0 ;  /* 0x0000005a7d417207 */ /* 0x010fc60000000000 */
[----:B------:R3:W-:Y:S01]  /*d5d0*/  SHFL.IDX PT, R76, R31, R50, 0x1c1f ;  /* 0x001c1f321f4c7589 */ /* 0x0007e200000e0000 */
[----:B--2---:R-:W-:-:S03]  /*d5e0*/  SEL R30, R56, R67, P0 ;  /* 0x00000043381e7207 */ /* 0x004fc60000000000 */
[----:B------:R-:W2:Y:S01]  /*d5f0*/  SHFL.IDX PT, R46, R46, R50, 0x1c1f ;  /* 0x001c1f322e2e7589 */ /* 0x000ea200000e0000 */
[----:B------:R-:W-:-:S03]  /*d600*/  SEL R67, R90, R125, P0 ;  /* 0x0000007d5a437207 */ /* 0x000fc60000000000 */
[----:B------:R4:W-:Y:S01]  /*d610*/  SHFL.IDX PT, R78, R32, R50, 0x1c1f ;  /* 0x001c1f32204e7589 */ /* 0x0009e200000e0000 */
[----:B---3--:R-:W-:-:S03]  /*d620*/  SEL R31, R80, R113, P0 ;  /* 0x00000071501f7207 */ /* 0x008fc60000000000 */
[----:B------:R-:W3:Y:S01]  /*d630*/  SHFL.IDX PT, R96, R47, R50, 0x1c1f ;  /* 0x001c1f322f607589 */ /* 0x000ee200000e0000 */
[----:B-1----:R-:W-:Y:S02]  /*d640*/  SEL R69, R129, R44, P0 ;  /* 0x0000002c81457207 */ /* 0x002fe40000000000 */
[----:B------:R-:W-:Y:S01]  /*d650*/  SEL R71, R44, R129, P0 ;  /* 0x000000812c477207 */ /* 0x000fe20000000000 */
[----:B------:R-:W1:Y:S01]  /*d660*/  SHFL.IDX PT, R52, R52, R50, 0x1c1f ;  /* 0x001c1f3234347589 */ /* 0x000e6200000e0000 */
[----:B----4-:R-:W-:-:S03]  /*d670*/  SEL R32, R85, R60, P0 ;  /* 0x0000003c55207207 */ /* 0x010fc60000000000 */
[----:B------:R4:W-:Y:S04]  /*d680*/  STSM.16.M88.4 [R108], R12 ;  /* 0x0000000c6c007844 */ /* 0x0009e80000000200 */
[----:B------:R-:W-:Y:S04]  /*d690*/  STSM.16.M88.4 [R106], R24 ;  /* 0x000000186a007844 */ /* 0x000fe80000000200 */
[----:B------:R-:W-:Y:S01]  /*d6a0*/  STSM.16.M88.4 [R104], R28 ;  /* 0x0000001c68007844 */ /* 0x000fe20000000200 */
[----:B--2---:R-:W-:Y:S02]  /*d6b0*/  SEL R73, R133, R46, P0 ;  /* 0x0000002e85497207 */ /* 0x004fe40000000000 */
[----:B------:R-:W-:Y:S01]  /*d6c0*/  SEL R75, R46, R133, P0 ;  /* 0x000000852e4b7207 */ /* 0x000fe20000000000 */
[----:B------:R2:W-:Y:S01]  /*d6d0*/  STSM.16.M88.4 [R102], R4 ;  /* 0x0000000466007844 */ /* 0x0005e20000000200 */
[----:B----4-:R-:W-:-:S03]  /*d6e0*/  SEL R12, R93, R64, P0 ;  /* 0x000000405d0c7207 */ /* 0x010fc60000000000 */
[----:B------:R-:W-:Y:S01]  /*d6f0*/  STSM.16.M88.4 [R100], R32 ;  /* 0x0000002064007844 */ /* 0x000fe20000000200 */
[----:B------:R-:W-:Y:S02]  /*d700*/  SEL R14, R64, R93, P0 ;  /* 0x0000005d400e7207 */ /* 0x000fe40000000000 */
[----:B------:R-:W-:Y:S01]  /*d710*/  SEL R13, R123, R88, P0 ;  /* 0x000000587b0d7207 */ /* 0x000fe20000000000 */
[----:B------:R-:W-:Y:S01]  /*d720*/  STSM.16.M88.4 [R98], R36 ;  /* 0x0000002462007844 */ /* 0x000fe20000000200 */
[----:B------:R-:W-:Y:S02]  /*d730*/  SEL R15, R88, R123, P0 ;  /* 0x0000007b580f7207 */ /* 0x000fe40000000000 */
[----:B------:R-:W-:Y:S01]  /*d740*/  SEL R64, R95, R66, P0 ;  /* 0x000000425f407207 */ /* 0x000fe20000000000 */
[----:B------:R-:W-:Y:S01]  /*d750*/  STSM.16.M88.4 [R83], R40 ;  /* 0x0000002853007844 */ /* 0x000fe20000000200 */
[----:B------:R-:W-:Y:S01]  /*d760*/  SEL R66, R66, R95, P0 ;  /* 0x0000005f42427207 */ /* 0x000fe20000000000 */
[----:B--2---:R-:W-:Y:S01]  /*d770*/  IMAD R4, R58, UR5, RZ ;  /* 0x000000053a047c24 */ /* 0x004fe2000f8e02ff */
[----:B------:R-:W-:Y:S01]  /*d780*/  SEL R6, R68, R99, P0 ;  /* 0x0000006344067207 */ /* 0x000fe20000000000 */
[----:B------:R2:W-:Y:S01]  /*d790*/  STSM.16.M88.4 [R61], R12 ;  /* 0x0000000c3d007844 */ /* 0x0005e20000000200 */
[----:B------:R-:W-:Y:S01]  /*d7a0*/  SEL R5, R127, R92, P0 ;  /* 0x0000005c7f057207 */ /* 0x000fe20000000000 */
[----:B------:R-:W-:Y:S01]  /*d7b0*/  IMAD R20, R59, UR44, R4 ;  /* 0x0000002c3b147c24 */ /* 0x000fe2000f8e0204 */
[----:B------:R-:W-:Y:S01]  /*d7c0*/  SEL R4, R99, R68, P0 ;  /* 0x0000004463047207 */ /* 0x000fe20000000000 */
[----:B------:R-:W-:Y:S01]  /*d7d0*/  STSM.16.M88.4 [R57], R64 ;  /* 0x0000004039007844 */ /* 0x000fe20000000200 */
[----:B------:R-:W-:-:S02]  /*d7e0*/  SEL R7, R92, R127, P0 ;  /* 0x0000007f5c077207 */ /* 0x000fc40000000000 */
[----:B------:R-:W-:Y:S02]  /*d7f0*/  SEL R68, R101, R70, P0 ;  /* 0x0000004665447207 */ /* 0x000fe40000000000 */
[----:B------:R-:W-:Y:S01]  /*d800*/  SEL R70, R70, R101, P0 ;  /* 0x0000006546467207 */ /* 0x000fe20000000000 */
[----:B------:R4:W-:Y:S01]  /*d810*/  STSM.16.M88.4 [R81], R4 ;  /* 0x0000000451007844 */ /* 0x0009e20000000200 */
[----:B------:R-:W-:Y:S02]  /*d820*/  IADD3.X R8, R11, R9, R20, P3, !PT ;  /* 0x000000090b087210 */ /* 0x000fe40001ffe414 */
[----:B------:R-:W-:Y:S01]  /*d830*/  SEL R24, R103, R76, P0 ;  /* 0x0000004c67187207 */ /* 0x000fe20000000000 */
[----:B------:R-:W-:Y:S01]  /*d840*/  STSM.16.M88.4 [R55], R68 ;  /* 0x0000004437007844 */ /* 0x000fe20000000200 */
[----:B------:R-:W-:Y:S02]  /*d850*/  SEL R26, R76, R103, P0 ;  /* 0x000000674c1a7207 */ /* 0x000fe40000000000 */
[----:B--2---:R-:W-:-:S02]  /*d860*/  SEL R12, R89, R72, P0 ;  /* 0x00000048590c7207 */ /* 0x004fc40000000000 */
[----:B------:R-:W-:Y:S02]  /*d870*/  SEL R14, R72, R89, P0 ;  /* 0x00000059480e7207 */ /* 0x000fe40000000000 */
[----:B------:R-:W-:Y:S02]  /*d880*/  SEL R13, R131, R94, P0 ;  /* 0x0000005e830d7207 */ /* 0x000fe40000000000 */
[----:B------:R-:W-:Y:S02]  /*d890*/  SEL R15, R94, R131, P0 ;  /* 0x000000835e0f7207 */ /* 0x000fe40000000000 */
[----:B------:R-:W-:Y:S02]  /*d8a0*/  SEL R72, R97, R74, P0 ;  /* 0x0000004a61487207 */ /* 0x000fe40000000000 */
[----:B------:R-:W-:Y:S01]  /*d8b0*/  SEL R74, R74, R97, P0 ;  /* 0x000000614a4a7207 */ /* 0x000fe20000000000 */
[----:B------:R-:W-:Y:S01]  /*d8c0*/  STSM.16.M88.4 [R51], R12 ;  /* 0x0000000c33007844 */ /* 0x000fe20000000200 */
[----:B------:R-:W-:-:S02]  /*d8d0*/  SHF.R.S32.HI R20, RZ, 0x1f, R233 ;  /* 0x0000001fff147819 */ /* 0x000fc400000114e9 */
[----:B---3--:R-:W-:Y:S01]  /*d8e0*/  SEL R25, R135, R96, P0 ;  /* 0x0000006087197207 */ /* 0x008fe20000000000 */
[----:B------:R-:W-:Y:S01]  /*d8f0*/  STSM.16.M88.4 [R10], R72 ;  /* 0x000000480a007844 */ /* 0x000fe20000000200 */
[----:B------:R-:W-:Y:S02]  /*d900*/  SEL R27, R96, R135, P0 ;  /* 0x00000087601b7207 */ /* 0x000fe40000000000 */
[----:B------:R-:W-:Y:S02]  /*d910*/  SEL R76, R105, R78, P0 ;  /* 0x0000004e694c7207 */ /* 0x000fe40000000000 */
[----:B-1----:R-:W-:Y:S01]  /*d920*/  SEL R77, R137, R52, P0 ;  /* 0x00000034894d7207 */ /* 0x002fe20000000000 */
[----:B------:R-:W-:Y:S01]  /*d930*/  STSM.16.M88.4 [R48], R24 ;  /* 0x0000001830007844 */ /* 0x000fe20000000200 */
[----:B------:R-:W-:Y:S02]  /*d940*/  SEL R79, R52, R137, P0 ;  /* 0x00000089344f7207 */ /* 0x000fe40000000000 */
[----:B------:R-:W-:-:S02]  /*d950*/  SEL R78, R78, R105, P0 ;  /* 0x000000694e4e7207 */ /* 0x000fc40000000000 */
[----:B------:R-:W-:Y:S02]  /*d960*/  LEA.HI R20, R20, R233, RZ, 0x5 ;  /* 0x000000e914147211 */ /* 0x000fe400078f28ff */
[C---:B----4-:R-:W-:Y:S01]  /*d970*/  LEA R4, P3, R3.reuse, UR6, 0x2 ;  /* 0x0000000603047c11 */ /* 0x050fe2000f8610ff */
[----:B------:R-:W-:Y:S01]  /*d980*/  STSM.16.M88.4 [R49], R76 ;  /* 0x0000004c31007844 */ /* 0x000fe20000000200 */
[----:B------:R-:W-:Y:S02]  /*d990*/  SHF.R.S32.HI R20, RZ, 0x5, R20 ;  /* 0x00000005ff147819 */ /* 0x000fe40000011414 */
[----:B------:R-:W-:Y:S01]  /*d9a0*/  LEA.HI.X R5, R3, UR7, R8, 0x2, P3 ;  /* 0x0000000703057c11 */ /* 0x000fe200098f1408 */
[----:B------:R1:W-:Y:S06]  /*d9b0*/  MEMBAR.ALL.CTA ;  /* 0x0000000000007992 */ /* 0x0003ec0000008000 */
[----:B-1----:R-:W1:Y:S04]  /*d9c0*/  FENCE.VIEW.ASYNC.S ;  /* 0x00000000000073c6 */ /* 0x002e680000000000 */
[----:B-1----:R-:W1:Y:S01]  /*d9d0*/  SHFL.IDX PT, R3, R20, RZ, 0x1f ;  /* 0x00001fff14037589 */ /* 0x002e6200000e0000 */
[----:B------:R-:W-:Y:S06]  /*d9e0*/  BAR.ARV 0x1, 0x120 ;  /* 0x0044800000007b1d */ /* 0x000fec0000002000 */
[----:B-1----:R-:W-:Y:S01]  /*d9f0*/  ISETP.NE.AND P0, PT, R3, 0x7, PT ;  /* 0x000000070300780c */ /* 0x002fe20003f05270 */
[----:B------:R1:W-:Y:S04]  /*da00*/  @!P1 STG.E desc[UR54][R4.64], R2 ;  /* 0x0000000204009986 */ /* 0x0003e8000c101936 */
[----:B------:R1:W-:Y:S08]  /*da10*/  @!P2 STG.E desc[UR54][R4.64+0x20], R0 ;  /* 0x000020000400a986 */ /* 0x0003f0000c101936 */
[----:B------:R-:W-:Y:S05]  /*da20*/  @P0 BRA `(.L_x_1879) ;  /* 0x0000000c000c0947 */ /* 0x000fea0003800000 */
        /* <DEDUP_REMOVED lines=15> */
[----:B--2---:R-:W-:Y:S01]  /*db20*/  UMOV UR40, UR5 ;  /* 0x0000000500287c82 */ /* 0x004fe20008000000 */
[----:B------:R-:W-:Y:S01]  /*db30*/  UMOV UR41, UR8 ;  /* 0x0000000800297c82 */ /* 0x000fe20008000000 */
[----:B------:R-:W-:Y:S01]  /*db40*/  UMOV UR5, 0x80 ;  /* 0x0000008000057882 */ /* 0x000fe20000000000 */
[----:B------:R2:W-:Y:S02]  /*db50*/  UTMASTG.5D [UR40], [UR6] ;  /* 0x00000028060073b5 */ /* 0x0005e40008020000 */
[----:B--2---:R-:W-:Y:S01]  /*db60*/  UMOV UR40, UR9 ;  /* 0x0000000900287c82 */ /* 0x004fe20008000000 */
[----:B------:R-:W-:Y:S01]  /*db70*/  UMOV UR41, UR5 ;  /* 0x0000000500297c82 */ /* 0x000fe20008000000 */
[----:B------:R-:W-:Y:S01]  /*db80*/  UMOV UR5, 0xc0 ;  /* 0x000000c000057882 */ /* 0x000fe20000000000 */
[----:B------:R2:W-:Y:S02]  /*db90*/  UTMASTG.5D [UR40], [UR6] ;  /* 0x00000028060073b5 */ /* 0x0005e40008020000 */
[----:B--2---:R-:W-:Y:S01]  /*dba0*/  UMOV UR40, UR10 ;  /* 0x0000000a00287c82 */ /* 0x004fe20008000000 */
[----:B------:R-:W-:Y:S01]  /*dbb0*/  UMOV UR41, UR5 ;  /* 0x0000000500297c82 */ /* 0x000fe20008000000 */
[----:B------:R-:W-:Y:S01]  /*dbc0*/  UIADD3 UR5, UR38, 0x38820, URZ ;  /* 0x0003882026057890 */ /* 0x000fe2000fffe03f */
[----:B------:R2:W-:Y:S03]  /*dbd0*/  UTMASTG.5D [UR40], [UR6] ;  /* 0x00000028060073b5 */ /* 0x0005e60008020000 */
[----:B------:R-:W-:Y:S01]  /*dbe0*/  UPRMT UR5, URZ, 0x654, UR5 ;  /* 0x000006543f057896 */ /* 0x000fe20008000005 */
[----:B------:R0:W-:Y:S01]  /*dbf0*/  UTMACMDFLUSH ;  /* 0x00000000000079b7 */ /* 0x0001e20000000000 */
[----:B------:R-:W-:-:S07]  /*dc00*/  DEPBAR.LE SB0, 0x0 ;  /* 0x000080000000791a */ /* 0x000fce0000000000 */
[----:B--2---:R-:W-:Y:S03]  /*dc10*/  SYNCS.ARRIVE.TRANS64.RED.A1T0 RZ, [UR5], RZ ;  /* 0x000000ffffff79a7 */ /* 0x004fe60008100405 */
.L_x_1881:
[----:B------:R-:W-:Y:S05]  /*dc20*/  BSYNC B0 ;  /* 0x0000000000007941 */ /* 0x000fea0003800000 */
.L_x_1880:
[----:B------:R-:W-:Y:S05]  /*dc30*/  BRA `(.L_x_1879) ;  /* 0x0000000800887947 */ /* 0x000fea0003800000 */
.L_x_1878:
[----:B------:R-:W1:Y:S01]  /*dc40*/  LDC.64 R2, c[0x0][0xae0] ;  /* 0x0002b800ff027b82 */ /* 0x000e620000000a00 */
[----:B------:R-:W-:Y:S01]  /*dc50*/  ISETP.GT.AND P0, PT, R233, 0x7f, PT ;  /* 0x0000007fe900780c */ /* 0x000fe20003f04270 */
[----:B------:R-:W-:Y:S01]  /*dc60*/  USHF.R.S32.HI UR5, URZ, 0x1f, UR43 ;  /* 0x0000001f3f057899 */ /* 0x000fe2000801142b */
[----:B------:R-:W-:Y:S01]  /*dc70*/  SHF.R.S32.HI R0, RZ, 0x1f, R233 ;  /* 0x0000001fff007819 */ /* 0x000fe200000114e9 */
[----:B------:R-:W-:Y:S01]  /*dc80*/  USHF.R.S32.HI UR6, URZ, 0x1f, UR44 ;  /* 0x0000001f3f067899 */ /* 0x000fe2000801142c */
[--C-:B------:R-:W-:Y:S01]  /*dc90*/  SHF.R.S32.HI R19, RZ, 0x1f, R18.reuse ;  /* 0x0000001fff137819 */ /* 0x100fe20000011412 */
[----:B------:R-:W-:Y:S01]  /*dca0*/  BSSY B0, `(.L_x_1882) ;  /* 0x000001e000007945 */ /* 0x000fe20003800000 */
[----:B------:R-:W-:Y:S01]  /*dcb0*/  LEA.HI R0, R0, R233, RZ, 0x3 ;  /* 0x000000e900007211 */ /* 0x000fe200078f18ff */
[----:B------:R-:W2:Y:S08]  /*dcc0*/  LDC R11, c[0x0][0xdac] ;  /* 0x00036b00ff0b7b82 */ /* 0x000eb00000000800 */
[----:B------:R-:W3:Y:S01]  /*dcd0*/  LDC.64 R12, c[0x0][0xae8] ;  /* 0x0002ba00ff0c7b82 */ /* 0x000ee20000000a00 */
[----:B-1----:R-:W-:-:S04]  /*dce0*/  IMAD.WIDE.U32 R8, R2, UR43, R18 ;  /* 0x0000002b02087c25 */ /* 0x002fc8000f8e0012 */
[----:B------:R-:W-:Y:S01]  /*dcf0*/  IMAD R10, R2, UR5, RZ ;  /* 0x00000005020a7c24 */ /* 0x000fe2000f8e02ff */
[----:B------:R-:W-:Y:S01]  /*dd00*/  SHF.R.S32.HI R2, RZ, 0x3, R0 ;  /* 0x00000003ff027819 */ /* 0x000fe20000011400 */
        /* <DEDUP_REMOVED lines=23> */
.L_x_1883:
[----:B------:R-:W-:Y:S05]  /*de80*/  BSYNC B0 ;  /* 0x0000000000007941 */ /* 0x000fea0003800000 */
.L_x_1882:
[----:B------:R-:W-:Y:S01]  /*de90*/  ULDC UR5, c[0x0][0xa88] ;  /* 0x0002a20000057ab9 */ /* 0x000fe20000000800 */
[C---:B------:R-:W-:Y:S01]  /*dea0*/  VIADD R0, R2.reuse, 0x20 ;  /* 0x0000002002007836 */ /* 0x040fe20000000000 */
[----:B------:R-:W-:Y:S01]  /*deb0*/  UIADD3 UR42, -UR42, UR5, URZ ;  /* 0x000000052a2a7290 */ /* 0x000fe2000fffe13f */
[----:B------:R-:W-:Y:S01]  /*dec0*/  IMAD R3, R3, UR43, R10 ;  /* 0x0000002b03037c24 */ /* 0x000fe2000f8e020a */
[----:B------:R-:W-:Y:S01]  /*ded0*/  ULOP3.LUT UR52, URZ, UR52, URZ, 0x33, !UPT ;  /* 0x000000343f347292 */ /* 0x000fe2000f8e333f */
[C---:B------:R-:W-:Y:S01]  /*dee0*/  VIADD R4, R2.reuse, 0x40 ;  /* 0x0000004002047836 */ /* 0x040fe20000000000 */
[----:B------:R-:W-:Y:S01]  /*def0*/  BSSY B0, `(.L_x_1884) ;  /* 0x0000024000007945 */ /* 0x000fe20003800000 */
[----:B------:R-:W-:Y:S01]  /*df00*/  IMAD.IADD R9, R9, 0x1, R3 ;  /* 0x0000000109097824 */ /* 0x000fe200078e0203 */
[----:B------:R-:W-:Y:S02]  /*df10*/  ISETP.GE.AND P2, PT, R2, UR42, PT ;  /* 0x0000002a02007c0c */ /* 0x000fe4000bf46270 */
[----:B------:R-:W-:Y:S01]  /*df20*/  ISETP.GE.AND P0, PT, R0, UR42, PT ;  /* 0x0000002a00007c0c */ /* 0x000fe2000bf06270 */
[----:B---3--:R-:W-:Y:S01]  /*df30*/  IMAD R0, R12, UR6, RZ ;  /* 0x000000060c007c24 */ /* 0x008fe2000f8e02ff */
[----:B------:R-:W-:Y:S01]  /*df40*/  SHF.R.S32.HI R3, RZ, 0x1f, R2 ;  /* 0x0000001fff037819 */ /* 0x000fe20000011402 */
[----:B-12---:R-:W-:Y:S01]  /*df50*/  VIADD R5, R11, UR52 ;  /* 0x000000340b057c36 */ /* 0x006fe20008000000 */
[----:B------:R-:W-:Y:S01]  /*df60*/  ISETP.GE.AND P1, PT, R4, UR42, PT ;  /* 0x0000002a04007c0c */ /* 0x000fe2000bf26270 */
[----:B------:R-:W-:-:S02]  /*df70*/  IMAD R7, R13, UR44, R0 ;  /* 0x0000002c0d077c24 */ /* 0x000fc4000f8e0200 */
[----:B------:R-:W-:-:S04]  /*df80*/  IMAD.WIDE.U32 R8, R12, UR44, R8 ;  /* 0x0000002c0c087c25 */ /* 0x000fc8000f8e0008 */
[----:B------:R-:W-:-:S04]  /*df90*/  IMAD.WIDE R4, R5, 0x80, R2 ;  /* 0x0000008005047825 */ /* 0x000fc800078e0202 */
[----:B------:R-:W-:Y:S02]  /*dfa0*/  VIADD R0, R2, 0x60 ;  /* 0x0000006002007836 */ /* 0x000fe40000000000 */
[----:B------:R-:W-:Y:S01]  /*dfb0*/  IMAD.IADD R11, R9, 0x1, R7 ;  /* 0x00000001090b7824 */ /* 0x000fe200078e0207 */
        /* <DEDUP_REMOVED lines=23> */
.L_x_1885:
[----:B------:R-:W-:Y:S05]  /*e130*/  BSYNC B0 ;  /* 0x0000000000007941 */ /* 0x000fea0003800000 */
.L_x_1884:
[----:B------:R-:W-:Y:S01]  /*e140*/  BSSY B0, `(.L_x_1886) ;  /* 0x000001b000007945 */ /* 0x000fe20003800000 */
[----:B------:R-:W-:-:S03]  /*e150*/  ISETP.GE.AND P2, PT, R0, UR42, PT ;  /* 0x0000002a00007c0c */ /* 0x000fc6000bf46270 */
[----:B------:R-:W-:Y:S10]  /*e160*/  @P0 BRA `(.L_x_1887) ;  /* 0x0000000000600947 */ /* 0x000ff40003800000 */
[----:B-1----:R-:W-:Y:S01]  /*e170*/  IADD3 R7, P0, R4, 0x20, RZ ;  /* 0x0000002004077810 */ /* 0x002fe20007f1e0ff */
        /* <DEDUP_REMOVED lines=23> */
.L_x_1887:
[----:B------:R-:W-:Y:S05]  /*e2f0*/  BSYNC B0 ;  /* 0x0000000000007941 */ /* 0x000fea0003800000 */
.L_x_1886:
[----:B------:R-:W-:Y:S04]  /*e300*/  BSSY B0, `(.L_x_1888) ;  /* 0x000001a000007945 */ /* 0x000fe80003800000 */
[----:B------:R-:W-:Y:S05]  /*e310*/  @P1 BRA `(.L_x_1889) ;  /* 0x0000000000601947 */ /* 0x000fea0003800000 */
[----:B-12---:R-:W-:Y:S01]  /*e320*/  IADD3 R7, P0, R4, 0x40, RZ ;  /* 0x0000004004077810 */ /* 0x006fe20007f1e0ff */
        /* <DEDUP_REMOVED lines=23> */
.L_x_1889:
[----:B------:R-:W-:Y:S05]  /*e4a0*/  BSYNC B0 ;  /* 0x0000000000007941 */ /* 0x000fea0003800000 */
.L_x_1888:
[----:B------:R-:W-:Y:S04]  /*e4b0*/  BSSY B0, `(.L_x_1879) ;  /* 0x000001a000007945 */ /* 0x000fe80003800000 */
[----:B------:R-:W-:Y:S05]  /*e4c0*/  @P2 BRA `(.L_x_1890) ;  /* 0x0000000000602947 */ /* 0x000fea0003800000 */
[----:B-123--:R-:W-:Y:S01]  /*e4d0*/  IADD3 R7, P0, R4, 0x60, RZ ;  /* 0x0000006004077810 */ /* 0x00efe20007f1e0ff */
        /* <DEDUP_REMOVED lines=23> */
.L_x_1890:
[----:B------:R-:W-:Y:S05]  /*e650*/  BSYNC B0 ;  /* 0x0000000000007941 */ /* 0x000fea0003800000 */
.L_x_1879:
[----:B-1----:R-:W1:Y:S02]  /*e660*/  LDC R0, c[0x0][0xda8] ;  /* 0x00036a00ff007b82 */ /* 0x002e640000000800 */
[----:B-1----:R-:W-:-:S13]  /*e670*/  ISETP.LE.AND P0, PT, R0, UR4, PT ;  /* 0x0000000400007c0c */ /* 0x002fda000bf03270 */
[----:B------:R-:W-:Y:S05]  /*e680*/  @!P0 BRA `(.L_x_1891) ;  /* 0xffffff2400c88947 */ /* 0x000fea000383ffff */
[----:B------:R-:W-:Y:S05]  /*e690*/  EXIT ;  /* 0x000000000000794d */ /* 0x000fea0003800000 */
.L_x_1840:
[----:B------:R-:W-:-:S08]  /*e6a0*/  NOP ;  /* 0x0000000000007918 */ /* 0x000fd00000000000 */
[----:B------:R-:W1:-:S00]  /*e6b0*/  USETMAXREG.DEALLOC.CTAPOOL 0x18 ;  /* 0x00000018000079c8 */ /* 0x000e4000080e0500 */
[----:B-1----:R-:W-:-:S06]  /*e6c0*/  LOP3.LUT R0, R0, 0x3, RZ, 0xc0, !PT ;  /* 0x0000000300007812 */ /* 0x002fcc00078ec0ff */
[----:B------:R-:W1:Y:S01]  /*e6d0*/  S2UR UR4, SR_CTAID.X ;  /* 0x00000000000479c3 */ /* 0x000e620000002500 */
[----:B------:R-:W2:Y:S02]  /*e6e0*/  SHFL.IDX PT, R0, R0, RZ, 0x1f ;  /* 0x00001fff00007589 */ /* 0x000ea400000e0000 */
[----:B--2---:R-:W-:-:S05]  /*e6f0*/  ISETP.NE.AND P0, PT, R0, RZ, PT ;  /* 0x000000ff0000720c */ /* 0x004fca0003f05270 */
[----:B------:R-:W1:Y:S01]  /*e700*/  LDC R0, c[0x0][0xda8] ;  /* 0x00036a00ff007b82 */ /* 0x000e620000000800 */
[----:B------:R-:W-:-:S05]  /*e710*/  P2R R2, PR, RZ, 0x1 ;  /* 0x00000001ff027803 */ /* 0x000fca0000000000 */
[----:B------:R2:W-:Y:S02]  /*e720*/  STL [R1+0x30], R2 ;  /* 0x0000300201007387 */ /* 0x0005e40000100800 */
[----:B------:R-:W-:Y:S06]  /*e730*/  @P0 BAR.ARV 0x4, 0x180 ;  /* 0x0106000000000b1d */ /* 0x000fec0000002000 */
[----:B------:R2:W-:Y:S04]  /*e740*/  STL [R1+0x2c], RZ ;  /* 0x00002cff01007387 */ /* 0x0005e80000100800 */
[----:B------:R2:W-:Y:S01]  /*e750*/  STL [R1+0x8], RZ ;  /* 0x000008ff01007387 */ /* 0x0005e20000100800 */
[----:B-1----:R-:W-:Y:S01]  /*e760*/  ISETP.LE.AND P0, PT, R0, UR4, PT ;  /* 0x0000000400007c0c */ /* 0x002fe2000bf03270 */
[----:B------:R-:W-:-:S05]  /*e770*/  IMAD.MOV.U32 R0, RZ, RZ, 0x1 ;  /* 0x00000001ff007424 */ /* 0x000fca00078e00ff */
[----:B------:R2:W-:Y:S07]  /*e780*/  STL [R1+0xc], R0 ;  /* 0x00000c0001007387 */ /* 0x0005ee0000100800 */
[----:B------:R-:W-:Y:S05]  /*e790*/  @P0 BRA `(.L_x_1892) ;  /* 0x0000003400c00947 */ /* 0x000fea0003800000 */
[----:B--2---:R-:W1:Y:S01]  /*e7a0*/  S2R R2, SR_TID.X ;  /* 0x0000000000027919 */ /* 0x004e620000002100 */
        /* <DEDUP_REMOVED lines=24> */
[----:B-1----:R-:W-:-:S05]  /*e930*/  IMAD.MOV.U32 R0, RZ, RZ, 0x40 ;  /* 0x00000040ff007424 */ /* 0x002fca00078e00ff */
[----:B------:R-:W-:Y:S01]  /*e940*/  SEL R3, R0, 0xffffffc0, !P2 ;  /* 0xffffffc000037807 */ /* 0x000fe20005000000 */
[----:B------:R-:W-:-:S04]  /*e950*/  IMAD.U32 R0, RZ, RZ, UR4 ;  /* 0x00000004ff007e24 */ /* 0x000fc8000f8e00ff */
[----:B------:R-:W-:Y:S04]  /*e960*/  STL [R1+0x18], R3 ;  /* 0x0000180301007387 */ /* 0x000fe80000100800 */
[----:B------:R-:W-:Y:S04]  /*e970*/  STL [R1+0x14], R2 ;  /* 0x0000140201007387 */ /* 0x000fe80000100800 */
[----:B------:R-:W-:Y:S04]  /*e980*/  STL [R1+0x8], RZ ;  /* 0x000008ff01007387 */ /* 0x000fe80000100800 */
[----:B------:R1:W-:Y:S04]  /*e990*/  STL [R1+0x28], R0 ;  /* 0x0000280001007387 */ /* 0x0003e80000100800 */
[----:B------:R2:W-:Y:S01]  /*e9a0*/  STL [R1+0x2c], RZ ;  /* 0x00002cff01007387 */ /* 0x0005e20000100800 */
[----:B-1----:R-:W-:-:S05]  /*e9b0*/  IMAD.MOV.U32 R0, RZ, RZ, 0x1 ;  /* 0x00000001ff007424 */ /* 0x002fca00078e00ff */
[----:B------:R2:W-:Y:S02]  /*e9c0*/  STL [R1+0xc], R0 ;  /* 0x00000c0001007387 */ /* 0x0005e40000100800 */
.L_x_1946:
        /* <DEDUP_REMOVED lines=22> */
.L_x_1893:
[----:B------:R-:W-:Y:S01]  /*eb30*/  ULDC UR9, c[0x0][0xdc4] ;  /* 0x0003710000097ab9 */ /* 0x000fe20000000800 */
[----:B------:R-:W-:Y:S01]  /*eb40*/  UMOV UR7, UR8 ;  /* 0x0000000800077c82 */ /* 0x000fe20008000000 */
[----:B------:R-:W-:-:S11]  /*eb50*/  UISETP.NE.AND UP0, UPT, UR9, 0x1, UPT ;  /* 0x000000010900788c */ /* 0x000fd6000bf05270 */
[----:B------:R-:W-:Y:S02]  /*eb60*/  @UP0 ULDC.64 UR10, c[0x0][0xdc8] ;  /* 0x00037200000a0ab9 */ /* 0x000fe40000000a00 */
[----:B------:R-:W-:-:S04]  /*eb70*/  UIMAD.WIDE.U32 UR4, UR8, UR10, URZ ;  /* 0x0000000a080472a5 */ /* 0x000fc8000f8e003f */
[----:B------:R-:W-:-:S04]  /*eb80*/  @UP0 USHF.R.U32.HI UR7, URZ, UR11, UR5 ;  /* 0x0000000b3f070299 */ /* 0x000fc80008011605 */
[----:B------:R-:W-:-:S12]  /*eb90*/  UIMAD UR4, UR7, UR9, URZ ;  /* 0x00000009070472a4 */ /* 0x000fd8000f8e023f */
.L_x_1894:
[----:B------:R-:W-:Y:S01]  /*eba0*/  ULOP3.LUT UR5, URZ, UR7, URZ, 0x33, !UPT ;  /* 0x000000073f057292 */ /* 0x000fe2000f8e333f */
[----:B------:R-:W-:Y:S01]  /*ebb0*/  BSSY B6, `(.L_x_1895) ;  /* 0x0000313000067945 */ /* 0x000fe20003800000 */
[----:B------:R-:W-:Y:S01]  /*ebc0*/  ULDC.64 UR10, c[0x0][0x3f8] ;  /* 0x0000fe00000a7ab9 */ /* 0x000fe20000000a00 */
[----:B------:R-:W-:Y:S01]  /*ebd0*/  ULDC UR7, c[0x0][0xdac] ;  /* 0x00036b0000077ab9 */ /* 0x000fe20000000800 */
[----:B------:R-:W-:Y:S02]  /*ebe0*/  UISETP.NE.U32.AND UP0, UPT, UR10, URZ, UPT ;  /* 0x0000003f0a00728c */ /* 0x000fe4000bf05070 */
[----:B------:R-:W-:Y:S02]  /*ebf0*/  UIADD3 UR5, UR5, UR7, URZ ;  /* 0x0000000705057290 */ /* 0x000fe4000fffe03f */
[----:B------:R-:W-:Y:S02]  /*ec00*/  UISETP.NE.AND.EX UP0, UPT, UR11, URZ, UPT, UP0 ;  /* 0x0000003f0b00728c */ /* 0x000fe4000bf05300 */
[----:B------:R-:W-:Y:S01]  /*ec10*/  USHF.L.U32 UR41, UR5, 0x7, URZ ;  /* 0x0000000705297899 */ /* 0x000fe2000800063f */
[----:B------:R-:W-:Y:S01]  /*ec20*/  ULDC UR7, c[0x0][0x404] ;  /* 0x0001010000077ab9 */ /* 0x000fe20000000800 */
[----:B------:R-:W-:Y:S01]  /*ec30*/  ULDC UR10, c[0x0][0x288] ;  /* 0x0000a200000a7ab9 */ /* 0x000fe20000000800 */
[----:B------:R-:W-:-:S02]  /*ec40*/  USEL UR7, UR7, 0x1, UP0 ;  /* 0x0000000107077887 */ /* 0x000fc40008000000 */
[----:B------:R-:W-:Y:S01]  /*ec50*/  UIADD3 UR5, UR41, 0xff, -UR10 ;  /* 0x000000ff29057890 */ /* 0x000fe2000fffe80a */
[----:B------:R-:W-:Y:S02]  /*ec60*/  ULDC UR9, c[0x0][0xdb8] ;  /* 0x00036e0000097ab9 */ /* 0x000fe40000000800 */
[----:B------:R-:W-:Y:S01]  /*ec70*/  ULDC UR10, c[0x0][0x2e0] ;  /* 0x0000b800000a7ab9 */ /* 0x000fe20000000800 */
[----:B------:R-:W-:Y:S02]  /*ec80*/  UISETP.NE.AND UP1, UPT, UR9, 0x1, UPT ;  /* 0x000000010900788c */ /* 0x000fe4000bf25270 */
[----:B------:R-:W-:Y:S02]  /*ec90*/  UIMAD UR11, UR7, UR10, 0x7f ;  /* 0x0000007f070b74a4 */ /* 0x000fe4000f8e020a */
[----:B------:R-:W-:Y:S02]  /*eca0*/  UIMAD UR5, UR7, UR10, UR5 ;  /* 0x0000000a070572a4 */ /* 0x000fe4000f8e0205 */
[----:B------:R-:W-:-:S02]  /*ecb0*/  USHF.R.S32.HI UR10, URZ, 0x1f, UR11 ;  /* 0x0000001f3f0a7899 */ /* 0x000fc4000801140b */
[----:B------:R-:W-:Y:S02]  /*ecc0*/  USHF.R.S32.HI UR7, URZ, 0x1f, UR5 ;  /* 0x0000001f3f077899 */ /* 0x000fe40008011405 */
[----:B------:R-:W-:Y:S02]  /*ecd0*/  ULEA.HI UR10, UR10, UR11, URZ, 0x7 ;  /* 0x0000000b0a0a7291 */ /* 0x000fe4000f8f383f */
[----:B------:R-:W-:Y:S02]  /*ece0*/  ULEA.HI UR7, UR7, UR5, URZ, 0x7 ;  /* 0x0000000507077291 */ /* 0x000fe4000f8f383f */
[----:B------:R-:W-:Y:S02]  /*ecf0*/  USHF.R.S32.HI UR10, URZ, 0x7, UR10 ;  /* 0x000000073f0a7899 */ /* 0x000fe4000801140a */
[----:B------:R-:W-:Y:S02]  /*ed00*/  USHF.R.S32.HI UR7, URZ, 0x7, UR7 ;  /* 0x000000073f077899 */ /* 0x000fe40008011407 */
[----:B------:R-:W-:-:S02]  /*ed10*/  UIADD3 UR4, UR8, -UR4, URZ ;  /* 0x8000000408047290 */ /* 0x000fc4000fffe03f */
[----:B------:R-:W-:Y:S01]  /*ed20*/  UISETP.LT.AND UP0, UPT, UR10, UR7, UPT ;  /* 0x000000070a00728c */ /* 0x000fe2000bf01270 */
[----:B------:R-:W-:-:S03]  /*ed30*/  ULDC UR8, c[0x0][0xdc4] ;  /* 0x0003710000087ab9 */ /* 0x000fc60000000800 */
[----:B------:R-:W-:Y:S02]  /*ed40*/  USEL UR37, UR10, UR7, UP0 ;  /* 0x000000070a257287 */ /* 0x000fe40008000000 */
[----:B------:R-:W-:-:S03]  /*ed50*/  UIMAD UR6, UR6, UR8, UR4 ;  /* 0x00000008060672a4 */ /* 0x000fc6000f8e0204 */
[----:B------:R-:W-:Y:S01]  /*ed60*/  @UP1 ULDC UR4, c[0x0][0xdbc] ;  /* 0x00036f0000041ab9 */ /* 0x000fe20000000800 */
[----:B------:R-:W-:Y:S01]  /*ed70*/  ISETP.LT.AND P0, PT, RZ, UR37, PT ;  /* 0x00000025ff007c0c */ /* 0x000fe2000bf01270 */
[----:B------:R-:W-:Y:S01]  /*ed80*/  UIMAD.WIDE.U32 UR4, UR6, UR4, URZ ;  /* 0x00000004060472a5 */ /* 0x000fe2000f8e003f */
[----:B------:R-:W-:Y:S01]  /*ed90*/  @UP1 ULDC UR8, c[0x0][0xdc0] ;  /* 0x0003700000081ab9 */ /* 0x000fe20000000800 */
[----:B------:R-:W-:Y:S02]  /*eda0*/  UMOV UR43, UR6 ;  /* 0x00000006002b7c82 */ /* 0x000fe40008000000 */
[----:B------:R-:W-:-:S04]  /*edb0*/  @UP1 USHF.R.U32.HI UR43, URZ, UR8, UR5 ;  /* 0x000000083f2b1299 */ /* 0x000fc80008011605 */
[----:B------:R-:W-:-:S04]  /*edc0*/  UIADD3 UR42, -UR43, URZ, URZ ;  /* 0x0000003f2b2a7290 */ /* 0x000fc8000fffe13f */
[----:B------:R-:W-:Y:S01]  /*edd0*/  UIMAD UR42, UR9, UR42, UR6 ;  /* 0x0000002a092a72a4 */ /* 0x000fe2000f8e0206 */
[----:B------:R-:W-:Y:S11]  /*ede0*/  @P0 BRA `(.L_x_1896) ;  /* 0x0000000000480947 */ /* 0x000ff60003800000 */
        /* <DEDUP_REMOVED lines=18> */
.L_x_1896:
        /* <DEDUP_REMOVED lines=23> */
.L_x_1898:
        /* <DEDUP_REMOVED lines=20> */
.L_x_1899:
        /* <DEDUP_REMOVED lines=20> */
.L_x_1900:
        /* <DEDUP_REMOVED lines=18> */
.L_x_1901:
[----:B------:R-:W-:Y:S01]  /*f420*/  ULDC.64 UR4, c[0x0][0x9f8] ;  /* 0x00027e0000047ab9 */ /* 0x000fe20000000a00 */
[----:B------:R-:W-:Y:S01]  /*f430*/  IMAD.U32 R5, RZ, RZ, UR43 ;  /* 0x0000002bff057e24 */ /* 0x000fe2000f8e00ff */
[----:B------:R-:W-:Y:S01]  /*f440*/  ISETP.NE.U32.AND P0, PT, RZ, UR4, PT ;  /* 0x00000004ff007c0c */ /* 0x000fe2000bf05070 */
[----:B------:R-:W-:Y:S01]  /*f450*/  IMAD.U32 R8, RZ, RZ, UR43 ;  /* 0x0000002bff087e24 */ /* 0x000fe2000f8e00ff */
[----:B------:R-:W1:Y:S01]  /*f460*/  LDC R0, c[0x0][0x428] ;  /* 0x00010a00ff007b82 */ /* 0x000e620000000800 */
[----:B------:R-:W2:Y:S01]  /*f470*/  S2R R17, SR_TID.X ;  /* 0x0000000000117919 */ /* 0x000ea20000002100 */
[----:B------:R-:W-:-:S13]  /*f480*/  ISETP.NE.AND.EX P0, PT, RZ, UR5, PT, P0 ;  /* 0x00000005ff007c0c */ /* 0x000fda000bf05300 */
[----:B------:R-:W3:Y:S01]  /*f490*/  @P0 LDC.64 R2, c[0x0][0x9f8] ;  /* 0x00027e00ff020b82 */ /* 0x000ee20000000a00 */
[----:B------:R-:W-:Y:S01]  /*f4a0*/  IMAD.U32 R4, RZ, RZ, UR42 ;  /* 0x0000002aff047e24 */ /* 0x000fe2000f8e00ff */
[----:B--2---:R-:W-:Y:S01]  /*f4b0*/  LOP3.LUT R16, R17, 0x7f, RZ, 0xc0, !PT ;  /* 0x0000007f11107812 */ /* 0x004fe200078ec0ff */
[----:B---3--:R-:W-:-:S05]  /*f4c0*/  @P0 IMAD.WIDE R2, R5, 0x4, R2 ;  /* 0x0000000405020825 */ /* 0x008fca00078e0202 */
[----:B------:R2:W3:Y:S01]  /*f4d0*/  @P0 LDG.E R8, desc[UR54][R2.64] ;  /* 0x0000003602080981 */ /* 0x0004e2000c1e1900 */
[----:B-1----:R-:W-:Y:S01]  /*f4e0*/  ISETP.NE.AND P0, PT, R0, 0x1, PT ;  /* 0x000000010000780c */ /* 0x002fe20003f05270 */
        /* <DEDUP_REMOVED lines=8> */
[----:B--2---:R-:W1:Y:S03]  /*f570*/  LDC.64 R2, c[0x0][0x3f8] ;  /* 0x0000fe00ff027b82 */ /* 0x004e660000000a00 */
        /* <DEDUP_REMOVED lines=19> */
.L_x_1965:
        /* <DEDUP_REMOVED lines=8> */
.L_x_1968:
        /* <DEDUP_REMOVED lines=20> */
.L_x_1906:
[----:B-1----:R-:W3:Y:S04]  /*f870*/  LDL R3, [R1+0x8] ;  /* 0x0000080001037983 */ /* 0x002ee80000100800 */
[----:B------:R-:W4:Y:S01]  /*f880*/  LDL R2, [R1+0xc] ;  /* 0x00000c0001027983 */ /* 0x000f220000100800 */
[----:B------:R-:W-:Y:S02]  /*f890*/  ISETP.NE.AND P0, PT, R16, RZ, PT ;  /* 0x000000ff1000720c */ /* 0x000fe40003f05270 */
[----:B---3--:R-:W-:Y:S02]  /*f8a0*/  LEA R3, R3, UR36, 0x3 ;  /* 0x0000002403037c11 */ /* 0x008fe4000f8e18ff */
[----:B----4-:R-:W-:-:S04]  /*f8b0*/  SHF.L.U32 R2, R2, 0x1f, RZ ;  /* 0x0000001f02027819 */ /* 0x010fc800000006ff */
[----:B------:R-:W1:Y:S02]  /*f8c0*/  SYNCS.PHASECHK.TRANS64.TRYWAIT P3, [R3+URZ+0x38880], R2 ;  /* 0x03888002030075a7 */ /* 0x000e64000806017f */
[----:B-1----:R-:W-:Y:S05]  /*f8d0*/  @!P3 BRA `(.L_x_1907) ;  /* 0x0000002c0064b947 */ /* 0x002fea0003800000 */
.L_x_1969:
        /* <DEDUP_REMOVED lines=8> */
.L_x_1908:
        /* <DEDUP_REMOVED lines=24> */
.L_x_1970:
        /* <DEDUP_REMOVED lines=8> */
.L_x_1910:
        /* <DEDUP_REMOVED lines=20> */
.L_x_1905:
        /* <DEDUP_REMOVED lines=24> */
.L_x_1903:
        /* <DEDUP_REMOVED lines=10> */
.L_x_1971:
[----:B-1----:R-:W-:Y:S05]  /*fec0*/  BSYNC B0 ;  /* 0x0000000000007941 */ /* 0x002fea0003800000 */
.L_x_1911:
[----:B------:R-:W-:-:S06]  /*fed0*/  UISETP.GE.AND UP0, UPT, UR37, 0x2, UPT ;  /* 0x000000022500788c */ /* 0x000fcc000bf06270 */
[----:B------:R-:W-:-:S13]  /*fee0*/  PLOP3.LUT P0, PT, PT, PT, UP0, 0x80, 0x0 ;  /* 0x000000000000781c */ /* 0x000fda0003f0f008 */
[----:B------:R-:W-:Y:S05]  /*fef0*/  @!P0 BRA `(.L_x_1913) ;  /* 0x0000001000b88947 */ /* 0x000fea0003800000 */
[----:B------:R1:W5:Y:S01]  /*ff00*/  LDL.LU R6, [R1+0xc] ;  /* 0x00000c0001067983 */ /* 0x0003620000300800 */
[----:B------:R-:W-:-:S03]  /*ff10*/  UIADD3 UR4, UR37, -0x2, URZ ;  /* 0xfffffffe25047890 */ /* 0x000fc6000fffe03f */
[----:B------:R1:W5:Y:S03]  /*ff20*/  LDL.LU R7, [R1+0x8] ;  /* 0x0000080001077983 */ /* 0x0003660000300800 */
[----:B------:R-:W-:-:S07]  /*ff30*/  IMAD.U32 R21, RZ, RZ, UR4 ;  /* 0x00000004ff157e24 */ /* 0x000fce000f8e00ff */
.L_x_1935:
[----:B---345:R-:W-:Y:S01]  /*ff40*/  VIADD R2, R7, 0x1 ;  /* 0x0000000107027836 */ /* 0x038fe20000000000 */
[----:B------:R-:W-:Y:S05]  /*ff50*/  YIELD ;  /* 0x0000000000007946 */ /* 0x000fea0003800000 */
[----:B------:R-:W-:Y:S01]  /*ff60*/  ISETP.NE.AND P0, PT, R2, 0x2, PT ;  /* 0x000000020200780c */ /* 0x000fe20003f05270 */
[----:B------:R-:W-:Y:S03]  /*ff70*/  BSSY B0, `(.L_x_1914) ;  /* 0x000008b000007945 */ /* 0x000fe60003800000 */
[----:B------:R-:W-:-:S02]  /*ff80*/  SEL R3, RZ, 0x1, P0 ;  /* 0x00000001ff037807 */ /* 0x000fc40000000000 */
[----:B--2---:R-:W-:Y:S02]  /*ff90*/  SEL R10, R2, RZ, P0 ;  /* 0x000000ff020a7207 */ /* 0x004fe40000000000 */
[----:B------:R-:W-:-:S05]  /*ffa0*/  LOP3.LUT R9, R6, R3, RZ, 0x3c, !PT ;  /* 0x0000000306097212 */ /* 0x000fca00078e3cff */
[----:B------:R3:W-:Y:S04]  /*ffb0*/  STL [R1+0xc], R9 ;  /* 0x00000c0901007387 */ /* 0x0007e80000100800 */
[----:B------:R3:W-:Y:S01]  /*ffc0*/  STL [R1+0x8], R10 ;  /* 0x0000080a01007387 */ /* 0x0007e20000100800 */
[----:B------:R-:W-:Y:S05]  /*ffd0*/  @!P6 BRA `(.L_x_1915) ;  /* 0x000000080010e947 */ /* 0x000fea0003800000 */
        /* <DEDUP_REMOVED lines=22> */
.L_x_1916:
[----:B------:R-:W1:Y:S01]  /*10140*/  S2R R2, SR_TID.X ;  /* 0x0000000000027919 */ /* 0x000e620000002100 */
[----:B----4-:R-:W-:Y:S01]  /*10150*/  LEA R4, R10, UR36, 0x3 ;  /* 0x000000240a047c11 */ /* 0x010fe2000f8e18ff */
[----:B------:R-:W-:Y:S01]  /*10160*/  BSSY B1, `(.L_x_1917) ;  /* 0x0000006000017945 */ /* 0x000fe20003800000 */
[----:B-1----:R-:W-:Y:S02]  /*10170*/  LOP3.LUT R3, R2, 0x7f, RZ, 0xc0, !PT ;  /* 0x0000007f02037812 */ /* 0x002fe400078ec0ff */
[----:B------:R-:W-:Y:S02]  /*10180*/  SHF.L.U32 R2, R9, 0x1f, RZ ;  /* 0x0000001f09027819 */ /* 0x000fe400000006ff */
[----:B------:R-:W-:Y:S02]  /*10190*/  ISETP.NE.AND P3, PT, R3, RZ, PT ;  /* 0x000000ff0300720c */ /* 0x000fe40003f65270 */
[----:B------:R-:W1:Y:S02]  /*101a0*/  SYNCS.PHASECHK.TRANS64.TRYWAIT P0, [R4+URZ+0x38880], R2 ;  /* 0x03888002040075a7 */ /* 0x000e64000800017f */
[----:B-1----:R-:W-:Y:S09]  /*101b0*/  @!P0 BRA `(.L_x_1918) ;  /* 0x00000024006c8947 */ /* 0x002ff20003800000 */
.L_x_1972:
[----:B------:R-:W-:Y:S05]  /*101c0*/  BSYNC B1 ;  /* 0x0000000000017941 */ /* 0x000fea0003800000 */
.L_x_1917:
        /* <DEDUP_REMOVED lines=9> */
.L_x_1920:
[----:B------:R-:W-:Y:S05]  /*10260*/  BSYNC B1 ;  /* 0x0000000000017941 */ /* 0x000fea0003800000 */
.L_x_1919:
[----:B------:R-:W4:Y:S04]  /*10270*/  LDL R5, [R1+0x4] ;  /* 0x0000040001057983 */ /* 0x000f280000100800 */
        /* <DEDUP_REMOVED lines=12> */
[----:B---3--:R-:W-:-:S08]  /*10340*/  VIADD R9, R5, 0x10400 ;  /* 0x0001040005097836 */ /* 0x008fd00000000000 */
.L_x_1921:
        /* <DEDUP_REMOVED lines=17> */
.L_x_1922:
        /* <DEDUP_REMOVED lines=12> */
.L_x_1973:
[----:B------:R-:W-:Y:S05]  /*10520*/  BSYNC B1 ;  /* 0x0000000000017941 */ /* 0x000fea0003800000 */
.L_x_1923:
[----:B------:R-:W-:Y:S01]  /*10530*/  BSSY B1, `(.L_x_1925) ;  /* 0x000000b000017945 */ /* 0x000fe20003800000 */
[----:B-12---:R-:W-:Y:S02]  /*10540*/  IMAD.MOV.U32 R2, RZ, RZ, 0x0 ;  /* 0x00000000ff027424 */ /* 0x006fe400078e00ff */
        /* <DEDUP_REMOVED lines=9> */
.L_x_1926:
[----:B------:R-:W-:Y:S05]  /*105e0*/  BSYNC B1 ;  /* 0x0000000000017941 */ /* 0x000fea0003800000 */
.L_x_1925:
[----:B------:R-:W2:Y:S01]  /*105f0*/  LDL R9, [R1+0x4] ;  /* 0x0000040001097983 */ /* 0x000ea20000100800 */
        /* <DEDUP_REMOVED lines=9> */
.L_x_1927:
        /* <DEDUP_REMOVED lines=16> */
.L_x_1928:
        /* <DEDUP_REMOVED lines=9> */
.L_x_1915:
[----:B------:R-:W-:Y:S05]  /*10820*/  BSYNC B0 ;  /* 0x0000000000007941 */ /* 0x000fea0003800000 */
.L_x_1914:
[----:B------:R-:W-:-:S06]  /*10830*/  UISETP.NE.AND UP0, UPT, UR44, 0x3, UPT ;  /* 0x000000032c00788c */ /* 0x000fcc000bf05270 */
[----:B------:R-:W-:-:S13]  /*10840*/  PLOP3.LUT P0, PT, PT, PT, UP0, 0x80, 0x0 ;  /* 0x000000000000781c */ /* 0x000fda0003f0f008 */
[----:B------:R-:W-:Y:S05]  /*10850*/  @!P0 BRA `(.L_x_1929) ;  /* 0x0000000000048947 */ /* 0x000fea0003800000 */
[----:B------:R-:W-:Y:S01]  /*10860*/  BPT.TRAP 0x1 ;  /* 0x000000040000795c */ /* 0x000fe20000300000 */
.L_x_1929:
        /* <DEDUP_REMOVED lines=9> */
.L_x_1974:
[----:B------:R-:W-:Y:S05]  /*10900*/  BSYNC B0 ;  /* 0x0000000000007941 */ /* 0x000fea0003800000 */
.L_x_1930:
[----:B------:R-:W-:Y:S05]  /*10910*/  @!P0 BRA `(.L_x_1932) ;  /* 0x0000000000048947 */ /* 0x000fea0003800000 */
[----:B------:R-:W-:Y:S01]  /*10920*/  BPT.TRAP 0x1 ;  /* 0x000000040000795c */ /* 0x000fe20000300000 */
.L_x_1932:
[----:B----4-:R-:W4:Y:S01]  /*10930*/  LDL R3, [R1] ;  /* 0x0000000001037983 */ /* 0x010f220000100800 */
[----:B------:R-:W-:Y:S01]  /*10940*/  SHF.L.U32 R2, R6, 0x1f, RZ ;  /* 0x0000001f06027819 */ /* 0x000fe200000006ff */
[----:B------:R-:W-:-:S03]  /*10950*/  IMAD.SHL.U32 R20, R7, 0x8000, RZ ;  /* 0x0000800007147824 */ /* 0x000fc600078e00ff */
[----:B----4-:R-:W4:Y:S02]  /*10960*/  SYNCS.PHASECHK.TRANS64.TRYWAIT P3, [R3+URZ+0x38860], R2 ;  /* 0x03886002030075a7 */ /* 0x010f24000806017f */
[----:B----4-:R-:W-:Y:S05]  /*10970*/  @!P3 BRA `(.L_x_1933) ;  /* 0x0000001c00bcb947 */ /* 0x010fea0003800000 */
.L_x_1975:
[----:B----4-:R-:W4:Y:S04]  /*10980*/  LDL R3, [R1+0x24] ;  /* 0x0000240001037983 */ /* 0x010f280000100800 */
[----:B------:R-:W5:Y:S04]  /*10990*/  LDL R16, [R1+0x18] ;  /* 0x0000180001107983 */ /* 0x000f680000100800 */
[----:B------:R-:W2:Y:S01]  /*109a0*/  LDL R12, [R1+0x20] ;  /* 0x00002000010c7983 */ /* 0x000ea20000100800 */
[----:B------:R-:W-:Y:S05]  /*109b0*/  WARPSYNC.ALL ;  /* 0x0000000000007948 */ /* 0x000fea0003800000 */
[----:B----4-:R-:W-:-:S05]  /*109c0*/  LOP3.LUT R2, R20, R3, RZ, 0xfc, !PT ;  /* 0x0000000314027212 */ /* 0x010fca00078efcff */
[----:B---3--:R-:W3:Y:S01]  /*109d0*/  LDSM.16.MT88.4 R8, [R2+UR36+0x10400] ;  /* 0x010400240208783b */ /* 0x008ee20008004200 */
[----:B------:R-:W-:-:S04]  /*109e0*/  VIADD R3, R2, UR36 ;  /* 0x0000002402037c36 */ /* 0x000fc80008000000 */
[----:B-----5:R-:W-:Y:S01]  /*109f0*/  IMAD.IADD R3, R16, 0x1, R3 ;  /* 0x0000000110037824 */ /* 0x020fe200078e0203 */
[C-C-:B---3--:R-:W-:Y:S02]  /*10a00*/  PRMT R4, R8.reuse, 0x6420, R9.reuse ;  /* 0x0000642008047816 */ /* 0x148fe40000000009 */
[----:B------:R-:W-:Y:S02]  /*10a10*/  PRMT R5, R8, 0x7531, R9 ;  /* 0x0000753108057816 */ /* 0x000fe40000000009 */
[C-C-:B------:R-:W-:Y:S02]  /*10a20*/  PRMT R6, R10.reuse, 0x6420, R11.reuse ;  /* 0x000064200a067816 */ /* 0x140fe4000000000b */
[----:B------:R-:W-:Y:S02]  /*10a30*/  PRMT R7, R10, 0x7531, R11 ;  /* 0x000075310a077816 */ /* 0x000fe4000000000b */
[----:B------:R-:W3:Y:S01]  /*10a40*/  LDSM.16.MT88.4 R8, [R3+0x10400] ;  /* 0x010400000308783b */ /* 0x000ee20000004200 */
[----:B--2---:R-:W-:-:S05]  /*10a50*/  IADD3 R20, R20, UR36, R12 ;  /* 0x0000002414147c10 */ /* 0x004fca000fffe00c */
[----:B------:R-:W-:Y:S01]  /*10a60*/  STSM.16.M88.4 [R20+0x400], R4 ;  /* 0x0004000414007844 */ /* 0x000fe20000000200 */
[C-C-:B---3--:R-:W-:Y:S02]  /*10a70*/  PRMT R12, R8.reuse, 0x6420, R9.reuse ;  /* 0x00006420080c7816 */ /* 0x148fe40000000009 */
[----:B------:R-:W-:Y:S02]  /*10a80*/  PRMT R13, R8, 0x7531, R9 ;  /* 0x00007531080d7816 */ /* 0x000fe40000000009 */
[C-C-:B------:R-:W-:Y:S02]  /*10a90*/  PRMT R14, R10.reuse, 0x6420, R11.reuse ;  /* 0x000064200a0e7816 */ /* 0x140fe4000000000b */
[----:B------:R-:W-:-:S05]  /*10aa0*/  PRMT R15, R10, 0x7531, R11 ;  /* 0x000075310a0f7816 */ /* 0x000fca000000000b */
[----:B------:R-:W-:Y:S04]  /*10ab0*/  STSM.16.M88.4 [R20+0x2400], R12 ;  /* 0x0024000c14007844 */ /* 0x000fe80000000200 */
[----:B------:R-:W2:Y:S02]  /*10ac0*/  LDSM.16.MT88.4 R8, [R2+UR36+0x14400] ;  /* 0x014400240208783b */ /* 0x000ea40008004200 */
[C-C-:B--2---:R-:W-:Y:S02]  /*10ad0*/  PRMT R4, R8.reuse, 0x6420, R9.reuse ;  /* 0x0000642008047816 */ /* 0x144fe40000000009 */
[----:B------:R-:W-:Y:S02]  /*10ae0*/  PRMT R5, R8, 0x7531, R9 ;  /* 0x0000753108057816 */ /* 0x000fe40000000009 */
[----:B------:R-:W-:-:S02]  /*10af0*/  PRMT R6, R10, 0x6420, R11 ;  /* 0x000064200a067816 */ /* 0x000fc4000000000b */
[----:B------:R-:W-:Y:S02]  /*10b00*/  PRMT R7, R10, 0x7531, R11 ;  /* 0x000075310a077816 */ /* 0x000fe4000000000b */
[----:B------:R-:W2:Y:S01]  /*10b10*/  LDSM.16.MT88.4 R8, [R3+0x14400] ;  /* 0x014400000308783b */ /* 0x000ea20000004200 */
[----:B------:R-:W-:-:S03]  /*10b20*/  IMAD.MOV.U32 R15, RZ, RZ, R16 ;  /* 0x000000ffff0f7224 */ /* 0x000fc600078e0010 */
[----:B------:R-:W-:Y:S01]  /*10b30*/  STSM.16.M88.4 [R20+0x4400], R4 ;  /* 0x0044000414007844 */ /* 0x000fe20000000200 */
[C-C-:B--2---:R-:W-:Y:S02]  /*10b40*/  PRMT R16, R8.reuse, 0x6420, R9.reuse ;  /* 0x0000642008107816 */ /* 0x144fe40000000009 */
[----:B------:R-:W-:Y:S02]  /*10b50*/  PRMT R17, R8, 0x7531, R9 ;  /* 0x0000753108117816 */ /* 0x000fe40000000009 */
[C-C-:B------:R-:W-:Y:S02]  /*10b60*/  PRMT R18, R10.reuse, 0x6420, R11.reuse ;  /* 0x000064200a127816 */ /* 0x140fe4000000000b */
[----:B------:R-:W-:-:S05]  /*10b70*/  PRMT R19, R10, 0x7531, R11 ;  /* 0x000075310a137816 */ /* 0x000fca000000000b */
[----:B------:R2:W-:Y:S04]  /*10b80*/  STSM.16.M88.4 [R20+0x6400], R16 ;  /* 0x0064001014007844 */ /* 0x0005e80000000200 */
[----:B------:R-:W3:Y:S04]  /*10b90*/  LDSM.16.MT88.4 R8, [R2+UR36+0x11400] ;  /* 0x011400240208783b */ /* 0x000ee80008004200 */
[----:B--2---:R-:W2:Y:S01]  /*10ba0*/  LDL R18, [R1+0x14] ;  /* 0x0000140001127983 */ /* 0x004ea20000100800 */
[C-C-:B---3--:R-:W-:Y:S02]  /*10bb0*/  PRMT R4, R8.reuse, 0x6420, R9.reuse ;  /* 0x0000642008047816 */ /* 0x148fe40000000009 */
[----:B------:R-:W-:-:S02]  /*10bc0*/  PRMT R5, R8, 0x7531, R9 ;  /* 0x0000753108057816 */ /* 0x000fc40000000009 */
[C-C-:B------:R-:W-:Y:S02]  /*10bd0*/  PRMT R6, R10.reuse, 0x6420, R11.reuse ;  /* 0x000064200a067816 */ /* 0x140fe4000000000b */
[----:B------:R-:W-:Y:S02]  /*10be0*/  PRMT R7, R10, 0x7531, R11 ;  /* 0x000075310a077816 */ /* 0x000fe4000000000b */
[----:B------:R-:W3:Y:S01]  /*10bf0*/  LDSM.16.MT88.4 R8, [R3+0x11400] ;  /* 0x011400000308783b */ /* 0x000ee20000004200 */
[----:B------:R-:W-:Y:S01]  /*10c00*/  IMAD.MOV.U32 R19, RZ, RZ, R15 ;  /* 0x000000ffff137224 */ /* 0x000fe200078e000f */
[C-C-:B---3--:R-:W-:Y:S02]  /*10c10*/  PRMT R12, R8.reuse, 0x6420, R9.reuse ;  /* 0x00006420080c7816 */ /* 0x148fe40000000009 */
[----:B------:R-:W-:Y:S02]  /*10c20*/  PRMT R13, R8, 0x7531, R9 ;  /* 0x00007531080d7816 */ /* 0x000fe40000000009 */
[----:B------:R-:W-:-:S02]  /*10c30*/  PRMT R14, R10, 0x6420, R11 ;  /* 0x000064200a0e7816 */ /* 0x000fc4000000000b */
[----:B------:R-:W-:Y:S02]  /*10c40*/  PRMT R15, R10, 0x7531, R11 ;  /* 0x000075310a0f7816 */ /* 0x000fe4000000000b */
[----:B--2---:R-:W-:-:S05]  /*10c50*/  IADD3 R16, R18, 0x400, R20 ;  /* 0x0000040012107810 */ /* 0x004fca0007ffe014 */
[----:B------:R-:W-:Y:S04]  /*10c60*/  STSM.16.M88.4 [R16], R4 ;  /* 0x0000000410007844 */ /* 0x000fe80000000200 */
[----:B------:R-:W-:Y:S04]  /*10c70*/  STSM.16.M88.4 [R16+0x2000], R12 ;  /* 0x0020000c10007844 */ /* 0x000fe80000000200 */
[----:B------:R-:W2:Y:S02]  /*10c80*/  LDSM.16.MT88.4 R8, [R2+UR36+0x15400] ;  /* 0x015400240208783b */ /* 0x000ea40008004200 */
[----:B--2---:R-:W-:-:S02]  /*10c90*/  PRMT R4, R8, 0x6420, R9 ;  /* 0x0000642008047816 */ /* 0x004fc40000000009 */
[----:B------:R-:W-:Y:S02]  /*10ca0*/  PRMT R5, R8, 0x7531, R9 ;  /* 0x0000753108057816 */ /* 0x000fe40000000009 */
[C-C-:B------:R-:W-:Y:S02]  /*10cb0*/  PRMT R6, R10.reuse, 0x6420, R11.reuse ;  /* 0x000064200a067816 */ /* 0x140fe4000000000b */
[----:B------:R-:W-:Y:S02]  /*10cc0*/  PRMT R7, R10, 0x7531, R11 ;  /* 0x000075310a077816 */ /* 0x000fe4000000000b */
[----:B------:R-:W2:Y:S01]  /*10cd0*/  LDSM.16.MT88.4 R8, [R3+0x15400] ;  /* 0x015400000308783b */ /* 0x000ea20000004200 */
[----:B------:R-:W-:Y:S02]  /*10ce0*/  IMAD.MOV.U32 R13, RZ, RZ, R16 ;  /* 0x000000ffff0d7224 */ /* 0x000fe400078e0010 */
[----:B------:R-:W-:Y:S02]  /*10cf0*/  IMAD.MOV.U32 R14, RZ, RZ, R18 ;  /* 0x000000ffff0e7224 */ /* 0x000fe400078e0012 */
[----:B------:R-:W-:Y:S01]  /*10d00*/  IMAD.MOV.U32 R15, RZ, RZ, R19 ;  /* 0x000000ffff0f7224 */ /* 0x000fe200078e0013 */
[----:B------:R-:W-:Y:S01]  /*10d10*/  STSM.16.M88.4 [R13+0x4000], R4 ;  /* 0x004000040d007844 */ /* 0x000fe20000000200 */
[----:B--2---:R-:W-:-:S02]  /*10d20*/  PRMT R16, R8, 0x6420, R9 ;  /* 0x0000642008107816 */ /* 0x004fc40000000009 */
        /* <DEDUP_REMOVED lines=10> */
[----:B------:R-:W-:Y:S01]  /*10dd0*/  IMAD.MOV.U32 R19, RZ, RZ, R14 ;  /* 0x000000ffff137224 */ /* 0x000fe200078e000e */
[----:B------:R-:W-:-:S05]  /*10de0*/  IADD3 R20, R15, 0x400, R20 ;  /* 0x000004000f147810 */ /* 0x000fca0007ffe014 */
[----:B------:R-:W-:Y:S01]  /*10df0*/  STSM.16.M88.4 [R20], R4 ;  /* 0x0000000414007844 */ /* 0x000fe20000000200 */
[C-C-:B--2---:R-:W-:Y:S02]  /*10e00*/  PRMT R12, R8.reuse, 0x6420, R9.reuse ;  /* 0x00006420080c7816 */ /* 0x144fe40000000009 */
        /* <DEDUP_REMOVED lines=23> */
[----:B------:R-:W-:-:S05]  /*10f80*/  IMAD.IADD R20, R15, 0x1, R20 ;  /* 0x000000010f147824 */ /* 0x000fca00078e0214 */
[----:B------:R2:W-:Y:S02]  /*10f90*/  STSM.16.M88.4 [R20], R4 ;  /* 0x0000000414007844 */ /* 0x0005e40000000200 */
[C-C-:B--2---:R-:W-:Y:S02]  /*10fa0*/  PRMT R4, R8.reuse, 0x6420, R9.reuse ;  /* 0x0000642008047816 */ /* 0x144fe40000000009 */
[----:B------:R-:W-:Y:S02]  /*10fb0*/  PRMT R5, R8, 0x7531, R9 ;  /* 0x0000753108057816 */ /* 0x000fe40000000009 */
[C-C-:B------:R-:W-:Y:S02]  /*10fc0*/  PRMT R6, R10.reuse, 0x6420, R11.reuse ;  /* 0x000064200a067816 */ /* 0x140fe4000000000b */
[----:B------:R-:W-:-:S05]  /*10fd0*/  PRMT R7, R10, 0x7531, R11 ;  /* 0x000075310a077816 */ /* 0x000fca000000000b */
[----:B------:R-:W-:Y:S04]  /*10fe0*/  STSM.16.M88.4 [R20+0x2000], R4 ;  /* 0x0020000414007844 */ /* 0x000fe80000000200 */
[----:B------:R-:W2:Y:S04]  /*10ff0*/  LDSM.16.MT88.4 R8, [R2+UR36+0x17400] ;  /* 0x017400240208783b */ /* 0x000ea80008004200 */
[----:B------:R-:W3:Y:S01]  /*11000*/  LDSM.16.MT88.4 R4, [R3+0x17400] ;  /* 0x017400000304783b */ /* 0x000ee20000004200 */
[C-C-:B--2---:R-:W-:Y:S02]  /*11010*/  PRMT R12, R8.reuse, 0x6420, R9.reuse ;  /* 0x00006420080c7816 */ /* 0x144fe40000000009 */
        /* <DEDUP_REMOVED lines=17> */
.L_x_1934:
        /* <DEDUP_REMOVED lines=11> */
.L_x_1913:
[----:B------:R-:W-:Y:S04]  /*111e0*/  BSSY B0, `(.L_x_1936) ;  /* 0x000000f000007945 */ /* 0x000fe80003800000 */
[----:B------:R-:W-:Y:S05]  /*111f0*/  @P2 BRA `(.L_x_1937) ;  /* 0x0000000000342947 */ /* 0x000fea0003800000 */
[----:B------:R-:W1:Y:S01]  /*11200*/  S2R R5, SR_LANEID ;  /* 0x0000000000057919 */ /* 0x000e620000000000 */
[----:B------:R-:W-:Y:S01]  /*11210*/  VOTEU.ANY UR4, UPT, PT ;  /* 0x0000000000047886 */ /* 0x000fe200038e0100 */
[----:B---34-:R-:W3:Y:S01]  /*11220*/  LDC.64 R2, c[0x0][0xdf0] ;  /* 0x00037c00ff027b82 */ /* 0x018ee20000000a00 */
[----:B------:R-:W1:Y:S02]  /*11230*/  FLO.U32 R0, UR4 ;  /* 0x0000000400007d00 */ /* 0x000e6400080e0000 */
[----:B-1----:R-:W-:-:S06]  /*11240*/  ISETP.EQ.U32.AND P0, PT, R0, R5, PT ;  /* 0x000000050000720c */ /* 0x002fcc0003f02070 */
[----:B------:R-:W3:Y:S07]  /*11250*/  POPC R5, UR4 ;  /* 0x0000000400057d09 */ /* 0x000eee0008000000 */
[----:B---3--:R-:W3:Y:S01]  /*11260*/  @P0 ATOMG.E.ADD.STRONG.GPU PT, R3, desc[UR54][R2.64], R5 ;  /* 0x00000005020309a8 */ /* 0x008ee200081ee1f6 */
[----:B------:R-:W1:Y:S02]  /*11270*/  S2R R4, SR_LTMASK ;  /* 0x0000000000047919 */ /* 0x000e640000003900 */
[----:B-1----:R-:W-:-:S04]  /*11280*/  LOP3.LUT R4, R4, UR4, RZ, 0xc0, !PT ;  /* 0x0000000404047c12 */ /* 0x002fc8000f8ec0ff */
[----:B-----5:R-:W1:Y:S01]  /*11290*/  POPC R7, R4 ;  /* 0x0000000400077309 */ /* 0x020e620000000000 */
[----:B---3--:R-:W1:Y:S02]  /*112a0*/  SHFL.IDX PT, R0, R3, R0, 0x1f ;  /* 0x00001f0003007589 */ /* 0x008e6400000e0000 */
[----:B-1----:R-:W-:-:S05]  /*112b0*/  IADD3 R0, R0, UR46, R7 ;  /* 0x0000002e00007c10 */ /* 0x002fca000fffe007 */
[----:B------:R1:W-:Y:S02]  /*112c0*/  STL [R1+0x28], R0 ;  /* 0x0000280001007387 */ /* 0x0003e40000100800 */
.L_x_1937:
[----:B------:R-:W-:Y:S05]  /*112d0*/  BSYNC B0 ;  /* 0x0000000000007941 */ /* 0x000fea0003800000 */
.L_x_1936:
[----:B------:R-:W-:-:S06]  /*112e0*/  UISETP.NE.AND UP0, UPT, UR44, 0x3, UPT ;  /* 0x000000032c00788c */ /* 0x000fcc000bf05270 */
[----:B------:R-:W-:-:S13]  /*112f0*/  PLOP3.LUT P0, PT, PT, PT, UP0, 0x80, 0x0 ;  /* 0x000000000000781c */ /* 0x000fda0003f0f008 */
[----:B------:R-:W-:Y:S05]  /*11300*/  @!P0 BRA `(.L_x_1938) ;  /* 0x0000000000048947 */ /* 0x000fea0003800000 */
[----:B------:R-:W-:Y:S01]  /*11310*/  BPT.TRAP 0x1 ;  /* 0x000000040000795c */ /* 0x000fe20000300000 */
.L_x_1938:
[----:B-1----:R-:W2:Y:S04]  /*11320*/  LDL R0, [R1+0xc] ;  /* 0x00000c0001007983 */ /* 0x002ea80000100800 */
[----:B---34-:R-:W3:Y:S01]  /*11330*/  LDL R2, [R1+0x8] ;  /* 0x0000080001027983 */ /* 0x018ee20000100800 */
[----:B------:R-:W-:Y:S01]  /*11340*/  BSSY B0, `(.L_x_1939) ;  /* 0x0000008000007945 */ /* 0x000fe20003800000 */
[----:B--2---:R-:W-:-:S04]  /*11350*/  LOP3.LUT R0, R0, 0x1, RZ, 0x3c, !PT ;  /* 0x0000000100007812 */ /* 0x004fc800078e3cff */
[----:B------:R-:W-:Y:S02]  /*11360*/  SHF.L.U32 R0, R0, 0x1f, RZ ;  /* 0x0000001f00007819 */ /* 0x000fe400000006ff */
[----:B---3--:R-:W-:-:S04]  /*11370*/  LEA R21, R2, UR36, 0x3 ;  /* 0x0000002402157c11 */ /* 0x008fc8000f8e18ff */
[----:B------:R-:W1:Y:S01]  /*11380*/  SYNCS.PHASECHK.TRANS64.TRYWAIT P0, [R21+URZ+0x38870], R0 ;  /* 0x03887000150075a7 */ /* 0x000e62000800017f */
[----:B------:R-:W-:-:S05]  /*11390*/  IMAD.U32 R2, RZ, RZ, UR45 ;  /* 0x0000002dff027e24 */ /* 0x000fca000f8e00ff */
[----:B------:R-:W-:Y:S01]  /*113a0*/  ISETP.NE.AND P1, PT, R2, 0x3, PT ;  /* 0x000000030200780c */ /* 0x000fe20003f25270 */
[----:B-1----:R-:W-:-:S12]  /*113b0*/  @!P0 BRA `(.L_x_1940) ;  /* 0x0000001400448947 */ /* 0x002fd80003800000 */
.L_x_1976:
[----:B------:R-:W-:Y:S05]  /*113c0*/  BSYNC B0 ;  /* 0x0000000000007941 */ /* 0x000fea0003800000 */
.L_x_1939:
[----:B------:R-:W-:Y:S05]  /*113d0*/  @!P1 BRA `(.L_x_1941) ;  /* 0x0000000000049947 */ /* 0x000fea0003800000 */
[----:B------:R-:W-:Y:S01]  /*113e0*/  BPT.TRAP 0x1 ;  /* 0x000000040000795c */ /* 0x000fe20000300000 */
.L_x_1941:
[----:B-1----:R-:W2:Y:S02]  /*113f0*/  LDL R0, [R1+0xc] ;  /* 0x00000c0001007983 */ /* 0x002ea40000100800 */
[----:B--2---:R-:W-:-:S04]  /*11400*/  SHF.L.U32 R0, R0, 0x1f, RZ ;  /* 0x0000001f00007819 */ /* 0x004fc800000006ff */
[----:B------:R-:W1:Y:S02]  /*11410*/  SYNCS.PHASECHK.TRANS64.TRYWAIT P0, [R21+URZ+0x38860], R0 ;  /* 0x03886000150075a7 */ /* 0x000e64000800017f */
[----:B-1----:R-:W-:Y:S05]  /*11420*/  @!P0 BRA `(.L_x_1942) ;  /* 0x00000014003c8947 */ /* 0x002fea0003800000 */
.L_x_1977:
[----:B------:R-:W2:Y:S04]  /*11430*/  LDL R3, [R1+0x8] ;  /* 0x0000080001037983 */ /* 0x000ea80000100800 */
[----:B------:R-:W1:Y:S04]  /*11440*/  LDL R2, [R1+0x24] ;  /* 0x0000240001027983 */ /* 0x000e680000100800 */
[----:B------:R-:W3:Y:S04]  /*11450*/  LDL R16, [R1+0x18] ;  /* 0x0000180001107983 */ /* 0x000ee80000100800 */
[----:B------:R-:W4:Y:S01]  /*11460*/  LDL R12, [R1+0x20] ;  /* 0x00002000010c7983 */ /* 0x000f220000100800 */
[----:B------:R-:W-:Y:S05]  /*11470*/  WARPSYNC.ALL ;  /* 0x0000000000007948 */ /* 0x000fea0003800000 */
[----:B--2---:R-:W-:-:S05]  /*11480*/  IMAD.SHL.U32 R3, R3, 0x8000, RZ ;  /* 0x0000800003037824 */ /* 0x004fca00078e00ff */
[----:B-1----:R-:W-:-:S05]  /*11490*/  LOP3.LUT R0, R3, R2, RZ, 0xfc, !PT ;  /* 0x0000000203007212 */ /* 0x002fca00078efcff */
[----:B-----5:R-:W1:Y:S01]  /*114a0*/  LDSM.16.MT88.4 R4, [R0+UR36+0x10400] ;  /* 0x010400240004783b */ /* 0x020e620008004200 */
[----:B------:R-:W-:-:S04]  /*114b0*/  VIADD R2, R0, UR36 ;  /* 0x0000002400027c36 */ /* 0x000fc80008000000 */
[----:B---3--:R-:W-:Y:S01]  /*114c0*/  IMAD.IADD R2, R16, 0x1, R2 ;  /* 0x0000000110027824 */ /* 0x008fe200078e0202 */
[C-C-:B-1----:R-:W-:Y:S02]  /*114d0*/  PRMT R8, R4.reuse, 0x6420, R5.reuse ;  /* 0x0000642004087816 */ /* 0x142fe40000000005 */
[----:B------:R-:W-:Y:S02]  /*114e0*/  PRMT R9, R4, 0x7531, R5 ;  /* 0x0000753104097816 */ /* 0x000fe40000000005 */
[C-C-:B------:R-:W-:Y:S02]  /*114f0*/  PRMT R10, R6.reuse, 0x6420, R7.reuse ;  /* 0x00006420060a7816 */ /* 0x140fe40000000007 */
[----:B------:R-:W-:Y:S02]  /*11500*/  PRMT R11, R6, 0x7531, R7 ;  /* 0x00007531060b7816 */ /* 0x000fe40000000007 */
[----:B------:R-:W1:Y:S01]  /*11510*/  LDSM.16.MT88.4 R4, [R2+0x10400] ;  /* 0x010400000204783b */ /* 0x000e620000004200 */
[----:B----4-:R-:W-:-:S05]  /*11520*/  IADD3 R3, R3, UR36, R12 ;  /* 0x0000002403037c10 */ /* 0x010fca000fffe00c */
        /* <DEDUP_REMOVED lines=109> */
.L_x_1943:
        /* <DEDUP_REMOVED lines=14> */
.L_x_1897:
[----:B------:R-:W-:Y:S05]  /*11ce0*/  BSYNC B6 ;  /* 0x0000000000067941 */ /* 0x000fea0003800000 */
.L_x_1895:
[----:B-12---:R-:W2:Y:S04]  /*11cf0*/  LDL R0, [R1+0x30] ;  /* 0x0000300001007983 */ /* 0x006ea80000100800 */
[----:B------:R1:W5:Y:S01]  /*11d00*/  LDL R2, [R1+0x28] ;  /* 0x0000280001027983 */ /* 0x0003620000100800 */
[----:B--2---:R-:W-:-:S13]  /*11d10*/  ISETP.NE.AND P0, PT, R0, RZ, PT ;  /* 0x000000ff0000720c */ /* 0x004fda0003f05270 */
        /* <DEDUP_REMOVED lines=9> */
.L_x_1944:
        /* <DEDUP_REMOVED lines=11> */
.L_x_1945:
[----:B--2---:R-:W2:Y:S01]  /*11e60*/  LDL R0, [R1+0x28] ;  /* 0x0000280001007983 */ /* 0x004ea20000100800 */
[----:B------:R-:W-:Y:S02]  /*11e70*/  ULDC UR4, c[0x0][0xda8] ;  /* 0x00036a0000047ab9 */ /* 0x000fe40000000800 */
[----:B--2---:R-:W-:-:S13]  /*11e80*/  ISETP.GE.AND P0, PT, R0, UR4, PT ;  /* 0x0000000400007c0c */ /* 0x004fda000bf06270 */
[----:B------:R-:W-:Y:S05]  /*11e90*/  @!P0 BRA `(.L_x_1946) ;  /* 0xffffffc800cc8947 */ /* 0x000fea000383ffff */
.L_x_1892:
[----:B--2---:R-:W2:Y:S01]  /*11ea0*/  LDL.LU R0, [R1+0x2c] ;  /* 0x00002c0001007983 */ /* 0x004ea20000300800 */
[----:B------:R-:W-:Y:S01]  /*11eb0*/  BSSY B0, `(.L_x_1947) ;  /* 0x000000b000007945 */ /* 0x000fe20003800000 */
[----:B------:R-:W3:Y:S01]  /*11ec0*/  S2R R5, SR_CgaCtaId ;  /* 0x0000000000057919 */ /* 0x000ee20000008800 */
[----:B--2---:R-:W-:-:S05]  /*11ed0*/  VIADD R0, R0, 0x1 ;  /* 0x0000000100007836 */ /* 0x004fca0000000000 */
[----:B-1----:R-:W-:-:S04]  /*11ee0*/  LEA.HI R2, R0, R0, RZ, 0x1 ;  /* 0x0000000000027211 */ /* 0x002fc800078f08ff */
[----:B------:R-:W-:-:S05]  /*11ef0*/  LOP3.LUT R3, R2, 0xfffffffe, RZ, 0xc0, !PT ;  /* 0xfffffffe02037812 */ /* 0x000fca00078ec0ff */
[----:B------:R-:W-:Y:S01]  /*11f00*/  IMAD.IADD R3, R0, 0x1, -R3 ;  /* 0x0000000100037824 */ /* 0x000fe200078e0a03 */
[----:B------:R-:W-:-:S04]  /*11f10*/  MOV R0, 0x400 ;  /* 0x0000040000007802 */ /* 0x000fc80000000f00 */
[----:B---3--:R-:W-:Y:S02]  /*11f20*/  LEA R0, R5, R0, 0x18 ;  /* 0x0000000005007211 */ /* 0x008fe400078ec0ff */
[----:B------:R-:W-:-:S04]  /*11f30*/  SHF.L.U32 R3, R3, 0x1f, RZ ;  /* 0x0000001f03037819 */ /* 0x000fc800000006ff */
[----:B------:R-:W1:Y:S02]  /*11f40*/  SYNCS.PHASECHK.TRANS64.TRYWAIT P0, [R0+URZ+0x38820], R3 ;  /* 0x03882003000075a7 */ /* 0x000e64000800017f */
[----:B-1----:R-:W-:Y:S05]  /*11f50*/  @!P0 BRA `(.L_x_1948) ;  /* 0x0000000800848947 */ /* 0x002fea0003800000 */
.L_x_1978:
[----:B------:R-:W-:Y:S05]  /*11f60*/  BSYNC B0 ;  /* 0x0000000000007941 */ /* 0x000fea0003800000 */
.L_x_1947:
[----:B------:R-:W-:-:S03]  /*11f70*/  UMOV UR4, 0xffffffff ;  /* 0xffffffff00047882 */ /* 0x000fc60000000000 */
[----:B------:R-:W-:Y:S05]  /*11f80*/  BRA.DIV UR4, `(.L_x_1949) ;  /* 0x0000000a048c7947 */ /* 0x000fea000b800000 */
[----:B------:R-:W2:Y:S02]  /*11f90*/  S2R R2, SR_TID.X ;  /* 0x0000000000027919 */ /* 0x000ea40000002100 */
[----:B--2---:R-:W-:-:S04]  /*11fa0*/  SHF.R.U32.HI R2, RZ, 0x5, R2 ;  /* 0x00000005ff027819 */ /* 0x004fc80000011602 */
[----:B------:R-:W-:-:S05]  /*11fb0*/  LOP3.LUT R2, R2, 0x3, RZ, 0xc0, !PT ;  /* 0x0000000302027812 */ /* 0x000fca00078ec0ff */
[----:B------:R2:W3:Y:S02]  /*11fc0*/  SHFL.IDX PT, R14, R2, RZ, 0x1f ;  /* 0x00001fff020e7589 */ /* 0x0004e400000e0000 */
.L_x_1981:
[----:B---3--:R-:W-:Y:S01]  /*11fd0*/  ISETP.NE.AND P0, PT, R14, RZ, PT ;  /* 0x000000ff0e00720c */ /* 0x008fe20003f05270 */
[----:B------:R-:W-:-:S12]  /*11fe0*/  BSSY B0, `(.L_x_1950) ;  /* 0x000002e000007945 */ /* 0x000fd80003800000 */
[----:B------:R-:W-:Y:S05]  /*11ff0*/  @P0 BRA `(.L_x_1951) ;  /* 0x0000000000b00947 */ /* 0x000fea0003800000 */
[----:B------:R-:W-:-:S03]  /*12000*/  UMOV UR4, 0xffffffff ;  /* 0xffffffff00047882 */ /* 0x000fc60000000000 */
[----:B------:R-:W-:Y:S05]  /*12010*/  BRA.DIV UR4, `(.L_x_1952) ;  /* 0x0000000a049c7947 */ /* 0x000fea000b800000 */
[----:B------:R-:W-:-:S13]  /*12020*/  ELECT P6, URZ, PT ;  /* 0x00000000003f782f */ /* 0x000fda00038c0000 */
.L_x_1984:
[----:B------:R-:W-:Y:S05]  /*12030*/  @!P6 BRA `(.L_x_1951) ;  /* 0x0000000000a0e947 */ /* 0x000fea0003800000 */
[----:B------:R-:W-:-:S06]  /*12040*/  ULOP3.LUT UR4, UR61, 0x2, URZ, 0xfc, !UPT ;  /* 0x000000023d047892 */ /* 0x000fcc000f8efc3f */
[----:B--2---:R-:W-:-:S05]  /*12050*/  IMAD.U32 R2, RZ, RZ, UR4 ;  /* 0x00000004ff027e24 */ /* 0x004fca000f8e00ff */
[----:B------:R-:W-:-:S13]  /*12060*/  ISETP.NE.AND P0, PT, R2, 0x3, PT ;  /* 0x000000030200780c */ /* 0x000fda0003f05270 */
[----:B------:R-:W-:Y:S05]  /*12070*/  @!P0 BRA `(.L_x_1953) ;  /* 0x0000000000048947 */ /* 0x000fea0003800000 */
[----:B------:R-:W-:Y:S01]  /*12080*/  BPT.TRAP 0x1 ;  /* 0x000000040000795c */ /* 0x000fe20000300000 */
.L_x_1953:
        /* <DEDUP_REMOVED lines=14> */
.L_x_1985:
[----:B------:R-:W2:Y:S02]  /*12170*/  SYNCS.PHASECHK.TRANS64.TRYWAIT P1, [R7+URZ], R2 ;  /* 0x00000002070075a7 */ /* 0x000ea4000802017f */
[----:B--2---:R-:W-:Y:S05]  /*12180*/  @!P1 BRA `(.L_x_1955) ;  /* 0x0000000800749947 */ /* 0x004fea0003800000 */
.L_x_1986:
[----:B------:R-:W-:Y:S05]  /*12190*/  @!P0 BRA `(.L_x_1956) ;  /* 0x0000000000048947 */ /* 0x000fea0003800000 */
[----:B------:R-:W-:Y:S01]  /*121a0*/  BPT.TRAP 0x1 ;  /* 0x000000040000795c */ /* 0x000fe20000300000 */
.L_x_1956:
[----:B------:R-:W3:Y:S02]  /*121b0*/  LDL.LU R4, [R1+0x8] ;  /* 0x0000080001047983 */ /* 0x000ee40000300800 */
[----:B---3--:R-:W-:-:S04]  /*121c0*/  IMAD R4, R4, 0x8, R0 ;  /* 0x0000000804047824 */ /* 0x008fc800078e0200 */
[----:B------:R-:W3:Y:S02]  /*121d0*/  SYNCS.PHASECHK.TRANS64.TRYWAIT P1, [R4+URZ+0x38860], R5 ;  /* 0x03886005040075a7 */ /* 0x000ee4000802017f */
[----:B---3--:R-:W-:Y:S05]  /*121e0*/  @!P1 BRA `(.L_x_1957) ;  /* 0x0000000800709947 */ /* 0x008fea0003800000 */
.L_x_1987:
[----:B------:R-:W-:Y:S05]  /*121f0*/  @!P0 BRA `(.L_x_1958) ;  /* 0x0000000000048947 */ /* 0x000fea0003800000 */
[----:B------:R-:W-:Y:S01]  /*12200*/  BPT.TRAP 0x1 ;  /* 0x000000040000795c */ /* 0x000fe20000300000 */
.L_x_1958:
[----:B------:R-:W-:-:S04]  /*12210*/  IMAD R3, R3, 0x8, R0 ;  /* 0x0000000803037824 */ /* 0x000fc800078e0200 */
[----:B------:R-:W4:Y:S02]  /*12220*/  SYNCS.PHASECHK.TRANS64.TRYWAIT P1, [R3+URZ+0x38860], R2 ;  /* 0x03886002030075a7 */ /* 0x000f24000802017f */
[----:B----4-:R-:W-:Y:S05]  /*12230*/  @!P1 BRA `(.L_x_1959) ;  /* 0x0000000800709947 */ /* 0x010fea0003800000 */
.L_x_1988:
[----:B------:R-:W-:Y:S05]  /*12240*/  @!P0 BRA `(.L_x_1960) ;  /* 0x0000000000048947 */ /* 0x000fea0003800000 */
[----:B------:R-:W-:Y:S01]  /*12250*/  BPT.TRAP 0x1 ;  /* 0x000000040000795c */ /* 0x000fe20000300000 */
.L_x_1960:
[----:B------:R-:W5:Y:S02]  /*12260*/  SYNCS.PHASECHK.TRANS64.TRYWAIT P0, [R4+URZ+0x38880], R5 ;  /* 0x03888005040075a7 */ /* 0x000f64000800017f */
[----:B-----5:R-:W-:Y:S05]  /*12270*/  @!P0 BRA `(.L_x_1961) ;  /* 0x0000000800748947 */ /* 0x020fea0003800000 */
.L_x_1962:
[----:B------:R1:W1:Y:S02]  /*12280*/  SYNCS.PHASECHK.TRANS64.TRYWAIT P0, [R3+URZ+0x38880], R2 ;  /* 0x03888002030075a7 */ /* 0x000264000800017f */
[----:B-1----:R-:W-:Y:S05]  /*12290*/  @!P0 NANOSLEEP.SYNCS 0x989680 ;  /* 0x009896800000895d */ /* 0x002fea0003900000 */
[----:B------:R-:W1:Y:S02]  /*122a0*/  @!P0 SYNCS.PHASECHK.TRANS64 P0, [R3+URZ+0x38880], R2 ;  /* 0x03888002030085a7 */ /* 0x000e64000800007f */
[----:B-1----:R-:W-:Y:S05]  /*122b0*/  @!P0 BRA `(.L_x_1962) ;  /* 0xfffffffc00f08947 */ /* 0x002fea000383ffff */
.L_x_1951:
[----:B------:R-:W-:Y:S05]  /*122c0*/  BSYNC B0 ;  /* 0x0000000000007941 */ /* 0x000fea0003800000 */
.L_x_1950:
[----:B------:R-:W-:Y:S05]  /*122d0*/  EXIT ;  /* 0x000000000000794d */ /* 0x000fea0003800000 */
.L_x_1846:
[----:B-1----:R-:W-:-:S04]  /*122e0*/  IMAD.U32 R3, RZ, RZ, UR38 ;  /* 0x00000026ff037e24 */ /* 0x002fc8000f8e00ff */
[----:B------:R1:W2:Y:S03]  /*122f0*/  SYNCS.PHASECHK.TRANS64.TRYWAIT P1, [R3+URZ+0x38800], R6 ;  /* 0x03880006030075a7 */ /* 0x0002a6000802017f */
[----:B--2---:R-:W-:Y:S05]  /*12300*/  @!P1 NANOSLEEP.SYNCS 0x989680 ;  /* 0x009896800000995d */ /* 0x004fea0003900000 */
[----:B------:R-:W2:Y:S02]  /*12310*/  @!P1 SYNCS.PHASECHK.TRANS64 P1, [R3+URZ+0x38800], R6 ;  /* 0x03880006030095a7 */ /* 0x000ea4000802007f */
[----:B--2---:R-:W-:Y:S05]  /*12320*/  @!P1 BRA `(.L_x_1846) ;  /* 0xfffffffc00ec9947 */ /* 0x004fea000383ffff */
[----:B------:R-:W-:Y:S05]  /*12330*/  BRA `(.L_x_1963) ;  /* 0xfffffef800247947 */ /* 0x000fea000383ffff */
.L_x_1850:
[----:B--2---:R2:W3:Y:S02]  /*12340*/  SYNCS.PHASECHK.TRANS64.TRYWAIT P2, [R2+URZ+0x38830], R3 ;  /* 0x03883003020075a7 */ /* 0x0044e4000804017f */
[----:B---3--:R-:W-:Y:S05]  /*12350*/  @!P2 NANOSLEEP.SYNCS 0x989680 ;  /* 0x009896800000a95d */ /* 0x008fea0003900000 */
[----:B------:R-:W3:Y:S02]  /*12360*/  @!P2 SYNCS.PHASECHK.TRANS64 P2, [R2+URZ+0x38830], R3 ;  /* 0x038830030200a5a7 */ /* 0x000ee4000804007f */
[----:B---3--:R-:W-:Y:S05]  /*12370*/  @!P2 BRA `(.L_x_1850) ;  /* 0xfffffffc00f0a947 */ /* 0x008fea000383ffff */
[----:B------:R-:W-:Y:S05]  /*12380*/  BRA `(.L_x_1849) ;  /* 0xfffffef8004c7947 */ /* 0x000fea000383ffff */
.L_x_1855:
[----:B--2---:R-:W-:-:S04]  /*12390*/  IMAD.U32 R7, RZ, RZ, UR6 ;  /* 0x00000006ff077e24 */ /* 0x004fc8000f8e00ff */
[----:B------:R2:W3:Y:S03]  /*123a0*/  SYNCS.PHASECHK.TRANS64.TRYWAIT P2, [R7+URZ+0x38830], R6 ;  /* 0x03883006070075a7 */ /* 0x0004e6000804017f */
[----:B---3--:R-:W-:Y:S05]  /*123b0*/  @!P2 NANOSLEEP.SYNCS 0x989680 ;  /* 0x009896800000a95d */ /* 0x008fea0003900000 */
[----:B------:R-:W3:Y:S02]  /*123c0*/  @!P2 SYNCS.PHASECHK.TRANS64 P2, [R7+URZ+0x38830], R6 ;  /* 0x038830060700a5a7 */ /* 0x000ee4000804007f */
[----:B---3--:R-:W-:Y:S05]  /*123d0*/  @!P2 BRA `(.L_x_1855) ;  /* 0xfffffffc00eca947 */ /* 0x008fea000383ffff */
[----:B------:R-:W-:Y:S05]  /*123e0*/  BRA `(.L_x_1852) ;  /* 0xffffff2c00b47947 */ /* 0x000fea000383ffff */
.L_x_1859:
[----:B--2---:R-:W-:-:S04]  /*123f0*/  IMAD.U32 R7, RZ, RZ, UR10 ;  /* 0x0000000aff077e24 */ /* 0x004fc8000f8e00ff */
[----:B------:R2:W3:Y:S03]  /*12400*/  SYNCS.PHASECHK.TRANS64.TRYWAIT P2, [R7+URZ+0x38850], R6 ;  /* 0x03885006070075a7 */ /* 0x0004e6000804017f */
[----:B---3--:R-:W-:Y:S05]  /*12410*/  @!P2 NANOSLEEP.SYNCS 0x989680 ;  /* 0x009896800000a95d */ /* 0x008fea0003900000 */
[----:B------:R-:W3:Y:S02]  /*12420*/  @!P2 SYNCS.PHASECHK.TRANS64 P2, [R7+URZ+0x38850], R6 ;  /* 0x038850060700a5a7 */ /* 0x000ee4000804007f */
[----:B---3--:R-:W-:Y:S05]  /*12430*/  @!P2 BRA `(.L_x_1859) ;  /* 0xfffffffc00eca947 */ /* 0x008fea000383ffff */
[----:B------:R-:W-:Y:S05]  /*12440*/  BRA `(.L_x_1856) ;  /* 0xffffff30008c7947 */ /* 0x000fea000383ffff */
.L_x_1866:
[----:B--2---:R-:W-:-:S04]  /*12450*/  IMAD.U32 R7, RZ, RZ, UR10 ;  /* 0x0000000aff077e24 */ /* 0x004fc8000f8e00ff */
[----:B------:R2:W3:Y:S03]  /*12460*/  SYNCS.PHASECHK.TRANS64.TRYWAIT P2, [R7+URZ+0x38830], R6 ;  /* 0x03883006070075a7 */ /* 0x0004e6000804017f */
[----:B---3--:R-:W-:Y:S05]  /*12470*/  @!P2 NANOSLEEP.SYNCS 0x989680 ;  /* 0x009896800000a95d */ /* 0x008fea0003900000 */
[----:B------:R-:W3:Y:S02]  /*12480*/  @!P2 SYNCS.PHASECHK.TRANS64 P2, [R7+URZ+0x38830], R6 ;  /* 0x038830060700a5a7 */ /* 0x000ee4000804007f */
[----:B---3--:R-:W-:Y:S05]  /*12490*/  @!P2 BRA `(.L_x_1866) ;  /* 0xfffffffc00eca947 */ /* 0x008fea000383ffff */
[----:B------:R-:W-:Y:S05]  /*124a0*/  BRA `(.L_x_1863) ;  /* 0xffffff6000b07947 */ /* 0x000fea000383ffff */
.L_x_1870:
[----:B--2---:R-:W-:-:S04]  /*124b0*/  IMAD.U32 R7, RZ, RZ, UR10 ;  /* 0x0000000aff077e24 */ /* 0x004fc8000f8e00ff */
[----:B------:R2:W3:Y:S03]  /*124c0*/  SYNCS.PHASECHK.TRANS64.TRYWAIT P2, [R7+URZ+0x38850], R6 ;  /* 0x03885006070075a7 */ /* 0x0004e6000804017f */
[----:B---3--:R-:W-:Y:S05]  /*124d0*/  @!P2 NANOSLEEP.SYNCS 0x989680 ;  /* 0x009896800000a95d */ /* 0x008fea0003900000 */
[----:B------:R-:W3:Y:S02]  /*124e0*/  @!P2 SYNCS.PHASECHK.TRANS64 P2, [R7+URZ+0x38850], R6 ;  /* 0x038850060700a5a7 */ /* 0x000ee4000804007f */
[----:B---3--:R-:W-:Y:S05]  /*124f0*/  @!P2 BRA `(.L_x_1870) ;  /* 0xfffffffc00eca947 */ /* 0x008fea000383ffff */
[----:B------:R-:W-:Y:S05]  /*12500*/  BRA `(.L_x_1867) ;  /* 0xffffff64007c7947 */ /* 0x000fea000383ffff */
.L_x_1876:
[----:B--2---:R-:W-:-:S04]  /*12510*/  IMAD.U32 R5, RZ, RZ, UR15 ;  /* 0x0000000fff057e24 */ /* 0x004fc8000f8e00ff */
[----:B------:R2:W3:Y:S03]  /*12520*/  SYNCS.PHASECHK.TRANS64.TRYWAIT P1, [R5+URZ+0x38850], R0 ;  /* 0x03885000050075a7 */ /* 0x0004e6000802017f */
[----:B---3--:R-:W-:Y:S05]  /*12530*/  @!P1 NANOSLEEP.SYNCS 0x989680 ;  /* 0x009896800000995d */ /* 0x008fea0003900000 */
[----:B------:R-:W3:Y:S02]  /*12540*/  @!P1 SYNCS.PHASECHK.TRANS64 P1, [R5+URZ+0x38850], R0 ;  /* 0x03885000050095a7 */ /* 0x000ee4000802007f */
[----:B---3--:R-:W-:Y:S05]  /*12550*/  @!P1 BRA `(.L_x_1876) ;  /* 0xfffffffc00ec9947 */ /* 0x008fea000383ffff */
[----:B------:R-:W-:Y:S05]  /*12560*/  BRA `(.L_x_1875) ;  /* 0xffffff8c00207947 */ /* 0x000fea000383ffff */
.L_x_1902:
[----:B------:R-:W-:Y:S02]  /*12570*/  IMAD.MOV.U32 R13, RZ, RZ, R17 ;  /* 0x000000ffff0d7224 */ /* 0x000fe400078e0011 */
[----:B------:R-:W-:Y:S02]  /*12580*/  IMAD.MOV.U32 R12, RZ, RZ, RZ ;  /* 0x000000ffff0c7224 */ /* 0x000fe400078e00ff */
[----:B------:R-:W-:Y:S02]  /*12590*/  IMAD.MOV.U32 R11, RZ, RZ, 0x1f ;  /* 0x0000001fff0b7424 */ /* 0x000fe400078e00ff */
[----:B------:R-:W-:-:S07]  /*125a0*/  IMAD.MOV.U32 R15, RZ, RZ, -0x1 ;  /* 0xffffffffff0f7424 */ /* 0x000fce00078e00ff */
[----:B-1----:R-:W-:Y:S05]  /*125b0*/  WARPSYNC.COLLECTIVE R15, `(.L_x_1964) ;  /* 0x000000000f087348 */ /* 0x002fea0003c00000 */
[----:B------:R2:W3:Y:S02]  /*125c0*/  SHFL.IDX P6, R14, R13, R12, R11 ;  /* 0x0000000c0d0e7389 */ /* 0x0004e400000c000b */
[----:B-123--:R-:W-:Y:S01]  /*125d0*/  ENDCOLLECTIVE ;  /* 0x000000000000791b */ /* 0x00efe20003800000 */
.L_x_1964:
[----:B------:R-:W-:Y:S05]  /*125e0*/  BRA `(.L_x_1965) ;  /* 0xffffffd000307947 */ /* 0x000fea000383ffff */
.L_x_1904:
[----:B------:R-:W-:Y:S01]  /*125f0*/  BSSY B0, `(.L_x_1966) ;  /* 0x0000006000007945 */ /* 0x000fe20003800000 */
[----:B------:R-:W-:-:S07]  /*12600*/  IMAD.MOV.U32 R15, RZ, RZ, -0x1 ;  /* 0xffffffffff0f7424 */ /* 0x000fce00078e00ff */
[----:B--2---:R-:W-:Y:S05]  /*12610*/  WARPSYNC.COLLECTIVE R15, `(.L_x_1967) ;  /* 0x000000000f0c7348 */ /* 0x004fea0003c00000 */
[----:B------:R-:W-:Y:S02]  /*12620*/  ELECT P6, UR62, PT ;  /* 0x00000000003e782f */ /* 0x000fe400038c0000 */
[----:B------:R-:W-:Y:S01]  /*12630*/  MOV R14, UR62 ;  /* 0x0000003e000e7c02 */ /* 0x000fe20008000f00 */
[----:B--2---:R-:W-:Y:S10]  /*12640*/  ENDCOLLECTIVE ;  /* 0x000000000000791b */ /* 0x004ff40003800000 */
.L_x_1967:
[----:B------:R-:W-:Y:S05]  /*12650*/  BSYNC B0 ;  /* 0x0000000000007941 */ /* 0x000fea0003800000 */
.L_x_1966:
[----:B------:R-:W-:Y:S05]  /*12660*/  BRA `(.L_x_1968) ;  /* 0xffffffd000307947 */ /* 0x000fea000383ffff */
.L_x_1907:
[----:B-1----:R1:W3:Y:S02]  /*12670*/  SYNCS.PHASECHK.TRANS64.TRYWAIT P3, [R3+URZ+0x38880], R2 ;  /* 0x03888002030075a7 */ /* 0x0022e4000806017f */
[----:B---3--:R-:W-:Y:S05]  /*12680*/  @!P3 NANOSLEEP.SYNCS 0x989680 ;  /* 0x009896800000b95d */ /* 0x008fea0003900000 */
[----:B------:R-:W3:Y:S02]  /*12690*/  @!P3 SYNCS.PHASECHK.TRANS64 P3, [R3+URZ+0x38880], R2 ;  /* 0x038880020300b5a7 */ /* 0x000ee4000806007f */
[----:B---3--:R-:W-:Y:S05]  /*126a0*/  @!P3 BRA `(.L_x_1907) ;  /* 0xfffffffc00f0b947 */ /* 0x008fea000383ffff */
[----:B------:R-:W-:Y:S05]  /*126b0*/  BRA `(.L_x_1969) ;  /* 0xffffffd000887947 */ /* 0x000fea000383ffff */
.L_x_1909:
[----:B---3--:R3:W4:Y:S02]  /*126c0*/  SYNCS.PHASECHK.TRANS64.TRYWAIT P3, [R3+URZ+0x38840], R2 ;  /* 0x03884002030075a7 */ /* 0x008724000806017f */
[----:B----4-:R-:W-:Y:S05]  /*126d0*/  @!P3 NANOSLEEP.SYNCS 0x989680 ;  /* 0x009896800000b95d */ /* 0x010fea0003900000 */
[----:B------:R-:W4:Y:S02]  /*126e0*/  @!P3 SYNCS.PHASECHK.TRANS64 P3, [R3+URZ+0x38840], R2 ;  /* 0x038840020300b5a7 */ /* 0x000f24000806007f */
[----:B----4-:R-:W-:Y:S05]  /*126f0*/  @!P3 BRA `(.L_x_1909) ;  /* 0xfffffffc00f0b947 */ /* 0x010fea000383ffff */
[----:B------:R-:W-:Y:S05]  /*12700*/  BRA `(.L_x_1970) ;  /* 0xffffffd000f47947 */ /* 0x000fea000383ffff */
.L_x_1912:
[----:B---3--:R-:W-:-:S04]  /*12710*/  IMAD.U32 R3, RZ, RZ, UR36 ;  /* 0x00000024ff037e24 */ /* 0x008fc8000f8e00ff */
[----:B------:R3:W4:Y:S03]  /*12720*/  SYNCS.PHASECHK.TRANS64.TRYWAIT P0, [R3+URZ+0x38820], R2 ;  /* 0x03882002030075a7 */ /* 0x000726000800017f */
[----:B----4-:R-:W-:Y:S05]  /*12730*/  @!P0 NANOSLEEP.SYNCS 0x989680 ;  /* 0x009896800000895d */ /* 0x010fea0003900000 */
[----:B------:R-:W4:Y:S02]  /*12740*/  @!P0 SYNCS.PHASECHK.TRANS64 P0, [R3+URZ+0x38820], R2 ;  /* 0x03882002030085a7 */ /* 0x000f24000800007f */
[----:B----4-:R-:W-:Y:S05]  /*12750*/  @!P0 BRA `(.L_x_1912) ;  /* 0xfffffffc00ec8947 */ /* 0x010fea000383ffff */
[----:B------:R-:W-:Y:S05]  /*12760*/  BRA `(.L_x_1971) ;  /* 0xffffffd400d47947 */ /* 0x000fea000383ffff */
.L_x_1918:
[----:B-1----:R1:W4:Y:S02]  /*12770*/  SYNCS.PHASECHK.TRANS64.TRYWAIT P0, [R4+URZ+0x38880], R2 ;  /* 0x03888002040075a7 */ /* 0x002324000800017f */
[----:B----4-:R-:W-:Y:S05]  /*12780*/  @!P0 NANOSLEEP.SYNCS 0x989680 ;  /* 0x009896800000895d */ /* 0x010fea0003900000 */
[----:B------:R-:W4:Y:S02]  /*12790*/  @!P0 SYNCS.PHASECHK.TRANS64 P0, [R4+URZ+0x38880], R2 ;  /* 0x03888002040085a7 */ /* 0x000f24000800007f */
[----:B----4-:R-:W-:Y:S05]  /*127a0*/  @!P0 BRA `(.L_x_1918) ;  /* 0xfffffffc00f08947 */ /* 0x010fea000383ffff */
[----:B------:R-:W-:Y:S05]  /*127b0*/  BRA `(.L_x_1972) ;  /* 0xffffffd800807947 */ /* 0x000fea000383ffff */
.L_x_1924:
[----:B--2---:R2:W3:Y:S02]  /*127c0*/  SYNCS.PHASECHK.TRANS64.TRYWAIT P0, [R4+URZ+0x38840], R2 ;  /* 0x03884002040075a7 */ /* 0x0044e4000800017f */
[----:B---3--:R-:W-:Y:S05]  /*127d0*/  @!P0 NANOSLEEP.SYNCS 0x989680 ;  /* 0x009896800000895d */ /* 0x008fea0003900000 */
[----:B------:R-:W3:Y:S02]  /*127e0*/  @!P0 SYNCS.PHASECHK.TRANS64 P0, [R4+URZ+0x38840], R2 ;  /* 0x03884002040085a7 */ /* 0x000ee4000800007f */
[----:B---3--:R-:W-:Y:S05]  /*127f0*/  @!P0 BRA `(.L_x_1924) ;  /* 0xfffffffc00f08947 */ /* 0x008fea000383ffff */
[----:B------:R-:W-:Y:S05]  /*12800*/  BRA `(.L_x_1973) ;  /* 0xffffffdc00447947 */ /* 0x000fea000383ffff */
.L_x_1931:
[----:B----4-:R-:W4:Y:S02]  /*12810*/  LDL R3, [R1] ;  /* 0x0000000001037983 */ /* 0x010f240000100800 */
[----:B----4-:R4:W1:Y:S02]  /*12820*/  SYNCS.PHASECHK.TRANS64.TRYWAIT P3, [R3+URZ+0x38870], R2 ;  /* 0x03887002030075a7 */ /* 0x010864000806017f */
[----:B-1----:R-:W-:Y:S05]  /*12830*/  @!P3 NANOSLEEP.SYNCS 0x989680 ;  /* 0x009896800000b95d */ /* 0x002fea0003900000 */
[----:B------:R-:W1:Y:S02]  /*12840*/  @!P3 SYNCS.PHASECHK.TRANS64 P3, [R3+URZ+0x38870], R2 ;  /* 0x038870020300b5a7 */ /* 0x000e64000806007f */
[----:B-1----:R-:W-:Y:S05]  /*12850*/  @!P3 BRA `(.L_x_1931) ;  /* 0xfffffffc00ecb947 */ /* 0x002fea000383ffff */
[----:B------:R-:W-:Y:S05]  /*12860*/  BRA `(.L_x_1974) ;  /* 0xffffffe000247947 */ /* 0x000fea000383ffff */
.L_x_1933:
[----:B----4-:R-:W4:Y:S02]  /*12870*/  LDL R3, [R1] ;  /* 0x0000000001037983 */ /* 0x010f240000100800 */
[----:B----4-:R4:W1:Y:S02]  /*12880*/  SYNCS.PHASECHK.TRANS64.TRYWAIT P3, [R3+URZ+0x38860], R2 ;  /* 0x03886002030075a7 */ /* 0x010864000806017f */
[----:B-1----:R-:W-:Y:S05]  /*12890*/  @!P3 NANOSLEEP.SYNCS 0x989680 ;  /* 0x009896800000b95d */ /* 0x002fea0003900000 */
[----:B------:R-:W1:Y:S02]  /*128a0*/  @!P3 SYNCS.PHASECHK.TRANS64 P3, [R3+URZ+0x38860], R2 ;  /* 0x038860020300b5a7 */ /* 0x000e64000806007f */
[----:B-1----:R-:W-:Y:S05]  /*128b0*/  @!P3 BRA `(.L_x_1933) ;  /* 0xfffffffc00ecb947 */ /* 0x002fea000383ffff */
[----:B------:R-:W-:Y:S05]  /*128c0*/  BRA `(.L_x_1975) ;  /* 0xffffffe0002c7947 */ /* 0x000fea000383ffff */
.L_x_1940:
[----:B-1----:R1:W2:Y:S02]  /*128d0*/  SYNCS.PHASECHK.TRANS64.TRYWAIT P0, [R21+URZ+0x38870], R0 ;  /* 0x03887000150075a7 */ /* 0x0022a4000800017f */
[----:B--2---:R-:W-:Y:S05]  /*128e0*/  @!P0 NANOSLEEP.SYNCS 0x989680 ;  /* 0x009896800000895d */ /* 0x004fea0003900000 */
[----:B------:R-:W2:Y:S02]  /*128f0*/  @!P0 SYNCS.PHASECHK.TRANS64 P0, [R21+URZ+0x38870], R0 ;  /* 0x03887000150085a7 */ /* 0x000ea4000800007f */
[----:B--2---:R-:W-:Y:S05]  /*12900*/  @!P0 BRA `(.L_x_1940) ;  /* 0xfffffffc00f08947 */ /* 0x004fea000383ffff */
[----:B------:R-:W-:Y:S05]  /*12910*/  BRA `(.L_x_1976) ;  /* 0xffffffe800a87947 */ /* 0x000fea000383ffff */
.L_x_1942:
[----:B-1----:R1:W2:Y:S02]  /*12920*/  SYNCS.PHASECHK.TRANS64.TRYWAIT P0, [R21+URZ+0x38860], R0 ;  /* 0x03886000150075a7 */ /* 0x0022a4000800017f */
[----:B--2---:R-:W-:Y:S05]  /*12930*/  @!P0 NANOSLEEP.SYNCS 0x989680 ;  /* 0x009896800000895d */ /* 0x004fea0003900000 */
[----:B------:R-:W2:Y:S02]  /*12940*/  @!P0 SYNCS.PHASECHK.TRANS64 P0, [R21+URZ+0x38860], R0 ;  /* 0x03886000150085a7 */ /* 0x000ea4000800007f */
[----:B--2---:R-:W-:Y:S05]  /*12950*/  @!P0 BRA `(.L_x_1942) ;  /* 0xfffffffc00f08947 */ /* 0x004fea000383ffff */
[----:B------:R-:W-:Y:S05]  /*12960*/  BRA `(.L_x_1977) ;  /* 0xffffffe800b07947 */ /* 0x000fea000383ffff */
.L_x_1948:
[----:B-1----:R1:W2:Y:S02]  /*12970*/  SYNCS.PHASECHK.TRANS64.TRYWAIT P0, [R0+URZ+0x38820], R3 ;  /* 0x03882003000075a7 */ /* 0x0022a4000800017f */
[----:B--2---:R-:W-:Y:S05]  /*12980*/  @!P0 NANOSLEEP.SYNCS 0x989680 ;  /* 0x009896800000895d */ /* 0x004fea0003900000 */
[----:B------:R-:W2:Y:S02]  /*12990*/  @!P0 SYNCS.PHASECHK.TRANS64 P0, [R0+URZ+0x38820], R3 ;  /* 0x03882003000085a7 */ /* 0x000ea4000800007f */
[----:B--2---:R-:W-:Y:S05]  /*129a0*/  @!P0 BRA `(.L_x_1948) ;  /* 0xfffffffc00f08947 */ /* 0x004fea000383ffff */
[----:B------:R-:W-:Y:S05]  /*129b0*/  BRA `(.L_x_1978) ;  /* 0xfffffff400687947 */ /* 0x000fea000383ffff */
.L_x_1949:
        /* <DEDUP_REMOVED lines=11> */
.L_x_1980:
[----:B------:R-:W-:Y:S05]  /*12a70*/  BSYNC B0 ;  /* 0x0000000000007941 */ /* 0x000fea0003800000 */
.L_x_1979:
[----:B------:R-:W-:Y:S05]  /*12a80*/  BRA `(.L_x_1981) ;  /* 0xfffffff400507947 */ /* 0x000fea000383ffff */
.L_x_1952:
[----:B------:R-:W-:Y:S01]  /*12a90*/  BSSY B1, `(.L_x_1982) ;  /* 0x0000006000017945 */ /* 0x000fe20003800000 */
[----:B------:R-:W-:-:S07]  /*12aa0*/  IMAD.MOV.U32 R15, RZ, RZ, -0x1 ;  /* 0xffffffffff0f7424 */ /* 0x000fce00078e00ff */
[----:B-12---:R-:W-:Y:S05]  /*12ab0*/  WARPSYNC.COLLECTIVE R15, `(.L_x_1983) ;  /* 0x000000000f0c7348 */ /* 0x006fea0003c00000 */
[----:B------:R-:W-:Y:S02]  /*12ac0*/  ELECT P6, UR62, PT ;  /* 0x00000000003e782f */ /* 0x000fe400038c0000 */
[----:B------:R-:W-:Y:S01]  /*12ad0*/  MOV R14, UR62 ;  /* 0x0000003e000e7c02 */ /* 0x000fe20008000f00 */
[----:B-12---:R-:W-:Y:S10]  /*12ae0*/  ENDCOLLECTIVE ;  /* 0x000000000000791b */ /* 0x006ff40003800000 */
.L_x_1983:
[----:B------:R-:W-:Y:S05]  /*12af0*/  BSYNC B1 ;  /* 0x0000000000017941 */ /* 0x000fea0003800000 */
.L_x_1982:
[----:B------:R-:W-:Y:S05]  /*12b00*/  BRA `(.L_x_1984) ;  /* 0xfffffff400487947 */ /* 0x000fea000383ffff */
.L_x_1954:
[----:B-1----:R1:W2:Y:S02]  /*12b10*/  SYNCS.PHASECHK.TRANS64.TRYWAIT P1, [R6+URZ], R5 ;  /* 0x00000005060075a7 */ /* 0x0022a4000802017f */
[----:B--2---:R-:W-:Y:S05]  /*12b20*/  @!P1 NANOSLEEP.SYNCS 0x989680 ;  /* 0x009896800000995d */ /* 0x004fea0003900000 */
[----:B------:R-:W2:Y:S02]  /*12b30*/  @!P1 SYNCS.PHASECHK.TRANS64 P1, [R6+URZ], R5 ;  /* 0x00000005060095a7 */ /* 0x000ea4000802007f */
[----:B--2---:R-:W-:Y:S05]  /*12b40*/  @!P1 BRA `(.L_x_1954) ;  /* 0xfffffffc00f09947 */ /* 0x004fea000383ffff */
[----:B------:R-:W-:Y:S05]  /*12b50*/  BRA `(.L_x_1985) ;  /* 0xfffffff400847947 */ /* 0x000fea000383ffff */
.L_x_1955:
[----:B--2---:R2:W3:Y:S02]  /*12b60*/  SYNCS.PHASECHK.TRANS64.TRYWAIT P1, [R7+URZ], R2 ;  /* 0x00000002070075a7 */ /* 0x0044e4000802017f */
[----:B---3--:R-:W-:Y:S05]  /*12b70*/  @!P1 NANOSLEEP.SYNCS 0x989680 ;  /* 0x009896800000995d */ /* 0x008fea0003900000 */
[----:B------:R-:W3:Y:S02]  /*12b80*/  @!P1 SYNCS.PHASECHK.TRANS64 P1, [R7+URZ], R2 ;  /* 0x00000002070095a7 */ /* 0x000ee4000802007f */
[----:B---3--:R-:W-:Y:S05]  /*12b90*/  @!P1 BRA `(.L_x_1955) ;  /* 0xfffffffc00f09947 */ /* 0x008fea000383ffff */
[----:B------:R-:W-:Y:S05]  /*12ba0*/  BRA `(.L_x_1986) ;  /* 0xfffffff400787947 */ /* 0x000fea000383ffff */
.L_x_1957:
[----:B---3--:R3:W4:Y:S02]  /*12bb0*/  SYNCS.PHASECHK.TRANS64.TRYWAIT P1, [R4+URZ+0x38860], R5 ;  /* 0x03886005040075a7 */ /* 0x008724000802017f */
[----:B----4-:R-:W-:Y:S05]  /*12bc0*/  @!P1 NANOSLEEP.SYNCS 0x989680 ;  /* 0x009896800000995d */ /* 0x010fea0003900000 */
[----:B------:R-:W4:Y:S02]  /*12bd0*/  @!P1 SYNCS.PHASECHK.TRANS64 P1, [R4+URZ+0x38860], R5 ;  /* 0x03886005040095a7 */ /* 0x000f24000802007f */
[----:B----4-:R-:W-:Y:S05]  /*12be0*/  @!P1 BRA `(.L_x_1957) ;  /* 0xfffffffc00f09947 */ /* 0x010fea000383ffff */
[----:B------:R-:W-:Y:S05]  /*12bf0*/  BRA `(.L_x_1987) ;  /* 0xfffffff4007c7947 */ /* 0x000fea000383ffff */
.L_x_1959:
[----:B----4-:R4:W1:Y:S02]  /*12c00*/  SYNCS.PHASECHK.TRANS64.TRYWAIT P1, [R3+URZ+0x38860], R2 ;  /* 0x03886002030075a7 */ /* 0x010864000802017f */
[----:B-1----:R-:W-:Y:S05]  /*12c10*/  @!P1 NANOSLEEP.SYNCS 0x989680 ;  /* 0x009896800000995d */ /* 0x002fea0003900000 */
[----:B------:R-:W1:Y:S02]  /*12c20*/  @!P1 SYNCS.PHASECHK.TRANS64 P1, [R3+URZ+0x38860], R2 ;  /* 0x03886002030095a7 */ /* 0x000e64000802007f */
[----:B-1----:R-:W-:Y:S05]  /*12c30*/  @!P1 BRA `(.L_x_1959) ;  /* 0xfffffffc00f09947 */ /* 0x002fea000383ffff */
[----:B------:R-:W-:Y:S05]  /*12c40*/  BRA `(.L_x_1988) ;  /* 0xfffffff4007c7947 */ /* 0x000fea000383ffff */
.L_x_1961:
[----:B------:R1:W1:Y:S02]  /*12c50*/  SYNCS.PHASECHK.TRANS64.TRYWAIT P0, [R4+URZ+0x38880], R5 ;  /* 0x03888005040075a7 */ /* 0x000264000800017f */
[----:B-1----:R-:W-:Y:S05]  /*12c60*/  @!P0 NANOSLEEP.SYNCS 0x989680 ;  /* 0x009896800000895d */ /* 0x002fea0003900000 */
[----:B------:R-:W1:Y:S02]  /*12c70*/  @!P0 SYNCS.PHASECHK.TRANS64 P0, [R4+URZ+0x38880], R5 ;  /* 0x03888005040085a7 */ /* 0x000e64000800007f */
[----:B-1----:R-:W-:Y:S05]  /*12c80*/  @!P0 BRA `(.L_x_1961) ;  /* 0xfffffffc00f08947 */ /* 0x002fea000383ffff */
[----:B------:R-:W-:Y:S05]  /*12c90*/  BRA `(.L_x_1962) ;  /* 0xfffffff400787947 */ /* 0x000fea000383ffff */
.L_x_1989:
        /* <DEDUP_REMOVED lines=14> */
.L_x_2770:


//--------------------- .text._ZN7cutlass13device_kernelIN5flash11enable_sm90INS1_16FlashAttnFwdSm90INS1_25CollectiveMainloopFwdSm90ILi2EN4cute5tupleIJNS5_1CILi1EEES8_S8_EEENS6_IJNS7_ILi128EEESA_NS7_ILi256EEEEEELi256ENS_12float_e4m3_tEfNS_4arch4Sm90ELb1ELb0ELb1ELb1ELb0ELb0ELb0ELb1ELb1ELb0ELb0ELb0EEENS1_21CollectiveEpilogueFwdINS6_IJSA_SB_SA_EEES9_NS_10bfloat16_tESF_Li256ELb1ELb0ELb0ELb1EEENS1_36VarlenDynamicPersistentTileSchedulerILi128ELi128ELi256ELi128ELb0ELb0ELb1ELb1ELb1ELb1EEEEEEEEEvNT_6ParamsE --------------------------
	.section	.text._ZN7cutlass13device_kernelIN5flash11enable_sm90INS1_16FlashAttnFwdSm90INS1_25CollectiveMainloopFwdSm90ILi2EN4cute5tupleIJNS5_1CILi1EEES8_S8_EEENS6_IJNS7_ILi128EEESA_NS7_ILi256EEEEEELi256ENS_12float_e4m3_tEfNS_4arch4Sm90ELb1ELb0ELb1ELb1ELb0ELb0ELb0ELb1ELb1ELb0ELb0ELb0EEENS1_21CollectiveEpilogueFwdINS6_IJSA_SB_SA_EEES9_NS_10bfloat16_tESF_Li256ELb1ELb0ELb0ELb1EEENS1_36VarlenDynamicPersistentTileSchedulerILi128ELi128ELi256ELi128ELb0ELb0ELb1ELb1ELb1ELb1EEEEEEEEEvNT_6ParamsE,"ax",@progbits
	.align	128
.text._ZN7cutlass13device_kernelIN5flash11enable_sm90INS1_16FlashAttnFwdSm90INS1_25CollectiveMainloopFwdSm90ILi2EN4cute5tupleIJNS5_1CILi1EEES8_S8_EEENS6_IJNS7_ILi128EEESA_NS7_ILi256EEEEEELi256ENS_12float_e4m3_tEfNS_4arch4Sm90ELb1ELb0ELb1ELb1ELb0ELb0ELb0ELb1ELb1ELb0ELb0ELb0EEENS1_21CollectiveEpilogueFwdINS6_IJSA_SB_SA_EEES9_NS_10bfloat16_tESF_Li256ELb1ELb0ELb0ELb1EEENS1_36VarlenDynamicPersistentTileSchedulerILi128ELi128ELi256ELi128ELb0ELb0ELb1ELb1ELb1ELb1EEEEEEEEEvNT_6ParamsE:
        .type           _ZN7cutlass13device_kernelIN5flash11enable_sm90INS1_16FlashAttnFwdSm90INS1_25CollectiveMainloopFwdSm90ILi2EN4cute5tupleIJNS5_1CILi1EEES8_S8_EEENS6_IJNS7_ILi128EEESA_NS7_ILi256EEEEEELi256ENS_12float_e4m3_tEfNS_4arch4Sm90ELb1ELb0ELb1ELb1ELb0ELb0ELb0ELb1ELb1ELb0ELb0ELb0EEENS1_21CollectiveEpilogueFwdINS6_IJSA_SB_SA_EEES9_NS_10bfloat16_tESF_Li256ELb1ELb0ELb0ELb1EEENS1_36VarlenDynamicPersistentTileSchedulerILi128ELi128ELi256ELi128ELb0ELb0ELb1ELb1ELb1ELb1EEEEEEEEEvNT_6ParamsE,@function
        .size           _ZN7cutlass13device_kernelIN5flash11enable_sm90INS1_16FlashAttnFwdSm90INS1_25CollectiveMainloopFwdSm90ILi2EN4cute5tupleIJNS5_1CILi1EEES8_S8_EEENS6_IJNS7_ILi128EEESA_NS7_ILi256EEEEEELi256ENS_12float_e4m3_tEfNS_4arch4Sm90ELb1ELb0ELb1ELb1ELb0ELb0ELb0ELb1ELb1ELb0ELb0ELb0EEENS1_21CollectiveEpilogueFwdINS6_IJSA_SB_SA_EEES9_NS_10bfloat16_tESF_Li256ELb1ELb0ELb0ELb1EEENS1_36VarlenDynamicPersistentTileSchedulerILi128ELi128ELi256ELi128ELb0ELb0ELb1ELb1ELb1ELb1EEEEEEEEEvNT_6ParamsE,(.L_x_2771 - _ZN7cutlass13device_kernelIN5flash11enable_sm90INS1_16FlashAttnFwdSm90INS1_25CollectiveMainloopFwdSm90ILi2EN4cute5tupleIJNS5_1CILi1EEES8_S8_EEENS6_IJNS7_ILi128EEESA_NS7_ILi256EEEEEELi256ENS_12float_e4m3_tEfNS_4arch4Sm90ELb1ELb0ELb1ELb1ELb0ELb0ELb0ELb1ELb1ELb0ELb0ELb0EEENS1_21CollectiveEpilogueFwdINS6_IJSA_SB_SA_EEES9_NS_10bfloat16_tESF_Li256ELb1ELb0ELb0ELb1EEENS1_36VarlenDynamicPersistentTileSchedulerILi128ELi128ELi256ELi128ELb0ELb0ELb1ELb1ELb1ELb1EEEEEEEEEvNT_6ParamsE)
        .other          _ZN7cutlass13device_kernelIN5flash11enable_sm90INS1_16FlashAttnFwdSm90INS1_25CollectiveMainloopFwdSm90ILi2EN4cute5tupleIJNS5_1CILi1EEES8_S8_EEENS6_IJNS7_ILi128EEESA_NS7_ILi256EEEEEELi256ENS_12float_e4m3_tEfNS_4arch4Sm90ELb1ELb0ELb1ELb1ELb0ELb0ELb0ELb1ELb1ELb0ELb0ELb0EEENS1_21CollectiveEpilogueFwdINS6_IJSA_SB_SA_EEES9_NS_10bfloat16_tESF_Li256ELb1ELb0ELb0ELb1EEENS1_36VarlenDynamicPersistentTileSchedulerILi128ELi128ELi256ELi128ELb0ELb0ELb1ELb1ELb1ELb1EEEEEEEEEvNT_6ParamsE,@"STO_CUDA_ENTRY STV_DEFAULT"
_ZN7cutlass13device_kernelIN5flash11enable_sm90INS1_16FlashAttnFwdSm90INS1_25CollectiveMainloopFwdSm90ILi2EN4cute5tupleIJNS5_1CILi1EEES8_S8_EEENS6_IJNS7_ILi128EEESA_NS7_ILi256EEEEEELi256ENS_12float_e4m3_tEfNS_4arch4Sm90ELb1ELb0ELb1ELb1ELb0ELb0ELb0ELb1ELb1ELb0ELb0ELb0EEENS1_21CollectiveEpilogueFwdINS6_IJSA_SB_SA_EEES9_NS_10bfloat16_tESF_Li256ELb1ELb0ELb0ELb1EEENS1_36VarlenDynamicPersistentTileSchedulerILi128ELi128ELi256ELi128ELb0ELb0ELb1ELb1ELb1ELb1EEEEEEEEEvNT_6ParamsE:
        /* <DEDUP_REMOVED lines=21> */
.L_x_1991:
[----:B------:R-:W-:Y:S05]  /*0150*/  BSYNC B0 ;  /* 0x0000000000007941 */ /* 0x000fea0003800000 */
.L_x_1990:
        /* <DEDUP_REMOVED lines=41> */
.L_x_1992:
        /* <DEDUP_REMOVED lines=22> */
.L_x_1993:
        /* <DEDUP_REMOVED lines=18> */
.L_x_1994:
        /* <DEDUP_REMOVED lines=22> */
.L_x_1995:
        /* <DEDUP_REMOVED lines=22> */
.L_x_1996:
[----:B------:R-:W-:Y:S01]  /*0930*/  PLOP3.LUT P0, PT, PT, PT, UP0, 0x80, 0x0 ;  /* 0x000000000000781c */ /* 0x000fe20003f0f008 */
[----:B------:R-:W-:Y:S01]  /*0940*/  UMOV UR40, 0x1 ;  /* 0x0000000100287882 */ /* 0x000fe20000000000 */
[----:B------:R-:W-:Y:S01]  /*0950*/  NOP ;  /* 0x0000000000007918 */ /* 0x000fe20000000000 */
[----:B------:R-:W-:Y:S01]  /*0960*/  USEL UR40, UR40, 0x2, !UP0 ;  /* 0x0000000228287887 */ /* 0x000fe2000c000000 */
[----:B------:R-:W-:Y:S01]  /*0970*/  ULDC.64 UR48, c[0x0][0x208] ;  /* 0x0000820000307ab9 */ /* 0x000fe20000000a00 */
[----:B012-4-:R-:W-:Y:S08]  /*0980*/  BAR.SYNC.DEFER_BLOCKING 0x0 ;  /* 0x0000000000007b1d */ /* 0x017ff00000010000 */
[----:B------:R-:W-:Y:S05]  /*0990*/  @!P0 BRA `(.L_x_1997) ;  /* 0x000000ec00988947 */ /* 0x000fea0003800000 */
.L_x_1998:
        /* <DEDUP_REMOVED lines=29> */
[----:B------:R-:W-:-:S03]  /*0b70*/  SHF.R.S32.HI R233, RZ, 0x7, R2 ;  /* 0x00000007ffe97819 */ /* 0x000fc60000011402 */
[----:B------:R-:W-:Y:S01]  /*0b80*/  IMAD.IADD R232, R235, 0x1, -R232 ;  /* 0x00000001ebe87824 */ /* 0x000fe200078e0ae8 */
[----:B------:R-:W-:-:S04]  /*0b90*/  LEA.HI R2, R2, R233, RZ, 0x1 ;  /* 0x000000e902027211 */ /* 0x000fc800078f08ff */
[----:B------:R-:W-:Y:S02]  /*0ba0*/  SHF.R.S32.HI R7, RZ, 0x1f, R232 ;  /* 0x0000001fff077819 */ /* 0x000fe400000114e8 */
[----:B------:R-:W-:Y:S02]  /*0bb0*/  LOP3.LUT R2, R2, 0x3fffffe, RZ, 0xc0, !PT ;  /* 0x03fffffe02027812 */ /* 0x000fe400078ec0ff */
[CC--:B------:R-:W-:Y:S02]  /*0bc0*/  LEA.HI R8, R7.reuse, R232.reuse, RZ, 0x2 ;  /* 0x000000e807087211 */ /* 0x0c0fe400078f10ff */
[----:B------:R-:W-:Y:S01]  /*0bd0*/  LEA.HI R7, R7, R232, RZ, 0x5 ;  /* 0x000000e807077211 */ /* 0x000fe200078f28ff */
[----:B------:R-:W-:Y:S01]  /*0be0*/  IMAD.IADD R22, R233, 0x1, -R2 ;  /* 0x00000001e9167824 */ /* 0x000fe200078e0a02 */
[--C-:B------:R-:W-:Y:S02]  /*0bf0*/  SHF.R.S32.HI R5, RZ, 0x2, R8.reuse ;  /* 0x00000002ff057819 */ /* 0x100fe40000011408 */
[----:B------:R-:W-:-:S02]  /*0c00*/  SHF.R.S32.HI R4, RZ, 0x1f, R8 ;  /* 0x0000001fff047819 */ /* 0x000fc40000011408 */
[----:B------:R-:W-:Y:S02]  /*0c10*/  SHF.R.S32.HI R7, RZ, 0x5, R7 ;  /* 0x00000005ff077819 */ /* 0x000fe40000011407 */
[----:B------:R-:W-:Y:S02]  /*0c20*/  LEA.HI R4, R4, R5, RZ, 0x3 ;  /* 0x0000000504047211 */ /* 0x000fe400078f18ff */
[----:B------:R-:W-:Y:S02]  /*0c30*/  LOP3.LUT R17, R8, 0x7ffffffc, RZ, 0xc0, !PT ;  /* 0x7ffffffc08117812 */ /* 0x000fe400078ec0ff */
[----:B------:R-:W-:Y:S02]  /*0c40*/  LOP3.LUT R6, R4, 0xfffffff8, RZ, 0xc0, !PT ;  /* 0xfffffff804067812 */ /* 0x000fe400078ec0ff */
[-C--:B------:R-:W-:Y:S01]  /*0c50*/  LEA.HI R4, R0, R235.reuse, RZ, 0x5 ;  /* 0x000000eb00047211 */ /* 0x080fe200078f28ff */
[----:B------:R-:W-:Y:S01]  /*0c60*/  IMAD.IADD R17, R232, 0x1, -R17 ;  /* 0x00000001e8117824 */ /* 0x000fe200078e0a11 */
[----:B------:R-:W-:Y:S01]  /*0c70*/  LEA.HI R0, R0, R235, RZ, 0x3 ;  /* 0x000000eb00007211 */ /* 0x000fe200078f18ff */
[----:B------:R-:W-:Y:S01]  /*0c80*/  IMAD.IADD R10, R5, 0x1, -R6 ;  /* 0x00000001050a7824 */ /* 0x000fe200078e0a06 */
[----:B------:R-:W-:Y:S01]  /*0c90*/  SHF.R.S32.HI R6, RZ, 0x4, R3 ;  /* 0x00000004ff067819 */ /* 0x000fe20000011403 */
[----:B------:R-:W-:Y:S01]  /*0ca0*/  IMAD.SHL.U32 R5, R4, 0x20, RZ ;  /* 0x0000002004057824 */ /* 0x000fe200078e00ff */
[----:B------:R-:W-:Y:S01]  /*0cb0*/  LOP3.LUT R4, R3, 0x3fffff0, RZ, 0xc0, !PT ;  /* 0x03fffff003047812 */ /* 0x000fe200078ec0ff */
[----:B------:R-:W-:Y:S01]  /*0cc0*/  IMAD R7, R7, 0x10, R10 ;  /* 0x0000001007077824 */ /* 0x000fe200078e020a */
[----:B------:R-:W-:-:S02]  /*0cd0*/  LEA.HI R3, R3, R6, RZ, 0x1 ;  /* 0x0000000603037211 */ /* 0x000fc400078f08ff */
[----:B------:R-:W-:Y:S01]  /*0ce0*/  LOP3.LUT R5, R5, 0xfffffc00, RZ, 0xc0, !PT ;  /* 0xfffffc0005057812 */ /* 0x000fe200078ec0ff */
[----:B------:R-:W-:Y:S01]  /*0cf0*/  IMAD.IADD R4, R235, 0x1, -R4 ;  /* 0x00000001eb047824 */ /* 0x000fe200078e0a04 */
[----:B------:R-:W-:Y:S01]  /*0d00*/  LOP3.LUT R3, R3, 0x1ffffffe, RZ, 0xc0, !PT ;  /* 0x1ffffffe03037812 */ /* 0x000fe200078ec0ff */
[----:B------:R-:W-:Y:S01]  /*0d10*/  IMAD R22, R22, 0x40, R7 ;  /* 0x0000004016167824 */ /* 0x000fe200078e0207 */
[----:B------:R-:W-:Y:S01]  /*0d20*/  LOP3.LUT R2, R0, 0x1ffffff8, RZ, 0xc0, !PT ;  /* 0x1ffffff800027812 */ /* 0x000fe200078ec0ff */
[----:B------:R-:W-:Y:S01]  /*0d30*/  IMAD R4, R4, 0x40, R5 ;  /* 0x0000004004047824 */ /* 0x000fe200078e0205 */
[----:B------:R-:W-:Y:S01]  /*0d40*/  SHF.R.S32.HI R18, RZ, 0x3, R0 ;  /* 0x00000003ff127819 */ /* 0x000fe20000011400 */
[----:B------:R-:W-:Y:S02]  /*0d50*/  IMAD.IADD R3, R6, 0x1, -R3 ;  /* 0x0000000106037824 */ /* 0x000fe400078e0a03 */
[----:B------:R-:W-:Y:S02]  /*0d60*/  IMAD.IADD R2, R235, 0x1, -R2 ;  /* 0x00000001eb027824 */ /* 0x000fe400078e0a02 */
[----:B------:R-:W-:-:S02]  /*0d70*/  IMAD R234, R3, 0x8, R4 ;  /* 0x0000000803ea7824 */ /* 0x000fc400078e0204 */
[----:B------:R-:W-:-:S07]  /*0d80*/  IMAD.SHL.U32 R16, R2, 0x8, RZ ;  /* 0x0000000802107824 */ /* 0x000fce00078e00ff */
.L_x_2055:
[----:B0-----:R-:W0:Y:S01]  /*0d90*/  LDC.64 R2, c[0x0][0xc60] ;  /* 0x00031800ff027b82 */ /* 0x001e220000000a00 */
[----:B------:R-:W-:Y:S01]  /*0da0*/  ULDC.64 UR4, c[0x0][0xa28] ;  /* 0x00028a0000047ab9 */ /* 0x000fe20000000a00 */
[----:B------:R-:W-:Y:S01]  /*0db0*/  ULDC.64 UR6, c[0x0][0xa18] ;  /* 0x0002860000067ab9 */ /* 0x000fe20000000a00 */
[----:B------:R-:W-:Y:S01]  /*0dc0*/  ULDC.64 UR8, c[0x0][0xa20] ;  /* 0x0002880000087ab9 */ /* 0x000fe20000000a00 */
        /* <DEDUP_REMOVED lines=10> */
[----:B------:R-:W-:-:S04]  /*0e70*/  @UP0 ULEA UR4, UP2, UR36, UR4, 0x2 ;  /* 0x0000000424040291 */ /* 0x000fc8000f84103f */
[----:B------:R-:W-:Y:S02]  /*0e80*/  @UP0 ULEA.HI.X UR5, UR36, UR5, UR37, 0x2, UP2 ;  /* 0x0000000524050291 */ /* 0x000fe400090f1425 */
[----:B------:R-:W-:Y:S01]  /*0e90*/  @UP1 ULEA UR6, UP0, UR36, UR6, 0x2 ;  /* 0x0000000624061291 */ /* 0x000fe2000f80103f */
[----:B------:R-:W-:-:S03]  /*0ea0*/  IMAD.U32 R2, RZ, RZ, UR4 ;  /* 0x00000004ff027e24 */ /* 0x000fc6000f8e00ff */
[----:B------:R-:W-:Y:S01]  /*0eb0*/  @UP1 ULEA.HI.X UR7, UR36, UR7, UR37, 0x2, UP0 ;  /* 0x0000000724071291 */ /* 0x000fe200080f1425 */
[----:B------:R-:W-:Y:S01]  /*0ec0*/  IMAD.U32 R3, RZ, RZ, UR5 ;  /* 0x00000005ff037e24 */ /* 0x000fe2000f8e00ff */
[----:B------:R-:W-:Y:S01]  /*0ed0*/  ULDC.64 UR4, c[0x0][0x3f8] ;  /* 0x0000fe0000047ab9 */ /* 0x000fe20000000a00 */
[----:B---345:R-:W-:-:S03]  /*0ee0*/  IMAD.U32 R4, RZ, RZ, UR6 ;  /* 0x00000006ff047e24 */ /* 0x038fc6000f8e00ff */
[----:B------:R-:W-:Y:S01]  /*0ef0*/  IMAD.U32 R5, RZ, RZ, UR7 ;  /* 0x00000007ff057e24 */ /* 0x000fe2000f8e00ff */
[----:B------:R-:W2:Y:S01]  /*0f00*/  @P0 LDG.E R2, desc[UR48][R2.64] ;  /* 0x0000003002020981 */ /* 0x000ea2000c1e1900 */
[----:B------:R-:W-:Y:S01]  /*0f10*/  UISETP.NE.U32.AND UP0, UPT, UR4, URZ, UPT ;  /* 0x0000003f0400728c */ /* 0x000fe2000bf05070 */
[----:B------:R-:W-:Y:S01]  /*0f20*/  ISETP.NE.U32.AND P1, PT, RZ, UR8, PT ;  /* 0x00000008ff007c0c */ /* 0x000fe2000bf25070 */
[----:B------:R-:W-:Y:S01]  /*0f30*/  ULDC UR6, c[0x0][0x2e0] ;  /* 0x0000b80000067ab9 */ /* 0x000fe20000000800 */
[----:B------:R-:W3:Y:S01]  /*0f40*/  @P2 LDG.E R4, desc[UR48][R4.64] ;  /* 0x0000003004042981 */ /* 0x000ee2000c1e1900 */
[----:B------:R-:W-:Y:S01]  /*0f50*/  UISETP.NE.AND.EX UP0, UPT, UR5, URZ, UPT, UP0 ;  /* 0x0000003f0500728c */ /* 0x000fe2000bf05300 */
[----:B------:R-:W-:Y:S01]  /*0f60*/  ISETP.NE.AND.EX P1, PT, RZ, UR9, PT, P1 ;  /* 0x00000009ff007c0c */ /* 0x000fe2000bf25310 */
[----:B------:R-:W-:Y:S01]  /*0f70*/  ULDC UR4, c[0x0][0x404] ;  /* 0x0001010000047ab9 */ /* 0x000fe20000000800 */
[----:B------:R-:W-:Y:S01]  /*0f80*/  UMOV UR51, URZ ;  /* 0x0000003f00337c82 */ /* 0x000fe20008000000 */
[----:B------:R-:W-:Y:S01]  /*0f90*/  USEL UR4, UR4, 0x1, UP0 ;  /* 0x0000000104047887 */ /* 0x000fe20008000000 */
[----:B------:R-:W-:-:S03]  /*0fa0*/  ULDC UR52, c[0x0][0x288] ;  /* 0x0000a20000347ab9 */ /* 0x000fc60000000800 */
[----:B------:R-:W-:Y:S01]  /*0fb0*/  UIMAD UR6, UR4, UR6, URZ ;  /* 0x00000006040672a4 */ /* 0x000fe2000f8e023f */
[----:B--2---:R-:W-:Y:S02]  /*0fc0*/  @P0 R2UR UR51, R2 ;  /* 0x00000000023302ca */ /* 0x004fe400000e0000 */
[----:B---3--:R-:W-:Y:S01]  /*0fd0*/  @P2 R2UR UR52, R4 ;  /* 0x00000000043422ca */ /* 0x008fe200000e0000 */
[----:B-1----:R-:W-:-:S14]  /*0fe0*/  @P2 BRA `(.L_x_1999) ;  /* 0x0000000000342947 */ /* 0x002fdc0003800000 */
        /* <DEDUP_REMOVED lines=13> */
.L_x_1999:
[----:B------:R-:W-:Y:S01]  /*10c0*/  UMOV UR42, UR53 ;  /* 0x00000035002a7c82 */ /* 0x000fe20008000000 */
[----:B------:R-:W-:Y:S01]  /*10d0*/  UMOV UR38, UR44 ;  /* 0x0000002c00267c82 */ /* 0x000fe20008000000 */
[----:B------:R-:W-:Y:S05]  /*10e0*/  @!P1 BRA `(.L_x_2000) ;  /* 0x00000000001c9947 */ /* 0x000fea0003800000 */
[----:B------:R-:W-:-:S04]  /*10f0*/  ULEA UR4, UP0, UR36, UR8, 0x2 ;  /* 0x0000000824047291 */ /* 0x000fc8000f80103f */
[----:B------:R-:W-:Y:S02]  /*1100*/  ULEA.HI.X UR5, UR36, UR9, UR37, 0x2, UP0 ;  /* 0x0000000924057291 */ /* 0x000fe400080f1425 */
[----:B------:R-:W-:-:S04]  /*1110*/  IMAD.U32 R2, RZ, RZ, UR4 ;  /* 0x00000004ff027e24 */ /* 0x000fc8000f8e00ff */
[----:B------:R-:W-:-:S05]  /*1120*/  IMAD.U32 R3, RZ, RZ, UR5 ;  /* 0x00000005ff037e24 */ /* 0x000fca000f8e00ff */
[----:B------:R-:W2:Y:S02]  /*1130*/  LDG.E R2, desc[UR48][R2.64] ;  /* 0x0000003002027981 */ /* 0x000ea4000c1e1900 */
[----:B--2---:R-:W-:Y:S01]  /*1140*/  R2UR UR6, R2 ;  /* 0x00000000020672ca */ /* 0x004fe200000e0000 */
[----:B------:R-:W-:-:S14]  /*1150*/  BRA `(.L_x_2001) ;  /* 0x0000000000347947 */ /* 0x000fdc0003800000 */
.L_x_2000:
        /* <DEDUP_REMOVED lines=13> */
.L_x_2001:
[----:B------:R-:W-:Y:S01]  /*1230*/  UIADD3 UR51, -UR51, UR6, URZ ;  /* 0x0000000633337290 */ /* 0x000fe2000fffe13f */
[----:B------:R-:W-:Y:S01]  /*1240*/  PLOP3.LUT P0, PT, PT, PT, PT, 0x80, 0x0 ;  /* 0x000000000000781c */ /* 0x000fe20003f0f070 */
[----:B------:R-:W-:Y:S01]  /*1250*/  ULDC UR4, c[0x0][0x428] ;  /* 0x00010a0000047ab9 */ /* 0x000fe20000000800 */
[----:B------:R-:W-:Y:S01]  /*1260*/  IMAD.MOV.U32 R0, RZ, RZ, RZ ;  /* 0x000000ffff007224 */ /* 0x000fe200078e00ff */
[----:B------:R-:W-:Y:S01]  /*1270*/  UIADD3 UR5, UR51, 0xff, -UR52 ;  /* 0x000000ff33057890 */ /* 0x000fe2000fffe834 */
[----:B------:R-:W-:Y:S01]  /*1280*/  IMAD.MOV.U32 R2, RZ, RZ, RZ ;  /* 0x000000ffff027224 */ /* 0x000fe200078e00ff */
[----:B------:R-:W-:Y:S01]  /*1290*/  UISETP.NE.AND UP0, UPT, UR4, 0x1, UPT ;  /* 0x000000010400788c */ /* 0x000fe2000bf05270 */
[----:B------:R-:W-:Y:S01]  /*12a0*/  IMAD.MOV.U32 R151, RZ, RZ, RZ ;  /* 0x000000ffff977224 */ /* 0x000fe200078e00ff */
[----:B------:R-:W-:Y:S01]  /*12b0*/  UIADD3 UR4, UR51, 0x7f, URZ ;  /* 0x0000007f33047890 */ /* 0x000fe2000fffe03f */
[----:B------:R-:W-:Y:S01]  /*12c0*/  CS2R R30, SRZ ;  /* 0x00000000001e7805 */ /* 0x000fe2000001ff00 */
[----:B------:R-:W-:Y:S01]  /*12d0*/  ULEA UR6, UR53, UR5, 0x7 ;  /* 0x0000000535067291 */ /* 0x000fe2000f8e383f */
[----:B------:R-:W-:Y:S01]  /*12e0*/  CS2R R124, SRZ ;  /* 0x00000000007c7805 */ /* 0x000fe2000001ff00 */
[----:B------:R-:W-:Y:S01]  /*12f0*/  USHF.R.S32.HI UR5, URZ, 0x1f, UR4 ;  /* 0x0000001f3f057899 */ /* 0x000fe20008011404 */
        /* <DEDUP_REMOVED lines=11> */
[----:B------:R-:W-:Y:S01]  /*13b0*/  @UP0 ULDC UR4, c[0x0][0x42c] ;  /* 0x00010b0000040ab9 */ /* 0x000fe20000000800 */
[----:B------:R-:W-:Y:S01]  /*13c0*/  @UP0 ULDC UR6, c[0x0][0x430] ;  /* 0x00010c0000060ab9 */ /* 0x000fe20000000800 */
[----:B------:R-:W-:Y:S01]  /*13d0*/  UISETP.LT.AND UP1, UPT, UR5, UR7, UPT ;  /* 0x000000070500728c */ /* 0x000fe2000bf21270 */
[----:B------:R-:W-:-:S02]  /*13e0*/  CS2R R46, SRZ ;  /* 0x00000000002e7805 */ /* 0x000fc4000001ff00 */
[----:B------:R-:W-:Y:S02]  /*13f0*/  CS2R R108, SRZ ;  /* 0x00000000006c7805 */ /* 0x000fe4000001ff00 */
[----:B------:R-:W-:Y:S01]  /*1400*/  CS2R R104, SRZ ;  /* 0x0000000000687805 */ /* 0x000fe2000001ff00 */
[----:B------:R-:W-:Y:S01]  /*1410*/  USEL UR54, UR5, UR7, UP1 ;  /* 0x0000000705367287 */ /* 0x000fe20008800000 */
[----:B------:R-:W-:Y:S01]  /*1420*/  CS2R R50, SRZ ;  /* 0x0000000000327805 */ /* 0x000fe2000001ff00 */
[----:B------:R-:W-:Y:S01]  /*1430*/  UIMAD.WIDE.U32 UR4, UR44, UR4, URZ ;  /* 0x000000042c0472a5 */ /* 0x000fe2000f8e003f */
[----:B------:R-:W-:Y:S01]  /*1440*/  CS2R R54, SRZ ;  /* 0x0000000000367805 */ /* 0x000fe2000001ff00 */
[----:B------:R-:W-:Y:S01]  /*1450*/  UISETP.GE.AND UP1, UPT, UR54, 0x1, UPT ;  /* 0x000000013600788c */ /* 0x000fe2000bf26270 */
[----:B------:R-:W-:Y:S01]  /*1460*/  CS2R R100, SRZ ;  /* 0x0000000000647805 */ /* 0x000fe2000001ff00 */
[----:B------:R-:W-:Y:S01]  /*1470*/  @UP0 USHF.R.U32.HI UR44, URZ, UR6, UR5 ;  /* 0x000000063f2c0299 */ /* 0x000fe20008011605 */
[----:B------:R-:W-:-:S02]  /*1480*/  CS2R R96, SRZ ;  /* 0x0000000000607805 */ /* 0x000fc4000001ff00 */
[----:B------:R-:W-:Y:S02]  /*1490*/  CS2R R58, SRZ ;  /* 0x00000000003a7805 */ /* 0x000fe4000001ff00 */
[----:B------:R-:W-:Y:S02]  /*14a0*/  CS2R R62, SRZ ;  /* 0x00000000003e7805 */ /* 0x000fe4000001ff00 */
[----:B------:R-:W-:Y:S02]  /*14b0*/  PLOP3.LUT P1, PT, PT, PT, UP1, 0x80, 0x0 ;  /* 0x000000000000781c */ /* 0x000fe40003f2f018 */
        /* <DEDUP_REMOVED lines=79> */
.L_x_2003:
        /* <DEDUP_REMOVED lines=10> */
[----:B------:R-:W-:Y:S02]  /*1a50*/  @UP0 ULDC.64 UR16, c[0x0][0x9a8] ;  /* 0x00026a0000100ab9 */ /* 0x000fe40000000a00 */
[----:B------:R-:W-:Y:S01]  /*1a60*/  @UP1 ULDC.64 UR10, c[0x0][0x9b8] ;  /* 0x00026e00000a1ab9 */ /* 0x000fe20000000a00 */
[----:B------:R-:W-:Y:S02]  /*1a70*/  @UP0 UIMAD UR8, UR37, UR16, URZ ;  /* 0x00000010250802a4 */ /* 0x000fe4000f8e023f */
[----:B------:R-:W-:Y:S02]  /*1a80*/  @UP1 UIMAD UR9, UR37, UR10, URZ ;  /* 0x0000000a250912a4 */ /* 0x000fe4000f8e023f */
[----:B------:R-:W-:Y:S02]  /*1a90*/  @UP0 UIMAD.WIDE.U32 UR14, UR36, UR16, URZ ;  /* 0x00000010240e02a5 */ /* 0x000fe4000f8e003f */
[----:B------:R-:W-:Y:S02]  /*1aa0*/  @UP0 UIMAD UR17, UR36, UR17, UR8 ;  /* 0x00000011241102a4 */ /* 0x000fe4000f8e0208 */
[----:B------:R-:W-:-:S02]  /*1ab0*/  @UP0 USHF.R.S32.HI UR16, URZ, 0x1f, UR44 ;  /* 0x0000001f3f100899 */ /* 0x000fc4000801142c */
[----:B------:R-:W-:Y:S02]  /*1ac0*/  @UP1 UIMAD UR18, UR36, UR11, UR9 ;  /* 0x0000000b241212a4 */ /* 0x000fe4000f8e0209 */
[----:B------:R-:W-:Y:S02]  /*1ad0*/  @UP1 USHF.R.S32.HI UR19, URZ, 0x1f, UR44 ;  /* 0x0000001f3f131899 */ /* 0x000fe4000801142c */
[----:B------:R-:W-:Y:S01]  /*1ae0*/  @UP1 UIMAD.WIDE.U32 UR12, UR36, UR10, URZ ;  /* 0x0000000a240c12a5 */ /* 0x000fe2000f8e003f */
[----:B------:R-:W-:Y:S02]  /*1af0*/  @UP0 ULDC.64 UR8, c[0x0][0x9b0] ;  /* 0x00026c0000080ab9 */ /* 0x000fe40000000a00 */
        /* <DEDUP_REMOVED lines=33> */
.L_x_2144:
[----:B------:R-:W-:Y:S05]  /*1d10*/  @!P0 BRA `(.L_x_2005) ;  /* 0x0000000000048947 */ /* 0x000fea0003800000 */
[----:B------:R-:W-:Y:S01]  /*1d20*/  BPT.TRAP 0x1 ;  /* 0x000000040000795c */ /* 0x000fe20000300000 */
.L_x_2005:
[----:B------:R-:W-:Y:S02]  /*1d30*/  IMAD.U32 R2, RZ, RZ, UR55 ;  /* 0x00000037ff027e24 */ /* 0x000fe4000f8e00ff */
[----:B0-----:R-:W-:-:S03]  /*1d40*/  IMAD.U32 R3, RZ, RZ, UR45 ;  /* 0x0000002dff037e24 */ /* 0x001fc6000f8e00ff */
[----:B------:R-:W-:Y:S02]  /*1d50*/  LEA R2, R2, UR41, 0x3 ;  /* 0x0000002902027c11 */ /* 0x000fe4000f8e18ff */
[----:B------:R-:W-:-:S04]  /*1d60*/  SHF.L.U32 R3, R3, 0x1f, RZ ;  /* 0x0000001f03037819 */ /* 0x000fc800000006ff */
[----:B------:R0:W1:Y:S01]  /*1d70*/  SYNCS.PHASECHK.TRANS64.TRYWAIT P2, [R2+URZ+0x38830], R3 ;  /* 0x03883003020075a7 */ /* 0x000062000804017f */
[----:B------:R-:W-:Y:S05]  /*1d80*/  @!P0 BRA `(.L_x_2006) ;  /* 0x0000000000048947 */ /* 0x000fea0003800000 */
[----:B------:R-:W-:Y:S01]  /*1d90*/  BPT.TRAP 0x1 ;  /* 0x000000040000795c */ /* 0x000fe20000300000 */
.L_x_2006:
[----:B------:R-:W2:Y:S01]  /*1da0*/  S2R R4, SR_TID.X ;  /* 0x0000000000047919 */ /* 0x000ea20000002100 */
[----:B------:R-:W-:Y:S01]  /*1db0*/  IMAD.MOV.U32 R151, RZ, RZ, RZ ;  /* 0x000000ffff977224 */ /* 0x000fe200078e00ff */
[----:B--2---:R-:W-:Y:S01]  /*1dc0*/  LOP3.LUT P1, RZ, R4, 0x7f, RZ, 0xc0, !PT ;  /* 0x0000007f04ff7812 */ /* 0x004fe2000782c0ff */
[----:B-1----:R-:W-:-:S12]  /*1dd0*/  @P2 BRA `(.L_x_2007) ;  /* 0x0000000000082947 */ /* 0x002fd80003800000 */
[----:B------:R-:W1:Y:S02]  /*1de0*/  SYNCS.PHASECHK.TRANS64.TRYWAIT P2, [R2+URZ+0x38830], R3 ;  /* 0x03883003020075a7 */ /* 0x000e64000804017f */
[----:B-1----:R-:W-:Y:S05]  /*1df0*/  @!P2 BRA `(.L_x_2008) ;  /* 0x0000012c00d8a947 */ /* 0x002fea0003800000 */
.L_x_2007:
[----:B------:R-:W-:Y:S05]  /*1e00*/  WARPSYNC.ALL ;  /* 0x0000000000007948 */ /* 0x000fea0003800000 */
[----:B------:R-:W-:Y:S01]  /*1e10*/  UIADD3 UR4, UR41, 0x28400, URZ ;  /* 0x0002840029047890 */ /* 0x000fe2000fffe03f */
[----:B------:R-:W-:Y:S01]  /*1e20*/  WARPGROUP.ARRIVE ;  /* 0x00000000000079c5 */ /* 0x000fe20000000000 */
[----:B------:R-:W-:Y:S01]  /*1e30*/  ULOP3.LUT UR32, UR56, 0x10000, URZ, 0xfc, !UPT ;  /* 0x0001000038207892 */ /* 0x000fe2000f8efc3f */
[----:B01----:R-:W-:Y:S01]  /*1e40*/  @!P1 VIADD R2, R2, 0x38840 ;  /* 0x0003884002029836 */ /* 0x003fe20000000000 */
[----:B------:R-:W-:Y:S01]  /*1e50*/  USHF.R.U32.HI UR4, URZ, 0x4, UR4 ;  /* 0x000000043f047899 */ /* 0x000fe20008011604 */
[--C-:B------:R-:W-:Y:S01]  /*1e60*/  IMAD.MOV.U32 R150, RZ, RZ, R151.reuse ;  /* 0x000000ffff967224 */ /* 0x100fe200078e0097 */
[----:B------:R-:W-:Y:S01]  /*1e70*/  UMOV UR33, 0x40000040 ;  /* 0x4000004000217882 */ /* 0x000fe20000000000 */
[----:B------:R-:W-:Y:S01]  /*1e80*/  UMOV UR35, 0x40000040 ;  /* 0x4000004000237882 */ /* 0x000fe20000000000 */
[----:B------:R-:W-:Y:S01]  /*1e90*/  ULOP3.LUT UR4, UR4, 0x3fff, URZ, 0xc0, !UPT ;  /* 0x00003fff04047892 */ /* 0x000fe2000f8ec03f */
[----:B------:R-:W-:Y:S01]  /*1ea0*/  @!P1 PRMT R2, RZ, 0x654, R2 ;  /* 0x00000654ff029816 */ /* 0x000fe20000000002 */
        /* <DEDUP_REMOVED lines=47> */
[----:B------:R-:W-:Y:S01]  /*21a0*/  UIADD3 UR56, UR54, -0x2, URZ ;  /* 0xfffffffe36387890 */ /* 0x000fe2000fffe03f */
        /* <DEDUP_REMOVED lines=38> */
[----:B------:R-:W-:Y:S01]  /*2410*/  IMAD.MOV.U32 R95, RZ, RZ, R151 ;  /* 0x000000ffff5f7224 */ /* 0x000fe200078e0097 */
[----:B------:R-:W-:Y:S02]  /*2420*/  WARPGROUP.DEPBAR.LE gsb0, 0x0 ;  /* 0x00008000000079c5 */ /* 0x000fe40000010000 */
[----:B------:R-:W-:-:S06]  /*2430*/  WARPGROUP.ARRIVE ;  /* 0x00000000000079c5 */ /* 0x000fcc0000000000 */
[----:B------:R-:W-:Y:S01]  /*2440*/  QGMMA.64x128x32.F32.E4M3.E4M3 R24, gdesc[UR4], R24, gsb0 ;  /* 0x01e00000041879f3 */ /* 0x000fe20008000818 */
[----:B------:R-:W-:Y:S02]  /*2450*/  UMOV UR6, 0xffffff80 ;  /* 0xffffff8000067882 */ /* 0x000fe40000000000 */
[----:B------:R-:W-:-:S04]  /*2460*/  UIMAD UR6, UR54, UR6, 0x80 ;  /* 0x00000080360674a4 */ /* 0x000fc8000f8e0206 */
[----:B------:R-:W-:-:S04]  /*2470*/  UIADD3 UR6, UR51, UR6, URZ ;  /* 0x0000000633067290 */ /* 0x000fc8000fffe03f */
[----:B------:R-:W-:Y:S01]  /*2480*/  UIADD3 UR7, -UR52, 0x1, UR6 ;  /* 0x0000000134077890 */ /* 0x000fe2000fffe106 */
[----:B------:R-:W-:Y:S02]  /*2490*/  WARPGROUP.DEPBAR.LE gsb0, 0x0 ;  /* 0x00008000000079c5 */ /* 0x000fe40000010000 */
[----:B------:R-:W-:-:S06]  /*24a0*/  WARPGROUP.ARRIVE ;  /* 0x00000000000079c5 */ /* 0x000fcc0000000000 */
        /* <DEDUP_REMOVED lines=22> */
[----:B------:R-:W-:Y:S01]  /*2610*/  FMUL.FTZ R50, R0, R50 ;  /* 0x0000003200327220 */ /* 0x000fe20000410000 */
[----:B------:R-:W-:-:S02]  /*2620*/  IMAD.U32 R40, RZ, RZ, UR7 ;  /* 0x00000007ff287e24 */ /* 0x000fc4000f8e00ff */
[C---:B------:R-:W-:Y:S01]  /*2630*/  FMUL.FTZ R10, R0.reuse, R37 ;  /* 0x00000025000a7220 */ /* 0x040fe20000410000 */
[----:B------:R-:W-:Y:S02]  /*2640*/  IMAD.U32 R29, RZ, RZ, UR53 ;  /* 0x00000035ff1d7e24 */ /* 0x000fe4000f8e00ff */
[C---:B------:R-:W-:Y:S01]  /*2650*/  FMUL.FTZ R30, R0.reuse, R30 ;  /* 0x0000001e001e7220 */ /* 0x040fe20000410000 */
[C---:B------:R-:W-:Y:S01]  /*2660*/  FMUL.FTZ R9, R0.reuse, R36 ;  /* 0x0000002400097220 */ /* 0x040fe20000410000 */
[C---:B------:R-:W-:Y:S01]  /*2670*/  FMUL.FTZ R15, R0.reuse, R49 ;  /* 0x00000031000f7220 */ /* 0x040fe20000410000 */
[----:B------:R0:W-:Y:S01]  /*2680*/  MUFU.TANH R37, R50 ;  /* 0x0000003200257308 */ /* 0x0001e20000002400 */
[----:B------:R-:W-:Y:S02]  /*2690*/  IMAD.U32 R36, RZ, RZ, UR6 ;  /* 0x00000006ff247e24 */ /* 0x000fe4000f8e00ff */
[----:B------:R-:W-:Y:S01]  /*26a0*/  FMUL.FTZ R31, R0, R31 ;  /* 0x0000001f001f7220 */ /* 0x000fe20000410000 */
[----:B------:R-:W-:-:S02]  /*26b0*/  IMAD R49, R17, -0x2, R40 ;  /* 0xfffffffe11317824 */ /* 0x000fc400078e0228 */
[C---:B------:R-:W-:Y:S01]  /*26c0*/  FMUL.FTZ R34, R0.reuse, R34 ;  /* 0x0000002200227220 */ /* 0x040fe20000410000 */
[----:B------:R-:W-:Y:S02]  /*26d0*/  IMAD R36, R17, -0x2, R36 ;  /* 0xfffffffe11247824 */ /* 0x000fe400078e0224 */
[C---:B------:R-:W-:Y:S01]  /*26e0*/  FMUL.FTZ R35, R0.reuse, R35 ;  /* 0x0000002300237220 */ /* 0x040fe20000410000 */
[C---:B------:R-:W-:Y:S01]  /*26f0*/  FMUL.FTZ R38, R0.reuse, R38 ;  /* 0x0000002600267220 */ /* 0x040fe20000410000 */
[----:B------:R-:W1:Y:S01]  /*2700*/  MUFU.TANH R26, R26 ;  /* 0x0000001a001a7308 */ /* 0x000e620000002400 */
[----:B0-----:R-:W-:Y:S02]  /*2710*/  IMAD R50, R29, 0x80, R22 ;  /* 0x000000801d327824 */ /* 0x001fe400078e0216 */
[C---:B------:R-:W-:Y:S01]  /*2720*/  FMUL.FTZ R3, R0.reuse, R24 ;  /* 0x0000001800037220 */ /* 0x040fe20000410000 */
[C---:B------:R-:W-:Y:S01]  /*2730*/  FMUL.FTZ R21, R0.reuse, R52 ;  /* 0x0000003400157220 */ /* 0x040fe20000410000 */
[C---:B------:R-:W-:Y:S01]  /*2740*/  FMUL.FTZ R24, R0.reuse, R53 ;  /* 0x0000003500187220 */ /* 0x040fe20000410000 */
[C---:B------:R-:W-:Y:S01]  /*2750*/  FMUL.FTZ R54, R0.reuse, R54 ;  /* 0x0000003600367220 */ /* 0x040fe20000410000 */
[----:B------:R-:W-:Y:S01]  /*2760*/  IADD3 R29, R49, 0x8, R50 ;  /* 0x00000008311d7810 */ /* 0x000fe20007ffe032 */
[C---:B------:R-:W-:Y:S01]  /*2770*/  FMUL.FTZ R39, R0.reuse, R39 ;  /* 0x0000002700277220 */ /* 0x040fe20000410000 */
[----:B------:R-:W0:Y:S01]  /*2780*/  MUFU.TANH R27, R27 ;  /* 0x0000001b001b7308 */ /* 0x000e220000002400 */
[----:B------:R-:W-:Y:S01]  /*2790*/  FMUL.FTZ R7, R0, R33 ;  /* 0x0000002100077220 */ /* 0x000fe20000410000 */
[----:B------:R-:W-:Y:S01]  /*27a0*/  VIMNMX R29, R36, R29, PT ;  /* 0x0000001d241d7248 */ /* 0x000fe20003fe0100 */
[C---:B------:R-:W-:Y:S01]  /*27b0*/  FMUL.FTZ R55, R0.reuse, R55 ;  /* 0x0000003700377220 */ /* 0x040fe20000410000 */
[C---:B------:R-:W-:Y:S01]  /*27c0*/  FMUL.FTZ R42, R0.reuse, R42 ;  /* 0x0000002a002a7220 */ /* 0x040fe20000410000 */
[C---:B------:R-:W-:Y:S01]  /*27d0*/  FMUL.FTZ R8, R0.reuse, R32 ;  /* 0x0000002000087220 */ /* 0x040fe20000410000 */
[C---:B------:R-:W-:Y:S01]  /*27e0*/  ISETP.GT.AND P2, PT, R29.reuse, RZ, PT ;  /* 0x000000ff1d00720c */ /* 0x040fe20003f44270 */
[C---:B------:R-:W-:Y:S01]  /*27f0*/  FMUL.FTZ R43, R0.reuse, R43 ;  /* 0x0000002b002b7220 */ /* 0x040fe20000410000 */
[----:B------:R-:W-:Y:S01]  /*2800*/  MUFU.TANH R30, R30 ;  /* 0x0000001e001e7308 */ /* 0x000fe20000002400 */
[C---:B------:R-:W-:Y:S01]  /*2810*/  ISETP.GT.AND P3, PT, R29.reuse, 0x1, PT ;  /* 0x000000011d00780c */ /* 0x040fe20003f64270 */
[C---:B------:R-:W-:Y:S01]  /*2820*/  FMUL.FTZ R5, R0.reuse, R28 ;  /* 0x0000001c00057220 */ /* 0x040fe20000410000 */
[C---:B------:R-:W-:Y:S01]  /*2830*/  ISETP.GT.AND P4, PT, R29.reuse, 0x8, PT ;  /* 0x000000081d00780c */ /* 0x040fe20003f84270 */
[----:B------:R-:W-:Y:S01]  /*2840*/  FMUL.FTZ R28, R0, R56 ;  /* 0x00000038001c7220 */ /* 0x000fe20000410000 */
[----:B-1----:R-:W-:Y:S01]  /*2850*/  FSEL R52, R26, -INF , P2 ;  /* 0xff8000001a347808 */ /* 0x002fe20001000000 */
[C---:B------:R-:W-:Y:S01]  /*2860*/  FMUL.FTZ R46, R0.reuse, R46 ;  /* 0x0000002e002e7220 */ /* 0x040fe20000410000 */
[----:B------:R-:W-:Y:S01]  /*2870*/  ISETP.GT.AND P2, PT, R29, 0x9, PT ;  /* 0x000000091d00780c */ /* 0x000fe20003f44270 */
[----:B------:R-:W-:Y:S01]  /*2880*/  MUFU.TANH R31, R31 ;  /* 0x0000001f001f7308 */ /* 0x000fe20000002400 */
[----:B0-----:R-:W-:Y:S01]  /*2890*/  FSEL R53, R27, -INF , P3 ;  /* 0xff8000001b357808 */ /* 0x001fe20001800000 */
[C---:B------:R-:W-:Y:S01]  /*28a0*/  FMUL.FTZ R47, R0.reuse, R47 ;  /* 0x0000002f002f7220 */ /* 0x040fe20000410000 */
[C---:B------:R-:W-:Y:S01]  /*28b0*/  ISETP.GT.AND P3, PT, R29.reuse, 0x10, PT ;  /* 0x000000101d00780c */ /* 0x040fe20003f64270 */
[----:B------:R-:W-:Y:S01]  /*28c0*/  FMUL.FTZ R51, R0, R51 ;  /* 0x0000003300337220 */ /* 0x000fe20000410000 */
[----:B------:R-:W-:Y:S01]  /*28d0*/  FMNMX.FTZ R27, R52, R53, !PT ;  /* 0x00000035341b7209 */ /* 0x000fe20007810000 */
        /* <DEDUP_REMOVED lines=17> */
[----:B------:R-:W-:Y:S01]  /*29f0*/  FMUL.FTZ R79, R0, R79 ;  /* 0x0000004f004f7220 */ /* 0x000fe20000410000 */
[----:B------:R-:W1:Y:S01]  /*2a00*/  MUFU.TANH R38, R38 ;  /* 0x0000002600267308 */ /* 0x000e620000002400 */
[----:B0-----:R-:W-:Y:S01]  /*2a10*/  FSEL R56, R34, -INF , P3 ;  /* 0xff80000022387808 */ /* 0x001fe20001800000 */
[C---:B------:R-:W-:Y:S01]  /*2a20*/  FMUL.FTZ R82, R0.reuse, R82 ;  /* 0x0000005200527220 */ /* 0x040fe20000410000 */
[C---:B------:R-:W-:Y:S01]  /*2a30*/  ISETP.GT.AND P3, PT, R29.reuse, 0x18, PT ;  /* 0x000000181d00780c */ /* 0x040fe20003f64270 */
[C---:B------:R-:W-:Y:S01]  /*2a40*/  FMUL.FTZ R83, R0.reuse, R83 ;  /* 0x0000005300537220 */ /* 0x040fe20000410000 */
[C---:B------:R-:W-:Y:S01]  /*2a50*/  FMUL.FTZ R86, R0.reuse, R86 ;  /* 0x0000005600567220 */ /* 0x040fe20000410000 */
[C---:B------:R-:W-:Y:S01]  /*2a60*/  FMUL.FTZ R87, R0.reuse, R87 ;  /* 0x0000005700577220 */ /* 0x040fe20000410000 */
[----:B------:R-:W-:Y:S01]  /*2a70*/  FMUL.FTZ R4, R0, R25 ;  /* 0x0000001900047220 */ /* 0x000fe20000410000 */
[----:B------:R0:W-:Y:S01]  /*2a80*/  MUFU.TANH R33, R54 ;  /* 0x0000003600217308 */ /* 0x0001e20000002400 */
[----:B------:R-:W-:Y:S01]  /*2a90*/  VIADDMNMX R49, R50, R49, R36, PT ;  /* 0x0000003132317246 */ /* 0x000fe20003800124 */
[C---:B------:R-:W-:Y:S01]  /*2aa0*/  FMUL.FTZ R25, R0.reuse, R57 ;  /* 0x0000003900197220 */ /* 0x040fe20000410000 */
[C---:B------:R-:W-:Y:S01]  /*2ab0*/  FMUL.FTZ R60, R0.reuse, R60 ;  /* 0x0000003c003c7220 */ /* 0x040fe20000410000 */
[C---:B------:R-:W-:Y:S01]  /*2ac0*/  FMUL.FTZ R61, R0.reuse, R61 ;  /* 0x0000003d003d7220 */ /* 0x040fe20000410000 */
[C---:B------:R-:W-:Y:S01]  /*2ad0*/  FMUL.FTZ R64, R0.reuse, R64 ;  /* 0x0000004000407220 */ /* 0x040fe20000410000 */
[C---:B------:R-:W-:Y:S01]  /*2ae0*/  FMUL.FTZ R65, R0.reuse, R65 ;  /* 0x0000004100417220 */ /* 0x040fe20000410000 */
[----:B------:R-:W-:Y:S01]  /*2af0*/  FMUL.FTZ R68, R0, R68 ;  /* 0x0000004400447220 */ /* 0x000fe20000410000 */
[----:B------:R-:W2:Y:S01]  /*2b00*/  MUFU.TANH R39, R39 ;  /* 0x0000002700277308 */ /* 0x000ea20000002400 */
[----:B0-----:R-:W-:Y:S01]  /*2b10*/  FSEL R54, R30, -INF , P4 ;  /* 0xff8000001e367808 */ /* 0x001fe20002000000 */
[----:B------:R-:W-:Y:S01]  /*2b20*/  FMUL.FTZ R69, R0, R69 ;  /* 0x0000004500457220 */ /* 0x000fe20000410000 */
[----:B-1----:R-:W-:Y:S01]  /*2b30*/  FSEL R89, R38, -INF , P3 ;  /* 0xff80000026597808 */ /* 0x002fe20001800000 */
[----:B------:R-:W-:Y:S01]  /*2b40*/  FMUL.FTZ R72, R0, R72 ;  /* 0x0000004800487220 */ /* 0x000fe20000410000 */
[----:B------:R-:W-:Y:S01]  /*2b50*/  FMNMX.FTZ R26, R54, R27, !PT ;  /* 0x0000001b361a7209 */ /* 0x000fe20007810000 */
[C---:B------:R-:W-:Y:S01]  /*2b60*/  FMUL.FTZ R73, R0.reuse, R73 ;  /* 0x0000004900497220 */ /* 0x040fe20000410000 */
[----:B------:R-:W-:Y:S01]  /*2b70*/  ISETP.GT.AND P3, PT, R29, 0x20, PT ;  /* 0x000000201d00780c */ /* 0x000fe20003f64270 */
        /* <DEDUP_REMOVED lines=10> */
[----:B------:R0:W-:Y:S01]  /*2c20*/  @!P1 SYNCS.ARRIVE.TRANS64.RED.A1T0 RZ, [R2+URZ], RZ ;  /* 0x000000ff02ff99a7 */ /* 0x0001e2000810043f */
[----:B------:R-:W-:Y:S01]  /*2c30*/  ISETP.GT.AND P2, PT, R29, 0x11, PT ;  /* 0x000000111d00780c */ /* 0x000fe20003f44270 */
[----:B------:R-:W-:Y:S01]  /*2c40*/  UIADD3 UR6, UR51, -UR52, URZ ;  /* 0x8000003433067290 */ /* 0x000fe2000fffe03f */
[----:B------:R-:W-:-:S02]  /*2c50*/  FMNMX.FTZ R27, R55, R26, !PT ;  /* 0x0000001a371b7209 */ /* 0x000fc40007810000 */
[----:B------:R-:W-:Y:S01]  /*2c60*/  FSEL R88, R35, -INF , P2 ;  /* 0xff80000023587808 */ /* 0x000fe20001000000 */
[----:B------:R-:W3:Y:S01]  /*2c70*/  MUFU.TANH R43, R43 ;  /* 0x0000002b002b7308 */ /* 0x000ee20000002400 */
[----:B------:R-:W-:Y:S01]  /*2c80*/  FMNMX.FTZ R27, R56, R27, !PT ;  /* 0x0000001b381b7209 */ /* 0x000fe20007810000 */
[----:B------:R-:W-:Y:S01]  /*2c90*/  ULEA UR6, UR53, UR6, 0x7 ;  /* 0x0000000635067291 */ /* 0x000fe2000f8e383f */
[----:B------:R-:W-:Y:S02]  /*2ca0*/  ISETP.GT.AND P2, PT, R29, 0x19, PT ;  /* 0x000000191d00780c */ /* 0x000fe40003f44270 */
[----:B------:R-:W-:Y:S01]  /*2cb0*/  FMNMX.FTZ R26, R88, R27, !PT ;  /* 0x0000001b581a7209 */ /* 0x000fe20007810000 */
[----:B------:R-:W-:Y:S01]  /*2cc0*/  USHF.R.S32.HI UR7, URZ, 0x1f, UR6 ;  /* 0x0000001f3f077899 */ /* 0x000fe20008011406 */
[----:B--2---:R-:W-:Y:S01]  /*2cd0*/  FSEL R90, R39, -INF , P2 ;  /* 0xff800000275a7808 */ /* 0x004fe20001000000 */
[----:B------:R-:W2:Y:S01]  /*2ce0*/  MUFU.TANH R46, R46 ;  /* 0x0000002e002e7308 */ /* 0x000ea20000002400 */
[----:B------:R-:W-:Y:S01]  /*2cf0*/  FMNMX.FTZ R27, R89, R26, !PT ;  /* 0x0000001a591b7209 */ /* 0x000fe20007810000 */
[----:B------:R-:W-:Y:S01]  /*2d00*/  ULEA.HI UR7, UR7, UR6, URZ, 0x7 ;  /* 0x0000000607077291 */ /* 0x000fe2000f8f383f */
[----:B------:R-:W-:-:S02]  /*2d10*/  ISETP.GT.AND P2, PT, R29, 0x21, PT ;  /* 0x000000211d00780c */ /* 0x000fc40003f44270 */
[----:B-1----:R-:W-:Y:S01]  /*2d20*/  FSEL R91, R42, -INF , P3 ;  /* 0xff8000002a5b7808 */ /* 0x002fe20001800000 */
[----:B------:R-:W-:Y:S01]  /*2d30*/  USHF.R.S32.HI UR7, URZ, 0x7, UR7 ;  /* 0x000000073f077899 */ /* 0x000fe20008011407 */
[----:B------:R-:W-:Y:S01]  /*2d40*/  FMNMX.FTZ R26, R90, R27, !PT ;  /* 0x0000001b5a1a7209 */ /* 0x000fe20007810000 */
[----:B------:R-:W1:Y:S01]  /*2d50*/  MUFU.TANH R47, R47 ;  /* 0x0000002f002f7308 */ /* 0x000e620000002400 */
[----:B------:R-:W-:Y:S01]  /*2d60*/  ISETP.GT.AND P3, PT, R29, 0x28, PT ;  /* 0x000000281d00780c */ /* 0x000fe20003f64270 */
[----:B------:R-:W-:Y:S01]  /*2d70*/  UISETP.LT.AND UP0, UPT, URZ, UR7, UPT ;  /* 0x000000073f00728c */ /* 0x000fe2000bf01270 */
[----:B---3--:R-:W-:Y:S02]  /*2d80*/  FSEL R92, R43, -INF , P2 ;  /* 0xff8000002b5c7808 */ /* 0x008fe40001000000 */
[----:B------:R-:W-:Y:S01]  /*2d90*/  FMNMX.FTZ R27, R91, R26, !PT ;  /* 0x0000001a5b1b7209 */ /* 0x000fe20007810000 */
[----:B------:R-:W-:Y:S01]  /*2da0*/  USEL UR54, URZ, UR7, !UP0 ;  /* 0x000000073f367287 */ /* 0x000fe2000c000000 */
[----:B------:R-:W-:Y:S01]  /*2db0*/  ISETP.GT.AND P2, PT, R29, 0x29, PT ;  /* 0x000000291d00780c */ /* 0x000fe20003f44270 */
[----:B------:R-:W3:Y:S01]  /*2dc0*/  MUFU.TANH R51, R51 ;  /* 0x0000003300337308 */ /* 0x000ee20000002400 */
[----:B--2---:R-:W-:Y:S01]  /*2dd0*/  FSEL R93, R46, -INF , P3 ;  /* 0xff8000002e5d7808 */ /* 0x004fe20001800000 */
[----:B------:R-:W-:Y:S01]  /*2de0*/  UISETP.GE.AND UP0, UPT, UR56, UR54, UPT ;  /* 0x000000363800728c */ /* 0x000fe2000bf06270 */
[----:B------:R-:W-:-:S02]  /*2df0*/  FMNMX.FTZ R26, R92, R27, !PT ;  /* 0x0000001b5c1a7209 */ /* 0x000fc40007810000 */
[----:B------:R-:W-:Y:S02]  /*2e00*/  ISETP.GT.AND P3, PT, R29, 0x30, PT ;  /* 0x000000301d00780c */ /* 0x000fe40003f64270 */
[----:B------:R-:W-:Y:S01]  /*2e10*/  FMNMX.FTZ R27, R93, R26, !PT ;  /* 0x0000001a5d1b7209 */ /* 0x000fe20007810000 */
[----:B------:R-:W2:Y:S01]  /*2e20*/  MUFU.TANH R58, R58 ;  /* 0x0000003a003a7308 */ /* 0x000ea20000002400 */
[----:B-1----:R-:W-:Y:S02]  /*2e30*/  FSEL R94, R47, -INF , P2 ;  /* 0xff8000002f5e7808 */ /* 0x002fe40001000000 */
[----:B------:R-:W-:Y:S02]  /*2e40*/  ISETP.GT.AND P2, PT, R29, 0x31, PT ;  /* 0x000000311d00780c */ /* 0x000fe40003f44270 */
[----:B------:R-:W-:Y:S02]  /*2e50*/  FSEL R37, R37, -INF , P3 ;  /* 0xff80000025257808 */ /* 0x000fe40001800000 */
[----:B------:R-:W-:Y:S01]  /*2e60*/  FMNMX.FTZ R26, R94, R27, !PT ;  /* 0x0000001b5e1a7209 */ /* 0x000fe20007810000 */
[----:B------:R-:W1:Y:S01]  /*2e70*/  MUFU.TANH R59, R59 ;  /* 0x0000003b003b7308 */ /* 0x000e620000002400 */
[----:B------:R-:W-:-:S02]  /*2e80*/  ISETP.GT.AND P3, PT, R29, 0x38, PT ;  /* 0x000000381d00780c */ /* 0x000fc40003f64270 */
[----:B---3--:R-:W-:Y:S02]  /*2e90*/  FSEL R35, R51, -INF , P2 ;  /* 0xff80000033237808 */ /* 0x008fe40001000000 */
[----:B------:R-:W-:Y:S02]  /*2ea0*/  FMNMX.FTZ R26, R37, R26, !PT ;  /* 0x0000001a251a7209 */ /* 0x000fe40007810000 */
[----:B------:R-:W-:Y:S01]  /*2eb0*/  ISETP.GT.AND P2, PT, R29, 0x39, PT ;  /* 0x000000391d00780c */ /* 0x000fe20003f44270 */
[----:B------:R-:W3:Y:S01]  /*2ec0*/  MUFU.TANH R62, R62 ;  /* 0x0000003e003e7308 */ /* 0x000ee20000002400 */
[----:B------:R-:W-:Y:S02]  /*2ed0*/  FSEL R33, R33, -INF , P3 ;  /* 0xff80000021217808 */ /* 0x000fe40001800000 */
[----:B------:R-:W-:Y:S02]  /*2ee0*/  FMNMX.FTZ R26, R35, R26, !PT ;  /* 0x0000001a231a7209 */ /* 0x000fe40007810000 */
[----:B------:R-:W-:-:S02]  /*2ef0*/  ISETP.GT.AND P3, PT, R29, 0x40, PT ;  /* 0x000000401d00780c */ /* 0x000fc40003f64270 */
[----:B------:R-:W-:Y:S01]  /*2f00*/  FSEL R32, R32, -INF , P2 ;  /* 0xff80000020207808 */ /* 0x000fe20001000000 */
[----:B------:R-:W4:Y:S01]  /*2f10*/  MUFU.TANH R63, R63 ;  /* 0x0000003f003f7308 */ /* 0x000f220000002400 */
[----:B------:R-:W-:Y:S02]  /*2f20*/  FMNMX.FTZ R27, R33, R26, !PT ;  /* 0x0000001a211b7209 */ /* 0x000fe40007810000 */
[C---:B------:R-:W-:Y:S02]  /*2f30*/  ISETP.GT.AND P2, PT, R29.reuse, 0x41, PT ;  /* 0x000000411d00780c */ /* 0x040fe40003f44270 */
[----:B--2---:R-:W-:Y:S02]  /*2f40*/  FSEL R30, R58, -INF , P3 ;  /* 0xff8000003a1e7808 */ /* 0x004fe40001800000 */
[----:B------:R-:W-:Y:S01]  /*2f50*/  FMNMX.FTZ R31, R32, R27, !PT ;  /* 0x0000001b201f7209 */ /* 0x000fe20007810000 */
[----:B------:R-:W2:Y:S01]  /*2f60*/  MUFU.TANH R34, R66 ;  /* 0x0000004200227308 */ /* 0x000ea20000002400 */
[----:B------:R-:W-:-:S02]  /*2f70*/  ISETP.GT.AND P3, PT, R29, 0x48, PT ;  /* 0x000000481d00780c */ /* 0x000fc40003f64270 */
[----:B-1----:R-:W-:Y:S02]  /*2f80*/  FSEL R27, R59, -INF , P2 ;  /* 0xff8000003b1b7808 */ /* 0x002fe40001000000 */
[----:B------:R-:W-:Y:S02]  /*2f90*/  FMNMX.FTZ R44, R30, R31, !PT ;  /* 0x0000001f1e2c7209 */ /* 0x000fe40007810000 */
[----:B------:R-:W-:Y:S01]  /*2fa0*/  ISETP.GT.AND P2, PT, R29, 0x49, PT ;  /* 0x000000491d00780c */ /* 0x000fe20003f44270 */
[----:B------:R-:W1:Y:S01]  /*2fb0*/  MUFU.TANH R38, R67 ;  /* 0x0000004300267308 */ /* 0x000e620000002400 */
[----:B---3--:R-:W-:Y:S02]  /*2fc0*/  FSEL R26, R62, -INF , P3 ;  /* 0xff8000003e1a7808 */ /* 0x008fe40001800000 */
[----:B------:R-:W-:Y:S02]  /*2fd0*/  FMNMX.FTZ R45, R27, R44, !PT ;  /* 0x0000002c1b2d7209 */ /* 0x000fe40007810000 */
[----:B------:R-:W-:-:S02]  /*2fe0*/  ISETP.GT.AND P3, PT, R29, 0x50, PT ;  /* 0x000000501d00780c */ /* 0x000fc40003f64270 */
[----:B----4-:R-:W-:Y:S01]  /*2ff0*/  FSEL R31, R63, -INF , P2 ;  /* 0xff8000003f1f7808 */ /* 0x010fe20001000000 */
[----:B------:R-:W3:Y:S01]  /*3000*/  MUFU.TANH R39, R70 ;  /* 0x0000004600277308 */ /* 0x000ee20000002400 */
[----:B------:R-:W-:Y:S02]  /*3010*/  FMNMX.FTZ R46, R26, R45, !PT ;  /* 0x0000002d1a2e7209 */ /* 0x000fe40007810000 */
[----:B------:R-:W-:Y:S02]  /*3020*/  ISETP.GT.AND P2, PT, R29, 0x51, PT ;  /* 0x000000511d00780c */ /* 0x000fe40003f44270 */
        /* <DEDUP_REMOVED lines=11> */
[----:B------:R-:W-:Y:S01]  /*30e0*/  FMNMX.FTZ R47, R39, R48, !PT ;  /* 0x00000030272f7209 */ /* 0x000fe20007810000 */
[----:B------:R-:W3:Y:S01]  /*30f0*/  MUFU.TANH R42, R75 ;  /* 0x0000004b002a7308 */ /* 0x000ee20000002400 */
[----:B--2---:R-:W-:Y:S02]  /*3100*/  FSEL R40, R40, -INF , P2 ;  /* 0xff80000028287808 */ /* 0x004fe40001000000 */
[----:B------:R-:W-:Y:S02]  /*3110*/  ISETP.GT.AND P2, PT, R29, 0x61, PT ;  /* 0x000000611d00780c */ /* 0x000fe40003f44270 */
[----:B------:R-:W-:-:S03]  /*3120*/  FMNMX.FTZ R48, R40, R47, !PT ;  /* 0x0000002f28307209 */ /* 0x000fc60007810000 */
[----:B------:R2:W4:Y:S01]  /*3130*/  MUFU.TANH R43, R78 ;  /* 0x0000004e002b7308 */ /* 0x0005220000002400 */
[----:B-1----:R-:W-:Y:S02]  /*3140*/  FSEL R41, R41, -INF , P3 ;  /* 0xff80000029297808 */ /* 0x002fe40001800000 */
[----:B------:R-:W-:Y:S02]  /*3150*/  ISETP.GT.AND P3, PT, R29, 0x68, PT ;  /* 0x000000681d00780c */ /* 0x000fe40003f64270 */
[----:B------:R-:W-:-:S03]  /*3160*/  FMNMX.FTZ R51, R41, R48, !PT ;  /* 0x0000003029337209 */ /* 0x000fc60007810000 */
[----:B------:R1:W5:Y:S01]  /*3170*/  MUFU.TANH R44, R79 ;  /* 0x0000004f002c7308 */ /* 0x0003620000002400 */
[----:B---3--:R-:W-:Y:S01]  /*3180*/  FSEL R42, R42, -INF , P2 ;  /* 0xff8000002a2a7808 */ /* 0x008fe20001000000 */
[----:B--2---:R-:W-:Y:S01]  /*3190*/  IMAD.MOV.U32 R78, RZ, RZ, R151 ;  /* 0x000000ffff4e7224 */ /* 0x004fe200078e0097 */
[----:B------:R-:W-:Y:S02]  /*31a0*/  ISETP.GT.AND P2, PT, R29, 0x69, PT ;  /* 0x000000691d00780c */ /* 0x000fe40003f44270 */
[----:B------:R-:W-:-:S03]  /*31b0*/  FMNMX.FTZ R58, R42, R51, !PT ;  /* 0x000000332a3a7209 */ /* 0x000fc60007810000 */
[----:B------:R2:W3:Y:S01]  /*31c0*/  MUFU.TANH R45, R82 ;  /* 0x00000052002d7308 */ /* 0x0004e20000002400 */
[----:B----4-:R-:W-:Y:S01]  /*31d0*/  FSEL R43, R43, -INF , P3 ;  /* 0xff8000002b2b7808 */ /* 0x010fe20001800000 */
[----:B-1----:R-:W-:Y:S01]  /*31e0*/  IMAD.MOV.U32 R79, RZ, RZ, R151 ;  /* 0x000000ffff4f7224 */ /* 0x002fe200078e0097 */
[----:B------:R-:W-:Y:S02]  /*31f0*/  ISETP.GT.AND P3, PT, R29, 0x70, PT ;  /* 0x000000701d00780c */ /* 0x000fe40003f64270 */
[----:B------:R-:W-:-:S03]  /*3200*/  FMNMX.FTZ R51, R43, R58, !PT ;  /* 0x0000003a2b337209 */ /* 0x000fc60007810000 */
[----:B------:R1:W4:Y:S01]  /*3210*/  MUFU.TANH R46, R83 ;  /* 0x00000053002e7308 */ /* 0x0003220000002400 */
[----:B-----5:R-:W-:Y:S01]  /*3220*/  FSEL R44, R44, -INF , P2 ;  /* 0xff8000002c2c7808 */ /* 0x020fe20001000000 */
[----:B--2---:R-:W-:Y:S01]  /*3230*/  IMAD.MOV.U32 R82, RZ, RZ, R151 ;  /* 0x000000ffff527224 */ /* 0x004fe200078e0097 */
[----:B------:R-:W-:Y:S02]  /*3240*/  ISETP.GT.AND P2, PT, R29, 0x71, PT ;  /* 0x000000711d00780c */ /* 0x000fe40003f44270 */
[----:B------:R-:W-:-:S03]  /*3250*/  FMNMX.FTZ R58, R44, R51, !PT ;  /* 0x000000332c3a7209 */ /* 0x000fc60007810000 */
[----:B------:R2:W5:Y:S01]  /*3260*/  MUFU.TANH R47, R86 ;  /* 0x00000056002f7308 */ /* 0x0005620000002400 */
[----:B---3--:R-:W-:Y:S01]  /*3270*/  FSEL R45, R45, -INF , P3 ;  /* 0xff8000002d2d7808 */ /* 0x008fe20001800000 */
[----:B-1----:R-:W-:Y:S01]  /*3280*/  IMAD.MOV.U32 R83, RZ, RZ, R151 ;  /* 0x000000ffff537224 */ /* 0x002fe200078e0097 */
[----:B------:R-:W-:Y:S02]  /*3290*/  ISETP.GT.AND P3, PT, R29, 0x78, PT ;  /* 0x000000781d00780c */ /* 0x000fe40003f64270 */
[----:B------:R-:W-:-:S03]  /*32a0*/  FMNMX.FTZ R51, R45, R58, !PT ;  /* 0x0000003a2d337209 */ /* 0x000fc60007810000 */
[----:B------:R1:W3:Y:S01]  /*32b0*/  MUFU.TANH R48, R87 ;  /* 0x0000005700307308 */ /* 0x0002e20000002400 */
[----:B----4-:R-:W-:Y:S01]  /*32c0*/  FSEL R46, R46, -INF , P2 ;  /* 0xff8000002e2e7808 */ /* 0x010fe20001000000 */
[----:B--2---:R-:W-:Y:S01]  /*32d0*/  IMAD.MOV.U32 R86, RZ, RZ, R151 ;  /* 0x000000ffff567224 */ /* 0x004fe200078e0097 */
[----:B------:R-:W-:Y:S02]  /*32e0*/  ISETP.GT.AND P2, PT, R29, 0x79, PT ;  /* 0x000000791d00780c */ /* 0x000fe40003f44270 */
[----:B------:R-:W-:-:S03]  /*32f0*/  FMNMX.FTZ R58, R46, R51, !PT ;  /* 0x000000332e3a7209 */ /* 0x000fc60007810000 */
[----:B------:R-:W-:Y:S01]  /*3300*/  MUFU.TANH R3, R3 ;  /* 0x0000000300037308 */ /* 0x000fe20000002400 */
[----:B-----5:R-:W-:Y:S01]  /*3310*/  FSEL R47, R47, -INF , P3 ;  /* 0xff8000002f2f7808 */ /* 0x020fe20001800000 */
[----:B-1----:R-:W-:Y:S01]  /*3320*/  IMAD.MOV.U32 R87, RZ, RZ, R151 ;  /* 0x000000ffff577224 */ /* 0x002fe200078e0097 */
[----:B------:R-:W-:Y:S02]  /*3330*/  ISETP.GT.AND P3, PT, R49, 0x1, PT ;  /* 0x000000013100780c */ /* 0x000fe40003f64270 */
[----:B------:R-:W-:-:S03]  /*3340*/  FMNMX.FTZ R29, R47, R58, !PT ;  /* 0x0000003a2f1d7209 */ /* 0x000fc60007810000 */
[----:B------:R-:W1:Y:S01]  /*3350*/  MUFU.TANH R4, R4 ;  /* 0x0000000400047308 */ /* 0x000e620000002400 */
[----:B---3--:R-:W-:-:S04]  /*3360*/  FSEL R48, R48, -INF , P2 ;  /* 0xff80000030307808 */ /* 0x008fc80001000000 */
[----:B------:R-:W-:-:S03]  /*3370*/  FMNMX.FTZ R29, R48, R29, !PT ;  /* 0x0000001d301d7209 */ /* 0x000fc60007810000 */
[----:B------:R-:W2:Y:S02]  /*3380*/  MUFU.TANH R5, R5 ;  /* 0x0000000500057308 */ /* 0x000ea40000002400 */
[----:B------:R-:W3:Y:S06]  /*3390*/  SHFL.BFLY PT, R58, R29, 0x2, 0x1f ;  /* 0x0c401f001d3a7f89 */ /* 0x000eec00000e0000 */
[----:B------:R-:W4:Y:S01]  /*33a0*/  MUFU.TANH R6, R6 ;  /* 0x0000000600067308 */ /* 0x000f220000002400 */
[----:B-1----:R-:W-:Y:S02]  /*33b0*/  FSEL R51, R4, -INF , P3 ;  /* 0xff80000004337808 */ /* 0x002fe40001800000 */
[----:B------:R-:W-:-:S05]  /*33c0*/  ISETP.GT.AND P3, PT, R49, 0x10, PT ;  /* 0x000000103100780c */ /* 0x000fca0003f64270 */
[----:B------:R-:W1:Y:S08]  /*33d0*/  MUFU.TANH R8, R8 ;  /* 0x0000000800087308 */ /* 0x000e700000002400 */
[----:B------:R-:W5:Y:S01]  /*33e0*/  MUFU.TANH R7, R7 ;  /* 0x0000000700077308 */ /* 0x000f620000002400 */
[----:B---3--:R-:W-:-:S05]  /*33f0*/  FMNMX.FTZ R58, R29, R58, !PT ;  /* 0x0000003a1d3a7209 */ /* 0x008fca0007810000 */
[----:B------:R-:W3:Y:S02]  /*3400*/  SHFL.BFLY PT, R29, R58, 0x1, 0x1f ;  /* 0x0c201f003a1d7f89 */ /* 0x000ee400000e0000 */
[----:B------:R-:W0:Y:S08]  /*3410*/  MUFU.TANH R9, R9 ;  /* 0x0000000900097308 */ /* 0x000e300000002400 */
[----:B------:R-:W0:Y:S08]  /*3420*/  MUFU.TANH R10, R10 ;  /* 0x0000000a000a7308 */ /* 0x000e300000002400 */
[----:B------:R-:W0:Y:S01]  /*3430*/  MUFU.TANH R12, R12 ;  /* 0x0000000c000c7308 */ /* 0x000e220000002400 */
[----:B---3--:R-:W-:Y:S01]  /*3440*/  FMNMX.FTZ R174, R58, R29, !PT ;  /* 0x0000001d3aae7209 */ /* 0x008fe20007810000 */
[----:B------:R-:W-:-:S06]  /*3450*/  IMAD.U32 R29, RZ, RZ, UR10 ;  /* 0x0000000aff1d7e24 */ /* 0x000fcc000f8e00ff */
[----:B------:R-:W3:Y:S01]  /*3460*/  MUFU.TANH R11, R11 ;  /* 0x0000000b000b7308 */ /* 0x000ee20000002400 */
[C---:B------:R-:W-:Y:S01]  /*3470*/  FSETP.NEU.FTZ.AND P2, PT, R174.reuse, -INF , PT ;  /* 0xff800000ae00780b */ /* 0x040fe20003f5d000 */
[----:B------:R-:W-:-:S05]  /*3480*/  FFMA.FTZ R29, R174, R29, -8 ;  /* 0xc1000000ae1d7423 */ /* 0x000fca000001001d */
[----:B------:R-:W-:Y:S01]  /*3490*/  FSEL R75, R29, RZ, P2 ;  /* 0x000000ff1d4b7208 */ /* 0x000fe20001000000 */
[----:B------:R-:W3:Y:S01]  /*34a0*/  MUFU.TANH R13, R13 ;  /* 0x0000000d000d7308 */ /* 0x000ee20000002400 */
[----:B------:R-:W-:-:S03]  /*34b0*/  ISETP.GT.AND P2, PT, R49, RZ, PT ;  /* 0x000000ff3100720c */ /* 0x000fc60003f44270 */
[--C-:B------:R-:W-:Y:S01]  /*34c0*/  FFMA.FTZ R29, R52, UR10, -R75.reuse ;  /* 0x0000000a341d7c23 */ /* 0x100fe2000801084b */
[----:B------:R-:W-:Y:S01]  /*34d0*/  FSEL R50, R3, -INF , P2 ;  /* 0xff80000003327808 */ /* 0x000fe20001000000 */
[--C-:B------:R-:W-:Y:S01]  /*34e0*/  FFMA.FTZ R36, R53, UR10, -R75.reuse ;  /* 0x0000000a35247c23 */ /* 0x100fe2000801084b */
[----:B------:R-:W-:Y:S01]  /*34f0*/  ISETP.GT.AND P2, PT, R49, 0x9, PT ;  /* 0x000000093100780c */ /* 0x000fe20003f44270 */
[--C-:B------:R-:W-:Y:S01]  /*3500*/  FFMA.FTZ R3, R54, UR10, -R75.reuse ;  /* 0x0000000a36037c23 */ /* 0x100fe2000801084b */
[----:B--2---:R-:W-:Y:S01]  /*3510*/  FSEL R52, R5, -INF , P4 ;  /* 0xff80000005347808 */ /* 0x004fe20002000000 */
[--C-:B------:R-:W-:Y:S01]  /*3520*/  FFMA.FTZ R4, R55, UR10, -R75.reuse ;  /* 0x0000000a37047c23 */ /* 0x100fe2000801084b */
[----:B------:R-:W-:Y:S01]  /*3530*/  FMNMX.FTZ R5, R50, R51, !PT ;  /* 0x0000003332057209 */ /* 0x000fe20007810000 */
[--C-:B------:R-:W-:Y:S01]  /*3540*/  FFMA.FTZ R59, R56, UR10, -R75.reuse ;  /* 0x0000000a383b7c23 */ /* 0x100fe2000801084b */
[----:B----4-:R-:W-:Y:S01]  /*3550*/  FSEL R53, R6, -INF , P2 ;  /* 0xff80000006357808 */ /* 0x010fe20001000000 */
[----:B------:R-:W2:Y:S01]  /*3560*/  MUFU.TANH R14, R14 ;  /* 0x0000000e000e7308 */ /* 0x000ea20000002400 */
[----:B------:R-:W-:Y:S01]  /*3570*/  FMNMX.FTZ R6, R52, R5, !PT ;  /* 0x0000000534067209 */ /* 0x000fe20007810000 */
[--C-:B------:R-:W-:Y:S01]  /*3580*/  FFMA.FTZ R38, R38, UR10, -R75.reuse ;  /* 0x0000000a26267c23 */ /* 0x100fe2000801084b */
[----:B------:R-:W-:Y:S01]  /*3590*/  ISETP.GT.AND P2, PT, R49, 0x11, PT ;  /* 0x000000113100780c */ /* 0x000fe20003f44270 */
[--C-:B------:R-:W-:Y:S01]  /*35a0*/  FFMA.FTZ R89, R89, UR10, -R75.reuse ;  /* 0x0000000a59597c23 */ /* 0x100fe2000801084b */
[----:B-1----:R-:W-:Y:S01]  /*35b0*/  FSEL R54, R8, -INF , P3 ;  /* 0xff80000008367808 */ /* 0x002fe20001800000 */
[--C-:B------:R-:W-:Y:S01]  /*35c0*/  FFMA.FTZ R35, R35, UR10, -R75.reuse ;  /* 0x0000000a23237c23 */ /* 0x100fe2000801084b */
[----:B------:R-:W-:Y:S01]  /*35d0*/  FMNMX.FTZ R5, R53, R6, !PT ;  /* 0x0000000635057209 */ /* 0x000fe20007810000 */
[----:B------:R-:W1:Y:S01]  /*35e0*/  MUFU.TANH R20, R20 ;  /* 0x0000001400147308 */ /* 0x000e620000002400 */
[----:B------:R-:W-:Y:S01]  /*35f0*/  ISETP.GT.AND P3, PT, R49, 0x18, PT ;  /* 0x000000183100780c */ /* 0x000fe20003f64270 */
[--C-:B------:R-:W-:Y:S01]  /*3600*/  FFMA.FTZ R26, R26, UR10, -R75.reuse ;  /* 0x0000000a1a1a7c23 */ /* 0x100fe2000801084b */
[----:B-----5:R-:W-:Y:S01]  /*3610*/  FSEL R55, R7, -INF , P2 ;  /* 0xff80000007377808 */ /* 0x020fe20001000000 */
[--C-:B------:R-:W-:Y:S01]  /*3620*/  FFMA.FTZ R92, R92, UR10, -R75.reuse ;  /* 0x0000000a5c5c7c23 */ /* 0x100fe2000801084b */
[----:B------:R-:W-:Y:S01]  /*3630*/  FMNMX.FTZ R6, R54, R5, !PT ;  /* 0x0000000536067209 */ /* 0x000fe20007810000 */
[--C-:B------:R-:W-:Y:S01]  /*3640*/  FFMA.FTZ R93, R93, UR10, -R75.reuse ;  /* 0x0000000a5d5d7c23 */ /* 0x100fe2000801084b */
[----:B------:R-:W-:Y:S01]  /*3650*/  ISETP.GT.AND P2, PT, R49, 0x19, PT ;  /* 0x000000193100780c */ /* 0x000fe20003f44270 */
[----:B------:R-:W4:Y:S01]  /*3660*/  MUFU.TANH R15, R15 ;  /* 0x0000000f000f7308 */ /* 0x000f220000002400 */
[----:B0-----:R-:W-:Y:S01]  /*3670*/  FSEL R56, R9, -INF , P3 ;  /* 0xff80000009387808 */ /* 0x001fe20001800000 */
[--C-:B------:R-:W-:Y:S01]  /*3680*/  FFMA.FTZ R33, R33, UR10, -R75.reuse ;  /* 0x0000000a21217c23 */ /* 0x100fe2000801084b */
[----:B------:R-:W-:Y:S01]  /*3690*/  FMNMX.FTZ R7, R55, R6, !PT ;  /* 0x0000000637077209 */ /* 0x000fe20007810000 */
[--C-:B------:R-:W-:Y:S01]  /*36a0*/  FFMA.FTZ R6, R88, UR10, -R75.reuse ;  /* 0x0000000a58067c23 */ /* 0x100fe2000801084b */
[C---:B------:R-:W-:Y:S01]  /*36b0*/  ISETP.GT.AND P3, PT, R49.reuse, 0x20, PT ;  /* 0x000000203100780c */ /* 0x040fe20003f64270 */
        /* <DEDUP_REMOVED lines=10> */
[----:B------:R-:W0:Y:S01]  /*3760*/  MUFU.TANH R21, R21 ;  /* 0x0000001500157308 */ /* 0x000e220000002400 */
[----:B------:R-:W-:Y:S01]  /*3770*/  ISETP.GT.AND P3, PT, R49, 0x28, PT ;  /* 0x000000283100780c */ /* 0x000fe20003f64270 */
[--C-:B------:R-:W-:Y:S01]  /*3780*/  FFMA.FTZ R34, R34, UR10, -R75.reuse ;  /* 0x0000000a22227c23 */ /* 0x100fe2000801084b */
[----:B---3--:R-:W-:Y:S01]  /*3790*/  FSEL R59, R11, -INF , P2 ;  /* 0xff8000000b3b7808 */ /* 0x008fe20001000000 */
[--C-:B------:R-:W-:Y:S01]  /*37a0*/  FFMA.FTZ R39, R39, UR10, -R75.reuse ;  /* 0x0000000a27277c23 */ /* 0x100fe2000801084b */
[----:B------:R-:W-:Y:S01]  /*37b0*/  FMNMX.FTZ R8, R58, R7, !PT ;  /* 0x000000073a087209 */ /* 0x000fe20007810000 */
[--C-:B------:R-:W-:Y:S01]  /*37c0*/  FFMA.FTZ R40, R40, UR10, -R75.reuse ;  /* 0x0000000a28287c23 */ /* 0x100fe2000801084b */
[----:B------:R-:W-:Y:S01]  /*37d0*/  ISETP.GT.AND P2, PT, R49, 0x29, PT ;  /* 0x000000293100780c */ /* 0x000fe20003f44270 */
[----:B------:R-:W3:Y:S01]  /*37e0*/  MUFU.TANH R24, R24 ;  /* 0x0000001800187308 */ /* 0x000ee20000002400 */
[----:B------:R-:W-:Y:S01]  /*37f0*/  FSEL R62, R13, -INF , P3 ;  /* 0xff8000000d3e7808 */ /* 0x000fe20001800000 */
[--C-:B------:R-:W-:Y:S01]  /*3800*/  FFMA.FTZ R43, R43, UR10, -R75.reuse ;  /* 0x0000000a2b2b7c23 */ /* 0x100fe2000801084b */
[----:B------:R-:W-:Y:S01]  /*3810*/  FMNMX.FTZ R9, R59, R8, !PT ;  /* 0x000000083b097209 */ /* 0x000fe20007810000 */
[--C-:B------:R-:W-:Y:S01]  /*3820*/  FFMA.FTZ R44, R44, UR10, -R75.reuse ;  /* 0x0000000a2c2c7c23 */ /* 0x100fe2000801084b */
[----:B------:R-:W-:Y:S01]  /*3830*/  ISETP.GT.AND P3, PT, R49, 0x30, PT ;  /* 0x000000303100780c */ /* 0x000fe20003f64270 */
[--C-:B------:R-:W-:Y:S01]  /*3840*/  FFMA.FTZ R41, R41, UR10, -R75.reuse ;  /* 0x0000000a29297c23 */ /* 0x100fe2000801084b */
[----:B--2---:R-:W-:Y:S01]  /*3850*/  FSEL R63, R14, -INF , P2 ;  /* 0xff8000000e3f7808 */ /* 0x004fe20001000000 */
        /* <DEDUP_REMOVED lines=10> */
[----:B------:R-:W-:Y:S01]  /*3900*/  FFMA.FTZ R8, R91, UR10, -R75 ;  /* 0x0000000a5b087c23 */ /* 0x000fe2000801084b */
[----:B----4-:R-:W-:Y:S01]  /*3910*/  FSEL R67, R15, -INF , P2 ;  /* 0xff8000000f437808 */ /* 0x010fe20001000000 */
[--C-:B------:R-:W-:Y:S01]  /*3920*/  IMAD.MOV.U32 R94, RZ, RZ, R151.reuse ;  /* 0x000000ffff5e7224 */ /* 0x100fe200078e0097 */
[----:B------:R-:W-:Y:S01]  /*3930*/  FMNMX.FTZ R12, R66, R9, !PT ;  /* 0x00000009420c7209 */ /* 0x000fe20007810000 */
[--C-:B------:R-:W-:Y:S01]  /*3940*/  IMAD.MOV.U32 R91, RZ, RZ, R151.reuse ;  /* 0x000000ffff5b7224 */ /* 0x100fe200078e0097 */
[----:B------:R-:W-:Y:S01]  /*3950*/  ISETP.GT.AND P2, PT, R49, 0x39, PT ;  /* 0x000000393100780c */ /* 0x000fe20003f44270 */
[----:B------:R-:W4:Y:S01]  /*3960*/  MUFU.TANH R60, R60 ;  /* 0x0000003c003c7308 */ /* 0x000f220000002400 */
[----:B0-----:R-:W-:Y:S01]  /*3970*/  FSEL R70, R21, -INF , P3 ;  /* 0xff80000015467808 */ /* 0x001fe20001800000 */
[--C-:B------:R-:W-:Y:S01]  /*3980*/  IMAD.MOV.U32 R90, RZ, RZ, R151.reuse ;  /* 0x000000ffff5a7224 */ /* 0x100fe200078e0097 */
[----:B------:R-:W-:Y:S01]  /*3990*/  FMNMX.FTZ R9, R67, R12, !PT ;  /* 0x0000000c43097209 */ /* 0x000fe20007810000 */
[----:B------:R-:W-:Y:S01]  /*39a0*/  IMAD.MOV.U32 R88, RZ, RZ, R151 ;  /* 0x000000ffff587224 */ /* 0x000fe200078e0097 */
[----:B------:R-:W-:-:S02]  /*39b0*/  ISETP.GT.AND P3, PT, R49, 0x40, PT ;  /* 0x000000403100780c */ /* 0x000fc40003f64270 */
[----:B---3--:R-:W-:Y:S01]  /*39c0*/  FSEL R71, R24, -INF , P2 ;  /* 0xff80000018477808 */ /* 0x008fe20001000000 */
[----:B------:R-:W0:Y:S01]  /*39d0*/  MUFU.TANH R61, R61 ;  /* 0x0000003d003d7308 */ /* 0x000e220000002400 */
        /* <DEDUP_REMOVED lines=8> */
[C---:B------:R-:W-:Y:S01]  /*3a60*/  ISETP.GT.AND P2, PT, R49.reuse, 0x49, PT ;  /* 0x000000493100780c */ /* 0x040fe20003f44270 */
[----:B------:R-:W1:Y:S01]  /*3a70*/  MUFU.TANH R65, R65 ;  /* 0x0000004100417308 */ /* 0x000e620000002400 */
[----:B----4-:R-:W-:Y:S02]  /*3a80*/  FSEL R60, R60, -INF , P3 ;  /* 0xff8000003c3c7808 */ /* 0x010fe40001800000 */
[----:B------:R-:W-:Y:S02]  /*3a90*/  FMNMX.FTZ R13, R74, R13, !PT ;  /* 0x0000000d4a0d7209 */ /* 0x000fe40007810000 */
[----:B------:R-:W-:-:S02]  /*3aa0*/  ISETP.GT.AND P3, PT, R49, 0x50, PT ;  /* 0x000000503100780c */ /* 0x000fc40003f64270 */
[----:B0-----:R-:W-:Y:S01]  /*3ab0*/  FSEL R61, R61, -INF , P2 ;  /* 0xff8000003d3d7808 */ /* 0x001fe20001000000 */
[----:B------:R-:W0:Y:S01]  /*3ac0*/  MUFU.TANH R68, R68 ;  /* 0x0000004400447308 */ /* 0x000e220000002400 */
[----:B------:R-:W-:Y:S02]  /*3ad0*/  FMNMX.FTZ R12, R60, R13, !PT ;  /* 0x0000000d3c0c7209 */ /* 0x000fe40007810000 */
[----:B------:R-:W-:Y:S02]  /*3ae0*/  ISETP.GT.AND P2, PT, R49, 0x51, PT ;  /* 0x000000513100780c */ /* 0x000fe40003f44270 */
[----:B--2---:R-:W-:Y:S02]  /*3af0*/  FSEL R64, R64, -INF , P3 ;  /* 0xff80000040407808 */ /* 0x004fe40001800000 */
[----:B------:R-:W-:Y:S01]  /*3b00*/  FMNMX.FTZ R13, R61, R12, !PT ;  /* 0x0000000c3d0d7209 */ /* 0x000fe20007810000 */
[----:B------:R-:W2:Y:S01]  /*3b10*/  MUFU.TANH R69, R69 ;  /* 0x0000004500457308 */ /* 0x000ea20000002400 */
[----:B------:R-:W-:Y:S01]  /*3b20*/  ISETP.GT.AND P3, PT, R49, 0x58, PT ;  /* 0x000000583100780c */ /* 0x000fe20003f64270 */
[----:B------:R-:W-:Y:S01]  /*3b30*/  FFMA.FTZ R12, R37, UR10, -R75 ;  /* 0x0000000a250c7c23 */ /* 0x000fe2000801084b */
[----:B-1----:R-:W-:-:S02]  /*3b40*/  FSEL R65, R65, -INF , P2 ;  /* 0xff80000041417808 */ /* 0x002fc40001000000 */
[----:B------:R-:W-:Y:S02]  /*3b50*/  FMNMX.FTZ R20, R64, R13, !PT ;  /* 0x0000000d40147209 */ /* 0x000fe40007810000 */
[----:B------:R-:W-:Y:S01]  /*3b60*/  ISETP.GT.AND P2, PT, R49, 0x59, PT ;  /* 0x000000593100780c */ /* 0x000fe20003f44270 */
[----:B------:R-:W1:Y:S01]  /*3b70*/  MUFU.TANH R72, R72 ;  /* 0x0000004800487308 */ /* 0x000e620000002400 */
[----:B0-----:R-:W-:Y:S02]  /*3b80*/  FSEL R68, R68, -INF , P3 ;  /* 0xff80000044447808 */ /* 0x001fe40001800000 */
[----:B------:R-:W-:Y:S02]  /*3b90*/  FMNMX.FTZ R13, R65, R20, !PT ;  /* 0x00000014410d7209 */ /* 0x000fe40007810000 */
[----:B------:R-:W-:Y:S02]  /*3ba0*/  ISETP.GT.AND P3, PT, R49, 0x60, PT ;  /* 0x000000603100780c */ /* 0x000fe40003f64270 */
[----:B------:R-:W-:Y:S01]  /*3bb0*/  FMNMX.FTZ R20, R68, R13, !PT ;  /* 0x0000000d44147209 */ /* 0x000fe20007810000 */
[----:B------:R-:W0:Y:S01]  /*3bc0*/  MUFU.TANH R73, R73 ;  /* 0x0000004900497308 */ /* 0x000e220000002400 */
[----:B--2---:R-:W-:-:S02]  /*3bd0*/  FSEL R69, R69, -INF , P2 ;  /* 0xff80000045457808 */ /* 0x004fc40001000000 */
[----:B------:R-:W-:Y:S02]  /*3be0*/  ISETP.GT.AND P2, PT, R49, 0x61, PT ;  /* 0x000000613100780c */ /* 0x000fe40003f44270 */
[----:B------:R-:W-:-:S03]  /*3bf0*/  FMNMX.FTZ R15, R69, R20, !PT ;  /* 0x00000014450f7209 */ /* 0x000fc60007810000 */
[----:B------:R-:W2:Y:S01]  /*3c00*/  MUFU.TANH R76, R76 ;  /* 0x0000004c004c7308 */ /* 0x000ea20000002400 */
[----:B-1----:R-:W-:Y:S02]  /*3c10*/  FSEL R72, R72, -INF , P3 ;  /* 0xff80000048487808 */ /* 0x002fe40001800000 */
[----:B------:R-:W-:Y:S02]  /*3c20*/  ISETP.GT.AND P3, PT, R49, 0x68, PT ;  /* 0x000000683100780c */ /* 0x000fe40003f64270 */
[----:B------:R-:W-:-:S03]  /*3c30*/  FMNMX.FTZ R20, R72, R15, !PT ;  /* 0x0000000f48147209 */ /* 0x000fc60007810000 */
[----:B------:R-:W1:Y:S01]  /*3c40*/  MUFU.TANH R77, R77 ;  /* 0x0000004d004d7308 */ /* 0x000e620000002400 */
[----:B0-----:R-:W-:Y:S02]  /*3c50*/  FSEL R73, R73, -INF , P2 ;  /* 0xff80000049497808 */ /* 0x001fe40001000000 */
[----:B------:R-:W-:Y:S02]  /*3c60*/  ISETP.GT.AND P2, PT, R49, 0x69, PT ;  /* 0x000000693100780c */ /* 0x000fe40003f44270 */
[----:B------:R-:W-:-:S03]  /*3c70*/  FMNMX.FTZ R15, R73, R20, !PT ;  /* 0x00000014490f7209 */ /* 0x000fc60007810000 */
[----:B------:R-:W0:Y:S01]  /*3c80*/  MUFU.TANH R80, R80 ;  /* 0x0000005000507308 */ /* 0x000e220000002400 */
[----:B--2---:R-:W-:Y:S02]  /*3c90*/  FSEL R76, R76, -INF , P3 ;  /* 0xff8000004c4c7808 */ /* 0x004fe40001800000 */
        /* <DEDUP_REMOVED lines=12> */
[----:B------:R-:W-:Y:S01]  /*3d60*/  ISETP.GT.AND P2, PT, R49, 0x79, PT ;  /* 0x000000793100780c */ /* 0x000fe20003f44270 */
[----:B------:R-:W-:Y:S01]  /*3d70*/  IMAD.MOV.U32 R49, RZ, RZ, R151 ;  /* 0x000000ffff317224 */ /* 0x000fe200078e0097 */
[----:B------:R-:W-:Y:S01]  /*3d80*/  FMNMX.FTZ R21, R81, R20, !PT ;  /* 0x0000001451157209 */ /* 0x000fe20007810000 */
[----:B------:R-:W-:-:S02]  /*3d90*/  FFMA.FTZ R20, R27, UR10, -R75 ;  /* 0x0000000a1b147c23 */ /* 0x000fc4000801084b */
[----:B------:R2:W-:Y:S01]  /*3da0*/  MUFU.EX2 R37, R38 ;  /* 0x0000002600257308 */ /* 0x0005e20000000800 */
[----:B-1----:R-:W-:-:S04]  /*3db0*/  FSEL R84, R84, -INF , P3 ;  /* 0xff80000054547808 */ /* 0x002fc80001800000 */
[----:B------:R-:W-:-:S03]  /*3dc0*/  FMNMX.FTZ R24, R84, R21, !PT ;  /* 0x0000001554187209 */ /* 0x000fc60007810000 */
[----:B------:R-:W-:Y:S01]  /*3dd0*/  MUFU.EX2 R29, R29 ;  /* 0x0000001d001d7308 */ /* 0x000fe20000000800 */
[----:B0-----:R-:W-:Y:S01]  /*3de0*/  FSEL R85, R85, -INF , P2 ;  /* 0xff80000055557808 */ /* 0x001fe20001000000 */
[----:B--2---:R-:W-:-:S03]  /*3df0*/  IMAD.U32 R38, RZ, RZ, UR10 ;  /* 0x0000000aff267e24 */ /* 0x004fc6000f8e00ff */
[----:B------:R-:W-:-:S03]  /*3e00*/  FMNMX.FTZ R24, R85, R24, !PT ;  /* 0x0000001855187209 */ /* 0x000fc60007810000 */
[----:B------:R-:W-:Y:S02]  /*3e10*/  MUFU.EX2 R36, R36 ;  /* 0x0000002400247308 */ /* 0x000fe40000000800 */
[----:B------:R-:W0:Y:S06]  /*3e20*/  SHFL.BFLY PT, R21, R24, 0x2, 0x1f ;  /* 0x0c401f0018157f89 */ /* 0x000e2c00000e0000 */
[----:B------:R-:W-:Y:S08]  /*3e30*/  MUFU.EX2 R3, R3 ;  /* 0x0000000300037308 */ /* 0x000ff00000000800 */
[----:B------:R-:W1:Y:S08]  /*3e40*/  MUFU.EX2 R4, R4 ;  /* 0x0000000400047308 */ /* 0x000e700000000800 */
[----:B------:R-:W-:Y:S01]  /*3e50*/  MUFU.EX2 R6, R6 ;  /* 0x0000000600067308 */ /* 0x000fe20000000800 */
[----:B0-----:R-:W-:Y:S01]  /*3e60*/  FMNMX.FTZ R25, R24, R21, !PT ;  /* 0x0000001518197209 */ /* 0x001fe20007810000 */
[----:B------:R-:W-:-:S04]  /*3e70*/  FFMA.FTZ R21, R45, UR10, -R75 ;  /* 0x0000000a2d157c23 */ /* 0x000fc8000801084b */
[----:B------:R-:W0:Y:S02]  /*3e80*/  SHFL.BFLY PT, R24, R25, 0x1, 0x1f ;  /* 0x0c201f0019187f89 */ /* 0x000e2400000e0000 */
[----:B------:R2:W-:Y:S01]  /*3e90*/  MUFU.EX2 R7, R89 ;  /* 0x0000005900077308 */ /* 0x0005e20000000800 */
[----:B-1----:R-:W-:-:S04]  /*3ea0*/  F2FP.SATFINITE.E4M3.F32.PACK_AB_MERGE_C R229, R4, R3, RZ ;  /* 0x0000000304e5723e */ /* 0x002fc800048070ff */
[----:B------:R-:W-:-:S03]  /*3eb0*/  F2FP.SATFINITE.E4M3.F32.PACK_AB_MERGE_C R229, R36, R29, R229 ;  /* 0x0000001d24e5723e */ /* 0x000fc600048070e5 */
[----:B------:R-:W-:Y:S01]  /*3ec0*/  MUFU.EX2 R13, R35 ;  /* 0x00000023000d7308 */ /* 0x000fe20000000800 */
[----:B--2---:R-:W-:-:S07]  /*3ed0*/  IMAD.MOV.U32 R89, RZ, RZ, R151 ;  /* 0x000000ffff597224 */ /* 0x004fce00078e0097 */
[----:B------:R1:W-:Y:S01]  /*3ee0*/  MUFU.EX2 R35, R26 ;  /* 0x0000001a00237308 */ /* 0x0003e20000000800 */
[----:B0-----:R-:W-:Y:S01]  /*3ef0*/  FMNMX.FTZ R161, R25, R24, !PT ;  /* 0x0000001819a17209 */ /* 0x001fe20007810000 */
[----:B------:R-:W-:-:S06]  /*3f00*/  FFMA.FTZ R24, R47, UR10, -R75 ;  /* 0x0000000a2f187c23 */ /* 0x000fcc000801084b */
[----:B------:R-:W0:Y:S01]  /*3f10*/  MUFU.EX2 R10, R10 ;  /* 0x0000000a000a7308 */ /* 0x000e220000000800 */
[----:B-1----:R-:W-:-:S01]  /*3f20*/  FFMA.FTZ R26, R46, UR10, -R75 ;  /* 0x0000000a2e1a7c23 */ /* 0x002fc2000801084b */
[C---:B------:R-:W-:Y:S01]  /*3f30*/  FSETP.NEU.FTZ.AND P2, PT, R161.reuse, -INF , PT ;  /* 0xff800000a100780b */ /* 0x040fe20003f5d000 */
[----:B------:R-:W-:-:S01]  /*3f40*/  FFMA.FTZ R25, R161, R38, -8 ;  /* 0xc1000000a1197423 */ /* 0x000fc20000010026 */
[----:B------:R-:W-:Y:S01]  /*3f50*/  FADD.FTZ R38, R29, R36 ;  /* 0x000000241d267221 */ /* 0x000fe20000010000 */
[--C-:B------:R-:W-:Y:S02]  /*3f60*/  IMAD.MOV.U32 R75, RZ, RZ, R151.reuse ;  /* 0x000000ffff4b7224 */ /* 0x100fe400078e0097 */
[--C-:B------:R-:W-:Y:S01]  /*3f70*/  IMAD.MOV.U32 R36, RZ, RZ, R151.reuse ;  /* 0x000000ffff247224 */ /* 0x100fe200078e0097 */
[----:B------:R-:W-:Y:S01]  /*3f80*/  FSEL R27, R25, RZ, P2 ;  /* 0x000000ff191b7208 */ /* 0x000fe20001000000 */
[----:B------:R-:W-:Y:S01]  /*3f90*/  FADD.FTZ R47, R3, R38 ;  /* 0x00000026032f7221 */ /* 0x000fe20000010000 */
[----:B------:R-:W-:Y:S01]  /*3fa0*/  MUFU.EX2 R8, R8 ;  /* 0x0000000800087308 */ /* 0x000fe20000000800 */
        /* <DEDUP_REMOVED lines=12> */
[----:B------:R-:W-:Y:S01]  /*4070*/  FADD.FTZ R46, R4, R47 ;  /* 0x0000002f042e7221 */ /* 0x000fe20000010000 */
[----:B------:R-:W-:-:S01]  /*4080*/  FFMA.FTZ R59, R59, UR10, -R27 ;  /* 0x0000000a3b3b7c23 */ /* 0x000fc2000801081b */
[--C-:B------:R-:W-:Y:S01]  /*4090*/  FFMA.FTZ R62, R62, UR10, -R27.reuse ;  /* 0x0000000a3e3e7c23 */ /* 0x100fe2000801081b */
[----:B------:R-:W-:-:S01]  /*40a0*/  FFMA.FTZ R63, R63, UR10, -R27 ;  /* 0x0000000a3f3f7c23 */ /* 0x000fc2000801081b */
[----:B------:R-:W1:Y:S01]  /*40b0*/  MUFU.EX2 R51, R51 ;  /* 0x0000003300337308 */ /* 0x000e620000000800 */
[----:B------:R-:W-:-:S01]  /*40c0*/  FADD.FTZ R47, R5, R46 ;  /* 0x0000002e052f7221 */ /* 0x000fc20000010000 */
        /* <DEDUP_REMOVED lines=9> */
[----:B0-----:R-:W-:Y:S01]  /*4160*/  F2FP.SATFINITE.E4M3.F32.PACK_AB_MERGE_C R231, R10, R7, RZ ;  /* 0x000000070ae7723e */ /* 0x001fe200048070ff */
        /* <DEDUP_REMOVED lines=8> */
[--C-:B------:R-:W-:Y:S01]  /*41f0*/  FFMA.FTZ R76, R76, UR10, -R27.reuse ;  /* 0x0000000a4c4c7c23 */ /* 0x100fe2000801081b */
[----:B------:R-:W-:-:S01]  /*4200*/  FFMA.FTZ R77, R77, UR10, -R27 ;  /* 0x0000000a4d4d7c23 */ /* 0x000fc2000801081b */
[----:B------:R-:W-:Y:S01]  /*4210*/  F2FP.SATFINITE.E4M3.F32.PACK_AB_MERGE_C R231, R6, R5, R231 ;  /* 0x0000000506e7723e */ /* 0x000fe200048070e7 */
[----:B------:R-:W-:-:S01]  /*4220*/  FFMA.FTZ R80, R80, UR10, -R27 ;  /* 0x0000000a50507c23 */ /* 0x000fc2000801081b */
[----:B------:R-:W1:Y:S01]  /*4230*/  MUFU.EX2 R54, R54 ;  /* 0x0000003600367308 */ /* 0x000e620000000800 */
[----:B--2---:R-:W-:-:S01]  /*4240*/  FADD.FTZ R38, R52, R45 ;  /* 0x0000002d34267221 */ /* 0x004fc20000010000 */
[--C-:B------:R-:W-:Y:S01]  /*4250*/  FFMA.FTZ R81, R81, UR10, -R27.reuse ;  /* 0x0000000a51517c23 */ /* 0x100fe2000801081b */
[----:B------:R-:W-:-:S01]  /*4260*/  FFMA.FTZ R84, R84, UR10, -R27 ;  /* 0x0000000a54547c23 */ /* 0x000fc2000801081b */
[----:B------:R-:W-:Y:S01]  /*4270*/  FFMA.FTZ R27, R85, UR10, -R27 ;  /* 0x0000000a551b7c23 */ /* 0x000fe2000801081b */
[----:B------:R-:W-:-:S02]  /*4280*/  IMAD.MOV.U32 R85, RZ, RZ, R151 ;  /* 0x000000ffff557224 */ /* 0x000fc400078e0097 */
[----:B------:R-:W-:Y:S01]  /*4290*/  IMAD.MOV.U32 R46, RZ, RZ, R151 ;  /* 0x000000ffff2e7224 */ /* 0x000fe200078e0097 */
[----:B------:R-:W2:Y:S01]  /*42a0*/  MUFU.EX2 R55, R55 ;  /* 0x0000003700377308 */ /* 0x000ea20000000800 */
[----:B0-----:R-:W-:-:S01]  /*42b0*/  FADD.FTZ R45, R53, R38 ;  /* 0x00000026352d7221 */ /* 0x001fc20000010000 */
[----:B------:R-:W-:Y:S01]  /*42c0*/  FADD.FTZ R38, R6, R47 ;  /* 0x0000002f06267221 */ /* 0x000fe20000010000 */
[----:B------:R-:W-:Y:S01]  /*42d0*/  F2FP.SATFINITE.E4M3.F32.PACK_AB_MERGE_C R52, R53, R52, RZ ;  /* 0x000000343534723e */ /* 0x000fe200048070ff */
[----:B------:R-:W-:Y:S02]  /*42e0*/  IMAD.MOV.U32 R53, RZ, RZ, R151 ;  /* 0x000000ffff357224 */ /* 0x000fe400078e0097 */
[----:B------:R-:W-:-:S01]  /*42f0*/  FADD.FTZ R47, R7, R38 ;  /* 0x00000026072f7221 */ /* 0x000fc20000010000 */
[----:B------:R-:W-:Y:S01]  /*4300*/  F2FP.SATFINITE.E4M3.F32.PACK_AB_MERGE_C R228, R51, R50, R52 ;  /* 0x0000003233e4723e */ /* 0x000fe20004807034 */
[----:B------:R-:W0:Y:S01]  /*4310*/  MUFU.EX2 R56, R56 ;  /* 0x0000003800387308 */ /* 0x000e220000000800 */
[----:B-1----:R-:W-:-:S01]  /*4320*/  FADD.FTZ R2, R54, R45 ;  /* 0x0000002d36027221 */ /* 0x002fc20000010000 */
[----:B------:R-:W-:Y:S01]  /*4330*/  FADD.FTZ R47, R10, R47 ;  /* 0x0000002f0a2f7221 */ /* 0x000fe20000010000 */
[----:B------:R-:W-:-:S02]  /*4340*/  IMAD.MOV.U32 R52, RZ, RZ, R151 ;  /* 0x000000ffff347224 */ /* 0x000fc400078e0097 */
[----:B------:R-:W-:Y:S02]  /*4350*/  IMAD.MOV.U32 R51, RZ, RZ, R151 ;  /* 0x000000ffff337224 */ /* 0x000fe400078e0097 */
[----:B------:R-:W-:-:S01]  /*4360*/  FADD.FTZ R38, R8, R47 ;  /* 0x0000002f08267221 */ /* 0x000fc20000010000 */
[----:B------:R-:W-:Y:S01]  /*4370*/  IMAD.MOV.U32 R50, RZ, RZ, R151 ;  /* 0x000000ffff327224 */ /* 0x000fe200078e0097 */
[----:B------:R-:W1:Y:S01]  /*4380*/  MUFU.EX2 R57, R57 ;  /* 0x0000003900397308 */ /* 0x000e620000000800 */
[----:B--2---:R-:W-:-:S07]  /*4390*/  FADD.FTZ R45, R55, R2 ;  /* 0x00000002372d7221 */ /* 0x004fce0000010000 */
[----:B------:R-:W2:Y:S01]  /*43a0*/  MUFU.EX2 R58, R58 ;  /* 0x0000003a003a7308 */ /* 0x000ea20000000800 */
[----:B0-----:R-:W-:-:S07]  /*43b0*/  FADD.FTZ R2, R56, R45 ;  /* 0x0000002d38027221 */ /* 0x001fce0000010000 */
[----:B------:R0:W3:Y:S01]  /*43c0*/  MUFU.EX2 R9, R92 ;  /* 0x0000005c00097308 */ /* 0x0000e20000000800 */
[----:B-1----:R-:W-:-:S01]  /*43d0*/  FADD.FTZ R45, R57, R2 ;  /* 0x00000002392d7221 */ /* 0x002fc20000010000 */
[----:B------:R-:W-:Y:S01]  /*43e0*/  F2FP.SATFINITE.E4M3.F32.PACK_AB_MERGE_C R56, R57, R56, RZ ;  /* 0x000000383938723e */ /* 0x000fe200048070ff */
[----:B------:R-:W-:-:S03]  /*43f0*/  IMAD.MOV.U32 R57, RZ, RZ, R151 ;  /* 0x000000ffff397224 */ /* 0x000fc600078e0097 */
[----:B------:R-:W-:Y:S01]  /*4400*/  F2FP.SATFINITE.E4M3.F32.PACK_AB_MERGE_C R230, R55, R54, R56 ;  /* 0x0000003637e6723e */ /* 0x000fe20004807038 */
[----:B------:R-:W-:Y:S01]  /*4410*/  IMAD.MOV.U32 R56, RZ, RZ, R151 ;  /* 0x000000ffff387224 */ /* 0x000fe200078e0097 */
[----:B------:R-:W1:Y:S01]  /*4420*/  MUFU.EX2 R59, R59 ;  /* 0x0000003b003b7308 */ /* 0x000e620000000800 */
[----:B--2---:R-:W-:-:S01]  /*4430*/  FADD.FTZ R2, R58, R45 ;  /* 0x0000002d3a027221 */ /* 0x004fc20000010000 */
[--C-:B0-----:R-:W-:Y:S02]  /*4440*/  IMAD.MOV.U32 R92, RZ, RZ, R151.reuse ;  /* 0x000000ffff5c7224 */ /* 0x101fe400078e0097 */
[--C-:B------:R-:W-:Y:S02]  /*4450*/  IMAD.MOV.U32 R55, RZ, RZ, R151.reuse ;  /* 0x000000ffff377224 */ /* 0x100fe400078e0097 */
[----:B------:R-:W-:Y:S02]  /*4460*/  IMAD.MOV.U32 R54, RZ, RZ, R151 ;  /* 0x000000ffff367224 */ /* 0x000fe400078e0097 */
[----:B------:R0:W2:Y:S01]  /*4470*/  MUFU.EX2 R11, R93 ;  /* 0x0000005d000b7308 */ /* 0x0000a20000000800 */
[----:B---3--:R-:W-:-:S07]  /*4480*/  FADD.FTZ R38, R9, R38 ;  /* 0x0000002609267221 */ /* 0x008fce0000010000 */
[----:B------:R-:W3:Y:S01]  /*4490*/  MUFU.EX2 R62, R62 ;  /* 0x0000003e003e7308 */ /* 0x000ee20000000800 */
[----:B-1----:R-:W-:-:S01]  /*44a0*/  FADD.FTZ R45, R59, R2 ;  /* 0x000000023b2d7221 */ /* 0x002fc20000010000 */
[----:B0-----:R-:W-:-:S06]  /*44b0*/  IMAD.MOV.U32 R93, RZ, RZ, R151 ;  /* 0x000000ffff5d7224 */ /* 0x001fcc00078e0097 */
[----:B------:R-:W0:Y:S01]  /*44c0*/  MUFU.EX2 R14, R14 ;  /* 0x0000000e000e7308 */ /* 0x000e220000000800 */
[----:B--2---:R-:W-:-:S07]  /*44d0*/  FADD.FTZ R47, R11, R38 ;  /* 0x000000260b2f7221 */ /* 0x004fce0000010000 */
[----:B------:R-:W1:Y:S01]  /*44e0*/  MUFU.EX2 R63, R63 ;  /* 0x0000003f003f7308 */ /* 0x000e620000000800 */
[----:B---3--:R-:W-:-:S07]  /*44f0*/  FADD.FTZ R2, R62, R45 ;  /* 0x0000002d3e027221 */ /* 0x008fce0000010000 */
[----:B------:R-:W2:Y:S01]  /*4500*/  MUFU.EX2 R12, R12 ;  /* 0x0000000c000c7308 */ /* 0x000ea20000000800 */
[----:B0-----:R-:W-:-:S01]  /*4510*/  FADD.FTZ R47, R14, R47 ;  /* 0x0000002f0e2f7221 */ /* 0x001fc20000010000 */
[----:B------:R-:W-:-:S04]  /*4520*/  F2FP.SATFINITE.E4M3.F32.PACK_AB_MERGE_C R225, R14, R11, RZ ;  /* 0x0000000b0ee1723e */ /* 0x000fc800048070ff */
[----:B------:R-:W-:Y:S02]  /*4530*/  F2FP.SATFINITE.E4M3.F32.PACK_AB_MERGE_C R225, R9, R8, R225 ;  /* 0x0000000809e1723e */ /* 0x000fe400048070e1 */
[----:B------:R-:W0:Y:S01]  /*4540*/  MUFU.EX2 R66, R66 ;  /* 0x0000004200427308 */ /* 0x000e220000000800 */
[----:B-1----:R-:W-:-:S01]  /*4550*/  FADD.FTZ R45, R63, R2 ;  /* 0x000000023f2d7221 */ /* 0x002fc20000010000 */
[----:B------:R-:W-:Y:S01]  /*4560*/  F2FP.SATFINITE.E4M3.F32.PACK_AB_MERGE_C R62, R63, R62, RZ ;  /* 0x0000003e3f3e723e */ /* 0x000fe200048070ff */
[----:B------:R-:W-:-:S03]  /*4570*/  IMAD.MOV.U32 R63, RZ, RZ, R151 ;  /* 0x000000ffff3f7224 */ /* 0x000fc600078e0097 */
[----:B------:R-:W-:Y:S01]  /*4580*/  F2FP.SATFINITE.E4M3.F32.PACK_AB_MERGE_C R224, R59, R58, R62 ;  /* 0x0000003a3be0723e */ /* 0x000fe2000480703e */
[----:B------:R-:W-:Y:S01]  /*4590*/  IMAD.MOV.U32 R62, RZ, RZ, R151 ;  /* 0x000000ffff3e7224 */ /* 0x000fe200078e0097 */
[----:B------:R-:W1:Y:S01]  /*45a0*/  MUFU.EX2 R67, R67 ;  /* 0x0000004300437308 */ /* 0x000e620000000800 */
[----:B--2---:R-:W-:-:S01]  /*45b0*/  FADD.FTZ R38, R12, R47 ;  /* 0x0000002f0c267221 */ /* 0x004fc20000010000 */
[--C-:B------:R-:W-:Y:S02]  /*45c0*/  IMAD.MOV.U32 R59, RZ, RZ, R151.reuse ;  /* 0x000000ffff3b7224 */ /* 0x100fe400078e0097 */
[--C-:B------:R-:W-:Y:S02]  /*45d0*/  IMAD.MOV.U32 R58, RZ, RZ, R151.reuse ;  /* 0x000000ffff3a7224 */ /* 0x100fe400078e0097 */
[----:B------:R-:W-:Y:S01]  /*45e0*/  FADD.FTZ R38, R13, R38 ;  /* 0x000000260d267221 */ /* 0x000fe20000010000 */
[----:B------:R-:W-:Y:S01]  /*45f0*/  IMAD.MOV.U32 R47, RZ, RZ, R151 ;  /* 0x000000ffff2f7224 */ /* 0x000fe200078e0097 */
[----:B------:R-:W2:Y:S01]  /*4600*/  MUFU.EX2 R33, R33 ;  /* 0x0000002100217308 */ /* 0x000ea20000000800 */
[----:B0-----:R-:W-:-:S01]  /*4610*/  FADD.FTZ R2, R66, R45 ;  /* 0x0000002d42027221 */ /* 0x001fc20000010000 */
[----:B------:R-:W-:-:S06]  /*4620*/  IMAD.MOV.U32 R45, RZ, RZ, R151 ;  /* 0x000000ffff2d7224 */ /* 0x000fcc00078e0097 */
[----:B------:R-:W0:Y:S01]  /*4630*/  MUFU.EX2 R70, R70 ;  /* 0x0000004600467308 */ /* 0x000e220000000800 */
[----:B-1----:R-:W-:-:S07]  /*4640*/  FADD.FTZ R3, R67, R2 ;  /* 0x0000000243037221 */ /* 0x002fce0000010000 */
[----:B------:R-:W1:Y:S01]  /*4650*/  MUFU.EX2 R32, R32 ;  /* 0x0000002000207308 */ /* 0x000e620000000800 */
[----:B--2---:R-:W-:-:S01]  /*4660*/  FADD.FTZ R7, R33, R38 ;  /* 0x0000002621077221 */ /* 0x004fc20000010000 */
[----:B------:R-:W-:-:S06]  /*4670*/  IMAD.MOV.U32 R38, RZ, RZ, R151 ;  /* 0x000000ffff267224 */ /* 0x000fcc00078e0097 */
[----:B------:R-:W2:Y:S01]  /*4680*/  MUFU.EX2 R71, R71 ;  /* 0x0000004700477308 */ /* 0x000ea20000000800 */
[----:B0-----:R-:W-:-:S07]  /*4690*/  FADD.FTZ R2, R70, R3 ;  /* 0x0000000346027221 */ /* 0x001fce0000010000 */
[----:B------:R-:W0:Y:S01]  /*46a0*/  MUFU.EX2 R15, R30 ;  /* 0x0000001e000f7308 */ /* 0x000e220000000800 */
[C---:B-1----:R-:W-:Y:S01]  /*46b0*/  F2FP.SATFINITE.E4M3.F32.PACK_AB_MERGE_C R33, R32.reuse, R33, RZ ;  /* 0x000000212021723e */ /* 0x042fe200048070ff */
[----:B------:R-:W-:-:S03]  /*46c0*/  FADD.FTZ R32, R32, R7 ;  /* 0x0000000720207221 */ /* 0x000fc60000010000 */
[----:B------:R-:W-:Y:S01]  /*46d0*/  F2FP.SATFINITE.E4M3.F32.PACK_AB_MERGE_C R227, R13, R12, R33 ;  /* 0x0000000c0de3723e */ /* 0x000fe20004807021 */
[----:B------:R-:W-:Y:S02]  /*46e0*/  IMAD.MOV.U32 R33, RZ, RZ, R151 ;  /* 0x000000ffff217224 */ /* 0x000fe400078e0097 */
[----:B------:R-:W1:Y:S01]  /*46f0*/  MUFU.EX2 R28, R28 ;  /* 0x0000001c001c7308 */ /* 0x000e620000000800 */
[----:B--2---:R-:W-:-:S01]  /*4700*/  FADD.FTZ R3, R71, R2 ;  /* 0x0000000247037221 */ /* 0x004fc20000010000 */
[----:B------:R-:W-:Y:S01]  /*4710*/  F2FP.SATFINITE.E4M3.F32.PACK_AB_MERGE_C R70, R71, R70, RZ ;  /* 0x000000464746723e */ /* 0x000fe200048070ff */
[----:B------:R-:W-:-:S03]  /*4720*/  IMAD.MOV.U32 R71, RZ, RZ, R151 ;  /* 0x000000ffff477224 */ /* 0x000fc600078e0097 */
[----:B------:R-:W-:Y:S01]  /*4730*/  F2FP.SATFINITE.E4M3.F32.PACK_AB_MERGE_C R226, R67, R66, R70 ;  /* 0x0000004243e2723e */ /* 0x000fe20004807046 */
[----:B------:R-:W-:Y:S01]  /*4740*/  IMAD.MOV.U32 R70, RZ, RZ, R151 ;  /* 0x000000ffff467224 */ /* 0x000fe200078e0097 */
[----:B------:R-:W2:Y:S01]  /*4750*/  MUFU.EX2 R20, R20 ;  /* 0x0000001400147308 */ /* 0x000ea20000000800 */
[----:B0-----:R-:W-:-:S01]  /*4760*/  FADD.FTZ R7, R15, R32 ;  /* 0x000000200f077221 */ /* 0x001fc20000010000 */
[--C-:B------:R-:W-:Y:S02]  /*4770*/  IMAD.MOV.U32 R67, RZ, RZ, R151.reuse ;  /* 0x000000ffff437224 */ /* 0x100fe400078e0097 */
[--C-:B------:R-:W-:Y:S02]  /*4780*/  IMAD.MOV.U32 R66, RZ, RZ, R151.reuse ;  /* 0x000000ffff427224 */ /* 0x100fe400078e0097 */
[----:B------:R-:W-:Y:S02]  /*4790*/  IMAD.MOV.U32 R32, RZ, RZ, R151 ;  /* 0x000000ffff207224 */ /* 0x000fe400078e0097 */
[----:B------:R-:W0:Y:S01]  /*47a0*/  MUFU.EX2 R30, R31 ;  /* 0x0000001f001e7308 */ /* 0x000e220000000800 */
[----:B-1----:R-:W-:-:S07]  /*47b0*/  FADD.FTZ R2, R28, R3 ;  /* 0x000000031c027221 */ /* 0x002fce0000010000 */
[----:B------:R1:W3:Y:S01]  /*47c0*/  MUFU.EX2 R31, R74 ;  /* 0x0000004a001f7308 */ /* 0x0002e20000000800 */
[----:B--2---:R-:W-:-:S04]  /*47d0*/  FADD.FTZ R4, R20, R7 ;  /* 0x0000000714047221 */ /* 0x004fc80000010000 */
[----:B------:R-:W-:-:S03]  /*47e0*/  FADD.FTZ R7, R35, R4 ;  /* 0x0000000423077221 */ /* 0x000fc60000010000 */
[----:B------:R-:W2:Y:S01]  /*47f0*/  MUFU.EX2 R60, R60 ;  /* 0x0000003c003c7308 */ /* 0x000ea20000000800 */
[----:B0-----:R-:W-:-:S01]  /*4800*/  FADD.FTZ R7, R30, R7 ;  /* 0x000000071e077221 */ /* 0x001fc20000010000 */
[----:B------:R-:W-:Y:S01]  /*4810*/  F2FP.SATFINITE.E4M3.F32.PACK_AB_MERGE_C R35, R30, R35, RZ ;  /* 0x000000231e23723e */ /* 0x000fe200048070ff */
[--C-:B-1----:R-:W-:Y:S02]  /*4820*/  IMAD.MOV.U32 R74, RZ, RZ, R151.reuse ;  /* 0x000000ffff4a7224 */ /* 0x102fe400078e0097 */
[----:B------:R-:W-:Y:S01]  /*4830*/  IMAD.MOV.U32 R30, RZ, RZ, R151 ;  /* 0x000000ffff1e7224 */ /* 0x000fe200078e0097 */
[----:B------:R-:W-:Y:S01]  /*4840*/  F2FP.SATFINITE.E4M3.F32.PACK_AB_MERGE_C R221, R20, R15, R35 ;  /* 0x0000000f14dd723e */ /* 0x000fe20004807023 */
[----:B------:R-:W-:Y:S01]  /*4850*/  IMAD.MOV.U32 R35, RZ, RZ, R151 ;  /* 0x000000ffff237224 */ /* 0x000fe200078e0097 */
[----:B------:R-:W0:Y:S01]  /*4860*/  MUFU.EX2 R61, R61 ;  /* 0x0000003d003d7308 */ /* 0x000e220000000800 */
[----:B---3--:R-:W-:-:S07]  /*4870*/  FADD.FTZ R3, R31, R2 ;  /* 0x000000021f037221 */ /* 0x008fce0000010000 */
[----:B------:R-:W1:Y:S01]  /*4880*/  MUFU.EX2 R34, R34 ;  /* 0x0000002200227308 */ /* 0x000e620000000800 */
[----:B--2---:R-:W-:-:S07]  /*4890*/  FADD.FTZ R2, R60, R3 ;  /* 0x000000033c027221 */ /* 0x004fce0000010000 */
[----:B------:R-:W2:Y:S01]  /*48a0*/  MUFU.EX2 R64, R64 ;  /* 0x0000004000407308 */ /* 0x000ea20000000800 */
[C---:B0-----:R-:W-:Y:S01]  /*48b0*/  F2FP.SATFINITE.E4M3.F32.PACK_AB_MERGE_C R60, R61.reuse, R60, RZ ;  /* 0x0000003c3d3c723e */ /* 0x041fe200048070ff */
[----:B------:R-:W-:-:S03]  /*48c0*/  FADD.FTZ R61, R61, R2 ;  /* 0x000000023d3d7221 */ /* 0x000fc60000010000 */
[----:B------:R-:W-:Y:S01]  /*48d0*/  F2FP.SATFINITE.E4M3.F32.PACK_AB_MERGE_C R220, R31, R28, R60 ;  /* 0x0000001c1fdc723e */ /* 0x000fe2000480703c */
[----:B------:R-:W-:Y:S02]  /*48e0*/  IMAD.MOV.U32 R60, RZ, RZ, R151 ;  /* 0x000000ffff3c7224 */ /* 0x000fe400078e0097 */
[----:B------:R-:W0:Y:S01]  /*48f0*/  MUFU.EX2 R65, R65 ;  /* 0x0000004100417308 */ /* 0x000e220000000800 */
[----:B-1----:R-:W-:-:S01]  /*4900*/  FADD.FTZ R4, R34, R7 ;  /* 0x0000000722047221 */ /* 0x002fc20000010000 */
[--C-:B------:R-:W-:Y:S02]  /*4910*/  IMAD.MOV.U32 R31, RZ, RZ, R151.reuse ;  /* 0x000000ffff1f7224 */ /* 0x100fe400078e0097 */
[----:B------:R-:W-:Y:S02]  /*4920*/  IMAD.MOV.U32 R28, RZ, RZ, R151 ;  /* 0x000000ffff1c7224 */ /* 0x000fe400078e0097 */
[----:B------:R-:W-:Y:S02]  /*4930*/  FADD.FTZ R4, R37, R4 ;  /* 0x0000000425047221 */ /* 0x000fe40000010000 */
[----:B------:R-:W-:Y:S01]  /*4940*/  MUFU.EX2 R39, R39 ;  /* 0x0000002700277308 */ /* 0x000fe20000000800 */
[----:B--2---:R-:W-:-:S01]  /*4950*/  FADD.FTZ R2, R64, R61 ;  /* 0x0000003d40027221 */ /* 0x004fc20000010000 */
[----:B------:R-:W-:-:S06]  /*4960*/  IMAD.MOV.U32 R61, RZ, RZ, R151 ;  /* 0x000000ffff3d7224 */ /* 0x000fcc00078e0097 */
[----:B------:R-:W1:Y:S01]  /*4970*/  MUFU.EX2 R40, R40 ;  /* 0x0000002800287308 */ /* 0x000e620000000800 */
[----:B0-----:R-:W-:-:S07]  /*4980*/  FADD.FTZ R3, R65, R2 ;  /* 0x0000000241037221 */ /* 0x001fce0000010000 */
[----:B------:R-:W0:Y:S08]  /*4990*/  MUFU.EX2 R68, R68 ;  /* 0x0000004400447308 */ /* 0x000e300000000800 */
[----:B------:R-:W2:Y:S01]  /*49a0*/  MUFU.EX2 R69, R69 ;  /* 0x0000004500457308 */ /* 0x000ea20000000800 */
[----:B-1----:R-:W-:Y:S01]  /*49b0*/  F2FP.SATFINITE.E4M3.F32.PACK_AB_MERGE_C R5, R40, R39, RZ ;  /* 0x000000272805723e */ /* 0x002fe200048070ff */
[----:B------:R-:W-:-:S03]  /*49c0*/  FADD.FTZ R39, R39, R4 ;  /* 0x0000000427277221 */ /* 0x000fc60000010000 */
[----:B------:R-:W-:Y:S01]  /*49d0*/  F2FP.SATFINITE.E4M3.F32.PACK_AB_MERGE_C R223, R37, R34, R5 ;  /* 0x0000002225df723e */ /* 0x000fe20004807005 */
[----:B------:R-:W-:-:S01]  /*49e0*/  FADD.FTZ R40, R40, R39 ;  /* 0x0000002728287221 */ /* 0x000fc20000010000 */
[----:B------:R-:W-:Y:S01]  /*49f0*/  IMAD.MOV.U32 R39, RZ, RZ, R151 ;  /* 0x000000ffff277224 */ /* 0x000fe200078e0097 */
[----:B------:R-:W-:Y:S01]  /*4a00*/  MUFU.EX2 R43, R43 ;  /* 0x0000002b002b7308 */ /* 0x000fe20000000800 */
[----:B0-----:R-:W-:-:S01]  /*4a10*/  FADD.FTZ R2, R68, R3 ;  /* 0x0000000344027221 */ /* 0x001fc20000010000 */
[--C-:B------:R-:W-:Y:S02]  /*4a20*/  IMAD.MOV.U32 R37, RZ, RZ, R151.reuse ;  /* 0x000000ffff257224 */ /* 0x100fe400078e0097 */
[----:B------:R-:W-:-:S04]  /*4a30*/  IMAD.MOV.U32 R34, RZ, RZ, R151 ;  /* 0x000000ffff227224 */ /* 0x000fc800078e0097 */
[----:B------:R-:W0:Y:S01]  /*4a40*/  MUFU.EX2 R44, R44 ;  /* 0x0000002c002c7308 */ /* 0x000e220000000800 */
[C---:B--2---:R-:W-:Y:S01]  /*4a50*/  F2FP.SATFINITE.E4M3.F32.PACK_AB_MERGE_C R68, R69.reuse, R68, RZ ;  /* 0x000000444544723e */ /* 0x044fe200048070ff */
[----:B------:R-:W-:-:S03]  /*4a60*/  FADD.FTZ R69, R69, R2 ;  /* 0x0000000245457221 */ /* 0x000fc60000010000 */
[----:B------:R-:W-:Y:S01]  /*4a70*/  F2FP.SATFINITE.E4M3.F32.PACK_AB_MERGE_C R222, R65, R64, R68 ;  /* 0x0000004041de723e */ /* 0x000fe20004807044 */
[--C-:B------:R-:W-:Y:S02]  /*4a80*/  IMAD.MOV.U32 R68, RZ, RZ, R151.reuse ;  /* 0x000000ffff447224 */ /* 0x100fe400078e0097 */
[----:B------:R-:W1:Y:S01]  /*4a90*/  MUFU.EX2 R41, R41 ;  /* 0x0000002900297308 */ /* 0x000e620000000800 */
[--C-:B------:R-:W-:Y:S02]  /*4aa0*/  IMAD.MOV.U32 R65, RZ, RZ, R151.reuse ;  /* 0x000000ffff417224 */ /* 0x100fe400078e0097 */
[----:B------:R-:W-:-:S05]  /*4ab0*/  IMAD.MOV.U32 R64, RZ, RZ, R151 ;  /* 0x000000ffff407224 */ /* 0x000fca00078e0097 */
        /* <DEDUP_REMOVED lines=14> */
[----:B------:R-:W0:Y:S01]  /*4ba0*/  MUFU.EX2 R77, R77 ;  /* 0x0000004d004d7308 */ /* 0x000e220000000800 */
[----:B-1----:R-:W-:-:S01]  /*4bb0*/  FADD.FTZ R3, R73, R2 ;  /* 0x0000000249037221 */ /* 0x002fc20000010000 */
[----:B------:R-:W-:Y:S01]  /*4bc0*/  FADD.FTZ R44, R44, R43 ;  /* 0x0000002b2c2c7221 */ /* 0x000fe20000010000 */
[----:B------:R-:W-:-:S05]  /*4bd0*/  IMAD.MOV.U32 R43, RZ, RZ, R151 ;  /* 0x000000ffff2b7224 */ /* 0x000fca00078e0097 */
[----:B------:R-:W1:Y:S01]  /*4be0*/  MUFU.EX2 R21, R21 ;  /* 0x0000001500157308 */ /* 0x000e620000000800 */
[----:B--2---:R-:W-:-:S07]  /*4bf0*/  FADD.FTZ R2, R76, R3 ;  /* 0x000000034c027221 */ /* 0x004fce0000010000 */
[----:B------:R-:W2:Y:S01]  /*4c00*/  MUFU.EX2 R80, R80 ;  /* 0x0000005000507308 */ /* 0x000ea20000000800 */
[C---:B0-----:R-:W-:Y:S01]  /*4c10*/  F2FP.SATFINITE.E4M3.F32.PACK_AB_MERGE_C R76, R77.reuse, R76, RZ ;  /* 0x0000004c4d4c723e */ /* 0x041fe200048070ff */
[----:B------:R-:W-:-:S03]  /*4c20*/  FADD.FTZ R77, R77, R2 ;  /* 0x000000024d4d7221 */ /* 0x000fc60000010000 */
[----:B------:R-:W-:Y:S01]  /*4c30*/  F2FP.SATFINITE.E4M3.F32.PACK_AB_MERGE_C R216, R73, R72, R76 ;  /* 0x0000004849d8723e */ /* 0x000fe2000480704c */
[----:B------:R-:W-:Y:S02]  /*4c40*/  IMAD.MOV.U32 R76, RZ, RZ, R151 ;  /* 0x000000ffff4c7224 */ /* 0x000fe400078e0097 */
[----:B------:R-:W-:Y:S01]  /*4c50*/  MUFU.EX2 R24, R24 ;  /* 0x0000001800187308 */ /* 0x000fe20000000800 */
[----:B-1----:R-:W-:-:S01]  /*4c60*/  FADD.FTZ R3, R21, R44 ;  /* 0x0000002c15037221 */ /* 0x002fc20000010000 */
[--C-:B------:R-:W-:Y:S02]  /*4c70*/  IMAD.MOV.U32 R73, RZ, RZ, R151.reuse ;  /* 0x000000ffff497224 */ /* 0x100fe400078e0097 */
[--C-:B------:R-:W-:Y:S02]  /*4c80*/  IMAD.MOV.U32 R72, RZ, RZ, R151.reuse ;  /* 0x000000ffff487224 */ /* 0x100fe400078e0097 */
[----:B------:R-:W-:Y:S02]  /*4c90*/  IMAD.MOV.U32 R44, RZ, RZ, R151 ;  /* 0x000000ffff2c7224 */ /* 0x000fe400078e0097 */
[----:B------:R0:W1:Y:S01]  /*4ca0*/  MUFU.EX2 R25, R48 ;  /* 0x0000003000197308 */ /* 0x0000620000000800 */
[----:B--2---:R-:W-:-:S01]  /*4cb0*/  FADD.FTZ R2, R80, R77 ;  /* 0x0000004d50027221 */ /* 0x004fc20000010000 */
[----:B------:R-:W-:-:S06]  /*4cc0*/  IMAD.MOV.U32 R77, RZ, RZ, R151 ;  /* 0x000000ffff4d7224 */ /* 0x000fcc00078e0097 */
[----:B------:R-:W2:Y:S01]  /*4cd0*/  MUFU.EX2 R26, R26 ;  /* 0x0000001a001a7308 */ /* 0x000ea20000000800 */
[----:B0-----:R-:W-:-:S07]  /*4ce0*/  IMAD.MOV.U32 R48, RZ, RZ, R151 ;  /* 0x000000ffff307224 */ /* 0x001fce00078e0097 */
[----:B------:R-:W0:Y:S01]  /*4cf0*/  MUFU.EX2 R81, R81 ;  /* 0x0000005100517308 */ /* 0x000e220000000800 */
[----:B-1----:R-:W-:-:S07]  /*4d00*/  F2FP.SATFINITE.E4M3.F32.PACK_AB_MERGE_C R4, R25, R24, RZ ;  /* 0x000000181904723e */ /* 0x002fce00048070ff */
[----:B------:R-:W-:Y:S01]  /*4d10*/  MUFU.EX2 R84, R84 ;  /* 0x0000005400547308 */ /* 0x000fe20000000800 */
[----:B--2---:R-:W-:-:S01]  /*4d20*/  FADD.FTZ R5, R26, R3 ;  /* 0x000000031a057221 */ /* 0x004fc20000010000 */
[----:B------:R-:W-:Y:S01]  /*4d30*/  F2FP.SATFINITE.E4M3.F32.PACK_AB_MERGE_C R219, R26, R21, R4 ;  /* 0x000000151adb723e */ /* 0x000fe20004807004 */
[----:B------:R-:W-:-:S05]  /*4d40*/  IMAD.MOV.U32 R26, RZ, RZ, R151 ;  /* 0x000000ffff1a7224 */ /* 0x000fca00078e0097 */
[----:B------:R-:W1:Y:S01]  /*4d50*/  MUFU.EX2 R27, R27 ;  /* 0x0000001b001b7308 */ /* 0x000e620000000800 */
[----:B0-----:R-:W-:-:S01]  /*4d60*/  FADD.FTZ R3, R81, R2 ;  /* 0x0000000251037221 */ /* 0x001fc20000010000 */
        /* <DEDUP_REMOVED lines=80> */
[----:B------:R-:W-:Y:S01]  /*5270*/  UMOV UR59, UR45 ;  /* 0x0000002d003b7c82 */ /* 0x000fe20008000000 */
[----:B------:R-:W-:-:S05]  /*5280*/  ULDC UR55, c[0x0][0x988] ;  /* 0x0002620000377ab9 */ /* 0x000fca0000000800 */
.L_x_2019:
[----:B------:R-:W-:Y:S01]  /*5290*/  ISETP.NE.AND P3, PT, RZ, UR43, PT ;  /* 0x0000002bff007c0c */ /* 0x000fe2000bf65270 */
[----:B------:R-:W-:-:S04]  /*52a0*/  UISETP.NE.AND UP0, UPT, UR58, 0x1, UPT ;  /* 0x000000013a00788c */ /* 0x000fc8000bf05270 */
[----:B------:R-:W-:-:S04]  /*52b0*/  USEL UR45, URZ, 0x1, UP0 ;  /* 0x000000013f2d7887 */ /* 0x000fc80008000000 */
[----:B------:R-:W-:-:S04]  /*52c0*/  ULOP3.LUT UR45, UR59, UR45, URZ, 0x3c, !UPT ;  /* 0x0000002d3b2d7292 */ /* 0x000fc8000f8e3c3f */
[----:B------:R-:W-:Y:S08]  /*52d0*/  @P3 BRA `(.L_x_2010) ;  /* 0x0000000000383947 */ /* 0x000ff00003800000 */
[----:B------:R-:W-:Y:S05]  /*52e0*/  @!P0 BRA `(.L_x_2011) ;  /* 0x0000000000048947 */ /* 0x000fea0003800000 */
[----:B------:R-:W-:Y:S01]  /*52f0*/  BPT.TRAP 0x1 ;  /* 0x000000040000795c */ /* 0x000fe20000300000 */
.L_x_2011:
        /* <DEDUP_REMOVED lines=9> */
.L_x_2012:
[----:B-1----:R-:W-:Y:S05]  /*5390*/  @P2 BRA `(.L_x_2010) ;  /* 0x0000000000082947 */ /* 0x002fea0003800000 */
[----:B------:R-:W1:Y:S02]  /*53a0*/  SYNCS.PHASECHK.TRANS64.TRYWAIT P2, [UR6+0x38830], R6 ;  /* 0x03883006ff0075a7 */ /* 0x000e640008040146 */
[----:B-1----:R-:W-:Y:S05]  /*53b0*/  @!P2 BRA `(.L_x_2013) ;  /* 0x000000f8007ca947 */ /* 0x002fea0003800000 */
.L_x_2010:
        /* <DEDUP_REMOVED lines=48> */
.L_x_2015:
[----:B------:R-:W-:Y:S01]  /*56c0*/  ULEA UR6, UR58, UR41, 0x3 ;  /* 0x000000293a067291 */ /* 0x000fe2000f8e183f */
[----:B------:R-:W-:-:S05]  /*56d0*/  IMAD.U32 R6, RZ, RZ, UR59 ;  /* 0x0000003bff067e24 */ /* 0x000fca000f8e00ff */
[----:B------:R-:W-:-:S04]  /*56e0*/  SHF.L.U32 R6, R6, 0x1f, RZ ;  /* 0x0000001f06067819 */ /* 0x000fc800000006ff */
[----:B------:R0:W1:Y:S01]  /*56f0*/  SYNCS.PHASECHK.TRANS64.TRYWAIT P2, [UR6+0x38850], R6 ;  /* 0x03885006ff0075a7 */ /* 0x0000620008040146 */
[----:B------:R-:W-:Y:S05]  /*5700*/  @!P0 BRA `(.L_x_2016) ;  /* 0x0000000000048947 */ /* 0x000fea0003800000 */
[----:B------:R-:W-:Y:S01]  /*5710*/  BPT.TRAP 0x1 ;  /* 0x000000040000795c */ /* 0x000fe20000300000 */
.L_x_2016:
[----:B-1----:R-:W-:Y:S05]  /*5720*/  @P2 BRA `(.L_x_2014) ;  /* 0x0000000000082947 */ /* 0x002fea0003800000 */
[----:B------:R-:W1:Y:S02]  /*5730*/  SYNCS.PHASECHK.TRANS64.TRYWAIT P2, [UR6+0x38850], R6 ;  /* 0x03885006ff0075a7 */ /* 0x000e640008040146 */
[----:B-1----:R-:W-:Y:S05]  /*5740*/  @!P2 BRA `(.L_x_2017) ;  /* 0x000000f400b0a947 */ /* 0x002fea0003800000 */
.L_x_2014:
[----:B------:R-:W-:Y:S01]  /*5750*/  UIADD3 UR6, UR41, 0x400, URZ ;  /* 0x0000040029067890 */ /* 0x000fe2000fffe03f */
[----:B------:R-:W-:Y:S01]  /*5760*/  WARPGROUP.ARRIVE ;  /* 0x00000000000079c5 */ /* 0x000fe20000000000 */
[----:B------:R-:W-:Y:S01]  /*5770*/  UMOV UR7, 0x40000040 ;  /* 0x4000004000077882 */ /* 0x000fe20000000000 */
[C---:B01----:R-:W-:Y:S01]  /*5780*/  FMUL.FTZ R6, R0.reuse, R152 ;  /* 0x0000009800067220 */ /* 0x043fe20000410000 */
[----:B------:R-:W-:Y:S01]  /*5790*/  USHF.R.U32.HI UR6, URZ, 0x4, UR6 ;  /* 0x000000043f067899 */ /* 0x000fe20008011606 */
[C---:B------:R-:W-:Y:S01]  /*57a0*/  FMUL.FTZ R7, R0.reuse, R153 ;  /* 0x0000009900077220 */ /* 0x040fe20000410000 */
[C---:B------:R-:W-:Y:S01]  /*57b0*/  FMUL.FTZ R152, R0.reuse, R164 ;  /* 0x000000a400987220 */ /* 0x040fe20000410000 */
[----:B------:R-:W-:Y:S01]  /*57c0*/  FMUL.FTZ R164, R0, R176 ;  /* 0x000000b000a47220 */ /* 0x000fe20000410000 */
[----:B------:R-:W-:Y:S01]  /*57d0*/  ULOP3.LUT UR6, UR6, 0x3fff, URZ, 0xc0, !UPT ;  /* 0x00003fff06067892 */ /* 0x000fe2000f8ec03f */
[----:B------:R-:W0:Y:S01]  /*57e0*/  MUFU.TANH R6, R6 ;  /* 0x0000000600067308 */ /* 0x000e220000002400 */
[----:B------:R-:W-:-:S02]  /*57f0*/  IMAD.MOV.U32 R176, RZ, RZ, -0x2 ;  /* 0xfffffffeffb07424 */ /* 0x000fc400078e00ff */
[C---:B------:R-:W-:Y:S01]  /*5800*/  FMUL.FTZ R10, R0.reuse, R156 ;  /* 0x0000009c000a7220 */ /* 0x040fe20000410000 */
[----:B------:R-:W-:Y:S01]  /*5810*/  ULOP3.LUT UR6, UR6, 0x10000, URZ, 0xfc, !UPT ;  /* 0x0001000006067892 */ /* 0x000fe2000f8efc3f */
[C---:B------:R-:W-:Y:S01]  /*5820*/  FMUL.FTZ R21, R0.reuse, R163 ;  /* 0x000000a300157220 */ /* 0x040fe20000410000 */
[C---:B------:R-:W-:Y:S01]  /*5830*/  FMUL.FTZ R163, R0.reuse, R175 ;  /* 0x000000af00a37220 */ /* 0x040fe20000410000 */
[C---:B------:R-:W-:Y:S01]  /*5840*/  FMUL.FTZ R11, R0.reuse, R157 ;  /* 0x0000009d000b7220 */ /* 0x040fe20000410000 */
[----:B------:R-:W-:Y:S01]  /*5850*/  ULEA UR11, UR58, UR6, 0xb ;  /* 0x000000063a0b7291 */ /* 0x000fe2000f8e583f */
[----:B------:R-:W1:Y:S01]  /*5860*/  MUFU.TANH R7, R7 ;  /* 0x0000000700077308 */ /* 0x000e620000002400 */
        /* <DEDUP_REMOVED lines=9> */
[----:B------:R-:W2:Y:S01]  /*5900*/  MUFU.TANH R10, R10 ;  /* 0x0000000a000a7308 */ /* 0x000ea20000002400 */
[----:B------:R-:W-:Y:S01]  /*5910*/  UIMAD UR6, UR56, UR6, 0x1 ;  /* 0x00000001380674a4 */ /* 0x000fe2000f8e0206 */
[C---:B------:R-:W-:Y:S01]  /*5920*/  FMUL.FTZ R156, R0.reuse, R168 ;  /* 0x000000a8009c7220 */ /* 0x040fe20000410000 */
[C---:B------:R-:W-:Y:S01]  /*5930*/  FMUL.FTZ R160, R0.reuse, R172 ;  /* 0x000000ac00a07220 */ /* 0x040fe20000410000 */
[----:B------:R-:W-:Y:S01]  /*5940*/  UMOV UR7, 0x40000040 ;  /* 0x4000004000077882 */ /* 0x000fe20000000000 */
[----:B------:R-:W-:Y:S01]  /*5950*/  ULEA UR6, UR53, UR6, 0x7 ;  /* 0x0000000635067291 */ /* 0x000fe2000f8e383f */
[C---:B------:R-:W-:Y:S01]  /*5960*/  FMUL.FTZ R13, R0.reuse, R159 ;  /* 0x0000009f000d7220 */ /* 0x040fe20000410000 */
[C---:B------:R-:W-:Y:S01]  /*5970*/  FMUL.FTZ R161, R0.reuse, R173 ;  /* 0x000000ad00a17220 */ /* 0x040fe20000410000 */
[----:B------:R-:W3:Y:S01]  /*5980*/  MUFU.TANH R11, R11 ;  /* 0x0000000b000b7308 */ /* 0x000ee20000002400 */
[----:B------:R-:W-:Y:S01]  /*5990*/  UIADD3 UR6, -UR52, UR6, UR51 ;  /* 0x0000000634067290 */ /* 0x000fe2000fffe133 */
[C---:B------:R-:W-:Y:S01]  /*59a0*/  FMUL.FTZ R159, R0.reuse, R171 ;  /* 0x000000ab009f7220 */ /* 0x040fe20000410000 */
[C---:B------:R-:W-:Y:S01]  /*59b0*/  FMUL.FTZ R171, R0.reuse, R183 ;  /* 0x000000b700ab7220 */ /* 0x040fe20000410000 */
[C---:B------:R-:W-:Y:S01]  /*59c0*/  FMUL.FTZ R168, R0.reuse, R180 ;  /* 0x000000b400a87220 */ /* 0x040fe20000410000 */
[C---:B------:R-:W-:Y:S01]  /*59d0*/  FMUL.FTZ R173, R0.reuse, R185 ;  /* 0x000000b900ad7220 */ /* 0x040fe20000410000 */
[C---:B------:R-:W-:Y:S01]  /*59e0*/  FMUL.FTZ R172, R0.reuse, R184 ;  /* 0x000000b800ac7220 */ /* 0x040fe20000410000 */
[----:B------:R-:W-:Y:S01]  /*59f0*/  IMAD R175, R17, R176, UR6 ;  /* 0x0000000611af7e24 */ /* 0x000fe2000f8e02b0 */
[----:B------:R-:W4:Y:S01]  /*5a00*/  MUFU.TANH R14, R14 ;  /* 0x0000000e000e7308 */ /* 0x000f220000002400 */
[----:B------:R-:W-:Y:S01]  /*5a10*/  UIADD3 UR6, UR11, 0x2, URZ ;  /* 0x000000020b067890 */ /* 0x000fe2000fffe03f */
[----:B------:R-:W-:Y:S01]  /*5a20*/  FMUL.FTZ R9, R0, R155 ;  /* 0x0000009b00097220 */ /* 0x000fe20000410000 */
[----:B------:R-:W-:-:S02]  /*5a30*/  IMAD.IADD R175, R22, 0x1, R175 ;  /* 0x0000000116af7824 */ /* 0x000fc400078e02af */
[C---:B------:R-:W-:Y:S01]  /*5a40*/  FMUL.FTZ R155, R0.reuse, R167 ;  /* 0x000000a7009b7220 */ /* 0x040fe20000410000 */
[C---:B------:R-:W-:Y:S01]  /*5a50*/  FMUL.FTZ R167, R0.reuse, R179 ;  /* 0x000000b300a77220 */ /* 0x040fe20000410000 */
[C---:B------:R-:W-:Y:S01]  /*5a60*/  FMUL.FTZ R20, R0.reuse, R162 ;  /* 0x000000a200147220 */ /* 0x040fe20000410000 */
[C---:B------:R-:W-:Y:S01]  /*5a70*/  FMUL.FTZ R179, R0.reuse, R188 ;  /* 0x000000bc00b37220 */ /* 0x040fe20000410000 */
[C---:B------:R-:W-:Y:S01]  /*5a80*/  ISETP.GT.AND P2, PT, R175.reuse, RZ, PT ;  /* 0x000000ffaf00720c */ /* 0x040fe20003f44270 */
[----:B------:R-:W5:Y:S01]  /*5a90*/  MUFU.TANH R15, R15 ;  /* 0x0000000f000f7308 */ /* 0x000f620000002400 */
[C---:B------:R-:W-:Y:S01]  /*5aa0*/  ISETP.GT.AND P3, PT, R175.reuse, 0x1, PT ;  /* 0x00000001af00780c */ /* 0x040fe20003f64270 */
[----:B------:R-:W-:Y:S01]  /*5ab0*/  FMUL.FTZ R8, R0, R154 ;  /* 0x0000009a00087220 */ /* 0x000fe20000410000 */
[----:B0-----:R-:W-:Y:S01]  /*5ac0*/  FSEL R177, R6, -INF , P2 ;  /* 0xff80000006b17808 */ /* 0x001fe20001000000 */
[C---:B------:R-:W-:Y:S01]  /*5ad0*/  FMUL.FTZ R162, R0.reuse, R174 ;  /* 0x000000ae00a27220 */ /* 0x040fe20000410000 */
[----:B------:R-:W-:Y:S01]  /*5ae0*/  ISETP.GT.AND P2, PT, R175, 0x8, PT ;  /* 0x00000008af00780c */ /* 0x000fe20003f44270 */
[C---:B------:R-:W-:Y:S01]  /*5af0*/  FMUL.FTZ R154, R0.reuse, R166 ;  /* 0x000000a6009a7220 */ /* 0x040fe20000410000 */
[----:B-1----:R-:W-:Y:S01]  /*5b00*/  FSEL R7, R7, -INF , P3 ;  /* 0xff80000007077808 */ /* 0x002fe20001800000 */
[----:B------:R-:W0:Y:S01]  /*5b10*/  MUFU.TANH R152, R152 ;  /* 0x0000009800987308 */ /* 0x000e220000002400 */
[----:B------:R-:W-:Y:S01]  /*5b20*/  FMNMX.FTZ R6, R177, R4, !PT ;  /* 0x00000004b1067209 */ /* 0x000fe20007810000 */
[C---:B------:R-:W-:Y:S01]  /*5b30*/  FMUL.FTZ R174, R0.reuse, R186 ;  /* 0x000000ba00ae7220 */ /* 0x040fe20000410000 */
[----:B------:R-:W-:Y:S01]  /*5b40*/  ISETP.GT.AND P3, PT, R175, 0x9, PT ;  /* 0x00000009af00780c */ /* 0x000fe20003f64270 */
[----:B------:R-:W-:Y:S01]  /*5b50*/  FMUL.FTZ R166, R0, R178 ;  /* 0x000000b200a67220 */ /* 0x000fe20000410000 */
[----:B--2---:R-:W-:Y:S01]  /*5b60*/  FSEL R10, R10, -INF , P2 ;  /* 0xff8000000a0a7808 */ /* 0x004fe20001000000 */
[C---:B------:R-:W-:Y:S01]  /*5b70*/  FMUL.FTZ R178, R0.reuse, R189 ;  /* 0x000000bd00b27220 */ /* 0x040fe20000410000 */
[----:B------:R-:W-:Y:S01]  /*5b80*/  FMNMX.FTZ R181, R7, R6, !PT ;  /* 0x0000000607b57209 */ /* 0x000fe20007810000 */
[----:B------:R-:W1:Y:S01]  /*5b90*/  MUFU.TANH R153, R153 ;  /* 0x0000009900997308 */ /* 0x000e620000002400 */
[----:B------:R-:W-:Y:S01]  /*5ba0*/  ISETP.GT.AND P2, PT, R175, 0x10, PT ;  /* 0x00000010af00780c */ /* 0x000fe20003f44270 */
[C---:B------:R-:W-:Y:S01]  /*5bb0*/  FMUL.FTZ R180, R0.reuse, R192 ;  /* 0x000000c000b47220 */ /* 0x040fe20000410000 */
[----:B---3--:R-:W-:Y:S01]  /*5bc0*/  FSEL R11, R11, -INF , P3 ;  /* 0xff8000000b0b7808 */ /* 0x008fe20001800000 */
[----:B------:R-:W-:Y:S01]  /*5bd0*/  FMUL.FTZ R12, R0, R158 ;  /* 0x0000009e000c7220 */ /* 0x000fe20000410000 */
[----:B------:R-:W-:Y:S01]  /*5be0*/  FMNMX.FTZ R6, R10, R181, !PT ;  /* 0x000000b50a067209 */ /* 0x000fe20007810000 */
[----:B------:R-:W-:Y:S01]  /*5bf0*/  FMUL.FTZ R158, R0, R170 ;  /* 0x000000aa009e7220 */ /* 0x000fe20000410000 */
[----:B------:R-:W-:Y:S01]  /*5c00*/  ISETP.GT.AND P3, PT, R175, 0x11, PT ;  /* 0x00000011af00780c */ /* 0x000fe20003f64270 */
[----:B------:R-:W2:Y:S01]  /*5c10*/  MUFU.TANH R156, R156 ;  /* 0x0000009c009c7308 */ /* 0x000ea20000002400 */
[----:B----4-:R-:W-:Y:S01]  /*5c20*/  FSEL R14, R14, -INF , P2 ;  /* 0xff8000000e0e7808 */ /* 0x010fe20001000000 */
[C---:B------:R-:W-:Y:S01]  /*5c30*/  FMUL.FTZ R170, R0.reuse, R182 ;  /* 0x000000b600aa7220 */ /* 0x040fe20000410000 */
[----:B------:R-:W-:Y:S01]  /*5c40*/  FMNMX.FTZ R181, R11, R6, !PT ;  /* 0x000000060bb57209 */ /* 0x000fe20007810000 */
[C---:B------:R-:W-:Y:S01]  /*5c50*/  FMUL.FTZ R182, R0.reuse, R196 ;  /* 0x000000c400b67220 */ /* 0x040fe20000410000 */
[----:B------:R-:W-:Y:S01]  /*5c60*/  ISETP.GT.AND P2, PT, R175, 0x18, PT ;  /* 0x00000018af00780c */ /* 0x000fe20003f44270 */
[----:B------:R-:W-:Y:S01]  /*5c70*/  FMUL.FTZ R184, R0, R200 ;  /* 0x000000c800b87220 */ /* 0x000fe20000410000 */
[----:B-----5:R-:W-:Y:S01]  /*5c80*/  FSEL R15, R15, -INF , P3 ;  /* 0xff8000000f0f7808 */ /* 0x020fe20001800000 */
[----:B------:R-:W3:Y:S01]  /*5c90*/  MUFU.TANH R157, R157 ;  /* 0x0000009d009d7308 */ /* 0x000ee20000002400 */
[----:B------:R-:W-:Y:S01]  /*5ca0*/  FMNMX.FTZ R6, R14, R181, !PT ;  /* 0x000000b50e067209 */ /* 0x000fe20007810000 */
[C---:B------:R-:W-:Y:S01]  /*5cb0*/  FMUL.FTZ R181, R0.reuse, R193 ;  /* 0x000000c100b57220 */ /* 0x040fe20000410000 */
[----:B------:R-:W-:Y:S01]  /*5cc0*/  ISETP.GT.AND P3, PT, R175, 0x19, PT ;  /* 0x00000019af00780c */ /* 0x000fe20003f64270 */
[----:B------:R-:W-:Y:S01]  /*5cd0*/  FMUL.FTZ R176, R0, R187 ;  /* 0x000000bb00b07220 */ /* 0x000fe20000410000 */
[----:B0-----:R-:W-:Y:S01]  /*5ce0*/  FSEL R152, R152, -INF , P2 ;  /* 0xff80000098987808 */ /* 0x001fe20001000000 */
[C---:B------:R-:W-:Y:S01]  /*5cf0*/  FMUL.FTZ R187, R0.reuse, R205 ;  /* 0x000000cd00bb7220 */ /* 0x040fe20000410000 */
[----:B------:R-:W-:Y:S01]  /*5d00*/  FMNMX.FTZ R183, R15, R6, !PT ;  /* 0x000000060fb77209 */ /* 0x000fe20007810000 */
[----:B------:R-:W0:Y:S01]  /*5d10*/  MUFU.TANH R160, R160 ;  /* 0x000000a000a07308 */ /* 0x000e220000002400 */
[----:B------:R-:W-:Y:S01]  /*5d20*/  ISETP.GT.AND P2, PT, R175, 0x20, PT ;  /* 0x00000020af00780c */ /* 0x000fe20003f44270 */
[C---:B------:R-:W-:Y:S01]  /*5d30*/  FMUL.FTZ R209, R0.reuse, R209 ;  /* 0x000000d100d17220 */ /* 0x040fe20000410000 */
[----:B-1----:R-:W-:Y:S01]  /*5d40*/  FSEL R153, R153, -INF , P3 ;  /* 0xff80000099997808 */ /* 0x002fe20001800000 */
[----:B------:R-:W-:Y:S01]  /*5d50*/  FMUL.FTZ R212, R0, R212 ;  /* 0x000000d400d47220 */ /* 0x000fe20000410000 */
[----:B------:R-:W-:Y:S01]  /*5d60*/  FMNMX.FTZ R6, R152, R183, !PT ;  /* 0x000000b798067209 */ /* 0x000fe20007810000 */
[----:B------:R-:W-:Y:S01]  /*5d70*/  FMUL.FTZ R213, R0, R213 ;  /* 0x000000d500d57220 */ /* 0x000fe20000410000 */
[----:B------:R-:W-:Y:S01]  /*5d80*/  ISETP.GT.AND P3, PT, R175, 0x21, PT ;  /* 0x00000021af00780c */ /* 0x000fe20003f64270 */
[----:B------:R-:W1:Y:S01]  /*5d90*/  MUFU.TANH R161, R161 ;  /* 0x000000a100a17308 */ /* 0x000e620000002400 */
[----:B--2---:R-:W-:Y:S01]  /*5da0*/  FSEL R156, R156, -INF , P2 ;  /* 0xff8000009c9c7808 */ /* 0x004fe20001000000 */
[C---:B------:R-:W-:Y:S01]  /*5db0*/  FMUL.FTZ R193, R0.reuse, R191 ;  /* 0x000000bf00c17220 */ /* 0x040fe20000410000 */
[----:B------:R-:W-:Y:S01]  /*5dc0*/  FMNMX.FTZ R183, R153, R6, !PT ;  /* 0x0000000699b77209 */ /* 0x000fe20007810000 */
[----:B------:R-:W-:Y:S01]  /*5dd0*/  UMOV UR10, UR55 ;  /* 0x00000037000a7c82 */ /* 0x000fe20008000000 */
[----:B------:R-:W-:Y:S01]  /*5de0*/  ISETP.GT.AND P2, PT, R175, 0x28, PT ;  /* 0x00000028af00780c */ /* 0x000fe20003f44270 */
[----:B------:R-:W-:Y:S01]  /*5df0*/  FMUL.FTZ R194, R0, R194 ;  /* 0x000000c200c27220 */ /* 0x000fe20000410000 */
[----:B---3--:R-:W-:Y:S01]  /*5e00*/  FSEL R157, R157, -INF , P3 ;  /* 0xff8000009d9d7808 */ /* 0x008fe20001800000 */
[----:B------:R-:W2:Y:S01]  /*5e10*/  MUFU.TANH R164, R164 ;  /* 0x000000a400a47308 */ /* 0x000ea20000002400 */
        /* <DEDUP_REMOVED lines=16> */
[----:B--2---:R-:W-:-:S02]  /*5f20*/  FSEL R164, R164, -INF , P2 ;  /* 0xff800000a4a47808 */ /* 0x004fc40001000000 */
[----:B------:R-:W-:Y:S02]  /*5f30*/  FMNMX.FTZ R185, R6, R185, !PT ;  /* 0x000000b906b97209 */ /* 0x000fe40007810000 */
[----:B------:R-:W-:Y:S02]  /*5f40*/  ISETP.GT.AND P2, PT, R175, 0x38, PT ;  /* 0x00000038af00780c */ /* 0x000fe40003f44270 */
[----:B------:R-:W-:Y:S01]  /*5f50*/  FMNMX.FTZ R186, R164, R185, !PT ;  /* 0x000000b9a4ba7209 */ /* 0x000fe20007810000 */
[----:B------:R-:W2:Y:S01]  /*5f60*/  MUFU.TANH R169, R169 ;  /* 0x000000a900a97308 */ /* 0x000ea20000002400 */
[----:B0-----:R-:W-:Y:S01]  /*5f70*/  FSEL R165, R165, -INF , P3 ;  /* 0xff800000a5a57808 */ /* 0x001fe20001800000 */
[C---:B------:R-:W-:Y:S01]  /*5f80*/  FMUL.FTZ R185, R0.reuse, R201 ;  /* 0x000000c900b97220 */ /* 0x040fe20000410000 */
[----:B------:R-:W-:Y:S01]  /*5f90*/  ISETP.GT.AND P3, PT, R175, 0x39, PT ;  /* 0x00000039af00780c */ /* 0x000fe20003f64270 */
[C---:B------:R-:W-:Y:S01]  /*5fa0*/  FMUL.FTZ R201, R0.reuse, R207 ;  /* 0x000000cf00c97220 */ /* 0x040fe20000410000 */
[----:B------:R-:W-:Y:S01]  /*5fb0*/  FMNMX.FTZ R161, R165, R186, !PT ;  /* 0x000000baa5a17209 */ /* 0x000fe20007810000 */
[C---:B------:R-:W-:Y:S01]  /*5fc0*/  FMUL.FTZ R186, R0.reuse, R204 ;  /* 0x000000cc00ba7220 */ /* 0x040fe20000410000 */
[----:B------:R-:W-:Y:S01]  /*5fd0*/  FMUL.FTZ R207, R0, R215 ;  /* 0x000000d700cf7220 */ /* 0x000fe20000410000 */
[----:B------:R-:W0:Y:S01]  /*5fe0*/  MUFU.TANH R172, R172 ;  /* 0x000000ac00ac7308 */ /* 0x000e220000002400 */
[----:B-1----:R-:W-:-:S02]  /*5ff0*/  FSEL R168, R168, -INF , P2 ;  /* 0xff800000a8a87808 */ /* 0x002fc40001000000 */
        /* <DEDUP_REMOVED lines=8> */
[----:B------:R-:W-:Y:S02]  /*6080*/  ISETP.GT.AND P2, PT, R175, 0x48, PT ;  /* 0x00000048af00780c */ /* 0x000fe40003f44270 */
        /* <DEDUP_REMOVED lines=8> */
[----:B------:R-:W-:Y:S01]  /*6110*/  FMNMX.FTZ R161, R179, R188, !PT ;  /* 0x000000bcb3a17209 */ /* 0x000fe20007810000 */
[----:B------:R-:W-:Y:S02]  /*6120*/  FMUL.FTZ R188, R0, R208 ;  /* 0x000000d000bc7220 */ /* 0x000fe40000410000 */
[----:B------:R-:W2:Y:S01]  /*6130*/  MUFU.TANH R181, R181 ;  /* 0x000000b500b57308 */ /* 0x000ea20000002400 */
[----:B0-----:R-:W-:Y:S02]  /*6140*/  FSEL R178, R178, -INF , P3 ;  /* 0xff800000b2b27808 */ /* 0x001fe40001800000 */
[----:B------:R-:W-:-:S02]  /*6150*/  ISETP.GT.AND P3, PT, R175, 0x51, PT ;  /* 0x00000051af00780c */ /* 0x000fc40003f64270 */
        /* <DEDUP_REMOVED lines=24> */
[----:B------:R-:W-:Y:S01]  /*62e0*/  FMNMX.FTZ R161, R185, R192, !PT ;  /* 0x000000c0b9a17209 */ /* 0x000fe20007810000 */
[----:B------:R-:W-:Y:S02]  /*62f0*/  FMUL.FTZ R192, R0, R190 ;  /* 0x000000be00c07220 */ /* 0x000fe40000410000 */
[----:B------:R-:W0:Y:S01]  /*6300*/  MUFU.TANH R188, R188 ;  /* 0x000000bc00bc7308 */ /* 0x000e220000002400 */
        /* <DEDUP_REMOVED lines=22> */
[----:B------:R-:W2:Y:S01]  /*6470*/  MUFU.TANH R9, R9 ;  /* 0x0000000900097308 */ /* 0x000ea20000002400 */
[----:B0-----:R-:W-:Y:S01]  /*6480*/  FSEL R190, R213, -INF , P3 ;  /* 0xff800000d5be7808 */ /* 0x001fe20001800000 */
[----:B------:R-:W-:Y:S01]  /*6490*/  FMUL.FTZ R202, R0, R210 ;  /* 0x000000d200ca7220 */ /* 0x000fe20000410000 */
[----:B------:R-:W-:Y:S01]  /*64a0*/  ISETP.GT.AND P3, PT, R175, RZ, PT ;  /* 0x000000ffaf00720c */ /* 0x000fe20003f64270 */
[----:B------:R-:W-:Y:S01]  /*64b0*/  IMAD.U32 R210, RZ, RZ, UR57 ;  /* 0x00000039ffd27e24 */ /* 0x000fe2000f8e00ff */
[----:B------:R-:W-:-:S03]  /*64c0*/  FMNMX.FTZ R161, R190, R161, !PT ;  /* 0x000000a1bea17209 */ /* 0x000fc60007810000 */
[----:B------:R-:W0:Y:S01]  /*64d0*/  MUFU.TANH R12, R12 ;  /* 0x0000000c000c7308 */ /* 0x000e220000002400 */
[----:B-1----:R-:W-:Y:S01]  /*64e0*/  FSEL R8, R8, -INF , P3 ;  /* 0xff80000008087808 */ /* 0x002fe20001800000 */
[----:B------:R-:W1:Y:S01]  /*64f0*/  SHFL.BFLY PT, R200, R161, 0x2, 0x1f ;  /* 0x0c401f00a1c87f89 */ /* 0x000e6200000e0000 */
[----:B------:R-:W-:Y:S02]  /*6500*/  ISETP.GT.AND P3, PT, R175, 0x8, PT ;  /* 0x00000008af00780c */ /* 0x000fe40003f64270 */
[----:B------:R-:W-:Y:S02]  /*6510*/  FMNMX.FTZ R208, R8, R5, !PT ;  /* 0x0000000508d07209 */ /* 0x000fe40007810000 */
[----:B------:R-:W-:Y:S01]  /*6520*/  @!P1 LEA R210, R210, UR41, 0x3 ;  /* 0x00000029d2d29c11 */ /* 0x000fe2000f8e18ff */
[----:B------:R-:W3:Y:S01]  /*6530*/  MUFU.TANH R13, R13 ;  /* 0x0000000d000d7308 */ /* 0x000ee20000002400 */
[----:B--2---:R-:W-:Y:S01]  /*6540*/  FSEL R9, R9, -INF , P4 ;  /* 0xff80000009097808 */ /* 0x004fe20002000000 */
[----:B------:R-:W-:-:S02]  /*6550*/  WARPGROUP.DEPBAR.LE gsb0, 0x0 ;  /* 0x00008000000079c5 */ /* 0x000fc40000010000 */
[----:B------:R-:W-:Y:S01]  /*6560*/  WARPGROUP.ARRIVE ;  /* 0x00000000000079c5 */ /* 0x000fe20000000000 */
[----:B------:R-:W-:-:S03]  /*6570*/  ISETP.GT.AND P4, PT, R175, 0x9, PT ;  /* 0x00000009af00780c */ /* 0x000fc60003f84270 */
[----:B------:R-:W2:Y:S01]  /*6580*/  MUFU.TANH R20, R20 ;  /* 0x0000001400147308 */ /* 0x000ea20000002400 */
[----:B0-----:R-:W-:Y:S01]  /*6590*/  FSEL R12, R12, -INF , P3 ;  /* 0xff8000000c0c7808 */ /* 0x001fe20001800000 */
[----:B------:R-:W-:Y:S01]  /*65a0*/  QGMMA.64x256x32.F32.E4M3.E4M3 R24, R224, gdesc[UR4], R24, gsb0 ;  /* 0x03e00004e0187df3 */ /* 0x000fe20008000818 */
[----:B------:R-:W-:Y:S01]  /*65b0*/  UIADD3 UR6, UR11, 0x4, URZ ;  /* 0x000000040b067890 */ /* 0x000fe2000fffe03f */
[----:B------:R-:W-:Y:S01]  /*65c0*/  ISETP.GT.AND P3, PT, R175, 0x10, PT ;  /* 0x00000010af00780c */ /* 0x000fe20003f64270 */
[----:B------:R-:W-:-:S03]  /*65d0*/  UMOV UR7, 0x40000040 ;  /* 0x4000004000077882 */ /* 0x000fc60000000000 */
[----:B------:R-:W0:Y:S01]  /*65e0*/  MUFU.TANH R21, R21 ;  /* 0x0000001500157308 */ /* 0x000e220000002400 */
[----:B---3--:R-:W-:Y:S02]  /*65f0*/  FSEL R13, R13, -INF , P4 ;  /* 0xff8000000d0d7808 */ /* 0x008fe40002000000 */
[----:B-1----:R-:W-:Y:S01]  /*6600*/  FMNMX.FTZ R204, R161, R200, !PT ;  /* 0x000000c8a1cc7209 */ /* 0x002fe20007810000 */
[----:B------:R-:W-:Y:S01]  /*6610*/  FMUL.FTZ R200, R0, R206 ;  /* 0x000000ce00c87220 */ /* 0x000fe20000410000 */
[----:B------:R-:W-:-:S03]  /*6620*/  ISETP.GT.AND P4, PT, R175, 0x11, PT ;  /* 0x00000011af00780c */ /* 0x000fc60003f84270 */
[----:B------:R-:W1:Y:S01]  /*6630*/  SHFL.BFLY PT, R161, R204, 0x1, 0x1f ;  /* 0x0c201f00cca17f89 */ /* 0x000e6200000e0000 */
[----:B------:R-:W3:Y:S01]  /*6640*/  MUFU.TANH R154, R154 ;  /* 0x0000009a009a7308 */ /* 0x000ee20000002400 */
[----:B--2---:R-:W-:Y:S02]  /*6650*/  FSEL R20, R20, -INF , P3 ;  /* 0xff80000014147808 */ /* 0x004fe40001800000 */
[----:B------:R-:W-:-:S05]  /*6660*/  ISETP.GT.AND P3, PT, R175, 0x18, PT ;  /* 0x00000018af00780c */ /* 0x000fca0003f64270 */
[----:B------:R-:W2:Y:S01]  /*6670*/  MUFU.TANH R155, R155 ;  /* 0x0000009b009b7308 */ /* 0x000ea20000002400 */
[----:B0-----:R-:W-:Y:S02]  /*6680*/  FSEL R21, R21, -INF , P4 ;  /* 0xff80000015157808 */ /* 0x001fe40002000000 */
[----:B------:R-:W-:-:S05]  /*6690*/  ISETP.GT.AND P4, PT, R175, 0x19, PT ;  /* 0x00000019af00780c */ /* 0x000fca0003f84270 */
[----:B------:R-:W0:Y:S01]  /*66a0*/  MUFU.TANH R158, R158 ;  /* 0x0000009e009e7308 */ /* 0x000e220000002400 */
[----:B---3--:R-:W-:Y:S02]  /*66b0*/  FSEL R154, R154, -INF , P3 ;  /* 0xff8000009a9a7808 */ /* 0x008fe40001800000 */
[----:B------:R-:W-:Y:S02]  /*66c0*/  ISETP.GT.AND P3, PT, R175, 0x20, PT ;  /* 0x00000020af00780c */ /* 0x000fe40003f64270 */
[----:B-1----:R-:W-:Y:S01]  /*66d0*/  FMNMX.FTZ R161, R204, R161, !PT ;  /* 0x000000a1cca17209 */ /* 0x002fe20007810000 */
[----:B------:R-:W-:Y:S02]  /*66e0*/  IMAD.U32 R204, RZ, RZ, UR10 ;  /* 0x0000000affcc7e24 */ /* 0x000fe4000f8e00ff */
[----:B------:R-:W1:Y:S01]  /*66f0*/  MUFU.TANH R159, R159 ;  /* 0x0000009f009f7308 */ /* 0x000e620000002400 */
[----:B--2---:R-:W-:Y:S01]  /*6700*/  FSEL R155, R155, -INF , P4 ;  /* 0xff8000009b9b7808 */ /* 0x004fe20002000000 */
[----:B------:R-:W-:-:S01]  /*6710*/  FFMA.FTZ R204, R161, R204, -8 ;  /* 0xc1000000a1cc7423 */ /* 0x000fc200000100cc */
[----:B------:R-:W-:-:S02]  /*6720*/  FSETP.NEU.FTZ.AND P2, PT, R161, -INF , PT ;  /* 0xff800000a100780b */ /* 0x000fc40003f5d000 */
[C---:B------:R-:W-:Y:S02]  /*6730*/  ISETP.GT.AND P4, PT, R175.reuse, 0x21, PT ;  /* 0x00000021af00780c */ /* 0x040fe40003f84270 */
[----:B------:R-:W-:Y:S01]  /*6740*/  FSEL R204, R204, RZ, P2 ;  /* 0x000000ffcccc7208 */ /* 0x000fe20001000000 */
[----:B------:R-:W2:Y:S01]  /*6750*/  MUFU.TANH R162, R162 ;  /* 0x000000a200a27308 */ /* 0x000ea20000002400 */
[----:B0-----:R-:W-:Y:S02]  /*6760*/  FSEL R158, R158, -INF , P3 ;  /* 0xff8000009e9e7808 */ /* 0x001fe40001800000 */
[----:B------:R-:W-:Y:S01]  /*6770*/  ISETP.GT.AND P3, PT, R175, 0x28, PT ;  /* 0x00000028af00780c */ /* 0x000fe20003f64270 */
[----:B------:R-:W-:-:S01]  /*6780*/  FFMA.FTZ R206, R177, UR10, -R204 ;  /* 0x0000000ab1ce7c23 */ /* 0x000fc200080108cc */
[----:B------:R-:W-:Y:S01]  /*6790*/  FMNMX.FTZ R177, R9, R208, !PT ;  /* 0x000000d009b17209 */ /* 0x000fe20007810000 */
[----:B------:R-:W-:-:S01]  /*67a0*/  FFMA.FTZ R209, R6, UR10, -R204 ;  /* 0x0000000a06d17c23 */ /* 0x000fc200080108cc */
[--C-:B------:R-:W-:Y:S01]  /*67b0*/  FFMA.FTZ R6, R164, UR10, -R204.reuse ;  /* 0x0000000aa4067c23 */ /* 0x100fe200080108cc */
[----:B------:R-:W0:Y:S01]  /*67c0*/  MUFU.TANH R163, R163 ;  /* 0x000000a300a37308 */ /* 0x000e220000002400 */
[----:B------:R-:W-:Y:S01]  /*67d0*/  FMNMX.FTZ R208, R12, R177, !PT ;  /* 0x000000b10cd07209 */ /* 0x000fe20007810000 */
[--C-:B------:R-:W-:Y:S01]  /*67e0*/  FFMA.FTZ R7, R7, UR10, -R204.reuse ;  /* 0x0000000a07077c23 */ /* 0x100fe200080108cc */
[----:B-1----:R-:W-:Y:S01]  /*67f0*/  FSEL R159, R159, -INF , P4 ;  /* 0xff8000009f9f7808 */ /* 0x002fe20002000000 */
[--C-:B------:R-:W-:Y:S01]  /*6800*/  FFMA.FTZ R10, R10, UR10, -R204.reuse ;  /* 0x0000000a0a0a7c23 */ /* 0x100fe200080108cc */
[----:B------:R-:W-:Y:S01]  /*6810*/  FMNMX.FTZ R177, R13, R208, !PT ;  /* 0x000000d00db17209 */ /* 0x000fe20007810000 */
[--C-:B------:R-:W-:Y:S01]  /*6820*/  FFMA.FTZ R11, R11, UR10, -R204.reuse ;  /* 0x0000000a0b0b7c23 */ /* 0x100fe200080108cc */
[----:B------:R-:W-:Y:S01]  /*6830*/  ISETP.GT.AND P4, PT, R175, 0x29, PT ;  /* 0x00000029af00780c */ /* 0x000fe20003f84270 */
[----:B------:R-:W1:Y:S01]  /*6840*/  MUFU.TANH R166, R166 ;  /* 0x000000a600a67308 */ /* 0x000e620000002400 */
[----:B------:R-:W-:Y:S01]  /*6850*/  FMNMX.FTZ R208, R20, R177, !PT ;  /* 0x000000b114d07209 */ /* 0x000fe20007810000 */
[--C-:B------:R-:W-:Y:S01]  /*6860*/  FFMA.FTZ R14, R14, UR10, -R204.reuse ;  /* 0x0000000a0e0e7c23 */ /* 0x100fe200080108cc */
[----:B--2---:R-:W-:Y:S01]  /*6870*/  FSEL R162, R162, -INF , P3 ;  /* 0xff800000a2a27808 */ /* 0x004fe20001800000 */
[--C-:B------:R-:W-:Y:S01]  /*6880*/  FFMA.FTZ R15, R15, UR10, -R204.reuse ;  /* 0x0000000a0f0f7c23 */ /* 0x100fe200080108cc */
[----:B------:R-:W-:Y:S01]  /*6890*/  FMNMX.FTZ R177, R21, R208, !PT ;  /* 0x000000d015b17209 */ /* 0x000fe20007810000 */
[--C-:B------:R-:W-:Y:S01]  /*68a0*/  FFMA.FTZ R152, R152, UR10, -R204.reuse ;  /* 0x0000000a98987c23 */ /* 0x100fe200080108cc */
[----:B------:R-:W-:Y:S01]  /*68b0*/  ISETP.GT.AND P3, PT, R175, 0x30, PT ;  /* 0x00000030af00780c */ /* 0x000fe20003f64270 */
[----:B------:R-:W2:Y:S01]  /*68c0*/  MUFU.TANH R167, R167 ;  /* 0x000000a700a77308 */ /* 0x000ea20000002400 */
[----:B------:R-:W-:Y:S01]  /*68d0*/  FMNMX.FTZ R208, R154, R177, !PT ;  /* 0x000000b19ad07209 */ /* 0x000fe20007810000 */
[--C-:B------:R-:W-:Y:S01]  /*68e0*/  FFMA.FTZ R153, R153, UR10, -R204.reuse ;  /* 0x0000000a99997c23 */ /* 0x100fe200080108cc */
[----:B0-----:R-:W-:Y:S01]  /*68f0*/  FSEL R163, R163, -INF , P4 ;  /* 0xff800000a3a37808 */ /* 0x001fe20002000000 */
[--C-:B------:R-:W-:Y:S01]  /*6900*/  FFMA.FTZ R156, R156, UR10, -R204.reuse ;  /* 0x0000000a9c9c7c23 */ /* 0x100fe200080108cc */
[----:B------:R-:W-:Y:S01]  /*6910*/  FMNMX.FTZ R177, R155, R208, !PT ;  /* 0x000000d09bb17209 */ /* 0x000fe20007810000 */
[--C-:B------:R-:W-:Y:S01]  /*6920*/  FFMA.FTZ R157, R157, UR10, -R204.reuse ;  /* 0x0000000a9d9d7c23 */ /* 0x100fe200080108cc */
[----:B------:R-:W-:Y:S01]  /*6930*/  ISETP.GT.AND P4, PT, R175, 0x31, PT ;  /* 0x00000031af00780c */ /* 0x000fe20003f84270 */
        /* <DEDUP_REMOVED lines=10> */
[----:B------:R-:W-:Y:S01]  /*69e0*/  FFMA.FTZ R173, R173, UR10, -R204 ;  /* 0x0000000aadad7c23 */ /* 0x000fe200080108cc */
[----:B--2---:R-:W-:-:S02]  /*69f0*/  FSEL R167, R167, -INF , P4 ;  /* 0xff800000a7a77808 */ /* 0x004fc40002000000 */
[----:B------:R-:W-:Y:S02]  /*6a00*/  FMNMX.FTZ R177, R163, R208, !PT ;  /* 0x000000d0a3b17209 */ /* 0x000fe40007810000 */
[----:B------:R-:W-:Y:S01]  /*6a10*/  ISETP.GT.AND P4, PT, R175, 0x39, PT ;  /* 0x00000039af00780c */ /* 0x000fe20003f84270 */
[----:B------:R-:W2:Y:S01]  /*6a20*/  MUFU.TANH R174, R174 ;  /* 0x000000ae00ae7308 */ /* 0x000ea20000002400 */
[----:B------:R-:W-:Y:S02]  /*6a30*/  FMNMX.FTZ R208, R166, R177, !PT ;  /* 0x000000b1a6d07209 */ /* 0x000fe40007810000 */
[----:B0-----:R-:W-:Y:S02]  /*6a40*/  FSEL R170, R170, -INF , P3 ;  /* 0xff800000aaaa7808 */ /* 0x001fe40001800000 */
[----:B------:R-:W-:Y:S02]  /*6a50*/  FMNMX.FTZ R177, R167, R208, !PT ;  /* 0x000000d0a7b17209 */ /* 0x000fe40007810000 */
[----:B------:R-:W-:Y:S01]  /*6a60*/  ISETP.GT.AND P3, PT, R175, 0x40, PT ;  /* 0x00000040af00780c */ /* 0x000fe20003f64270 */
[----:B------:R-:W0:Y:S01]  /*6a70*/  MUFU.TANH R176, R176 ;  /* 0x000000b000b07308 */ /* 0x000e220000002400 */
[----:B-1----:R-:W-:-:S02]  /*6a80*/  FSEL R171, R171, -INF , P4 ;  /* 0xff800000abab7808 */ /* 0x002fc40002000000 */
[----:B------:R-:W-:Y:S02]  /*6a90*/  FMNMX.FTZ R208, R170, R177, !PT ;  /* 0x000000b1aad07209 */ /* 0x000fe40007810000 */
[----:B------:R-:W-:Y:S02]  /*6aa0*/  ISETP.GT.AND P4, PT, R175, 0x41, PT ;  /* 0x00000041af00780c */ /* 0x000fe40003f84270 */
[----:B------:R-:W-:Y:S01]  /*6ab0*/  FMNMX.FTZ R208, R171, R208, !PT ;  /* 0x000000d0abd07209 */ /* 0x000fe20007810000 */
[----:B------:R-:W1:Y:S01]  /*6ac0*/  MUFU.TANH R192, R192 ;  /* 0x000000c000c07308 */ /* 0x000e620000002400 */
[----:B--2---:R-:W-:Y:S01]  /*6ad0*/  FSEL R177, R174, -INF , P3 ;  /* 0xff800000aeb17808 */ /* 0x004fe20001800000 */
[--C-:B------:R-:W-:Y:S01]  /*6ae0*/  FFMA.FTZ R174, R168, UR10, -R204.reuse ;  /* 0x0000000aa8ae7c23 */ /* 0x100fe200080108cc */
[----:B------:R-:W-:Y:S02]  /*6af0*/  ISETP.GT.AND P3, PT, R175, 0x48, PT ;  /* 0x00000048af00780c */ /* 0x000fe40003f64270 */
[----:B------:R-:W-:Y:S01]  /*6b00*/  FMNMX.FTZ R211, R177, R208, !PT ;  /* 0x000000d0b1d37209 */ /* 0x000fe20007810000 */
[----:B------:R-:W-:-:S01]  /*6b10*/  FFMA.FTZ R208, R179, UR10, -R204 ;  /* 0x0000000ab3d07c23 */ /* 0x000fc200080108cc */
[--C-:B------:R-:W-:Y:S01]  /*6b20*/  FFMA.FTZ R179, R181, UR10, -R204.reuse ;  /* 0x0000000ab5b37c23 */ /* 0x100fe200080108cc */
[----:B------:R-:W2:Y:S01]  /*6b30*/  MUFU.TANH R193, R193 ;  /* 0x000000c100c17308 */ /* 0x000ea20000002400 */
[----:B0-----:R-:W-:Y:S01]  /*6b40*/  FSEL R176, R176, -INF , P4 ;  /* 0xff800000b0b07808 */ /* 0x001fe20002000000 */
[--C-:B------:R-:W-:Y:S01]  /*6b50*/  FFMA.FTZ R181, R183, UR10, -R204.reuse ;  /* 0x0000000ab7b57c23 */ /* 0x100fe200080108cc */
[----:B------:R-:W-:Y:S01]  /*6b60*/  ISETP.GT.AND P4, PT, R175, 0x49, PT ;  /* 0x00000049af00780c */ /* 0x000fe20003f84270 */
[--C-:B------:R-:W-:Y:S01]  /*6b70*/  FFMA.FTZ R183, R185, UR10, -R204.reuse ;  /* 0x0000000ab9b77c23 */ /* 0x100fe200080108cc */
[----:B------:R-:W-:Y:S01]  /*6b80*/  FMNMX.FTZ R211, R176, R211, !PT ;  /* 0x000000d3b0d37209 */ /* 0x000fe20007810000 */
[--C-:B------:R-:W-:Y:S01]  /*6b90*/  FFMA.FTZ R185, R187, UR10, -R204.reuse ;  /* 0x0000000abbb97c23 */ /* 0x100fe200080108cc */
[----:B------:R-:W-:-:S01]  /*6ba0*/  FFMA.FTZ R187, R189, UR10, -R204 ;  /* 0x0000000abdbb7c23 */ /* 0x000fc200080108cc */
[----:B------:R-:W0:Y:S01]  /*6bb0*/  MUFU.TANH R194, R194 ;  /* 0x000000c200c27308 */ /* 0x000e220000002400 */
[----:B-1----:R-:W-:-:S02]  /*6bc0*/  FSEL R192, R192, -INF , P3 ;  /* 0xff800000c0c07808 */ /* 0x002fc40001800000 */
[----:B------:R-:W-:Y:S02]  /*6bd0*/  ISETP.GT.AND P3, PT, R175, 0x50, PT ;  /* 0x00000050af00780c */ /* 0x000fe40003f64270 */
[----:B------:R-:W-:Y:S02]  /*6be0*/  FMNMX.FTZ R164, R192, R211, !PT ;  /* 0x000000d3c0a47209 */ /* 0x000fe40007810000 */
[----:B------:R-:W-:Y:S01]  /*6bf0*/  FSEL R189, R161, RZ, P2 ;  /* 0x000000ffa1bd7208 */ /* 0x000fe20001000000 */
[----:B------:R-:W1:Y:S01]  /*6c00*/  MUFU.TANH R195, R195 ;  /* 0x000000c300c37308 */ /* 0x000e620000002400 */
[----:B--2---:R-:W-:Y:S02]  /*6c10*/  FSEL R193, R193, -INF , P4 ;  /* 0xff800000c1c17808 */ /* 0x004fe40002000000 */
[----:B------:R-:W-:Y:S01]  /*6c20*/  ISETP.GT.AND P4, PT, R175, 0x51, PT ;  /* 0x00000051af00780c */ /* 0x000fe20003f84270 */
[----:B------:R-:W-:-:S01]  /*6c30*/  FADD.FTZ R189, -R189, R4 ;  /* 0x00000004bdbd7221 */ /* 0x000fc20000010100 */
[----:B------:R-:W-:-:S03]  /*6c40*/  FMNMX.FTZ R211, R193, R164, !PT ;  /* 0x000000a4c1d37209 */ /* 0x000fc60007810000 */
[----:B------:R-:W2:Y:S01]  /*6c50*/  MUFU.TANH R196, R196 ;  /* 0x000000c400c47308 */ /* 0x000ea20000002400 */
[----:B0-----:R-:W-:Y:S01]  /*6c60*/  FSEL R194, R194, -INF , P3 ;  /* 0xff800000c2c27808 */ /* 0x001fe20001800000 */
[----:B------:R-:W-:Y:S01]  /*6c70*/  FMUL.FTZ R189, R189, UR10 ;  /* 0x0000000abdbd7c20 */ /* 0x000fe20008410000 */
        /* <DEDUP_REMOVED lines=26> */
[----:B-1----:R-:W-:Y:S02]  /*6e20*/  FSEL R201, R201, -INF , P4 ;  /* 0xff800000c9c97808 */ /* 0x002fe40002000000 */
[----:B------:R-:W-:-:S05]  /*6e30*/  ISETP.GT.AND P4, PT, R175, 0x71, PT ;  /* 0x00000071af00780c */ /* 0x000fca0003f84270 */
[----:B------:R-:W1:Y:S01]  /*6e40*/  MUFU.TANH R205, R205 ;  /* 0x000000cd00cd7308 */ /* 0x000e620000002400 */
[----:B--2---:R-:W-:Y:S02]  /*6e50*/  FSEL R202, R202, -INF , P3 ;  /* 0xff800000caca7808 */ /* 0x004fe40001800000 */
[----:B------:R-:W-:-:S05]  /*6e60*/  ISETP.GT.AND P3, PT, R175, 0x78, PT ;  /* 0x00000078af00780c */ /* 0x000fca0003f64270 */
[----:B------:R2:W-:Y:S01]  /*6e70*/  MUFU.EX2 R164, R174 ;  /* 0x000000ae00a47308 */ /* 0x0005e20000000800 */
[----:B0-----:R-:W-:Y:S02]  /*6e80*/  FSEL R203, R203, -INF , P4 ;  /* 0xff800000cbcb7808 */ /* 0x001fe40002000000 */
[----:B------:R-:W-:Y:S01]  /*6e90*/  ISETP.GT.AND P4, PT, R175, 0x79, PT ;  /* 0x00000079af00780c */ /* 0x000fe20003f84270 */
[----:B------:R-:W-:-:S01]  /*6ea0*/  FFMA.FTZ R175, R178, UR10, -R204 ;  /* 0x0000000ab2af7c23 */ /* 0x000fc200080108cc */
[--C-:B------:R-:W-:Y:S01]  /*6eb0*/  FFMA.FTZ R178, R180, UR10, -R204.reuse ;  /* 0x0000000ab4b27c23 */ /* 0x100fe200080108cc */
[----:B------:R-:W-:-:S01]  /*6ec0*/  FFMA.FTZ R180, R182, UR10, -R204 ;  /* 0x0000000ab6b47c23 */ /* 0x000fc200080108cc */
[--C-:B------:R-:W-:Y:S01]  /*6ed0*/  FFMA.FTZ R182, R184, UR10, -R204.reuse ;  /* 0x0000000ab8b67c23 */ /* 0x100fe200080108cc */
[----:B------:R-:W0:Y:S01]  /*6ee0*/  MUFU.TANH R207, R207 ;  /* 0x000000cf00cf7308 */ /* 0x000e220000002400 */
[----:B--2---:R-:W-:-:S01]  /*6ef0*/  FFMA.FTZ R174, R172, UR10, -R204 ;  /* 0x0000000aacae7c23 */ /* 0x004fc200080108cc */
[----:B------:R-:W-:Y:S01]  /*6f00*/  FMNMX.FTZ R172, R200, R211, !PT ;  /* 0x000000d3c8ac7209 */ /* 0x000fe20007810000 */
[----:B------:R-:W-:-:S01]  /*6f10*/  FFMA.FTZ R184, R186, UR10, -R204 ;  /* 0x0000000abab87c23 */ /* 0x000fc200080108cc */
[----:B-1----:R-:W-:Y:S01]  /*6f20*/  FSEL R205, R205, -INF , P3 ;  /* 0xff800000cdcd7808 */ /* 0x002fe20001800000 */
[----:B------:R-:W-:-:S01]  /*6f30*/  FFMA.FTZ R186, R188, UR10, -R204 ;  /* 0x0000000abcba7c23 */ /* 0x000fc200080108cc */
[----:B------:R-:W-:Y:S01]  /*6f40*/  FMNMX.FTZ R211, R201, R172, !PT ;  /* 0x000000acc9d37209 */ /* 0x000fe20007810000 */
[----:B------:R-:W-:-:S01]  /*6f50*/  FFMA.FTZ R188, R191, UR10, -R204 ;  /* 0x0000000abfbc7c23 */ /* 0x000fc200080108cc */
[----:B------:R1:W-:Y:S01]  /*6f60*/  MUFU.EX2 R168, R174 ;  /* 0x000000ae00a87308 */ /* 0x0003e20000000800 */
[----:B------:R-:W-:-:S01]  /*6f70*/  FFMA.FTZ R191, R190, UR10, -R204 ;  /* 0x0000000abebf7c23 */ /* 0x000fc200080108cc */
[----:B------:R-:W-:-:S06]  /*6f80*/  FMNMX.FTZ R172, R202, R211, !PT ;  /* 0x000000d3caac7209 */ /* 0x000fcc0007810000 */
[----:B------:R-:W-:Y:S01]  /*6f90*/  MUFU.EX2 R206, R206 ;  /* 0x000000ce00ce7308 */ /* 0x000fe20000000800 */
[----:B-1----:R-:W-:Y:S02]  /*6fa0*/  FMNMX.FTZ R174, R203, R172, !PT ;  /* 0x000000accbae7209 */ /* 0x002fe40007810000 */
[----:B0-----:R-:W-:Y:S02]  /*6fb0*/  FSEL R207, R207, -INF , P4 ;  /* 0xff800000cfcf7808 */ /* 0x001fe40002000000 */
[----:B------:R-:W-:-:S03]  /*6fc0*/  FMNMX.FTZ R174, R205, R174, !PT ;  /* 0x000000aecdae7209 */ /* 0x000fc60007810000 */
[----:B------:R-:W0:Y:S01]  /*6fd0*/  MUFU.EX2 R189, R189 ;  /* 0x000000bd00bd7308 */ /* 0x000e220000000800 */
[----:B------:R-:W-:-:S05]  /*6fe0*/  FMNMX.FTZ R174, R207, R174, !PT ;  /* 0x000000aecfae7209 */ /* 0x000fca0007810000 */
[----:B------:R-:W1:Y:S02]  /*6ff0*/  SHFL.BFLY PT, R211, R174, 0x2, 0x1f ;  /* 0x0c401f00aed37f89 */ /* 0x000e6400000e0000 */
[----:B------:R-:W2:Y:S08]  /*7000*/  MUFU.EX2 R7, R7 ;  /* 0x0000000700077308 */ /* 0x000eb00000000800 */
[----:B------:R-:W-:Y:S01]  /*7010*/  MUFU.EX2 R10, R10 ;  /* 0x0000000a000a7308 */ /* 0x000fe20000000800 */
[----:B------:R-:W-:-:S02]  /*7020*/  WARPGROUP.DEPBAR.LE gsb0, 0x0 ;  /* 0x00008000000079c5 */ /* 0x000fc40000010000 */
[----:B------:R-:W-:-:S05]  /*7030*/  WARPGROUP.ARRIVE ;  /* 0x00000000000079c5 */ /* 0x000fca0000000000 */
[----:B------:R-:W-:Y:S01]  /*7040*/  MUFU.EX2 R11, R11 ;  /* 0x0000000b000b7308 */ /* 0x000fe20000000800 */
[----:B------:R-:W-:Y:S01]  /*7050*/  QGMMA.64x256x32.F32.E4M3.E4M3 R24, R220, gdesc[UR4], R24, gsb0 ;  /* 0x03e00004dc187df3 */ /* 0x000fe20008000818 */
[----:B------:R-:W-:Y:S01]  /*7060*/  UIADD3 UR6, UR11, 0x6, URZ ;  /* 0x000000060b067890 */ /* 0x000fe2000fffe03f */
[----:B-1----:R-:W-:Y:S01]  /*7070*/  FMNMX.FTZ R211, R174, R211, !PT ;  /* 0x000000d3aed37209 */ /* 0x002fe20007810000 */
[----:B------:R-:W-:-:S04]  /*7080*/  UMOV UR7, 0x40000040 ;  /* 0x4000004000077882 */ /* 0x000fc80000000000 */
[----:B------:R-:W-:Y:S01]  /*7090*/  MUFU.EX2 R14, R14 ;  /* 0x0000000e000e7308 */ /* 0x000fe20000000800 */
[----:B------:R-:W1:Y:S07]  /*70a0*/  SHFL.BFLY PT, R174, R211, 0x1, 0x1f ;  /* 0x0c201f00d3ae7f89 */ /* 0x000e6e00000e0000 */
[----:B------:R-:W-:Y:S08]  /*70b0*/  MUFU.EX2 R15, R15 ;  /* 0x0000000f000f7308 */ /* 0x000ff00000000800 */
[----:B------:R-:W-:Y:S08]  /*70c0*/  MUFU.EX2 R152, R152 ;  /* 0x0000009800987308 */ /* 0x000ff00000000800 */
[----:B------:R-:W-:Y:S01]  /*70d0*/  MUFU.EX2 R153, R153 ;  /* 0x0000009900997308 */ /* 0x000fe20000000800 */
[----:B-1----:R-:W-:Y:S01]  /*70e0*/  FMNMX.FTZ R174, R211, R174, !PT ;  /* 0x000000aed3ae7209 */ /* 0x002fe20007810000 */
[----:B------:R-:W-:-:S03]  /*70f0*/  IMAD.U32 R211, RZ, RZ, UR10 ;  /* 0x0000000affd37e24 */ /* 0x000fc6000f8e00ff */
[C---:B------:R-:W-:Y:S01]  /*7100*/  FSETP.NEU.FTZ.AND P2, PT, R174.reuse, -INF , PT ;  /* 0xff800000ae00780b */ /* 0x040fe20003f5d000 */
[----:B------:R-:W-:-:S02]  /*7110*/  FFMA.FTZ R190, R174, R211, -8 ;  /* 0xc1000000aebe7423 */ /* 0x000fc400000100d3 */
[----:B------:R-:W-:Y:S03]  /*7120*/  MUFU.EX2 R156, R156 ;  /* 0x0000009c009c7308 */ /* 0x000fe60000000800 */
[----:B------:R-:W-:Y:S02]  /*7130*/  FSEL R4, R190, RZ, P2 ;  /* 0x000000ffbe047208 */ /* 0x000fe40001000000 */
[----:B------:R-:W-:-:S03]  /*7140*/  FSEL R190, R174, RZ, P2 ;  /* 0x000000ffaebe7208 */ /* 0x000fc60001000000 */
[----:B------:R-:W-:Y:S01]  /*7150*/  MUFU.EX2 R157, R157 ;  /* 0x0000009d009d7308 */ /* 0x000fe20000000800 */
[----:B------:R-:W-:-:S01]  /*7160*/  FFMA.FTZ R204, R170, UR10, -R4 ;  /* 0x0000000aaacc7c23 */ /* 0x000fc20008010804 */
[----:B------:R-:W-:Y:S01]  /*7170*/  FFMA.FTZ R211, R8, UR10, -R4 ;  /* 0x0000000a08d37c23 */ /* 0x000fe20008010804 */
        /* <DEDUP_REMOVED lines=15> */
[----:B------:R-:W-:Y:S01]  /*7270*/  FFMA.FTZ R159, R162, UR10, -R4 ;  /* 0x0000000aa29f7c23 */ /* 0x000fe20008010804 */
[----:B0-----:R-:W-:-:S01]  /*7280*/  FFMA.FTZ R192, R189, R3, R206 ;  /* 0x00000003bdc07223 */ /* 0x001fc200000100ce */
[--C-:B------:R-:W-:Y:S01]  /*7290*/  FFMA.FTZ R162, R163, UR10, -R4.reuse ;  /* 0x0000000aa3a27c23 */ /* 0x100fe20008010804 */
[----:B------:R-:W-:-:S01]  /*72a0*/  FFMA.FTZ R163, R166, UR10, -R4 ;  /* 0x0000000aa6a37c23 */ /* 0x000fc20008010804 */
[--C-:B------:R-:W-:Y:S01]  /*72b0*/  FFMA.FTZ R166, R167, UR10, -R4.reuse ;  /* 0x0000000aa7a67c23 */ /* 0x100fe20008010804 */
[----:B------:R-:W-:-:S01]  /*72c0*/  FFMA.FTZ R167, R177, UR10, -R4 ;  /* 0x0000000ab1a77c23 */ /* 0x000fc20008010804 */
[----:B------:R-:W0:Y:S01]  /*72d0*/  MUFU.EX2 R8, R8 ;  /* 0x0000000800087308 */ /* 0x000e220000000800 */
[----:B--2---:R-:W-:-:S01]  /*72e0*/  FADD.FTZ R177, R7, R192 ;  /* 0x000000c007b17221 */ /* 0x004fc20000010000 */
[--C-:B------:R-:W-:Y:S01]  /*72f0*/  FFMA.FTZ R192, R193, UR10, -R4.reuse ;  /* 0x0000000ac1c07c23 */ /* 0x100fe20008010804 */
[----:B------:R-:W-:-:S05]  /*7300*/  FFMA.FTZ R176, R176, UR10, -R4 ;  /* 0x0000000ab0b07c23 */ /* 0x000fca0008010804 */
[----:B------:R-:W2:Y:S01]  /*7310*/  MUFU.EX2 R9, R9 ;  /* 0x0000000900097308 */ /* 0x000ea20000000800 */
[----:B-1----:R-:W-:-:S07]  /*7320*/  FFMA.FTZ R3, R170, R2, R211 ;  /* 0x00000002aa037223 */ /* 0x002fce00000100d3 */
        /* <DEDUP_REMOVED lines=8> */
[----:B------:R0:W-:Y:S01]  /*73b0*/  MUFU.EX2 R5, R204 ;  /* 0x000000cc00057308 */ /* 0x0001e20000000800 */
[----:B--2---:R-:W-:-:S07]  /*73c0*/  FADD.FTZ R2, R20, R3 ;  /* 0x0000000314027221 */ /* 0x004fce0000010000 */
[----:B------:R-:W2:Y:S01]  /*73d0*/  MUFU.EX2 R154, R154 ;  /* 0x0000009a009a7308 */ /* 0x000ea20000000800 */
[----:B0-----:R-:W-:-:S01]  /*73e0*/  FADD.FTZ R204, R10, R177 ;  /* 0x000000b10acc7221 */ /* 0x001fc20000010000 */
[----:B------:R-:W-:Y:S01]  /*73f0*/  FFMA.FTZ R177, R194, UR10, -R4 ;  /* 0x0000000ac2b17c23 */ /* 0x000fe20008010804 */
[----:B-1----:R-:W-:-:S02]  /*7400*/  FADD.FTZ R3, R21, R2 ;  /* 0x0000000215037221 */ /* 0x002fc40000010000 */
[----:B------:R-:W-:-:S03]  /*7410*/  FADD.FTZ R193, R11, R204 ;  /* 0x000000cc0bc17221 */ /* 0x000fc60000010000 */
[----:B------:R-:W0:Y:S01]  /*7420*/  MUFU.EX2 R155, R155 ;  /* 0x0000009b009b7308 */ /* 0x000e220000000800 */
[----:B------:R-:W-:-:S04]  /*7430*/  FADD.FTZ R194, R14, R193 ;  /* 0x000000c10ec27221 */ /* 0x000fc80000010000 */
[----:B------:R-:W-:Y:S01]  /*7440*/  FADD.FTZ R193, R15, R194 ;  /* 0x000000c20fc17221 */ /* 0x000fe20000010000 */
[----:B------:R-:W-:-:S02]  /*7450*/  FFMA.FTZ R194, R195, UR10, -R4 ;  /* 0x0000000ac3c27c23 */ /* 0x000fc40008010804 */
[----:B------:R-:W1:Y:S01]  /*7460*/  MUFU.EX2 R158, R158 ;  /* 0x0000009e009e7308 */ /* 0x000e620000000800 */
[----:B------:R-:W-:-:S01]  /*7470*/  FADD.FTZ R204, R152, R193 ;  /* 0x000000c198cc7221 */ /* 0x000fc20000010000 */
[----:B--2---:R-:W-:Y:S01]  /*7480*/  FADD.FTZ R2, R154, R3 ;  /* 0x000000039a027221 */ /* 0x004fe20000010000 */
[----:B------:R-:W-:-:S02]  /*7490*/  FFMA.FTZ R193, R196, UR10, -R4 ;  /* 0x0000000ac4c17c23 */ /* 0x000fc40008010804 */
[----:B------:R-:W-:-:S03]  /*74a0*/  FADD.FTZ R195, R153, R204 ;  /* 0x000000cc99c37221 */ /* 0x000fc60000010000 */
[----:B------:R-:W2:Y:S01]  /*74b0*/  MUFU.EX2 R160, R160 ;  /* 0x000000a000a07308 */ /* 0x000ea20000000800 */
[----:B------:R-:W-:-:S01]  /*74c0*/  FADD.FTZ R196, R156, R195 ;  /* 0x000000c39cc47221 */ /* 0x000fc20000010000 */
[----:B0-----:R-:W-:-:S03]  /*74d0*/  FADD.FTZ R3, R155, R2 ;  /* 0x000000029b037221 */ /* 0x001fc60000010000 */
[----:B------:R-:W-:Y:S01]  /*74e0*/  FADD.FTZ R195, R157, R196 ;  /* 0x000000c49dc37221 */ /* 0x000fe20000010000 */
[----:B------:R-:W-:-:S02]  /*74f0*/  FFMA.FTZ R196, R197, UR10, -R4 ;  /* 0x0000000ac5c47c23 */ /* 0x000fc40008010804 */
        /* <DEDUP_REMOVED lines=17> */
[----:B------:R-:W-:-:S03]  /*7610*/  FFMA.FTZ R198, R199, UR10, -R4 ;  /* 0x0000000ac7c67c23 */ /* 0x000fc60008010804 */
[----:B------:R-:W-:Y:S01]  /*7620*/  FADD.FTZ R204, R164, R197 ;  /* 0x000000c5a4cc7221 */ /* 0x000fe20000010000 */
[----:B------:R-:W-:-:S02]  /*7630*/  FFMA.FTZ R197, R200, UR10, -R4 ;  /* 0x0000000ac8c57c23 */ /* 0x000fc40008010804 */
[----:B------:R-:W2:Y:S01]  /*7640*/  MUFU.EX2 R190, R190 ;  /* 0x000000be00be7308 */ /* 0x000ea20000000800 */
[----:B0-----:R-:W-:-:S04]  /*7650*/  FADD.FTZ R2, R166, R3 ;  /* 0x00000003a6027221 */ /* 0x001fc80000010000 */
[----:B------:R-:W-:-:S03]  /*7660*/  FADD.FTZ R3, R5, R2 ;  /* 0x0000000205037221 */ /* 0x000fc60000010000 */
[----:B------:R-:W0:Y:S01]  /*7670*/  MUFU.EX2 R167, R167 ;  /* 0x000000a700a77308 */ /* 0x000e220000000800 */
[----:B-1----:R-:W-:-:S04]  /*7680*/  FADD.FTZ R199, R169, R204 ;  /* 0x000000cca9c77221 */ /* 0x002fc80000010000 */
[----:B------:R-:W-:-:S03]  /*7690*/  FADD.FTZ R200, R168, R199 ;  /* 0x000000c7a8c87221 */ /* 0x000fc60000010000 */
        /* <DEDUP_REMOVED lines=10> */
[----:B------:R-:W-:Y:S02]  /*7740*/  WARPGROUP.DEPBAR.LE gsb0, 0x0 ;  /* 0x00008000000079c5 */ /* 0x000fe40000010000 */
[----:B------:R-:W-:Y:S01]  /*7750*/  WARPGROUP.ARRIVE ;  /* 0x00000000000079c5 */ /* 0x000fe20000000000 */
[----:B0-----:R-:W-:-:S01]  /*7760*/  FADD.FTZ R204, R172, R199 ;  /* 0x000000c7accc7221 */ /* 0x001fc20000010000 */
[----:B------:R-:W-:-:S03]  /*7770*/  FFMA.FTZ R199, R202, UR10, -R4 ;  /* 0x0000000acac77c23 */ /* 0x000fc60008010804 */
[----:B------:R-:W0:Y:S01]  /*7780*/  MUFU.EX2 R192, R192 ;  /* 0x000000c000c07308 */ /* 0x000e220000000800 */
[----:B------:R-:W-:Y:S01]  /*7790*/  QGMMA.64x256x32.F32.E4M3.E4M3 R24, R216, gdesc[UR4], R24, gsb0 ;  /* 0x03e00004d8187df3 */ /* 0x000fe20008000818 */
[----:B-1----:R-:W-:-:S06]  /*77a0*/  FADD.FTZ R3, R171, R2 ;  /* 0x00000002ab037221 */ /* 0x002fcc0000010000 */
        /* <DEDUP_REMOVED lines=10> */
[----:B0-----:R-:W-:-:S01]  /*7850*/  FADD.FTZ R201, R179, R202 ;  /* 0x000000cab3c97221 */ /* 0x001fc20000010000 */
[----:B------:R-:W-:-:S06]  /*7860*/  FFMA.FTZ R202, R203, UR10, -R4 ;  /* 0x0000000acbca7c23 */ /* 0x000fcc0008010804 */
        /* <DEDUP_REMOVED lines=22> */
[----:B------:R-:W-:Y:S01]  /*79d0*/  MUFU.EX2 R200, R200 ;  /* 0x000000c800c87308 */ /* 0x000fe20000000800 */
[----:B--2---:R-:W-:-:S07]  /*79e0*/  FADD.FTZ R3, R197, R204 ;  /* 0x000000ccc5037221 */ /* 0x004fce0000010000 */
[----:B------:R-:W1:Y:S01]  /*79f0*/  MUFU.EX2 R186, R186 ;  /* 0x000000ba00ba7308 */ /* 0x000e620000000800 */
[----:B0-----:R-:W-:-:S07]  /*7a00*/  FADD.FTZ R203, R185, R208 ;  /* 0x000000d0b9cb7221 */ /* 0x001fce0000010000 */
[----:B------:R-:W-:Y:S08]  /*7a10*/  MUFU.EX2 R199, R199 ;  /* 0x000000c700c77308 */ /* 0x000ff00000000800 */
[----:B------:R-:W0:Y:S01]  /*7a20*/  MUFU.EX2 R187, R187 ;  /* 0x000000bb00bb7308 */ /* 0x000e220000000800 */
[----:B-1----:R-:W-:-:S07]  /*7a30*/  FADD.FTZ R204, R186, R203 ;  /* 0x000000cbbacc7221 */ /* 0x002fce0000010000 */
[----:B------:R-:W-:Y:S08]  /*7a40*/  MUFU.EX2 R202, R202 ;  /* 0x000000ca00ca7308 */ /* 0x000ff00000000800 */
[----:B------:R-:W1:Y:S01]  /*7a50*/  MUFU.EX2 R188, R188 ;  /* 0x000000bc00bc7308 */ /* 0x000e620000000800 */
[----:B0-----:R-:W-:-:S07]  /*7a60*/  FADD.FTZ R203, R187, R204 ;  /* 0x000000ccbbcb7221 */ /* 0x001fce0000010000 */
[----:B------:R-:W-:Y:S08]  /*7a70*/  MUFU.EX2 R201, R201 ;  /* 0x000000c900c97308 */ /* 0x000ff00000000800 */
[----:B------:R-:W0:Y:S01]  /*7a80*/  MUFU.EX2 R191, R191 ;  /* 0x000000bf00bf7308 */ /* 0x000e220000000800 */
[----:B-1----:R-:W-:-:S07]  /*7a90*/  FADD.FTZ R204, R188, R203 ;  /* 0x000000cbbccc7221 */ /* 0x002fce0000010000 */
[----:B------:R-:W1:Y:S01]  /*7aa0*/  MUFU.EX2 R4, R4 ;  /* 0x0000000400047308 */ /* 0x000e620000000800 */
[----:B------:R-:W-:Y:S02]  /*7ab0*/  WARPGROUP.DEPBAR.LE gsb0, 0x0 ;  /* 0x00008000000079c5 */ /* 0x000fe40000010000 */
[----:B------:R2:W-:Y:S06]  /*7ac0*/  BAR.ARV R2, 0x100 ;  /* 0x000400020000751d */ /* 0x0005ec0000002000 */
[----:B--2---:R-:W-:-:S05]  /*7ad0*/  @!P1 VIADD R2, R210, 0x38840 ;  /* 0x00038840d2029836 */ /* 0x004fca0000000000 */
[----:B------:R-:W-:-:S04]  /*7ae0*/  @!P1 PRMT R2, RZ, 0x654, R2 ;  /* 0x00000654ff029816 */ /* 0x000fc80000000002 */
[----:B------:R2:W-:Y:S02]  /*7af0*/  @!P1 SYNCS.ARRIVE.TRANS64.RED.A1T0 RZ, [R2+URZ], RZ ;  /* 0x000000ff02ff99a7 */ /* 0x0005e4000810043f */
[----:B--2---:R-:W-:-:S04]  /*7b00*/  FADD.FTZ R2, R200, R3 ;  /* 0x00000003c8027221 */ /* 0x004fc80000010000 */
[----:B------:R-:W-:-:S04]  /*7b10*/  FADD.FTZ R3, R199, R2 ;  /* 0x00000002c7037221 */ /* 0x000fc80000010000 */
[----:B------:R-:W-:Y:S01]  /*7b20*/  FADD.FTZ R2, R202, R3 ;  /* 0x00000003ca027221 */ /* 0x000fe20000010000 */
[----:B0-----:R-:W-:-:S03]  /*7b30*/  FADD.FTZ R3, R191, R204 ;  /* 0x000000ccbf037221 */ /* 0x001fc60000010000 */
[----:B------:R-:W-:-:S04]  /*7b40*/  FADD.FTZ R2, R201, R2 ;  /* 0x00000002c9027221 */ /* 0x000fc80000010000 */
[----:B-1----:R-:W-:Y:S01]  /*7b50*/  FADD.FTZ R2, R4, R2 ;  /* 0x0000000204027221 */ /* 0x002fe20000010000 */
[----:B------:R-:W-:Y:S06]  /*7b60*/  @!P0 BRA `(.L_x_2018) ;  /* 0x0000000000048947 */ /* 0x000fec0003800000 */
[----:B------:R-:W-:Y:S01]  /*7b70*/  BPT.TRAP 0x1 ;  /* 0x000000040000795c */ /* 0x000fe20000300000 */
.L_x_2018:
        /* <DEDUP_REMOVED lines=12> */
[----:B------:R-:W-:Y:S01]  /*7c40*/  UMOV UR58, UR57 ;  /* 0x00000039003a7c82 */ /* 0x000fe20008000000 */
        /* <DEDUP_REMOVED lines=160> */
.L_x_2009:
[----:B------:R-:W-:-:S13]  /*8650*/  ISETP.LE.AND P2, PT, RZ, UR56, PT ;  /* 0x00000038ff007c0c */ /* 0x000fda000bf43270 */
[----:B------:R-:W-:Y:S05]  /*8660*/  @!P2 BRA `(.L_x_2020) ;  /* 0x0000002800c8a947 */ /* 0x000fea0003800000 */
[----:B------:R-:W-:Y:S01]  /*8670*/  IMAD.MOV.U32 R5, RZ, RZ, R174 ;  /* 0x000000ffff057224 */ /* 0x000fe200078e00ae */
[----:B------:R-:W-:Y:S01]  /*8680*/  UMOV UR53, UR45 ;  /* 0x0000002d00357c82 */ /* 0x000fe20008000000 */
[----:B------:R-:W-:Y:S01]  /*8690*/  IMAD.MOV.U32 R4, RZ, RZ, R161 ;  /* 0x000000ffff047224 */ /* 0x000fe200078e00a1 */
[----:B------:R-:W-:Y:S01]  /*86a0*/  UMOV UR52, UR55 ;  /* 0x0000003700347c82 */ /* 0x000fe20008000000 */
[----:B------:R-:W-:-:S05]  /*86b0*/  ULDC UR51, c[0x0][0x988] ;  /* 0x0002620000337ab9 */ /* 0x000fca0000000800 */
.L_x_2030:
[----:B------:R-:W-:Y:S01]  /*86c0*/  ISETP.NE.AND P3, PT, RZ, UR43, PT ;  /* 0x0000002bff007c0c */ /* 0x000fe2000bf65270 */
[----:B------:R-:W-:-:S04]  /*86d0*/  UISETP.NE.AND UP0, UPT, UR52, 0x1, UPT ;  /* 0x000000013400788c */ /* 0x000fc8000bf05270 */
[----:B------:R-:W-:-:S04]  /*86e0*/  USEL UR45, URZ, 0x1, UP0 ;  /* 0x000000013f2d7887 */ /* 0x000fc80008000000 */
[----:B------:R-:W-:-:S04]  /*86f0*/  ULOP3.LUT UR45, UR53, UR45, URZ, 0x3c, !UPT ;  /* 0x0000002d352d7292 */ /* 0x000fc8000f8e3c3f */
[----:B------:R-:W-:Y:S08]  /*8700*/  @P3 BRA `(.L_x_2021) ;  /* 0x0000000000383947 */ /* 0x000ff00003800000 */
[----:B------:R-:W-:Y:S05]  /*8710*/  @!P0 BRA `(.L_x_2022) ;  /* 0x0000000000048947 */ /* 0x000fea0003800000 */
[----:B------:R-:W-:Y:S01]  /*8720*/  BPT.TRAP 0x1 ;  /* 0x000000040000795c */ /* 0x000fe20000300000 */
.L_x_2022:
        /* <DEDUP_REMOVED lines=9> */
.L_x_2023:
[----:B-1----:R-:W-:Y:S05]  /*87c0*/  @P2 BRA `(.L_x_2021) ;  /* 0x0000000000082947 */ /* 0x002fea0003800000 */
[----:B------:R-:W1:Y:S02]  /*87d0*/  SYNCS.PHASECHK.TRANS64.TRYWAIT P2, [UR6+0x38830], R6 ;  /* 0x03883006ff0075a7 */ /* 0x000e640008040146 */
[----:B-1----:R-:W-:Y:S05]  /*87e0*/  @!P2 BRA `(.L_x_2024) ;  /* 0x000000c400a0a947 */ /* 0x002fea0003800000 */
.L_x_2021:
        /* <DEDUP_REMOVED lines=48> */
.L_x_2026:
[----:B------:R-:W-:Y:S01]  /*8af0*/  ULEA UR6, UR52, UR41, 0x3 ;  /* 0x0000002934067291 */ /* 0x000fe2000f8e183f */
[----:B------:R-:W-:-:S05]  /*8b00*/  IMAD.U32 R6, RZ, RZ, UR53 ;  /* 0x00000035ff067e24 */ /* 0x000fca000f8e00ff */
[----:B------:R-:W-:-:S04]  /*8b10*/  SHF.L.U32 R6, R6, 0x1f, RZ ;  /* 0x0000001f06067819 */ /* 0x000fc800000006ff */
[----:B------:R0:W1:Y:S01]  /*8b20*/  SYNCS.PHASECHK.TRANS64.TRYWAIT P2, [UR6+0x38850], R6 ;  /* 0x03885006ff0075a7 */ /* 0x0000620008040146 */
[----:B------:R-:W-:Y:S05]  /*8b30*/  @!P0 BRA `(.L_x_2027) ;  /* 0x0000000000048947 */ /* 0x000fea0003800000 */
[----:B------:R-:W-:Y:S01]  /*8b40*/  BPT.TRAP 0x1 ;  /* 0x000000040000795c */ /* 0x000fe20000300000 */
.L_x_2027:
[----:B-1----:R-:W-:Y:S05]  /*8b50*/  @P2 BRA `(.L_x_2025) ;  /* 0x0000000000082947 */ /* 0x002fea0003800000 */
[----:B------:R-:W1:Y:S02]  /*8b60*/  SYNCS.PHASECHK.TRANS64.TRYWAIT P2, [UR6+0x38850], R6 ;  /* 0x03885006ff0075a7 */ /* 0x000e640008040146 */
[----:B-1----:R-:W-:Y:S05]  /*8b70*/  @!P2 BRA `(.L_x_2028) ;  /* 0x000000c000d4a947 */ /* 0x002fea0003800000 */
.L_x_2025:
[----:B------:R-:W-:Y:S01]  /*8b80*/  UIADD3 UR6, UR41, 0x400, URZ ;  /* 0x0000040029067890 */ /* 0x000fe2000fffe03f */
[----:B------:R-:W-:Y:S01]  /*8b90*/  WARPGROUP.ARRIVE ;  /* 0x00000000000079c5 */ /* 0x000fe20000000000 */
[----:B------:R-:W-:Y:S01]  /*8ba0*/  UMOV UR7, 0x40000040 ;  /* 0x4000004000077882 */ /* 0x000fe20000000000 */
[C---:B-1----:R-:W-:Y:S01]  /*8bb0*/  FMUL.FTZ R7, R0.reuse, R152 ;  /* 0x0000009800077220 */ /* 0x042fe20000410000 */
[----:B------:R-:W-:Y:S01]  /*8bc0*/  USHF.R.U32.HI UR6, URZ, 0x4, UR6 ;  /* 0x000000043f067899 */ /* 0x000fe20008011606 */
[C---:B------:R-:W-:Y:S01]  /*8bd0*/  FMUL.FTZ R8, R0.reuse, R154 ;  /* 0x0000009a00087220 */ /* 0x040fe20000410000 */
[C---:B0-----:R-:W-:Y:S01]  /*8be0*/  FMUL.FTZ R6, R0.reuse, R153 ;  /* 0x0000009900067220 */ /* 0x041fe20000410000 */
        /* <DEDUP_REMOVED lines=20> */
[----:B------:R-:W2:Y:S01]  /*8d30*/  MUFU.TANH R6, R6 ;  /* 0x0000000600067308 */ /* 0x000ea20000002400 */
[----:B------:R-:W-:Y:S01]  /*8d40*/  UMOV UR7, 0x40000040 ;  /* 0x4000004000077882 */ /* 0x000fe20000000000 */
[----:B0-----:R-:W-:Y:S01]  /*8d50*/  FMNMX.FTZ R161, R7, R4, !PT ;  /* 0x0000000407a17209 */ /* 0x001fe20007810000 */
[C---:B------:R-:W-:Y:S01]  /*8d60*/  FMUL.FTZ R164, R0.reuse, R175 ;  /* 0x000000af00a47220 */ /* 0x040fe20000410000 */
[C---:B------:R-:W-:Y:S01]  /*8d70*/  FMUL.FTZ R153, R0.reuse, R165 ;  /* 0x000000a500997220 */ /* 0x040fe20000410000 */
[C---:B------:R-:W-:Y:S01]  /*8d80*/  FMUL.FTZ R175, R0.reuse, R185 ;  /* 0x000000b900af7220 */ /* 0x040fe20000410000 */
[----:B------:R-:W-:Y:S01]  /*8d90*/  FMUL.FTZ R185, R0, R195 ;  /* 0x000000c300b97220 */ /* 0x000fe20000410000 */
[----:B-1----:R-:W-:Y:S01]  /*8da0*/  FMNMX.FTZ R174, R8, R5, !PT ;  /* 0x0000000508ae7209 */ /* 0x002fe20007810000 */
[----:B------:R-:W0:Y:S01]  /*8db0*/  MUFU.TANH R9, R9 ;  /* 0x0000000900097308 */ /* 0x000e220000002400 */
        /* <DEDUP_REMOVED lines=22> */
[----:B------:R-:W-:Y:S01]  /*8f20*/  FMUL.FTZ R178, R0, R188 ;  /* 0x000000bc00b27220 */ /* 0x000fe20000410000 */
        /* <DEDUP_REMOVED lines=19> */
[----:B------:R-:W-:Y:S01]  /*9060*/  FMUL.FTZ R193, R0, R203 ;  /* 0x000000cb00c17220 */ /* 0x000fe20000410000 */
[----:B------:R-:W-:-:S04]  /*9070*/  UMOV UR10, UR51 ;  /* 0x00000033000a7c82 */ /* 0x000fc80008000000 */
        /* <DEDUP_REMOVED lines=52> */
[----:B------:R-:W-:Y:S01]  /*93c0*/  FMUL.FTZ R200, R0, R210 ;  /* 0x000000d200c87220 */ /* 0x000fe20000410000 */
[----:B------:R-:W-:-:S05]  /*93d0*/  IMAD.U32 R210, RZ, RZ, UR10 ;  /* 0x0000000affd27e24 */ /* 0x000fca000f8e00ff */
        /* <DEDUP_REMOVED lines=9> */
[----:B------:R-:W-:Y:S02]  /*9470*/  WARPGROUP.DEPBAR.LE gsb0, 0x0 ;  /* 0x00008000000079c5 */ /* 0x000fe40000010000 */
[----:B------:R-:W-:-:S03]  /*9480*/  WARPGROUP.ARRIVE ;  /* 0x00000000000079c5 */ /* 0x000fc60000000000 */
[----:B------:R-:W0:Y:S01]  /*9490*/  MUFU.TANH R178, R178 ;  /* 0x000000b200b27308 */ /* 0x000e220000002400 */
[----:B-1----:R-:W-:Y:S02]  /*94a0*/  FMNMX.FTZ R161, R175, R174, !PT ;  /* 0x000000aeafa17209 */ /* 0x002fe40007810000 */
[----:B------:R-:W-:Y:S01]  /*94b0*/  QGMMA.64x256x32.F32.E4M3.E4M3 R24, R224, gdesc[UR4], R24, gsb0 ;  /* 0x03e00004e0187df3 */ /* 0x000fe20008000818 */
[----:B------:R-:W-:Y:S01]  /*94c0*/  UIADD3 UR6, UR11, 0x4, URZ ;  /* 0x000000040b067890 */ /* 0x000fe2000fffe03f */
[----:B------:R-:W-:-:S03]  /*94d0*/  UMOV UR7, 0x40000040 ;  /* 0x4000004000077882 */ /* 0x000fc60000000000 */
        /* <DEDUP_REMOVED lines=57> */
[----:B-1----:R-:W-:Y:S02]  /*9870*/  FMNMX.FTZ R206, R204, R207, !PT ;  /* 0x000000cfccce7209 */ /* 0x002fe40007810000 */
[----:B--2---:R-:W-:-:S05]  /*9880*/  FMNMX.FTZ R207, R203, R174, !PT ;  /* 0x000000aecbcf7209 */ /* 0x004fca0007810000 */
[----:B------:R-:W1:Y:S01]  /*9890*/  SHFL.BFLY PT, R174, R207, 0x2, 0x1f ;  /* 0x0c401f00cfae7f89 */ /* 0x000e6200000e0000 */
[----:B0-----:R-:W-:-:S05]  /*98a0*/  FMNMX.FTZ R206, R205, R206, !PT ;  /* 0x000000cecdce7209 */ /* 0x001fca0007810000 */
[----:B------:R-:W0:Y:S01]  /*98b0*/  SHFL.BFLY PT, R161, R206, 0x2, 0x1f ;  /* 0x0c401f00cea17f89 */ /* 0x000e2200000e0000 */
[----:B-1----:R-:W-:Y:S02]  /*98c0*/  FMNMX.FTZ R208, R207, R174, !PT ;  /* 0x000000aecfd07209 */ /* 0x002fe40007810000 */
[----:B0-----:R-:W-:-:S03]  /*98d0*/  FMNMX.FTZ R209, R206, R161, !PT ;  /* 0x000000a1ced17209 */ /* 0x001fc60007810000 */
[----:B------:R-:W0:Y:S04]  /*98e0*/  SHFL.BFLY PT, R161, R208, 0x1, 0x1f ;  /* 0x0c201f00d0a17f89 */ /* 0x000e2800000e0000 */
[----:B------:R-:W1:Y:S01]  /*98f0*/  SHFL.BFLY PT, R174, R209, 0x1, 0x1f ;  /* 0x0c201f00d1ae7f89 */ /* 0x000e6200000e0000 */
[----:B------:R-:W-:Y:S02]  /*9900*/  WARPGROUP.DEPBAR.LE gsb0, 0x0 ;  /* 0x00008000000079c5 */ /* 0x000fe40000010000 */
[----:B------:R-:W-:-:S06]  /*9910*/  WARPGROUP.ARRIVE ;  /* 0x00000000000079c5 */ /* 0x000fcc0000000000 */
[----:B------:R-:W-:Y:S01]  /*9920*/  QGMMA.64x256x32.F32.E4M3.E4M3 R24, R220, gdesc[UR4], R24, gsb0 ;  /* 0x03e00004dc187df3 */ /* 0x000fe20008000818 */
[----:B------:R-:W-:Y:S01]  /*9930*/  UIADD3 UR6, UR11, 0x6, URZ ;  /* 0x000000060b067890 */ /* 0x000fe2000fffe03f */
[----:B------:R-:W-:Y:S01]  /*9940*/  UMOV UR7, 0x40000040 ;  /* 0x4000004000077882 */ /* 0x000fe20000000000 */
[----:B0-----:R-:W-:Y:S02]  /*9950*/  FMNMX.FTZ R161, R208, R161, !PT ;  /* 0x000000a1d0a17209 */ /* 0x001fe40007810000 */
[----:B------:R-:W-:Y:S02]  /*9960*/  IADD3 R208, -R23, 0xb, RZ ;  /* 0x0000000b17d07810 */ /* 0x000fe40007ffe1ff */
[----:B-1----:R-:W-:Y:S01]  /*9970*/  FMNMX.FTZ R174, R209, R174, !PT ;  /* 0x000000aed1ae7209 */ /* 0x002fe20007810000 */
        /* <DEDUP_REMOVED lines=41> */
[----:B------:R-:W0:Y:S01]  /*9c10*/  MUFU.EX2 R7, R7 ;  /* 0x0000000700077308 */ /* 0x000e220000000800 */
[----:B------:R-:W-:-:S01]  /*9c20*/  FFMA.FTZ R21, R21, UR10, -R203 ;  /* 0x0000000a15157c23 */ /* 0x000fc200080108cb */
[----:B------:R-:W-:Y:S01]  /*9c30*/  FFMA.FTZ R152, R152, UR10, -R206 ;  /* 0x0000000a98987c23 */ /* 0x000fe200080108ce */
        /* <DEDUP_REMOVED lines=35> */
[----:B------:R-:W-:-:S02]  /*9e70*/  FFMA.FTZ R203, R205, UR10, -R203 ;  /* 0x0000000acdcb7c23 */ /* 0x000fc400080108cb */
        /* <DEDUP_REMOVED lines=46> */
[----:B------:R-:W-:Y:S02]  /*a160*/  WARPGROUP.DEPBAR.LE gsb0, 0x0 ;  /* 0x00008000000079c5 */ /* 0x000fe40000010000 */
[----:B------:R-:W-:-:S04]  /*a170*/  WARPGROUP.ARRIVE ;  /* 0x00000000000079c5 */ /* 0x000fc80000000000 */
[----:B------:R-:W2:Y:S01]  /*a180*/  MUFU.EX2 R168, R168 ;  /* 0x000000a800a87308 */ /* 0x000ea20000000800 */
[----:B-1----:R-:W-:-:S01]  /*a190*/  FADD.FTZ R3, R167, R2 ;  /* 0x00000002a7037221 */ /* 0x002fc20000010000 */
[----:B------:R-:W-:Y:S06]  /*a1a0*/  QGMMA.64x256x32.F32.E4M3.E4M3 R24, R216, gdesc[UR4], R24, gsb0 ;  /* 0x03e00004d8187df3 */ /* 0x000fec0008000818 */
        /* <DEDUP_REMOVED lines=43> */
[----:B0-----:R-:W-:-:S01]  /*a460*/  FADD.FTZ R3, R189, R2 ;  /* 0x00000002bd037221 */ /* 0x001fc20000010000 */
[----:B------:R-:W-:-:S05]  /*a470*/  @!P1 LEA R2, R210, UR41, 0x3 ;  /* 0x00000029d2029c11 */ /* 0x000fca000f8e18ff */
[----:B------:R-:W-:Y:S01]  /*a480*/  @!P1 VIADD R2, R2, 0x38840 ;  /* 0x0003884002029836 */ /* 0x000fe20000000000 */
[----:B------:R-:W-:Y:S01]  /*a490*/  MUFU.EX2 R190, R190 ;  /* 0x000000be00be7308 */ /* 0x000fe20000000800 */
[----:B--2---:R-:W-:-:S03]  /*a4a0*/  FADD.FTZ R209, R187, R206 ;  /* 0x000000cebbd17221 */ /* 0x004fc60000010000 */
[----:B------:R-:W-:-:S04]  /*a4b0*/  @!P1 PRMT R2, RZ, 0x654, R2 ;  /* 0x00000654ff029816 */ /* 0x000fc80000000002 */
        /* <DEDUP_REMOVED lines=8> */
[----:B------:R-:W1:Y:S08]  /*a540*/  MUFU.EX2 R195, R195 ;  /* 0x000000c300c37308 */ /* 0x000e700000000800 */
[----:B------:R-:W2:Y:S01]  /*a550*/  MUFU.EX2 R200, R200 ;  /* 0x000000c800c87308 */ /* 0x000ea20000000800 */
[----:B0-----:R-:W-:-:S07]  /*a560*/  FADD.FTZ R3, R197, R206 ;  /* 0x000000cec5037221 */ /* 0x001fce0000010000 */
[----:B------:R-:W0:Y:S08]  /*a570*/  MUFU.EX2 R198, R198 ;  /* 0x000000c600c67308 */ /* 0x000e300000000800 */
[----:B------:R-:W3:Y:S08]  /*a580*/  MUFU.EX2 R201, R201 ;  /* 0x000000c900c97308 */ /* 0x000ef00000000800 */
[----:B------:R-:W4:Y:S01]  /*a590*/  MUFU.EX2 R199, R199 ;  /* 0x000000c700c77308 */ /* 0x000f220000000800 */
[----:B------:R-:W-:-:S02]  /*a5a0*/  WARPGROUP.DEPBAR.LE gsb0, 0x0 ;  /* 0x00008000000079c5 */ /* 0x000fc40000010000 */
[----:B------:R5:W-:Y:S06]  /*a5b0*/  BAR.ARV R208, 0x100 ;  /* 0x000400d00000751d */ /* 0x000bec0000002000 */
[----:B------:R-:W4:Y:S01]  /*a5c0*/  MUFU.EX2 R204, R204 ;  /* 0x000000cc00cc7308 */ /* 0x000f220000000800 */
[----:B------:R1:W-:Y:S01]  /*a5d0*/  @!P1 SYNCS.ARRIVE.TRANS64.RED.A1T0 RZ, [R2+URZ], RZ ;  /* 0x000000ff02ff99a7 */ /* 0x0003e2000810043f */
[----:B-----5:R-:W-:-:S04]  /*a5e0*/  FADD.FTZ R208, R190, R209 ;  /* 0x000000d1bed07221 */ /* 0x020fc80000010000 */
[----:B------:R-:W-:Y:S02]  /*a5f0*/  FADD.FTZ R205, R191, R208 ;  /* 0x000000d0bfcd7221 */ /* 0x000fe40000010000 */
[----:B------:R-:W5:Y:S02]  /*a600*/  MUFU.EX2 R202, R202 ;  /* 0x000000ca00ca7308 */ /* 0x000f640000000800 */
[----:B-1----:R-:W-:-:S04]  /*a610*/  FADD.FTZ R2, R194, R205 ;  /* 0x000000cdc2027221 */ /* 0x002fc80000010000 */
[----:B------:R-:W-:Y:S01]  /*a620*/  FADD.FTZ R205, R195, R2 ;  /* 0x00000002c3cd7221 */ /* 0x000fe20000010000 */
[----:B--2---:R-:W-:-:S01]  /*a630*/  FADD.FTZ R2, R200, R3 ;  /* 0x00000003c8027221 */ /* 0x004fc20000010000 */
[----:B------:R-:W1:Y:S02]  /*a640*/  MUFU.EX2 R203, R203 ;  /* 0x000000cb00cb7308 */ /* 0x000e640000000800 */
[----:B0-----:R-:W-:-:S01]  /*a650*/  FADD.FTZ R206, R198, R205 ;  /* 0x000000cdc6ce7221 */ /* 0x001fc20000010000 */
[----:B---3--:R-:W-:-:S03]  /*a660*/  FADD.FTZ R3, R201, R2 ;  /* 0x00000002c9037221 */ /* 0x008fc60000010000 */
[----:B----4-:R-:W-:Y:S01]  /*a670*/  FADD.FTZ R205, R199, R206 ;  /* 0x000000cec7cd7221 */ /* 0x010fe20000010000 */
[----:B------:R-:W-:-:S03]  /*a680*/  FADD.FTZ R2, R204, R3 ;  /* 0x00000003cc027221 */ /* 0x000fc60000010000 */
[----:B-----5:R-:W-:Y:S01]  /*a690*/  FADD.FTZ R3, R202, R205 ;  /* 0x000000cdca037221 */ /* 0x020fe20000010000 */
[----:B-1----:R-:W-:-:S01]  /*a6a0*/  FADD.FTZ R2, R203, R2 ;  /* 0x00000002cb027221 */ /* 0x002fc20000010000 */
[----:B------:R-:W-:Y:S06]  /*a6b0*/  @!P0 BRA `(.L_x_2029) ;  /* 0x0000000000048947 */ /* 0x000fec0003800000 */
[----:B------:R-:W-:Y:S01]  /*a6c0*/  BPT.TRAP 0x1 ;  /* 0x000000040000795c */ /* 0x000fe20000300000 */
.L_x_2029:
        /* <DEDUP_REMOVED lines=14> */
[----:B------:R-:W-:Y:S01]  /*a7b0*/  FMUL.FTZ R24, R24, R4 ;  /* 0x0000000418187220 */ /* 0x000fe20000410000 */
[----:B------:R-:W-:Y:S01]  /*a7c0*/  F2FP.SATFINITE.E4M3.F32.PACK_AB_MERGE_C R166, R169, R166, RZ ;  /* 0x000000a6a9a6723e */ /* 0x000fe200048070ff */
[-C--:B------:R-:W-:Y:S01]  /*a7d0*/  FMUL.FTZ R25, R25, R4.reuse ;  /* 0x0000000419197220 */ /* 0x080fe20000410000 */
        /* <DEDUP_REMOVED lines=155> */
.L_x_2020:
[----:B------:R-:W-:Y:S06]  /*b190*/  BAR.ARV 0x8, 0x120 ;  /* 0x0204800000007b1d */ /* 0x000fec0000002000 */
[----:B------:R-:W-:Y:S05]  /*b1a0*/  @!P0 BRA `(.L_x_2031) ;  /* 0x0000000000048947 */ /* 0x000fea0003800000 */
[----:B------:R-:W-:Y:S01]  /*b1b0*/  BPT.TRAP 0x1 ;  /* 0x000000040000795c */ /* 0x000fe20000300000 */
.L_x_2031:
[----:B------:R-:W-:Y:S01]  /*b1c0*/  ULEA UR16, UR55, UR41, 0x3 ;  /* 0x0000002937107291 */ /* 0x000fe2000f8e183f */
[----:B------:R-:W-:-:S05]  /*b1d0*/  IMAD.U32 R0, RZ, RZ, UR45 ;  /* 0x0000002dff007e24 */ /* 0x000fca000f8e00ff */
[----:B------:R-:W-:-:S04]  /*b1e0*/  SHF.L.U32 R0, R0, 0x1f, RZ ;  /* 0x0000001f00007819 */ /* 0x000fc800000006ff */
[----:B------:R0:W1:Y:S01]  /*b1f0*/  SYNCS.PHASECHK.TRANS64.TRYWAIT P1, [UR16+0x38850], R0 ;  /* 0x03885000ff0075a7 */ /* 0x0000620008020150 */
[----:B------:R-:W-:Y:S05]  /*b200*/  @!P0 BRA `(.L_x_2032) ;  /* 0x0000000000048947 */ /* 0x000fea0003800000 */
[----:B------:R-:W-:Y:S01]  /*b210*/  BPT.TRAP 0x1 ;  /* 0x000000040000795c */ /* 0x000fe20000300000 */
.L_x_2032:
[----:B-1----:R-:W-:Y:S05]  /*b220*/  @P1 BRA `(.L_x_2033) ;  /* 0x0000000000081947 */ /* 0x002fea0003800000 */
[----:B------:R-:W1:Y:S02]  /*b230*/  SYNCS.PHASECHK.TRANS64.TRYWAIT P1, [UR16+0x38850], R0 ;  /* 0x03885000ff0075a7 */ /* 0x000e640008020150 */
[----:B-1----:R-:W-:Y:S05]  /*b240*/  @!P1 BRA `(.L_x_2034) ;  /* 0x0000009c00389947 */ /* 0x002fea0003800000 */
.L_x_2033:
[----:B------:R-:W-:Y:S01]  /*b250*/  UIADD3 UR41, UR41, 0x400, URZ ;  /* 0x0000040029297890 */ /* 0x000fe2000fffe03f */
[----:B------:R-:W-:Y:S01]  /*b260*/  WARPGROUP.ARRIVE ;  /* 0x00000000000079c5 */ /* 0x000fe20000000000 */
[----:B------:R-:W-:Y:S01]  /*b270*/  UMOV UR7, 0x40000040 ;  /* 0x4000004000077882 */ /* 0x000fe20000000000 */
[----:B------:R-:W-:Y:S01]  /*b280*/  ULDC.64 UR4, c[0x0][0x9a0] ;  /* 0x0002680000047ab9 */ /* 0x000fe20000000a00 */
[----:B------:R-:W-:Y:S01]  /*b290*/  USHF.R.U32.HI UR41, URZ, 0x4, UR41 ;  /* 0x000000043f297899 */ /* 0x000fe20008011629 */
[----:B------:R-:W-:Y:S01]  /*b2a0*/  IMAD.MOV.U32 R6, RZ, RZ, 0x3f800000 ;  /* 0x3f800000ff067424 */ /* 0x000fe200078e00ff */
[----:B------:R-:W-:Y:S02]  /*b2b0*/  UISETP.NE.U32.AND UP0, UPT, UR4, URZ, UPT ;  /* 0x0000003f0400728c */ /* 0x000fe4000bf05070 */
[----:B------:R-:W-:Y:S02]  /*b2c0*/  ULOP3.LUT UR41, UR41, 0x3fff, URZ, 0xc0, !UPT ;  /* 0x00003fff29297892 */ /* 0x000fe4000f8ec03f */
[----:B------:R-:W-:-:S02]  /*b2d0*/  UISETP.NE.AND.EX UP0, UPT, UR5, URZ, UPT, UP0 ;  /* 0x0000003f0500728c */ /* 0x000fc4000bf05300 */
[----:B------:R-:W-:-:S04]  /*b2e0*/  ULOP3.LUT UR11, UR41, 0x10000, URZ, 0xfc, !UPT ;  /* 0x00010000290b7892 */ /* 0x000fc8000f8efc3f */
[----:B------:R-:W-:Y:S01]  /*b2f0*/  ULEA UR11, UR55, UR11, 0xb ;  /* 0x0000000b370b7291 */ /* 0x000fe2000f8e583f */
[----:B------:R-:W-:-:S04]  /*b300*/  PLOP3.LUT P1, PT, PT, PT, UP0, 0x80, 0x0 ;  /* 0x000000000000781c */ /* 0x000fc80003f2f008 */
[----:B------:R-:W-:Y:S01]  /*b310*/  @UP0 ULDC.64 UR12, c[0x0][0x9c8] ;  /* 0x00027200000c0ab9 */ /* 0x000fe20000000a00 */
[----:B------:R-:W-:Y:S01]  /*b320*/  @UP0 USHF.R.S32.HI UR9, URZ, 0x1f, UR44 ;  /* 0x0000001f3f090899 */ /* 0x000fe2000801142c */
[----:B------:R-:W-:Y:S01]  /*b330*/  UMOV UR6, UR11 ;  /* 0x0000000b00067c82 */ /* 0x000fe20008000000 */
[----:B------:R-:W-:Y:S01]  /*b340*/  @UP0 UIMAD UR8, UR37, UR12, URZ ;  /* 0x0000000c250802a4 */ /* 0x000fe2000f8e023f */
[----:B------:R-:W-:Y:S01]  /*b350*/  QGMMA.64x256x32.F32.E4M3.E4M3 R24, R228, gdesc[UR4], R24, gsb0 ;  /* 0x03e00004e4187df3 */ /* 0x000fe20008000818 */
[----:B------:R-:W-:Y:S01]  /*b360*/  UIADD3 UR6, UR11, 0x2, URZ ;  /* 0x000000020b067890 */ /* 0x000fe2000fffe03f */
[----:B------:R-:W-:Y:S01]  /*b370*/  UMOV UR7, 0x40000040 ;  /* 0x4000004000077882 */ /* 0x000fe20000000000 */
[----:B------:R-:W-:Y:S01]  /*b380*/  @UP0 UIMAD UR8, UR36, UR13, UR8 ;  /* 0x0000000d240802a4 */ /* 0x000fe2000f8e0208 */
[----:B------:R-:W-:Y:S01]  /*b390*/  @UP0 ULDC.64 UR14, c[0x0][0x9d0] ;  /* 0x00027400000e0ab9 */ /* 0x000fe20000000a00 */
[----:B------:R-:W-:Y:S02]  /*b3a0*/  WARPGROUP.DEPBAR.LE gsb0, 0x0 ;  /* 0x00008000000079c5 */ /* 0x000fe40000010000 */
[----:B------:R-:W-:-:S15]  /*b3b0*/  WARPGROUP.ARRIVE ;  /* 0x00000000000079c5 */ /* 0x000fde0000000000 */
[----:B------:R-:W-:-:S06]  /*b3c0*/  NOP ;  /* 0x0000000000007918 */ /* 0x000fcc0000000000 */
[----:B------:R-:W-:Y:S01]  /*b3d0*/  QGMMA.64x256x32.F32.E4M3.E4M3 R24, R224, gdesc[UR4], R24, gsb0 ;  /* 0x03e00004e0187df3 */ /* 0x000fe20008000818 */
[----:B------:R-:W-:Y:S02]  /*b3e0*/  @UP0 UIMAD.WIDE.U32 UR6, UR36, UR12, URZ ;  /* 0x0000000c240602a5 */ /* 0x000fe4000f8e003f */
[----:B------:R-:W-:Y:S02]  /*b3f0*/  UIADD3 UR12, UR11, 0x4, URZ ;  /* 0x000000040b0c7890 */ /* 0x000fe4000fffe03f */
[----:B------:R-:W-:Y:S02]  /*b400*/  @UP0 UIADD3 UR7, UR7, UR8, URZ ;  /* 0x0000000807070290 */ /* 0x000fe4000fffe03f */
        /* <DEDUP_REMOVED lines=9> */
[----:B-1----:R-:W-:-:S05]  /*b4a0*/  IMAD.U32 R5, RZ, RZ, UR5 ;  /* 0x00000005ff057e24 */ /* 0x002fca000f8e00ff */
[----:B------:R1:W2:Y:S01]  /*b4b0*/  @P1 LDG.E R6, desc[UR48][R4.64] ;  /* 0x0000003004061981 */ /* 0x0002a2000c1e1900 */
[----:B------:R-:W-:Y:S01]  /*b4c0*/  UIADD3 UR4, UR11, 0x6, URZ ;  /* 0x000000060b047890 */ /* 0x000fe2000fffe03f */
[----:B------:R-:W-:Y:S02]  /*b4d0*/  WARPGROUP.DEPBAR.LE gsb0, 0x0 ;  /* 0x00008000000079c5 */ /* 0x000fe40000010000 */
[----:B------:R-:W-:-:S06]  /*b4e0*/  WARPGROUP.ARRIVE ;  /* 0x00000000000079c5 */ /* 0x000fcc0000000000 */
[----:B------:R-:W-:Y:S01]  /*b4f0*/  QGMMA.64x256x32.F32.E4M3.E4M3 R24, R220, gdesc[UR4], R24, gsb0 ;  /* 0x03e00004dc187df3 */ /* 0x000fe20008000818 */
[----:B------:R-:W-:Y:S01]  /*b500*/  UMOV UR6, UR4 ;  /* 0x0000000400067c82 */ /* 0x000fe20008000000 */
[----:B------:R-:W-:Y:S01]  /*b510*/  UMOV UR7, 0x40000040 ;  /* 0x4000004000077882 */ /* 0x000fe20000000000 */
[----:B0-----:R-:W0:Y:S04]  /*b520*/  SHFL.BFLY PT, R0, R3, 0x2, 0x1f ;  /* 0x0c401f0003007f89 */ /* 0x001e2800000e0000 */
[----:B------:R-:W3:Y:S01]  /*b530*/  SHFL.BFLY PT, R9, R2, 0x2, 0x1f ;  /* 0x0c401f0002097f89 */ /* 0x000ee200000e0000 */
[----:B0-----:R-:W-:-:S01]  /*b540*/  FADD.FTZ R0, R0, R3 ;  /* 0x0000000300007221 */ /* 0x001fc20000010000 */
[----:B---3--:R-:W-:-:S04]  /*b550*/  FADD.FTZ R9, R9, R2 ;  /* 0x0000000209097221 */ /* 0x008fc80000010000 */
[----:B------:R-:W0:Y:S04]  /*b560*/  SHFL.BFLY PT, R7, R0, 0x1, 0x1f ;  /* 0x0c201f0000077f89 */ /* 0x000e2800000e0000 */
[----:B------:R-:W3:Y:S01]  /*b570*/  SHFL.BFLY PT, R8, R9, 0x1, 0x1f ;  /* 0x0c201f0009087f89 */ /* 0x000ee200000e0000 */
[----:B------:R-:W-:Y:S02]  /*b580*/  IMAD.MOV.U32 R3, RZ, RZ, RZ ;  /* 0x000000ffff037224 */ /* 0x000fe400078e00ff */
[----:B0-----:R-:W-:Y:S01]  /*b590*/  FADD.FTZ R10, R0, R7 ;  /* 0x00000007000a7221 */ /* 0x001fe20000010000 */
[----:B---3--:R-:W-:-:S04]  /*b5a0*/  FADD.FTZ R11, R9, R8 ;  /* 0x00000008090b7221 */ /* 0x008fc80000010000 */
[C---:B------:R-:W-:Y:S01]  /*b5b0*/  FSETP.NE.FTZ.AND P1, PT, R10.reuse, RZ, PT ;  /* 0x000000ff0a00720b */ /* 0x040fe20003f35000 */
[----:B-1----:R-:W-:Y:S01]  /*b5c0*/  FMUL.FTZ R5, R10, 0.00390625 ;  /* 0x3b8000000a057820 */ /* 0x002fe20000410000 */
[----:B------:R-:W-:-:S04]  /*b5d0*/  FMUL.FTZ R8, R11, 0.00390625 ;  /* 0x3b8000000b087820 */ /* 0x000fc80000410000 */
        /* <DEDUP_REMOVED lines=8> */
[----:B------:R-:W-:-:S02]  /*b660*/  IMAD.U32 R9, RZ, RZ, UR10 ;  /* 0x0000000aff097e24 */ /* 0x000fc4000f8e00ff */
[----:B------:R-:W-:Y:S02]  /*b670*/  IMAD.U32 R4, RZ, RZ, UR10 ;  /* 0x0000000aff047e24 */ /* 0x000fe4000f8e00ff */
[----:B0-----:R-:W-:Y:S01]  /*b680*/  @P2 FMUL.FTZ R5, R5, 0.69314718246459960938 ;  /* 0x3f31721805052820 */ /* 0x001fe20000410000 */
[----:B------:R-:W-:Y:S01]  /*b690*/  @P3 FMUL.FTZ R10, R9, 0.69314718246459960938 ;  /* 0x3f317218090a3820 */ /* 0x000fe20000410000 */
[----:B------:R-:W-:Y:S02]  /*b6a0*/  WARPGROUP.DEPBAR.LE gsb0, 0x0 ;  /* 0x00008000000079c5 */ /* 0x000fe40000010000 */
[----:B------:R-:W-:-:S06]  /*b6b0*/  WARPGROUP.ARRIVE ;  /* 0x00000000000079c5 */ /* 0x000fcc0000000000 */
[----:B------:R-:W-:Y:S01]  /*b6c0*/  QGMMA.64x256x32.F32.E4M3.E4M3 R24, R216, gdesc[UR4], R24, gsb0 ;  /* 0x03e00004d8187df3 */ /* 0x000fe20008000818 */
[----:B------:R-:W-:Y:S01]  /*b6d0*/  @P2 FMUL.FTZ R4, R4, 0.69314718246459960938 ;  /* 0x3f31721804042820 */ /* 0x000fe20000410000 */
[----:B-1----:R-:W-:Y:S01]  /*b6e0*/  @P3 FMUL.FTZ R9, R8, 0.69314718246459960938 ;  /* 0x3f31721808093820 */ /* 0x002fe20000410000 */
[----:B------:R-:W-:Y:S02]  /*b6f0*/  IMAD.MOV.U32 R2, RZ, RZ, -0x800000 ;  /* 0xff800000ff027424 */ /* 0x000fe400078e00ff */
[----:B--2---:R-:W-:Y:S01]  /*b700*/  FMUL.FTZ R152, R3, R6 ;  /* 0x0000000603987220 */ /* 0x004fe20000410000 */
[----:B------:R-:W-:Y:S02]  /*b710*/  IMAD.MOV.U32 R0, RZ, RZ, -0x800000 ;  /* 0xff800000ff007424 */ /* 0x000fe400078e00ff */
[----:B------:R-:W-:Y:S01]  /*b720*/  @P2 FFMA.FTZ R2, R4, R161, R5 ;  /* 0x000000a104022223 */ /* 0x000fe20000010005 */
[----:B------:R-:W-:-:S01]  /*b730*/  @P3 FFMA.FTZ R0, R10, R174, R9 ;  /* 0x000000ae0a003223 */ /* 0x000fc20000010009 */
[----:B---3--:R-:W-:Y:S01]  /*b740*/  FMUL.FTZ R3, R7, R6 ;  /* 0x0000000607037220 */ /* 0x008fe20000410000 */
[----:B------:R-:W-:-:S02]  /*b750*/  WARPGROUP.DEPBAR.LE gsb0, 0x0 ;  /* 0x00008000000079c5 */ /* 0x000fc40000010000 */
[----:B------:R-:W-:Y:S05]  /*b760*/  @!P0 BRA `(.L_x_2035) ;  /* 0x0000000000048947 */ /* 0x000fea0003800000 */
[----:B------:R-:W-:Y:S01]  /*b770*/  BPT.TRAP 0x1 ;  /* 0x000000040000795c */ /* 0x000fe20000300000 */
.L_x_2035:
        /* <DEDUP_REMOVED lines=138> */
.L_x_2002:
        /* <DEDUP_REMOVED lines=12> */
[----:B------:R-:W-:Y:S01]  /*c0e0*/  F2FP.BF16.F32.PACK_AB R7, R7, R4 ;  /* 0x000000040707723e */ /* 0x000fe200000010ff */
[----:B------:R-:W-:Y:S01]  /*c0f0*/  ULDC.64 UR6, c[0x0][0xbe0] ;  /* 0x0002f80000067ab9 */ /* 0x000fe20000000a00 */
[----:B0-----:R-:W-:-:S05]  /*c100*/  IMAD.SHL.U32 R26, R94, 0x4, RZ ;  /* 0x000000045e1a7824 */ /* 0x001fca00078e00ff */
[----:B------:R-:W-:-:S04]  /*c110*/  LOP3.LUT R26, R26, 0xc, RZ, 0xc0, !PT ;  /* 0x0000000c1a1a7812 */ /* 0x000fc800078ec0ff */
[----:B------:R-:W-:-:S05]  /*c120*/  IADD3 R26, P0, R26, UR4, RZ ;  /* 0x000000041a1a7c10 */ /* 0x000fca000ff1e0ff */
[----:B------:R-:W-:Y:S01]  /*c130*/  IMAD.X R27, RZ, RZ, UR5, P0 ;  /* 0x00000005ff1b7e24 */ /* 0x000fe200080e06ff */
[----:B------:R-:W-:Y:S02]  /*c140*/  F2FP.BF16.F32.PACK_AB R4, R10, R9 ;  /* 0x000000090a04723e */ /* 0x000fe400000010ff */
[----:B------:R-:W-:Y:S02]  /*c150*/  F2FP.BF16.F32.PACK_AB R6, R6, R5 ;  /* 0x000000050606723e */ /* 0x000fe400000010ff */
[----:B------:R-:W-:Y:S01]  /*c160*/  F2FP.BF16.F32.PACK_AB R11, R11, R8 ;  /* 0x000000080b0b723e */ /* 0x000fe200000010ff */
[----:B------:R-:W2:Y:S01]  /*c170*/  LDG.E.CONSTANT R26, desc[UR48][R26.64] ;  /* 0x000000301a1a7981 */ /* 0x000ea2000c1e9900 */
[----:B------:R-:W-:Y:S01]  /*c180*/  LOP3.LUT P0, R10, R94, 0x3, RZ, 0xc0, !PT ;  /* 0x000000035e0a7812 */ /* 0x000fe2000780c0ff */
[----:B------:R-:W-:Y:S01]  /*c190*/  UISETP.NE.U32.AND UP1, UPT, UR6, URZ, UPT ;  /* 0x0000003f0600728c */ /* 0x000fe2000bf25070 */
[----:B------:R-:W-:Y:S01]  /*c1a0*/  F2FP.BF16.F32.PACK_AB R9, R75, R78 ;  /* 0x0000004e4b09723e */ /* 0x000fe200000010ff */
[----:B------:R-:W-:Y:S01]  /*c1b0*/  ULDC.64 UR4, c[0x0][0xbd8] ;  /* 0x0002f60000047ab9 */ /* 0x000fe20000000a00 */
[----:B------:R-:W-:Y:S01]  /*c1c0*/  ISETP.EQ.OR P0, PT, R10, 0x3, !P0 ;  /* 0x000000030a00780c */ /* 0x000fe20004702670 */
[----:B------:R-:W-:Y:S01]  /*c1d0*/  UISETP.NE.AND.EX UP1, UPT, UR7, URZ, UPT, UP1 ;  /* 0x0000003f0700728c */ /* 0x000fe2000bf25310 */
[----:B------:R-:W-:Y:S01]  /*c1e0*/  F2FP.BF16.F32.PACK_AB R5, R171, R172 ;  /* 0x000000acab05723e */ /* 0x000fe200000010ff */
[----:B------:R-:W-:Y:S01]  /*c1f0*/  UISETP.NE.U32.AND UP0, UPT, UR4, URZ, UPT ;  /* 0x0000003f0400728c */ /* 0x000fe2000bf05070 */
[----:B------:R-:W-:Y:S01]  /*c200*/  SEL R75, R6, R7, P0 ;  /* 0x00000007064b7207 */ /* 0x000fe20000000000 */
[----:B------:R-:W-:Y:S01]  /*c210*/  ULEA UR4, UP2, UR36, UR4, 0x2 ;  /* 0x0000000424047291 */ /* 0x000fe2000f84103f */
[----:B------:R-:W-:Y:S01]  /*c220*/  SEL R10, R7, R6, P0 ;  /* 0x00000006070a7207 */ /* 0x000fe20000000000 */
[----:B------:R-:W-:Y:S01]  /*c230*/  UISETP.NE.AND.EX UP0, UPT, UR5, URZ, UPT, UP0 ;  /* 0x0000003f0500728c */ /* 0x000fe2000bf05300 */
[----:B------:R-:W0:Y:S01]  /*c240*/  S2R R6, SR_SWINHI ;  /* 0x0000000000067919 */ /* 0x000e220000002f00 */
[----:B------:R-:W-:Y:S01]  /*c250*/  F2FP.BF16.F32.PACK_AB R170, R169, R170 ;  /* 0x000000aaa9aa723e */ /* 0x000fe200000010ff */
[----:B------:R-:W-:Y:S01]  /*c260*/  ULEA.HI.X UR6, UR36, UR5, UR37, 0x2, UP2 ;  /* 0x0000000524067291 */ /* 0x000fe200090f1425 */
[----:B------:R-:W-:-:S02]  /*c270*/  F2FP.BF16.F32.PACK_AB R12, R15, R12 ;  /* 0x0000000c0f0c723e */ /* 0x000fc400000010ff */
[----:B------:R-:W-:Y:S02]  /*c280*/  F2FP.BF16.F32.PACK_AB R69, R72, R69 ;  /* 0x000000454845723e */ /* 0x000fe400000010ff */
[----:B------:R-:W-:Y:S02]  /*c290*/  F2FP.BF16.F32.PACK_AB R15, R84, R77 ;  /* 0x0000004d540f723e */ /* 0x000fe400000010ff */
[----:B------:R-:W-:Y:S02]  /*c2a0*/  F2FP.BF16.F32.PACK_AB R72, R63, R66 ;  /* 0x000000423f48723e */ /* 0x000fe400000010ff */
[----:B------:R-:W-:Y:S02]  /*c2b0*/  SEL R77, R11, R4, P0 ;  /* 0x000000040b4d7207 */ /* 0x000fe40000000000 */
[----:B------:R-:W-:Y:S02]  /*c2c0*/  SEL R11, R4, R11, P0 ;  /* 0x0000000b040b7207 */ /* 0x000fe40000000000 */
[----:B------:R-:W-:-:S02]  /*c2d0*/  SEL R111, R5, R170, P0 ;  /* 0x000000aa056f7207 */ /* 0x000fc40000000000 */
[----:B------:R-:W-:Y:S02]  /*c2e0*/  SEL R66, R170, R5, P0 ;  /* 0x00000005aa427207 */ /* 0x000fe40000000000 */
[----:B------:R-:W-:Y:S02]  /*c2f0*/  F2FP.BF16.F32.PACK_AB R60, R65, R60 ;  /* 0x0000003c413c723e */ /* 0x000fe400000010ff */
[----:B------:R-:W-:Y:S02]  /*c300*/  F2FP.BF16.F32.PACK_AB R61, R64, R61 ;  /* 0x0000003d403d723e */ /* 0x000fe400000010ff */
[----:B------:R-:W-:Y:S02]  /*c310*/  F2FP.BF16.F32.PACK_AB R36, R41, R36 ;  /* 0x000000242924723e */ /* 0x000fe400000010ff */
[----:B------:R-:W-:Y:S02]  /*c320*/  SEL R95, R60, R61, P0 ;  /* 0x0000003d3c5f7207 */ /* 0x000fe40000000000 */
[----:B------:R-:W-:-:S02]  /*c330*/  SEL R41, R61, R60, P0 ;  /* 0x0000003c3d297207 */ /* 0x000fc40000000000 */
[----:B------:R-:W-:Y:S02]  /*c340*/  F2FP.BF16.F32.PACK_AB R141, R141, R144 ;  /* 0x000000908d8d723e */ /* 0x000fe400000010ff */
[----:B------:R-:W-:Y:S02]  /*c350*/  F2FP.BF16.F32.PACK_AB R140, R137, R140 ;  /* 0x0000008c898c723e */ /* 0x000fe400000010ff */
[----:B------:R-:W-:Y:S02]  /*c360*/  MOV R4, R3 ;  /* 0x0000000300047202 */ /* 0x000fe40000000f00 */
[----:B0-----:R-:W-:Y:S02]  /*c370*/  MOV R5, R6 ;  /* 0x0000000600057202 */ /* 0x001fe40000000f00 */
[----:B------:R-:W-:Y:S02]  /*c380*/  F2FP.BF16.F32.PACK_AB R13, R14, R13 ;  /* 0x0000000d0e0d723e */ /* 0x000fe400000010ff */
[----:B------:R-:W-:Y:S01]  /*c390*/  F2FP.BF16.F32.PACK_AB R14, R67, R70 ;  /* 0x00000046430e723e */ /* 0x000fe200000010ff */
[----:B------:R-:W-:Y:S01]  /*c3a0*/  IMAD.WIDE R60, R234, 0x2, R4 ;  /* 0x00000002ea3c7825 */ /* 0x000fe200078e0204 */
[----:B------:R-:W-:-:S02]  /*c3b0*/  SEL R123, R141, R140, P0 ;  /* 0x0000008c8d7b7207 */ /* 0x000fc40000000000 */
[----:B------:R-:W-:Y:S02]  /*c3c0*/  SEL R67, R140, R141, P0 ;  /* 0x0000008d8c437207 */ /* 0x000fe40000000000 */
[----:B------:R-:W-:Y:S02]  /*c3d0*/  IADD3 R141, P2, R60, 0x20, RZ ;  /* 0x000000203c8d7810 */ /* 0x000fe40007f5e0ff */
[----:B------:R-:W-:Y:S02]  /*c3e0*/  F2FP.BF16.F32.PACK_AB R68, R73, R68 ;  /* 0x000000444944723e */ /* 0x000fe400000010ff */
[----:B------:R-:W-:Y:S02]  /*c3f0*/  LOP3.LUT R6, R141, 0x380, RZ, 0xc0, !PT ;  /* 0x000003808d067812 */ /* 0x000fe400078ec0ff */
[----:B------:R-:W-:Y:S02]  /*c400*/  F2FP.BF16.F32.PACK_AB R133, R133, R136 ;  /* 0x000000888585723e */ /* 0x000fe400000010ff */
[----:B------:R-:W-:-:S02]  /*c410*/  F2FP.BF16.F32.PACK_AB R132, R129, R132 ;  /* 0x000000848184723e */ /* 0x000fc400000010ff */
[----:B------:R-:W-:Y:S02]  /*c420*/  F2FP.BF16.F32.PACK_AB R55, R55, R58 ;  /* 0x0000003a3737723e */ /* 0x000fe400000010ff */
[----:B------:R-:W-:Y:S02]  /*c430*/  F2FP.BF16.F32.PACK_AB R54, R51, R54 ;  /* 0x000000363336723e */ /* 0x000fe400000010ff */
[----:B------:R-:W-:Y:S02]  /*c440*/  F2FP.BF16.F32.PACK_AB R43, R43, R46 ;  /* 0x0000002e2b2b723e */ /* 0x000fe400000010ff */
[----:B------:R-:W-:Y:S02]  /*c450*/  SHF.R.U64 R6, R6, 0x3, RZ ;  /* 0x0000000306067819 */ /* 0x000fe400000012ff */
[----:B------:R-:W-:Y:S02]  /*c460*/  F2FP.BF16.F32.PACK_AB R120, R125, R120 ;  /* 0x000000787d78723e */ /* 0x000fe400000010ff */
[----:B------:R-:W-:-:S02]  /*c470*/  SEL R99, R68, R69, P0 ;  /* 0x0000004544637207 */ /* 0x000fc40000000000 */
[----:B------:R-:W-:Y:S02]  /*c480*/  SEL R46, R69, R68, P0 ;  /* 0x00000044452e7207 */ /* 0x000fe40000000000 */
[----:B------:R-:W-:Y:S02]  /*c490*/  IADD3 R147, P5, R60, 0x4000, RZ ;  /* 0x000040003c937810 */ /* 0x000fe40007fbe0ff */
[----:B------:R-:W-:Y:S02]  /*c4a0*/  SEL R125, R133, R132, P0 ;  /* 0x00000084857d7207 */ /* 0x000fe40000000000 */
[----:B------:R-:W-:Y:S02]  /*c4b0*/  SEL R68, R132, R133, P0 ;  /* 0x0000008584447207 */ /* 0x000fe40000000000 */
[----:B------:R-:W-:Y:S02]  /*c4c0*/  SEL R133, R55, R54, P0 ;  /* 0x0000003637857207 */ /* 0x000fe40000000000 */
[----:B------:R-:W-:Y:S01]  /*c4d0*/  SEL R73, R54, R55, P0 ;  /* 0x0000003736497207 */ /* 0x000fe20000000000 */
[----:B------:R-:W-:Y:S01]  /*c4e0*/  IMAD.X R55, RZ, RZ, R61, P2 ;  /* 0x000000ffff377224 */ /* 0x000fe200010e063d */
[----:B------:R-:W-:-:S02]  /*c4f0*/  F2FP.BF16.F32.PACK_AB R52, R57, R52 ;  /* 0x000000343934723e */ /* 0x000fc400000010ff */
[----:B------:R-:W-:Y:S02]  /*c500*/  F2FP.BF16.F32.PACK_AB R53, R56, R53 ;  /* 0x000000353835723e */ /* 0x000fe400000010ff */
[----:B------:R-:W-:Y:S02]  /*c510*/  IADD3 R143, P3, R60, 0x40, RZ ;  /* 0x000000403c8f7810 */ /* 0x000fe40007f7e0ff */
[----:B------:R-:W-:Y:S02]  /*c520*/  LOP3.LUT R54, R6, R141, RZ, 0x3c, !PT ;  /* 0x0000008d06367212 */ /* 0x000fe400078e3cff */
[----:B------:R-:W-:Y:S02]  /*c530*/  F2FP.BF16.F32.PACK_AB R155, R155, R156 ;  /* 0x0000009c9b9b723e */ /* 0x000fe400000010ff */
[----:B------:R-:W-:Y:S02]  /*c540*/  F2FP.BF16.F32.PACK_AB R154, R153, R154 ;  /* 0x0000009a999a723e */ /* 0x000fe400000010ff */
[----:B------:R-:W-:-:S02]  /*c550*/  LOP3.LUT R6, R147, 0x380, RZ, 0xc0, !PT ;  /* 0x0000038093067812 */ /* 0x000fc400078ec0ff */
        /* <DEDUP_REMOVED lines=11> */
[----:B------:R-:W-:Y:S01]  /*c610*/  SEL R40, R53, R52, P0 ;  /* 0x0000003435287207 */ /* 0x000fe20000000000 */
[----:B------:R-:W-:Y:S01]  /*c620*/  IMAD.X R53, RZ, RZ, R61, P3 ;  /* 0x000000ffff357224 */ /* 0x000fe200018e063d */
[----:B------:R-:W-:-:S02]  /*c630*/  IADD3 R145, P4, R60, 0x60, RZ ;  /* 0x000000603c917810 */ /* 0x000fc40007f9e0ff */
[----:B------:R-:W-:Y:S02]  /*c640*/  F2FP.BF16.F32.PACK_AB R90, R87, R90 ;  /* 0x0000005a575a723e */ /* 0x000fe400000010ff */
[----:B------:R-:W-:Y:S01]  /*c650*/  F2FP.BF16.F32.PACK_AB R104, R109, R104 ;  /* 0x000000686d68723e */ /* 0x000fe200000010ff */
[----:B------:R-:W-:Y:S01]  /*c660*/  IMAD.X R49, RZ, RZ, R61, P4 ;  /* 0x000000ffff317224 */ /* 0x000fe200020e063d */
[----:B------:R-:W-:Y:S02]  /*c670*/  SEL R119, R155, R154, P0 ;  /* 0x0000009a9b777207 */ /* 0x000fe40000000000 */
[----:B------:R-:W-:Y:S02]  /*c680*/  SEL R64, R154, R155, P0 ;  /* 0x0000009b9a407207 */ /* 0x000fe40000000000 */
[----:B------:R-:W-:Y:S02]  /*c690*/  IADD3 R153, P2, R60, 0x4060, RZ ;  /* 0x000040603c997810 */ /* 0x000fe40007f5e0ff */
[----:B------:R-:W-:-:S02]  /*c6a0*/  SHF.R.U64 R6, R6, 0x3, RZ ;  /* 0x0000000306067819 */ /* 0x000fc400000012ff */
[----:B------:R-:W-:Y:S02]  /*c6b0*/  F2FP.BF16.F32.PACK_AB R86, R79, R86 ;  /* 0x000000564f56723e */ /* 0x000fe400000010ff */
[----:B------:R-:W-:Y:S02]  /*c6c0*/  SEL R87, R36, R37, P0 ;  /* 0x0000002524577207 */ /* 0x000fe40000000000 */
[----:B------:R-:W-:Y:S02]  /*c6d0*/  SEL R109, R120, R121, P0 ;  /* 0x00000079786d7207 */ /* 0x000fe40000000000 */
[----:B------:R-:W-:Y:S02]  /*c6e0*/  SEL R58, R121, R120, P0 ;  /* 0x00000078793a7207 */ /* 0x000fe40000000000 */
[----:B------:R-:W-:Y:S02]  /*c6f0*/  IADD3 R155, P3, R60, 0x8000, RZ ;  /* 0x000080003c9b7810 */ /* 0x000fe40007f7e0ff */
[----:B------:R-:W-:-:S02]  /*c700*/  F2FP.BF16.F32.PACK_AB R21, R92, R89 ;  /* 0x000000595c15723e */ /* 0x000fc400000010ff */
[----:B------:R-:W-:Y:S02]  /*c710*/  F2FP.BF16.F32.PACK_AB R74, R47, R50 ;  /* 0x000000322f4a723e */ /* 0x000fe400000010ff */
[----:B------:R-:W-:Y:S02]  /*c720*/  SEL R79, R12, R13, P0 ;  /* 0x0000000d0c4f7207 */ /* 0x000fe40000000000 */
[----:B------:R-:W-:Y:S02]  /*c730*/  SEL R24, R13, R12, P0 ;  /* 0x0000000c0d187207 */ /* 0x000fe40000000000 */
[----:B------:R-:W-:Y:S02]  /*c740*/  SEL R81, R25, R8, P0 ;  /* 0x0000000819517207 */ /* 0x000fe40000000000 */
        /* <DEDUP_REMOVED lines=9> */
[----:B------:R-:W-:Y:S02]  /*c7e0*/  SEL R25, R8, R25, P0 ;  /* 0x0000001908197207 */ /* 0x000fe40000000000 */
[----:B------:R-:W-:Y:S02]  /*c7f0*/  SEL R89, R44, R45, P0 ;  /* 0x0000002d2c597207 */ /* 0x000fe40000000000 */
[----:B------:R-:W-:Y:S01]  /*c800*/  SEL R37, R45, R44, P0 ;  /* 0x0000002c2d257207 */ /* 0x000fe20000000000 */
[----:B------:R-:W-:Y:S01]  /*c810*/  IMAD.X R45, RZ, RZ, R61, P5 ;  /* 0x000000ffff2d7224 */ /* 0x000fe200028e063d */
[----:B------:R-:W-:Y:S02]  /*c820*/  SEL R71, R14, R71, P0 ;  /* 0x000000470e477207 */ /* 0x000fe40000000000 */
[----:B------:R-:W-:-:S02]  /*c830*/  IADD3 R149, P6, R60, 0x4020, RZ ;  /* 0x000040203c957810 */ /* 0x000fc40007fde0ff */
[----:B------:R-:W-:Y:S02]  /*c840*/  LOP3.LUT R12, R145, 0x380, RZ, 0xc0, !PT ;  /* 0x00000380910c7812 */ /* 0x000fe400078ec0ff */
[----:B------:R-:W-:Y:S02]  /*c850*/  F2FP.BF16.F32.PACK_AB R33, R59, R62 ;  /* 0x0000003e3b21723e */ /* 0x000fe400000010ff */
[----:B------:R-:W-:Y:S02]  /*c860*/  F2FP.BF16.F32.PACK_AB R105, R108, R105 ;  /* 0x000000696c69723e */ /* 0x000fe400000010ff */
[----:B------:R-:W-:Y:S02]  /*c870*/  F2FP.BF16.F32.PACK_AB R39, R39, R42 ;  /* 0x0000002a2727723e */ /* 0x000fe400000010ff */
[----:B------:R-:W-:Y:S01]  /*c880*/  F2FP.BF16.F32.PACK_AB R38, R35, R38 ;  /* 0x000000262326723e */ /* 0x000fe200000010ff */
[----:B------:R-:W-:Y:S01]  /*c890*/  IMAD.X R35, RZ, RZ, R61, P2 ;  /* 0x000000ffff237224 */ /* 0x000fe200010e063d */
[----:B------:R-:W-:-:S02]  /*c8a0*/  IADD3 R151, P1, R60, 0x4040, RZ ;  /* 0x000040403c977810 */ /* 0x000fc40007f3e0ff */
[----:B------:R-:W-:Y:S02]  /*c8b0*/  LOP3.LUT R8, R143, 0x380, RZ, 0xc0, !PT ;  /* 0x000003808f087812 */ /* 0x000fe400078ec0ff */
[----:B------:R-:W-:Y:S02]  /*c8c0*/  LOP3.LUT R14, R153, 0x380, RZ, 0xc0, !PT ;  /* 0x00000380990e7812 */ /* 0x000fe400078ec0ff */
[----:B------:R-:W-:Y:S02]  /*c8d0*/  LOP3.LUT R44, R6, R147, RZ, 0x3c, !PT ;  /* 0x00000093062c7212 */ /* 0x000fe400078e3cff */
[----:B------:R-:W-:Y:S02]  /*c8e0*/  F2FP.BF16.F32.PACK_AB R163, R163, R164 ;  /* 0x000000a4a3a3723e */ /* 0x000fe400000010ff */
[----:B------:R-:W-:Y:S02]  /*c8f0*/  F2FP.BF16.F32.PACK_AB R162, R161, R162 ;  /* 0x000000a2a1a2723e */ /* 0x000fe400000010ff */
[----:B------:R-:W-:-:S02]  /*c900*/  F2FP.BF16.F32.PACK_AB R112, R117, R112 ;  /* 0x000000707570723e */ /* 0x000fc400000010ff */
[----:B------:R-:W-:Y:S02]  /*c910*/  F2FP.BF16.F32.PACK_AB R113, R116, R113 ;  /* 0x000000717471723e */ /* 0x000fe400000010ff */
[----:B------:R-:W-:Y:S02]  /*c920*/  LOP3.LUT R6, R155, 0x380, RZ, 0xc0, !PT ;  /* 0x000003809b067812 */ /* 0x000fe400078ec0ff */
[----:B------:R-:W-:Y:S02]  /*c930*/  F2FP.BF16.F32.PACK_AB R167, R167, R168 ;  /* 0x000000a8a7a7723e */ /* 0x000fe400000010ff */
[----:B------:R-:W-:Y:S02]  /*c940*/  F2FP.BF16.F32.PACK_AB R166, R165, R166 ;  /* 0x000000a6a5a6723e */ /* 0x000fe400000010ff */
[----:B------:R-:W-:Y:S02]  /*c950*/  SEL R135, R74, R43, P0 ;  /* 0x0000002b4a877207 */ /* 0x000fe40000000000 */
[----:B------:R-:W-:-:S02]  /*c960*/  SEL R101, R76, R15, P0 ;  /* 0x0000000f4c657207 */ /* 0x000fc40000000000 */
[----:B------:R-:W-:Y:S02]  /*c970*/  SEL R47, R15, R76, P0 ;  /* 0x0000004c0f2f7207 */ /* 0x000fe40000000000 */
[----:B------:R-:W-:Y:S02]  /*c980*/  SEL R107, R96, R97, P0 ;  /* 0x00000061606b7207 */ /* 0x000fe40000000000 */
[----:B------:R-:W-:Y:S02]  /*c990*/  SEL R51, R97, R96, P0 ;  /* 0x0000006061337207 */ /* 0x000fe40000000000 */
[----:B------:R-:W-:Y:S01]  /*c9a0*/  SEL R74, R43, R74, P0 ;  /* 0x0000004a2b4a7207 */ /* 0x000fe20000000000 */
[----:B------:R-:W-:Y:S01]  /*c9b0*/  IMAD.X R43, RZ, RZ, R61, P6 ;  /* 0x000000ffff2b7224 */ /* 0x000fe200030e063d */
[----:B------:R-:W-:Y:S02]  /*c9c0*/  SHF.R.U64 R12, R12, 0x3, RZ ;  /* 0x000000030c0c7819 */ /* 0x000fe400000012ff */
[----:B------:R-:W-:-:S02]  /*c9d0*/  SEL R97, R104, R105, P0 ;  /* 0x0000006968617207 */ /* 0x000fc40000000000 */
[----:B------:R-:W-:Y:S02]  /*c9e0*/  SEL R56, R105, R104, P0 ;  /* 0x0000006869387207 */ /* 0x000fe40000000000 */
[----:B------:R-:W-:Y:S02]  /*c9f0*/  SEL R131, R72, R33, P0 ;  /* 0x0000002148837207 */ /* 0x000fe40000000000 */
[----:B------:R-:W-:Y:S02]  /*ca00*/  SEL R137, R39, R38, P0 ;  /* 0x0000002627897207 */ /* 0x000fe40000000000 */
[----:B------:R-:W-:Y:S01]  /*ca10*/  SEL R76, R38, R39, P0 ;  /* 0x00000027264c7207 */ /* 0x000fe20000000000 */
[----:B------:R-:W-:Y:S01]  /*ca20*/  IMAD.X R39, RZ, RZ, R61, P1 ;  /* 0x000000ffff277224 */ /* 0x000fe200008e063d */
[----:B------:R-:W-:Y:S02]  /*ca30*/  SHF.R.U64 R8, R8, 0x3, RZ ;  /* 0x0000000308087819 */ /* 0x000fe400000012ff */
[----:B------:R-:W-:-:S02]  /*ca40*/  SHF.R.U64 R14, R14, 0x3, RZ ;  /* 0x000000030e0e7819 */ /* 0x000fc400000012ff */
[----:B------:R-:W-:Y:S02]  /*ca50*/  SEL R105, R112, R113, P0 ;  /* 0x0000007170697207 */ /* 0x000fe40000000000 */
[----:B------:R-:W-:Y:S02]  /*ca60*/  SEL R57, R113, R112, P0 ;  /* 0x0000007071397207 */ /* 0x000fe40000000000 */
[----:B------:R-:W-:Y:S02]  /*ca70*/  SEL R115, R163, R162, P0 ;  /* 0x000000a2a3737207 */ /* 0x000fe40000000000 */
[----:B------:R-:W-:Y:S02]  /*ca80*/  SEL R59, R162, R163, P0 ;  /* 0x000000a3a23b7207 */ /* 0x000fe40000000000 */
[----:B------:R-:W-:Y:S01]  /*ca90*/  SEL R72, R33, R72, P0 ;  /* 0x0000004821487207 */ /* 0x000fe20000000000 */
[----:B------:R-:W-:Y:S01]  /*caa0*/  IMAD.X R33, RZ, RZ, R61, P3 ;  /* 0x000000ffff217224 */ /* 0x000fe200018e063d */
[----:B------:R-:W-:-:S02]  /*cab0*/  IADD3 R161, P6, R60, 0x8060, RZ ;  /* 0x000080603ca17810 */ /* 0x000fc40007fde0ff */
[----:B------:R-:W-:Y:S02]  /*cac0*/  SHF.R.U64 R6, R6, 0x3, RZ ;  /* 0x0000000306067819 */ /* 0x000fe400000012ff */
[----:B------:R-:W-:Y:S02]  /*cad0*/  SEL R113, R167, R166, P0 ;  /* 0x000000a6a7717207 */ /* 0x000fe40000000000 */
[----:B------:R-:W-:Y:S02]  /*cae0*/  SEL R63, R166, R167, P0 ;  /* 0x000000a7a63f7207 */ /* 0x000fe40000000000 */
[C---:B------:R-:W-:Y:S02]  /*caf0*/  IADD3 R163, P1, R60.reuse, 0xc000, RZ ;  /* 0x0000c0003ca37810 */ /* 0x040fe40007f3e0ff */
[----:B------:R-:W-:Y:S02]  /*cb00*/  F2FP.BF16.F32.PACK_AB R31, R31, R34 ;  /* 0x000000221f1f723e */ /* 0x000fe400000010ff */
[----:B------:R-:W-:Y:S01]  /*cb10*/  IADD3 R167, P3, R60, 0xc040, RZ ;  /* 0x0000c0403ca77810 */ /* 0x000fe20007f7e0ff */
[----:B------:R-:W-:Y:S01]  /*cb20*/  IMAD.X R15, RZ, RZ, R61, P1 ;  /* 0x000000ffff0f7224 */ /* 0x000fe200008e063d */
[----:B------:R-:W-:-:S02]  /*cb30*/  LOP3.LUT R48, R12, R145, RZ, 0x3c, !PT ;  /* 0x000000910c307212 */ /* 0x000fc400078e3cff */
[----:B------:R-:W-:Y:S01]  /*cb40*/  F2FP.BF16.F32.PACK_AB R159, R159, R160 ;  /* 0x000000a09f9f723e */ /* 0x000fe200000010ff */
[----:B------:R-:W-:Y:S01]  /*cb50*/  IMAD.X R7, RZ, RZ, R61, P3 ;  /* 0x000000ffff077224 */ /* 0x000fe200018e063d */
[----:B------:R-:W-:Y:S02]  /*cb60*/  F2FP.BF16.F32.PACK_AB R158, R157, R158 ;  /* 0x0000009e9d9e723e */ /* 0x000fe400000010ff */
[----:B------:R-:W-:Y:S02]  /*cb70*/  F2FP.BF16.F32.PACK_AB R29, R32, R29 ;  /* 0x0000001d201d723e */ /* 0x000fe400000010ff */
[----:B------:R-:W-:Y:S02]  /*cb80*/  LOP3.LUT R52, R8, R143, RZ, 0x3c, !PT ;  /* 0x0000008f08347212 */ /* 0x000fe400078e3cff */
[----:B------:R-:W-:Y:S02]  /*cb90*/  LOP3.LUT R12, R151, 0x380, RZ, 0xc0, !PT ;  /* 0x00000380970c7812 */ /* 0x000fe400078ec0ff */
[----:B------:R-:W-:-:S02]  /*cba0*/  LOP3.LUT R34, R14, R153, RZ, 0x3c, !PT ;  /* 0x000000990e227212 */ /* 0x000fc400078e3cff */
[----:B------:R-:W-:Y:S02]  /*cbb0*/  LOP3.LUT R8, R149, 0x380, RZ, 0xc0, !PT ;  /* 0x0000038095087812 */ /* 0x000fe400078ec0ff */
[----:B------:R-:W-:Y:S02]  /*cbc0*/  LOP3.LUT R14, R161, 0x380, RZ, 0xc0, !PT ;  /* 0x00000380a10e7812 */ /* 0x000fe400078ec0ff */
[----:B------:R-:W-:Y:S02]  /*cbd0*/  LOP3.LUT R32, R6, R155, RZ, 0x3c, !PT ;  /* 0x0000009b06207212 */ /* 0x000fe400078e3cff */
[----:B------:R-:W-:Y:S02]  /*cbe0*/  LOP3.LUT R6, R163, 0x380, RZ, 0xc0, !PT ;  /* 0x00000380a3067812 */ /* 0x000fe400078ec0ff */
[----:B------:R-:W-:Y:S02]  /*cbf0*/  LOP3.LUT R80, R167, 0x380, RZ, 0xc0, !PT ;  /* 0x00000380a7507812 */ /* 0x000fe400078ec0ff */
[----:B------:R-:W-:-:S02]  /*cc00*/  SEL R117, R159, R158, P0 ;  /* 0x0000009e9f757207 */ /* 0x000fc40000000000 */
[----:B------:R-:W-:Y:S01]  /*cc10*/  SEL R62, R158, R159, P0 ;  /* 0x0000009f9e3e7207 */ /* 0x000fe20000000000 */
[----:B--2---:R-:W-:Y:S01]  /*cc20*/  SHFL.IDX PT, R75, R75, R26, 0x1c1f ;  /* 0x001c1f1a4b4b7589 */ /* 0x004fe200000e0000 */
[----:B------:R-:W-:Y:S02]  /*cc30*/  SHF.R.U64 R12, R12, 0x3, RZ ;  /* 0x000000030c0c7819 */ /* 0x000fe400000012ff */
[----:B------:R-:W-:Y:S01]  /*cc40*/  IADD3 R159, P5, R60, 0x8040, RZ ;  /* 0x000080403c9f7810 */ /* 0x000fe20007fbe0ff */
[----:B------:R-:W-:Y:S01]  /*cc50*/  SHFL.IDX PT, R77, R77, R26, 0x1c1f ;  /* 0x001c1f1a4d4d7589 */ /* 0x000fe200000e0000 */
[----:B------:R-:W-:Y:S02]  /*cc60*/  SHF.R.U64 R8, R8, 0x3, RZ ;  /* 0x0000000308087819 */ /* 0x000fe400000012ff */
[----:B------:R-:W-:Y:S01]  /*cc70*/  SHF.R.U64 R14, R14, 0x3, RZ ;  /* 0x000000030e0e7819 */ /* 0x000fe200000012ff */
[----:B------:R-:W-:Y:S01]  /*cc80*/  SHFL.IDX PT, R111, R111, R26, 0x1c1f ;  /* 0x001c1f1a6f6f7589 */ /* 0x000fe200000e0000 */
[----:B------:R-:W-:-:S02]  /*cc90*/  IADD3 R157, P4, R60, 0x8020, RZ ;  /* 0x000080203c9d7810 */ /* 0x000fc40007f9e0ff */
[----:B------:R-:W-:Y:S01]  /*cca0*/  SHF.R.U64 R6, R6, 0x3, RZ ;  /* 0x0000000306067819 */ /* 0x000fe200000012ff */
[----:B------:R-:W-:Y:S01]  /*ccb0*/  SHFL.IDX PT, R113, R113, R26, 0x1c1f ;  /* 0x001c1f1a71717589 */ /* 0x000fe200000e0000 */
[----:B------:R-:W-:Y:S02]  /*ccc0*/  SHF.R.U64 R80, R80, 0x3, RZ ;  /* 0x0000000350507819 */ /* 0x000fe400000012ff */
[----:B------:R-:W-:Y:S01]  /*ccd0*/  F2FP.BF16.F32.PACK_AB R91, R91, R128 ;  /* 0x000000805b5b723e */ /* 0x000fe200000010ff */
[----:B------:R-:W-:Y:S01]  /*cce0*/  SHFL.IDX PT, R115, R115, R26, 0x1c1f ;  /* 0x001c1f1a73737589 */ /* 0x000fe200000e0000 */
[----:B------:R-:W-:Y:S02]  /*ccf0*/  LOP3.LUT R38, R12, R151, RZ, 0x3c, !PT ;  /* 0x000000970c267212 */ /* 0x000fe400078e3cff */
[----:B------:R-:W-:Y:S01]  /*cd00*/  LOP3.LUT R42, R8, R149, RZ, 0x3c, !PT ;  /* 0x00000095082a7212 */ /* 0x000fe200078e3cff */
[----:B------:R-:W-:Y:S01]  /*cd10*/  SHFL.IDX PT, R79, R79, R26, 0x1c1f ;  /* 0x001c1f1a4f4f7589 */ /* 0x000fe200000e0000 */
[----:B------:R-:W-:-:S02]  /*cd20*/  LOP3.LUT R12, R159, 0x380, RZ, 0xc0, !PT ;  /* 0x000003809f0c7812 */ /* 0x000fc400078ec0ff */
[----:B------:R-:W-:Y:S01]  /*cd30*/  LOP3.LUT R20, R14, R161, RZ, 0x3c, !PT ;  /* 0x000000a10e147212 */ /* 0x000fe200078e3cff */
[----:B------:R-:W-:Y:S01]  /*cd40*/  SHFL.IDX PT, R81, R81, R26, 0x1c1f ;  /* 0x001c1f1a51517589 */ /* 0x000fe200000e0000 */
[----:B------:R-:W-:Y:S02]  /*cd50*/  LOP3.LUT R8, R157, 0x380, RZ, 0xc0, !PT ;  /* 0x000003809d087812 */ /* 0x000fe400078ec0ff */
[----:B------:R-:W-:Y:S01]  /*cd60*/  LOP3.LUT R14, R6, R163, RZ, 0x3c, !PT ;  /* 0x000000a3060e7212 */ /* 0x000fe200078e3cff */
[----:B------:R-:W-:Y:S01]  /*cd70*/  SHFL.IDX PT, R117, R117, R26, 0x1c1f ;  /* 0x001c1f1a75757589 */ /* 0x000fe200000e0000 */
[----:B------:R-:W-:Y:S02]  /*cd80*/  LOP3.LUT R6, R80, R167, RZ, 0x3c, !PT ;  /* 0x000000a750067212 */ /* 0x000fe400078e3cff */
[----:B------:R-:W-:Y:S01]  /*cd90*/  SEL R127, R91, R90, P0 ;  /* 0x0000005a5b7f7207 */ /* 0x000fe20000000000 */
[----:B------:R-:W-:Y:S01]  /*cda0*/  SHFL.IDX PT, R87, R87, R26, 0x1c1f ;  /* 0x001c1f1a57577589 */ /* 0x000fe200000e0000 */
[----:B------:R-:W-:-:S02]  /*cdb0*/  SEL R69, R90, R91, P0 ;  /* 0x0000005b5a457207 */ /* 0x000fc40000000000 */
[----:B------:R-:W-:Y:S01]  /*cdc0*/  SEL R91, R86, R9, P0 ;  /* 0x00000009565b7207 */ /* 0x000fe20000000000 */
[----:B------:R-:W-:Y:S01]  /*cdd0*/  SHFL.IDX PT, R119, R119, R26, 0x1c1f ;  /* 0x001c1f1a77777589 */ /* 0x000fe200000e0000 */
[----:B------:R-:W-:Y:S02]  /*cde0*/  SEL R70, R9, R86, P0 ;  /* 0x0000005609467207 */ /* 0x000fe40000000000 */
[----:B------:R-:W-:Y:S01]  /*cdf0*/  SHF.R.U64 R12, R12, 0x3, RZ ;  /* 0x000000030c0c7819 */ /* 0x000fe200000012ff */
[----:B------:R-:W-:Y:S01]  /*ce00*/  SHFL.IDX PT, R121, R121, R26, 0x1c1f ;  /* 0x001c1f1a79797589 */ /* 0x000fe200000e0000 */
[----:B------:R-:W-:Y:S02]  /*ce10*/  LOP3.LUT R9, R60, 0x380, RZ, 0xc0, !PT ;  /* 0x000003803c097812 */ /* 0x000fe400078ec0ff */
[----:B------:R-:W-:Y:S01]  /*ce20*/  SHF.R.U64 R8, R8, 0x3, RZ ;  /* 0x0000000308087819 */ /* 0x000fe200000012ff */
[----:B------:R-:W-:Y:S01]  /*ce30*/  SHFL.IDX PT, R89, R89, R26, 0x1c1f ;  /* 0x001c1f1a59597589 */ /* 0x000fe200000e0000 */
[----:B------:R-:W-:-:S02]  /*ce40*/  MOV R96, R44 ;  /* 0x0000002c00607202 */ /* 0x000fc40000000f00 */
[----:B------:R-:W-:Y:S01]  /*ce50*/  MOV R45, R6 ;  /* 0x00000006002d7202 */ /* 0x000fe20000000f00 */
[----:B------:R-:W-:Y:S01]  /*ce60*/  SHFL.IDX PT, R123, R123, R26, 0x1c1f ;  /* 0x001c1f1a7b7b7589 */ /* 0x000fe200000e0000 */
[----:B------:R-:W-:Y:S02]  /*ce70*/  SEL R85, R28, R29, P0 ;  /* 0x0000001d1c557207 */ /* 0x000fe40000000000 */
[----:B------:R-:W-:Y:S01]  /*ce80*/  SEL R27, R29, R28, P0 ;  /* 0x0000001c1d1b7207 */ /* 0x000fe20000000000 */
[--C-:B------:R-:W-:Y:S01]  /*ce90*/  IMAD.X R29, RZ, RZ, R61.reuse, P5 ;  /* 0x000000ffff1d7224 */ /* 0x100fe200028e063d */
[----:B------:R-:W-:Y:S01]  /*cea0*/  LOP3.LUT R7, R26, 0x2, RZ, 0x3c, !PT ;  /* 0x000000021a077812 */ /* 0x000fe200078e3cff */
[----:B------:R-:W-:Y:S01]  /*ceb0*/  SHFL.IDX PT, R93, R93, R26, 0x1c1f ;  /* 0x001c1f1a5d5d7589 */ /* 0x000fe200000e0000 */
[----:B------:R-:W-:Y:S02]  /*cec0*/  SEL R139, R31, R30, P0 ;  /* 0x0000001e1f8b7207 */ /* 0x000fe40000000000 */
[----:B------:R-:W-:Y:S01]  /*ced0*/  SEL R78, R30, R31, P0 ;  /* 0x0000001f1e4e7207 */ /* 0x000fe20000000000 */
[----:B------:R-:W-:Y:S01]  /*cee0*/  IMAD.X R31, RZ, RZ, R61, P4 ;  /* 0x000000ffff1f7224 */ /* 0x000fe200020e063d */
[----:B------:R-:W-:Y:S01]  /*cef0*/  LOP3.LUT R28, R12, R159, RZ, 0x3c, !PT ;  /* 0x0000009f0c1c7212 */ /* 0x000fe200078e3cff */
[----:B------:R-:W0:Y:S01]  /*cf00*/  SHFL.IDX PT, R10, R10, R7, 0x1c1f ;  /* 0x001c1f070a0a7589 */ /* 0x000e2200000e0000 */
[----:B------:R-:W-:-:S02]  /*cf10*/  SEL R103, R88, R21, P0 ;  /* 0x0000001558677207 */ /* 0x000fc40000000000 */
[----:B------:R-:W-:Y:S01]  /*cf20*/  SEL R50, R21, R88, P0 ;  /* 0x0000005815327207 */ /* 0x000fe20000000000 */
[--C-:B------:R-:W-:Y:S01]  /*cf30*/  IMAD.X R21, RZ, RZ, R61.reuse, P6 ;  /* 0x000000ffff157224 */ /* 0x100fe200030e063d */
[----:B------:R-:W-:Y:S01]  /*cf40*/  SHF.R.U64 R9, R9, 0x3, RZ ;  /* 0x0000000309097819 */ /* 0x000fe200000012ff */
[----:B------:R-:W-:Y:S01]  /*cf50*/  SHFL.IDX PT, R6, R24, R7, 0x1c1f ;  /* 0x001c1f0718067589 */ /* 0x000fe200000e0000 */
[----:B------:R-:W-:Y:S02]  /*cf60*/  LOP3.LUT R30, R8, R157, RZ, 0x3c, !PT ;  /* 0x0000009d081e7212 */ /* 0x000fe400078e3cff */
[C---:B------:R-:W-:Y:S01]  /*cf70*/  IADD3 R165, P2, R60.reuse, 0xc020, RZ ;  /* 0x0000c0203ca57810 */ /* 0x040fe20007f5e0ff */
[----:B------:R-:W1:Y:S01]  /*cf80*/  SHFL.IDX PT, R66, R66, R7, 0x1c1f ;  /* 0x001c1f0742427589 */ /* 0x000e6200000e0000 */
[----:B------:R-:W-:Y:S02]  /*cf90*/  IADD3 R169, P4, R60, 0xc060, RZ ;  /* 0x0000c0603ca97810 */ /* 0x000fe40007f9e0ff */
[----:B------:R-:W-:Y:S01]  /*cfa0*/  MOV R102, R54 ;  /* 0x0000003600667202 */ /* 0x000fe20000000f00 */
[----:B------:R-:W-:Y:S01]  /*cfb0*/  SHFL.IDX PT, R24, R63, R7, 0x1c1f ;  /* 0x001c1f073f187589 */ /* 0x000fe200000e0000 */
[----:B------:R-:W-:Y:S01]  /*cfc0*/  MOV R55, R14 ;  /* 0x0000000e00377202 */ /* 0x000fe20000000f00 */
[--C-:B------:R-:W-:Y:S01]  /*cfd0*/  IMAD.X R13, RZ, RZ, R61.reuse, P2 ;  /* 0x000000ffff0d7224 */ /* 0x100fe200010e063d */
[----:B------:R-:W-:Y:S01]  /*cfe0*/  LOP3.LUT R60, R9, R60, RZ, 0x3c, !PT ;  /* 0x0000003c093c7212 */ /* 0x000fe200078e3cff */
[----:B------:R2:W3:Y:S01]  /*cff0*/  SHFL.IDX PT, R14, R11, R7, 0x1c1f ;  /* 0x001c1f070b0e7589 */ /* 0x0004e200000e0000 */
[----:B------:R-:W-:Y:S01]  /*d000*/  MOV R86, R28 ;  /* 0x0000001c00567202 */ /* 0x000fe20000000f00 */
[----:B------:R-:W-:Y:S01]  /*d010*/  IMAD.X R9, RZ, RZ, R61, P4 ;  /* 0x000000ffff097224 */ /* 0x000fe200020e063d */
[----:B------:R-:W-:Y:S01]  /*d020*/  MOV R100, R52 ;  /* 0x0000003400647202 */ /* 0x000fe20000000f00 */
[----:B------:R-:W4:Y:S01]  /*d030*/  SHFL.IDX PT, R28, R59, R7, 0x1c1f ;  /* 0x001c1f073b1c7589 */ /* 0x000f2200000e0000 */
[----:B------:R-:W-:-:S02]  /*d040*/  MOV R98, R48 ;  /* 0x0000003000627202 */ /* 0x000fc40000000f00 */
[----:B------:R-:W-:Y:S01]  /*d050*/  MOV R88, R30 ;  /* 0x0000001e00587202 */ /* 0x000fe20000000f00 */
[----:B------:R-:W-:Y:S01]  /*d060*/  SHFL.IDX PT, R85, R85, R26, 0x1c1f ;  /* 0x001c1f1a55557589 */ /* 0x000fe200000e0000 */
[----:B------:R-:W-:Y:S02]  /*d070*/  LOP3.LUT R8, R165, 0x380, RZ, 0xc0, !PT ;  /* 0x00000380a5087812 */ /* 0x000fe400078ec0ff */
[----:B------:R-:W-:Y:S01]  /*d080*/  LOP3.LUT R82, R169, 0x380, RZ, 0xc0, !PT ;  /* 0x00000380a9527812 */ /* 0x000fe200078ec0ff */
[----:B------:R4:W5:Y:S01]  /*d090*/  SHFL.IDX PT, R30, R25, R7, 0x1c1f ;  /* 0x001c1f07191e7589 */ /* 0x00096200000e0000 */
[----:B------:R-:W-:Y:S02]  /*d0a0*/  MOV R49, R34 ;  /* 0x0000002200317202 */ /* 0x000fe40000000f00 */
[----:B------:R-:W-:Y:S01]  /*d0b0*/  MOV R53, R20 ;  /* 0x0000001400357202 */ /* 0x000fe20000000f00 */
[----:B------:R4:W-:Y:S01]  /*d0c0*/  SHFL.IDX PT, R34, R27, R7, 0x1c1f ;  /* 0x001c1f071b227589 */ /* 0x0009e200000e0000 */
[----:B------:R-:W-:-:S02]  /*d0d0*/  MOV R92, R38 ;  /* 0x00000026005c7202 */ /* 0x000fc40000000f00 */
[----:B------:R-:W-:Y:S01]  /*d0e0*/  MOV R94, R42 ;  /* 0x0000002a005e7202 */ /* 0x000fe20000000f00 */
[----:B------:R-:W-:Y:S01]  /*d0f0*/  SHFL.IDX PT, R20, R40, R7, 0x1c1f ;  /* 0x001c1f0728147589 */ /* 0x000fe200000e0000 */
[----:B------:R-:W-:Y:S02]  /*d100*/  MOV R104, R60 ;  /* 0x0000003c00687202 */ /* 0x000fe40000000f00 */
[----:B------:R-:W-:Y:S01]  /*d110*/  SHF.R.U64 R8, R8, 0x3, RZ ;  /* 0x0000000308087819 */ /* 0x000fe200000012ff */
[----:B------:R-:W5:Y:S01]  /*d120*/  SHFL.IDX PT, R62, R62, R7, 0x1c1f ;  /* 0x001c1f073e3e7589 */ /* 0x000f6200000e0000 */
[----:B------:R-:W-:Y:S02]  /*d130*/  SHF.R.U64 R82, R82, 0x3, RZ ;  /* 0x0000000352527819 */ /* 0x000fe400000012ff */
[----:B------:R-:W-:Y:S01]  /*d140*/  LOP3.LUT R12, R8, R165, RZ, 0x3c, !PT ;  /* 0x000000a5080c7212 */ /* 0x000fe200078e3cff */
[----:B------:R-:W-:Y:S01]  /*d150*/  SHFL.IDX PT, R38, R36, R7, 0x1c1f ;  /* 0x001c1f0724267589 */ /* 0x000fe200000e0000 */
[----:B------:R-:W-:-:S02]  /*d160*/  LOP3.LUT R8, R82, R169, RZ, 0x3c, !PT ;  /* 0x000000a952087212 */ /* 0x000fc400078e3cff */
[----:B------:R-:W-:Y:S01]  /*d170*/  MOV R61, R12 ;  /* 0x0000000c003d7202 */ /* 0x000fe20000000f00 */
[----:B------:R-:W5:Y:S01]  /*d180*/  SHFL.IDX PT, R64, R64, R7, 0x1c1f ;  /* 0x001c1f0740407589 */ /* 0x000f6200000e0000 */
[----:B------:R-:W-:Y:S02]  /*d190*/  MOV R21, R8 ;  /* 0x0000000800157202 */ /* 0x000fe40000000f00 */
[----:B0-----:R-:W-:Y:S01]  /*d1a0*/  SEL R8, R75, R10, P0 ;  /* 0x0000000a4b087207 */ /* 0x001fe20000000000 */
[----:B------:R-:W0:Y:S01]  /*d1b0*/  SHFL.IDX PT, R40, R65, R7, 0x1c1f ;  /* 0x001c1f0741287589 */ /* 0x000e2200000e0000 */
[----:B------:R-:W-:Y:S02]  /*d1c0*/  SEL R10, R10, R75, P0 ;  /* 0x0000004b0a0a7207 */ /* 0x000fe40000000000 */
[----:B-1----:R-:W-:Y:S01]  /*d1d0*/  SEL R9, R111, R66, P0 ;  /* 0x000000426f097207 */ /* 0x002fe20000000000 */
[----:B------:R0:W1:Y:S01]  /*d1e0*/  SHFL.IDX PT, R42, R37, R7, 0x1c1f ;  /* 0x001c1f07252a7589 */ /* 0x00006200000e0000 */
[----:B--2---:R-:W-:-:S02]  /*d1f0*/  SEL R11, R66, R111, P0 ;  /* 0x0000006f420b7207 */ /* 0x004fc40000000000 */
[----:B---3--:R-:W-:Y:S01]  /*d200*/  SEL R12, R77, R14, P0 ;  /* 0x0000000e4d0c7207 */ /* 0x008fe20000000000 */
[----:B------:R-:W-:Y:S01]  /*d210*/  BAR.SYNC.DEFER_BLOCKING 0x1, 0x100 ;  /* 0x0044000000007b1d */ /* 0x000fe20000010000 */
[----:B------:R-:W-:Y:S02]  /*d220*/  SEL R14, R14, R77, P0 ;  /* 0x0000004d0e0e7207 */ /* 0x000fe40000000000 */
[----:B------:R-:W-:Y:S02]  /*d230*/  SEL R13, R113, R24, P0 ;  /* 0x00000018710d7207 */ /* 0x000fe40000000000 */
[----:B------:R-:W-:Y:S02]  /*d240*/  SEL R15, R24, R113, P0 ;  /* 0x00000071180f7207 */ /* 0x000fe40000000000 */
[----:B----4-:R-:W-:Y:S01]  /*d250*/  SEL R25, R115, R28, P0 ;  /* 0x0000001c73197207 */ /* 0x010fe20000000000 */
[----:B------:R-:W2:Y:S01]  /*d260*/  SHFL.IDX PT, R60, R67, R7, 0x1c1f ;  /* 0x001c1f07433c7589 */ /* 0x000ea200000e0000 */
[----:B------:R-:W-:-:S02]  /*d270*/  SEL R27, R28, R115, P0 ;  /* 0x000000731c1b7207 */ /* 0x000fc40000000000 */
[----:B------:R-:W-:Y:S01]  /*d280*/  MOV R90, R32 ;  /* 0x00000020005a7202 */ /* 0x000fe20000000f00 */
[----:B------:R-:W-:Y:S01]  /*d290*/  SHFL.IDX PT, R125, R125, R26, 0x1c1f ;  /* 0x001c1f1a7d7d7589 */ /* 0x000fe200000e0000 */
[----:B------:R-:W-:Y:S02]  /*d2a0*/  SEL R24, R79, R6, P0 ;  /* 0x000000064f187207 */ /* 0x000fe40000000000 */
[----:B-----5:R-:W-:Y:S01]  /*d2b0*/  SEL R28, R81, R30, P0 ;  /* 0x0000001e511c7207 */ /* 0x020fe20000000000 */
        /* <DEDUP_REMOVED lines=9> */
[----:B------:R2:W-:Y:S01]  /*d350*/  SHFL.IDX PT, R44, R41, R7, 0x1c1f ;  /* 0x001c1f07292c7589 */ /* 0x0005e200000e0000 */
[----:B------:R-:W-:Y:S02]  /*d360*/  SEL R35, R64, R119, P0 ;  /* 0x0000007740237207 */ /* 0x000fe40000000000 */
[----:B------:R-:W-:Y:S01]  /*d370*/  SEL R36, R87, R38, P0 ;  /* 0x0000002657247207 */ /* 0x000fe20000000000 */
[----:B------:R-:W-:Y:S01]  /*d380*/  SHFL.IDX PT, R80, R69, R7, 0x1c1f ;  /* 0x001c1f0745507589 */ /* 0x000fe200000e0000 */
[----:B0-----:R-:W-:-:S02]  /*d390*/  SEL R37, R121, R40, P0 ;  /* 0x0000002879257207 */ /* 0x001fc40000000000 */
[----:B------:R-:W-:Y:S01]  /*d3a0*/  SEL R39, R40, R121, P0 ;  /* 0x0000007928277207 */ /* 0x000fe20000000000 */
[----:B------:R-:W-:Y:S01]  /*d3b0*/  SHFL.IDX PT, R99, R99, R26, 0x1c1f ;  /* 0x001c1f1a63637589 */ /* 0x000fe200000e0000 */
[----:B------:R-:W-:Y:S02]  /*d3c0*/  SEL R38, R38, R87, P0 ;  /* 0x0000005726267207 */ /* 0x000fe40000000000 */
[----:B-1----:R-:W-:Y:S01]  /*d3d0*/  SEL R40, R89, R42, P0 ;  /* 0x0000002a59287207 */ /* 0x002fe20000000000 */
[----:B------:R-:W-:Y:S01]  /*d3e0*/  SHFL.IDX PT, R101, R101, R26, 0x1c1f ;  /* 0x001c1f1a65657589 */ /* 0x000fe200000e0000 */
[----:B------:R-:W-:Y:S02]  /*d3f0*/  SEL R42, R42, R89, P0 ;  /* 0x000000592a2a7207 */ /* 0x000fe40000000000 */
[----:B--2---:R-:W-:Y:S01]  /*d400*/  SEL R41, R123, R60, P0 ;  /* 0x0000003c7b297207 */ /* 0x004fe20000000000 */
[----:B------:R-:W-:Y:S01]  /*d410*/  SHFL.IDX PT, R91, R91, R26, 0x1c1f ;  /* 0x001c1f1a5b5b7589 */ /* 0x000fe200000e0000 */
[----:B------:R-:W-:-:S02]  /*d420*/  SEL R43, R60, R123, P0 ;  /* 0x0000007b3c2b7207 */ /* 0x000fc40000000000 */
[----:B------:R-:W-:Y:S01]  /*d430*/  PLOP3.LUT P1, PT, PT, PT, UP0, 0x80, 0x0 ;  /* 0x000000000000781c */ /* 0x000fe20003f2f008 */
[----:B------:R-:W-:Y:S01]  /*d440*/  SHFL.IDX PT, R46, R46, R7, 0x1c1f ;  /* 0x001c1f072e2e7589 */ /* 0x000fe200000e0000 */
[----:B------:R-:W-:-:S03]  /*d450*/  PLOP3.LUT P2, PT, PT, PT, UP1, 0x80, 0x0 ;  /* 0x000000000000781c */ /* 0x000fc60003f4f018 */
[----:B------:R-:W-:Y:S04]  /*d460*/  SHFL.IDX PT, R48, R47, R7, 0x1c1f ;  /* 0x001c1f072f307589 */ /* 0x000fe800000e0000 */
[----:B------:R-:W-:Y:S04]  /*d470*/  SHFL.IDX PT, R70, R70, R7, 0x1c1f ;  /* 0x001c1f0746467589 */ /* 0x000fe800000e0000 */
[----:B------:R-:W-:Y:S04]  /*d480*/  SHFL.IDX PT, R103, R103, R26, 0x1c1f ;  /* 0x001c1f1a67677589 */ /* 0x000fe800000e0000 */
[----:B------:R-:W-:Y:S04]  /*d490*/  SHFL.IDX PT, R129, R129, R26, 0x1c1f ;  /* 0x001c1f1a81817589 */ /* 0x000fe800000e0000 */
[----:B------:R-:W-:Y:S04]  /*d4a0*/  SHFL.IDX PT, R50, R50, R7, 0x1c1f ;  /* 0x001c1f0732327589 */ /* 0x000fe800000e0000 */
[----:B------:R-:W-:Y:S04]  /*d4b0*/  SHFL.IDX PT, R82, R71, R7, 0x1c1f ;  /* 0x001c1f0747527589 */ /* 0x000fe800000e0000 */
[----:B------:R-:W-:Y:S04]  /*d4c0*/  SHFL.IDX PT, R131, R131, R26, 0x1c1f ;  /* 0x001c1f1a83837589 */ /* 0x000fe800000e0000 */
[----:B------:R-:W0:Y:S04]  /*d4d0*/  SHFL.IDX PT, R72, R72, R7, 0x1c1f ;  /* 0x001c1f0748487589 */ /* 0x000e2800000e0000 */
[----:B------:R-:W-:Y:S04]  /*d4e0*/  SHFL.IDX PT, R107, R107, R26, 0x1c1f ;  /* 0x001c1f1a6b6b7589 */ /* 0x000fe800000e0000 */
[----:B------:R-:W-:Y:S04]  /*d4f0*/  SHFL.IDX PT, R133, R133, R26, 0x1c1f ;  /* 0x001c1f1a85857589 */ /* 0x000fe800000e0000 */
[----:B------:R0:W1:Y:S04]  /*d500*/  SHFL.IDX PT, R52, R51, R7, 0x1c1f ;  /* 0x001c1f0733347589 */ /* 0x00006800000e0000 */
[----:B------:R-:W2:Y:S04]  /*d510*/  SHFL.IDX PT, R84, R73, R7, 0x1c1f ;  /* 0x001c1f0749547589 */ /* 0x000ea800000e0000 */
[----:B------:R-:W-:Y:S04]  /*d520*/  SHFL.IDX PT, R97, R97, R26, 0x1c1f ;  /* 0x001c1f1a61617589 */ /* 0x000fe800000e0000 */
[----:B------:R-:W-:Y:S01]  /*d530*/  SHFL.IDX PT, R105, R105, R26, 0x1c1f ;  /* 0x001c1f1a69697589 */ /* 0x000fe200000e0000 */
[----:B0-----:R-:W-:-:S03]  /*d540*/  SEL R51, R72, R131, P0 ;  /* 0x0000008348337207 */ /* 0x001fc60000000000 */
[----:B------:R-:W-:Y:S04]  /*d550*/  SHFL.IDX PT, R135, R135, R26, 0x1c1f ;  /* 0x001c1f1a87877589 */ /* 0x000fe800000e0000 */
[----:B------:R-:W0:Y:S04]  /*d560*/  SHFL.IDX PT, R56, R56, R7, 0x1c1f ;  /* 0x001c1f0738387589 */ /* 0x000e2800000e0000 */
[----:B------:R-:W-:Y:S04]  /*d570*/  SHFL.IDX PT, R54, R57, R7, 0x1c1f ;  /* 0x001c1f0739367589 */ /* 0x000fe800000e0000 */
[----:B------:R-:W3:Y:S04]  /*d580*/  SHFL.IDX PT, R74, R74, R7, 0x1c1f ;  /* 0x001c1f074a4a7589 */ /* 0x000ee800000e0000 */
[----:B------:R-:W-:Y:S04]  /*d590*/  SHFL.IDX PT, R109, R109, R26, 0x1c1f ;  /* 0x001c1f1a6d6d7589 */ /* 0x000fe800000e0000 */
[----:B------:R-:W-:Y:S04]  /*d5a0*/  SHFL.IDX PT, R137, R137, R26, 0x1c1f ;  /* 0x001c1f1a89897589 */ /* 0x000fe800000e0000 */
[----:B------:R-:W-:Y:S04]  /*d5b0*/  SHFL.IDX PT, R58, R58, R7, 0x1c1f ;  /* 0x001c1f073a3a7589 */ /* 0x000fe800000e0000 */
[----:B------:R-:W4:Y:S04]  /*d5c0*/  SHFL.IDX PT, R76, R76, R7, 0x1c1f ;  /* 0x001c1f074c4c7589 */ /* 0x000f2800000e0000 */
[----:B------:R5:W-:Y:S04]  /*d5d0*/  SHFL.IDX PT, R139, R139, R26, 0x1c1f ;  /* 0x001c1f1a8b8b7589 */ /* 0x000be800000e0000 */
[----:B------:R1:W4:Y:S04]  /*d5e0*/  SHFL.IDX PT, R78, R78, R7, 0x1c1f ;  /* 0x001c1f074e4e7589 */ /* 0x00032800000e0000 */
[----:B------:R2:W-:Y:S01]  /*d5f0*/  STSM.16.M88.4 [R104], R8 ;  /* 0x0000000868007844 */ /* 0x0005e20000000200 */
[----:B-----5:R-:W-:Y:S01]  /*d600*/  SEL R26, R6, R79, P0 ;  /* 0x0000004f061a7207 */ /* 0x020fe20000000000 */
[----:B------:R-:W-:-:S02]  /*d610*/  IMAD.U32 R6, RZ, RZ, UR4 ;  /* 0x00000004ff067e24 */ /* 0x000fc4000f8e00ff */
[----:B------:R5:W-:Y:S01]  /*d620*/  STSM.16.M88.4 [R102], R12 ;  /* 0x0000000c66007844 */ /* 0x000be20000000200 */
[----:B------:R-:W-:Y:S01]  /*d630*/  @UP1 ULDC.64 UR4, c[0x0][0xbe0] ;  /* 0x0002f80000041ab9 */ /* 0x000fe20000000a00 */
[----:B-1----:R-:W-:Y:S01]  /*d640*/  IMAD.U32 R7, RZ, RZ, UR6 ;  /* 0x00000006ff077e24 */ /* 0x002fe2000f8e00ff */
[----:B------:R-:W-:Y:S01]  /*d650*/  @UP1 UIMAD.WIDE UR4, UR36, 0x4, UR4 ;  /* 0x00000004240418a5 */ /* 0x000fe2000f8e0204 */
[----:B------:R1:W-:Y:S04]  /*d660*/  STSM.16.M88.4 [R100], R24 ;  /* 0x0000001864007844 */ /* 0x0003e80000000200 */
[----:B------:R0:W-:Y:S01]  /*d670*/  STSM.16.M88.4 [R98], R28 ;  /* 0x0000001c62007844 */ /* 0x0001e20000000200 */
[----:B--2---:R-:W-:-:S03]  /*d680*/  SEL R8, R93, R20, P0 ;  /* 0x000000145d087207 */ /* 0x004fc60000000000 */
[----:B------:R-:W-:Y:S01]  /*d690*/  STSM.16.M88.4 [R96], R32 ;  /* 0x0000002060007844 */ /* 0x000fe20000000200 */
[----:B------:R-:W-:Y:S02]  /*d6a0*/  SEL R10, R20, R93, P0 ;  /* 0x0000005d140a7207 */ /* 0x000fe40000000000 */
[----:B------:R-:W-:Y:S01]  /*d6b0*/  SEL R9, R125, R68, P0 ;  /* 0x000000447d097207 */ /* 0x000fe20000000000 */
[----:B------:R-:W-:Y:S01]  /*d6c0*/  STSM.16.M88.4 [R94], R36 ;  /* 0x000000245e007844 */ /* 0x000fe20000000200 */
[----:B------:R-:W-:Y:S02]  /*d6d0*/  SEL R11, R68, R125, P0 ;  /* 0x0000007d440b7207 */ /* 0x000fe40000000000 */
[----:B-----5:R-:W-:Y:S01]  /*d6e0*/  SEL R12, R95, R44, P0 ;  /* 0x0000002c5f0c7207 */ /* 0x020fe20000000000 */
[----:B------:R-:W-:Y:S01]  /*d6f0*/  STSM.16.M88.4 [R92], R40 ;  /* 0x000000285c007844 */ /* 0x000fe20000000200 */
[----:B------:R-:W-:Y:S02]  /*d700*/  SEL R14, R44, R95, P0 ;  /* 0x0000005f2c0e7207 */ /* 0x000fe40000000000 */
[----:B------:R-:W-:Y:S01]  /*d710*/  SEL R13, R127, R80, P0 ;  /* 0x000000507f0d7207 */ /* 0x000fe20000000000 */
[----:B------:R2:W-:Y:S01]  /*d720*/  STSM.16.M88.4 [R49], R8 ;  /* 0x0000000831007844 */ /* 0x0005e20000000200 */
[----:B------:R-:W-:-:S02]  /*d730*/  SEL R15, R80, R127, P0 ;  /* 0x0000007f500f7207 */ /* 0x000fc40000000000 */
[----:B-1----:R-:W-:Y:S02]  /*d740*/  SEL R24, R99, R46, P0 ;  /* 0x0000002e63187207 */ /* 0x002fe40000000000 */
[----:B------:R-:W-:Y:S01]  /*d750*/  SEL R26, R46, R99, P0 ;  /* 0x000000632e1a7207 */ /* 0x000fe20000000000 */
[----:B------:R1:W-:Y:S01]  /*d760*/  STSM.16.M88.4 [R90], R12 ;  /* 0x0000000c5a007844 */ /* 0x0003e20000000200 */
[----:B------:R-:W-:Y:S02]  /*d770*/  SEL R25, R91, R70, P0 ;  /* 0x000000465b197207 */ /* 0x000fe40000000000 */
[----:B------:R-:W-:Y:S02]  /*d780*/  SEL R27, R70, R91, P0 ;  /* 0x0000005b461b7207 */ /* 0x000fe40000000000 */
[----:B0-----:R-:W-:Y:S02]  /*d790*/  SEL R28, R101, R48, P0 ;  /* 0x00000030651c7207 */ /* 0x001fe40000000000 */
[----:B------:R-:W-:Y:S01]  /*d7a0*/  SEL R30, R48, R101, P0 ;  /* 0x00000065301e7207 */ /* 0x000fe20000000000 */
[----:B------:R-:W-:Y:S01]  /*d7b0*/  STSM.16.M88.4 [R88], R24 ;  /* 0x0000001858007844 */ /* 0x000fe20000000200 */
[----:B------:R-:W-:-:S02]  /*d7c0*/  SEL R29, R129, R82, P0 ;  /* 0x00000052811d7207 */ /* 0x000fc40000000000 */
[----:B------:R-:W-:Y:S02]  /*d7d0*/  SEL R31, R82, R129, P0 ;  /* 0x00000081521f7207 */ /* 0x000fe40000000000 */
[----:B------:R-:W-:Y:S02]  /*d7e0*/  SEL R48, R103, R50, P0 ;  /* 0x0000003267307207 */ /* 0x000fe40000000000 */
[----:B------:R-:W-:Y:S01]  /*d7f0*/  SEL R50, R50, R103, P0 ;  /* 0x0000006732327207 */ /* 0x000fe20000000000 */
[----:B------:R-:W-:Y:S01]  /*d800*/  STSM.16.M88.4 [R86], R28 ;  /* 0x0000001c56007844 */ /* 0x000fe20000000200 */
[----:B--2---:R-:W-:Y:S02]  /*d810*/  SEL R49, R131, R72, P0 ;  /* 0x0000004883317207 */ /* 0x004fe40000000000 */
[----:B------:R-:W-:Y:S02]  /*d820*/  SEL R8, R107, R52, P0 ;  /* 0x000000346b087207 */ /* 0x000fe40000000000 */
[----:B------:R-:W-:Y:S01]  /*d830*/  SEL R10, R52, R107, P0 ;  /* 0x0000006b340a7207 */ /* 0x000fe20000000000 */
[----:B------:R4:W-:Y:S01]  /*d840*/  STSM.16.M88.4 [R53], R48 ;  /* 0x0000003035007844 */ /* 0x0009e20000000200 */
[----:B------:R-:W-:-:S02]  /*d850*/  SEL R9, R133, R84, P0 ;  /* 0x0000005485097207 */ /* 0x000fc40000000000 */
[----:B------:R-:W-:Y:S02]  /*d860*/  SEL R11, R84, R133, P0 ;  /* 0x00000085540b7207 */ /* 0x000fe40000000000 */
[----:B-1----:R-:W-:Y:S02]  /*d870*/  SEL R12, R97, R56, P0 ;  /* 0x00000038610c7207 */ /* 0x002fe40000000000 */
[----:B------:R-:W-:Y:S01]  /*d880*/  SEL R14, R56, R97, P0 ;  /* 0x00000061380e7207 */ /* 0x000fe20000000000 */
[----:B------:R0:W-:Y:S01]  /*d890*/  STSM.16.M88.4 [R55], R8 ;  /* 0x0000000837007844 */ /* 0x0001e20000000200 */
[----:B---3--:R-:W-:Y:S02]  /*d8a0*/  SEL R13, R135, R74, P0 ;  /* 0x0000004a870d7207 */ /* 0x008fe40000000000 */
[----:B------:R-:W-:Y:S02]  /*d8b0*/  SEL R15, R74, R135, P0 ;  /* 0x000000874a0f7207 */ /* 0x000fe40000000000 */
[----:B------:R-:W-:-:S02]  /*d8c0*/  SEL R52, R105, R54, P0 ;  /* 0x0000003669347207 */ /* 0x000fc40000000000 */
[----:B------:R-:W-:Y:S01]  /*d8d0*/  SEL R54, R54, R105, P0 ;  /* 0x0000006936367207 */ /* 0x000fe20000000000 */
[----:B------:R1:W-:Y:S01]  /*d8e0*/  STSM.16.M88.4 [R61], R12 ;  /* 0x0000000c3d007844 */ /* 0x0003e20000000200 */
[----:B----4-:R-:W-:Y:S02]  /*d8f0*/  SEL R53, R137, R76, P0 ;  /* 0x0000004c89357207 */ /* 0x010fe40000000000 */
[----:B------:R-:W-:Y:S02]  /*d900*/  SEL R56, R109, R58, P0 ;  /* 0x0000003a6d387207 */ /* 0x000fe40000000000 */
[----:B------:R-:W-:Y:S02]  /*d910*/  SEL R57, R139, R78, P0 ;  /* 0x0000004e8b397207 */ /* 0x000fe40000000000 */
[----:B------:R-:W-:Y:S02]  /*d920*/  SEL R59, R78, R139, P0 ;  /* 0x0000008b4e3b7207 */ /* 0x000fe40000000000 */
[----:B0-----:R-:W-:-:S02]  /*d930*/  SEL R55, R76, R137, P0 ;  /* 0x000000894c377207 */ /* 0x001fc40000000000 */
[----:B------:R-:W-:-:S03]  /*d940*/  SEL R58, R58, R109, P0 ;  /* 0x0000006d3a3a7207 */ /* 0x000fc60000000000 */
[----:B------:R1:W-:Y:S04]  /*d950*/  STSM.16.M88.4 [R45], R52 ;  /* 0x000000342d007844 */ /* 0x0003e80000000200 */
[----:B------:R1:W-:Y:S01]  /*d960*/  STSM.16.M88.4 [R21], R56 ;  /* 0x0000003815007844 */ /* 0x0003e20000000200 */
[----:B------:R-:W-:Y:S01]  /*d970*/  BAR.SYNC.DEFER_BLOCKING 0x1, 0x100 ;  /* 0x0044000000007b1d */ /* 0x000fe20000010000 */
[----:B------:R-:W-:Y:S02]  /*d980*/  IMAD.U32 R8, RZ, RZ, UR4 ;  /* 0x00000004ff087e24 */ /* 0x000fe4000f8e00ff */
[----:B------:R-:W-:-:S03]  /*d990*/  IMAD.U32 R9, RZ, RZ, UR5 ;  /* 0x00000005ff097e24 */ /* 0x000fc6000f8e00ff */
[----:B------:R-:W2:Y:S04]  /*d9a0*/  @P1 LDG.E R10, desc[UR48][R6.64] ;  /* 0x00000030060a1981 */ /* 0x000ea8000c1e1900 */
[----:B------:R-:W3:Y:S01]  /*d9b0*/  @P2 LDG.E R8, desc[UR48][R8.64] ;  /* 0x0000003008082981 */ /* 0x000ee2000c1e1900 */
[----:B------:R-:W-:Y:S01]  /*d9c0*/  IMAD R11, R18, 0x40, R16 ;  /* 0x00000040120b7824 */ /* 0x000fe200078e0210 */
[----:B------:R-:W-:Y:S01]  /*d9d0*/  UMOV UR4, URZ ;  /* 0x0000003f00047c82 */ /* 0x000fe20008000000 */
[----:B------:R-:W-:Y:S02]  /*d9e0*/  ULDC UR8, c[0x0][0xa88] ;  /* 0x0002a20000087ab9 */ /* 0x000fe40000000800 */
[----:B------:R-:W-:-:S03]  /*d9f0*/  IMAD.WIDE R4, R11, 0x2, R4 ;  /* 0x000000020b047825 */ /* 0x000fc600078e0204 */
[----:B------:R-:W-:Y:S02]  /*da00*/  IADD3 R33, P0, R4, 0x1000, RZ ;  /* 0x0000100004217810 */ /* 0x000fe40007f1e0ff */
[----:B--2---:R-:W-:Y:S02]  /*da10*/  @P1 R2UR UR4, R10 ;  /* 0x000000000a0412ca */ /* 0x004fe400000e0000 */
[----:B---3--:R-:W-:Y:S01]  /*da20*/  @P2 R2UR UR8, R8 ;  /* 0x00000000080822ca */ /* 0x008fe200000e0000 */
[----:B-1----:R-:W-:-:S14]  /*da30*/  @P2 BRA `(.L_x_2038) ;  /* 0x0000000000182947 */ /* 0x002fdc0003800000 */
[----:B------:R-:W-:Y:S05]  /*da40*/  @!P1 BRA `(.L_x_2038) ;  /* 0x0000000000149947 */ /* 0x000fea0003800000 */
[----:B------:R-:W2:Y:S04]  /*da50*/  LDG.E R9, desc[UR48][R6.64] ;  /* 0x0000003006097981 */ /* 0x000ea8000c1e1900 */
[----:B------:R-:W3:Y:S01]  /*da60*/  LDG.E R8, desc[UR48][R6.64+0x4] ;  /* 0x0000043006087981 */ /* 0x000ee2000c1e1900 */
[----:B--2---:R-:W-:Y:S02]  /*da70*/  R2UR UR5, R9 ;  /* 0x00000000090572ca */ /* 0x004fe400000e0000 */
[----:B---3--:R-:W-:-:S13]  /*da80*/  R2UR UR8, R8 ;  /* 0x00000000080872ca */ /* 0x008fda00000e0000 */
[----:B------:R-:W-:-:S12]  /*da90*/  UIADD3 UR8, -UR5, UR8, URZ ;  /* 0x0000000805087290 */ /* 0x000fd8000fffe13f */
.L_x_2038:
[----:B------:R-:W-:Y:S01]  /*daa0*/  USHF.R.S32.HI UR12, URZ, 0x1f, UR38 ;  /* 0x0000001f3f0c7899 */ /* 0x000fe20008011426 */
[C---:B------:R-:W-:Y:S01]  /*dab0*/  IADD3 R9, P1, R4.reuse, 0x2000, RZ ;  /* 0x0000200004097810 */ /* 0x040fe20007f3e0ff */
[----:B------:R-:W-:Y:S01]  /*dac0*/  ULDC.64 UR10, c[0x0][0xb70] ;  /* 0x0002dc00000a7ab9 */ /* 0x000fe20000000a00 */
[----:B------:R-:W-:Y:S01]  /*dad0*/  USHF.R.S32.HI UR5, URZ, 0x1f, UR4 ;  /* 0x0000001f3f057899 */ /* 0x000fe20008011404 */
[----:B------:R-:W-:Y:S01]  /*dae0*/  IADD3 R7, P2, R4, 0x3000, RZ ;  /* 0x0000300004077810 */ /* 0x000fe20007f5e0ff */
[----:B------:R-:W-:Y:S01]  /*daf0*/  UIMAD UR9, UR12, UR10, URZ ;  /* 0x0000000a0c0972a4 */ /* 0x000fe2000f8e023f */
[----:B------:R-:W-:Y:S01]  /*db00*/  IMAD.U32 R11, RZ, RZ, UR42 ;  /* 0x0000002aff0b7e24 */ /* 0x000fe2000f8e00ff */
[----:B------:R-:W-:Y:S01]  /*db10*/  UIMAD.WIDE.U32 UR6, UR38, UR10, UR4 ;  /* 0x0000000a260672a5 */ /* 0x000fe2000f8e0004 */
[----:B------:R-:W-:Y:S01]  /*db20*/  LOP3.LUT R8, R9, 0x380, RZ, 0xc0, !PT ;  /* 0x0000038009087812 */ /* 0x000fe200078ec0ff */
[----:B------:R-:W-:Y:S01]  /*db30*/  UIMAD UR9, UR38, UR11, UR9 ;  /* 0x0000000b260972a4 */ /* 0x000fe2000f8e0209 */
[----:B------:R-:W-:Y:S01]  /*db40*/  LOP3.LUT R6, R7, 0x380, RZ, 0xc0, !PT ;  /* 0x0000038007067812 */ /* 0x000fe200078ec0ff */
[----:B------:R-:W-:Y:S01]  /*db50*/  USEL UR37, UR37, URZ, !UP0 ;  /* 0x0000003f25257287 */ /* 0x000fe2000c000000 */
[----:B------:R-:W-:Y:S01]  /*db60*/  SHF.R.U64 R8, R8, 0x3, RZ ;  /* 0x0000000308087819 */ /* 0x000fe200000012ff */
[----:B------:R-:W-:Y:S01]  /*db70*/  ULDC.64 UR10, c[0x0][0xb78] ;  /* 0x0002de00000a7ab9 */ /* 0x000fe20000000a00 */
[----:B------:R-:W-:Y:S01]  /*db80*/  UIADD3 UR7, UR7, UR9, URZ ;  /* 0x0000000907077290 */ /* 0x000fe2000fffe03f */
[----:B------:R-:W-:Y:S01]  /*db90*/  IMAD R11, R11, 0x80, R22 ;  /* 0x000000800b0b7824 */ /* 0x000fe200078e0216 */
[----:B------:R-:W-:Y:S01]  /*dba0*/  USEL UR36, UR36, URZ, !UP0 ;  /* 0x0000003f24247287 */ /* 0x000fe2000c000000 */
[----:B------:R-:W-:Y:S01]  /*dbb0*/  SHF.R.U64 R6, R6, 0x3, RZ ;  /* 0x0000000306067819 */ /* 0x000fe200000012ff */
[----:B------:R-:W-:Y:S01]  /*dbc0*/  UIMAD UR9, UR37, UR10, URZ ;  /* 0x0000000a250972a4 */ /* 0x000fe2000f8e023f */
[----:B------:R-:W-:Y:S01]  /*dbd0*/  LOP3.LUT R32, R33, 0x380, RZ, 0xc0, !PT ;  /* 0x0000038021207812 */ /* 0x000fe200078ec0ff */
[----:B------:R-:W-:Y:S01]  /*dbe0*/  UIMAD.WIDE.U32 UR6, UR36, UR10, UR6 ;  /* 0x0000000a240672a5 */ /* 0x000fe2000f8e0006 */
[----:B------:R-:W-:Y:S01]  /*dbf0*/  LOP3.LUT R8, R8, R9, RZ, 0x3c, !PT ;  /* 0x0000000908087212 */ /* 0x000fe200078e3cff */
[----:B------:R-:W-:Y:S01]  /*dc00*/  UIMAD UR9, UR36, UR11, UR9 ;  /* 0x0000000b240972a4 */ /* 0x000fe2000f8e0209 */
[----:B------:R-:W-:-:S02]  /*dc10*/  LOP3.LUT R6, R6, R7, RZ, 0x3c, !PT ;  /* 0x0000000706067212 */ /* 0x000fc400078e3cff */
[----:B------:R-:W-:Y:S02]  /*dc20*/  SHF.R.S32.HI R7, RZ, 0x1f, R11 ;  /* 0x0000001fff077819 */ /* 0x000fe4000001140b */
[----:B------:R-:W-:Y:S01]  /*dc30*/  IADD3 R9, P3, R11, UR6, RZ ;  /* 0x000000060b097c10 */ /* 0x000fe2000ff7e0ff */
[----:B------:R-:W-:Y:S01]  /*dc40*/  IMAD.U32 R10, RZ, RZ, UR9 ;  /* 0x00000009ff0a7e24 */ /* 0x000fe2000f8e00ff */
[----:B------:R-:W-:Y:S02]  /*dc50*/  SHF.R.U64 R32, R32, 0x3, RZ ;  /* 0x0000000320207819 */ /* 0x000fe400000012ff */
[----:B------:R-:W-:Y:S02]  /*dc60*/  IADD3 R61, P6, R4, 0x4000, RZ ;  /* 0x00004000043d7810 */ /* 0x000fe40007fde0ff */
[----:B------:R-:W-:Y:S01]  /*dc70*/  IADD3.X R10, R7, UR7, R10, P3, !PT ;  /* 0x00000007070a7c10 */ /* 0x000fe20009ffe40a */
[----:B------:R-:W-:Y:S01]  /*dc80*/  ULDC.64 UR6, c[0x0][0xb40] ;  /* 0x0002d00000067ab9 */ /* 0x000fe20000000a00 */
[----:B------:R-:W-:Y:S01]  /*dc90*/  LOP3.LUT R32, R32, R33, RZ, 0x3c, !PT ;  /* 0x0000002120207212 */ /* 0x000fe200078e3cff */
[--C-:B------:R-:W-:Y:S01]  /*dca0*/  IMAD.X R33, RZ, RZ, R5.reuse, P0 ;  /* 0x000000ffff217224 */ /* 0x100fe200000e0605 */
[----:B------:R-:W-:Y:S01]  /*dcb0*/  LEA R20, P3, R9, UR6, 0x2 ;  /* 0x0000000609147c11 */ /* 0x000fe2000f8610ff */
[----:B------:R-:W-:Y:S01]  /*dcc0*/  IMAD.X R7, RZ, RZ, R5, P2 ;  /* 0x000000ffff077224 */ /* 0x000fe200010e0605 */
[----:B------:R-:W-:-:S02]  /*dcd0*/  IADD3 R69, P0, R4, 0x8000, RZ ;  /* 0x0000800004457810 */ /* 0x000fc40007f1e0ff */
[----:B------:R-:W-:Y:S01]  /*dce0*/  LEA.HI.X R21, R9, UR7, R10, 0x2, P3 ;  /* 0x0000000709157c11 */ /* 0x000fe200098f140a */
[----:B------:R-:W-:Y:S01]  /*dcf0*/  IMAD.X R9, RZ, RZ, R5, P1 ;  /* 0x000000ffff097224 */ /* 0x000fe200008e0605 */
[C---:B------:R-:W-:Y:S01]  /*dd00*/  IADD3 R57, P1, R4.reuse, 0x9000, RZ ;  /* 0x0000900004397810 */ /* 0x040fe20007f3e0ff */
[----:B------:R-:W-:Y:S01]  /*dd10*/  VIADD R10, R11, 0x8 ;  /* 0x000000080b0a7836 */ /* 0x000fe20000000000 */
[----:B------:R-:W-:Y:S01]  /*dd20*/  LOP3.LUT R68, R69, 0x380, RZ, 0xc0, !PT ;  /* 0x0000038045447812 */ /* 0x000fe200078ec0ff */
[----:B------:R-:W-:Y:S01]  /*dd30*/  ULDC.64 UR6, c[0x0][0xaa0] ;  /* 0x0002a80000067ab9 */ /* 0x000fe20000000a00 */
[C---:B------:R-:W-:Y:S02]  /*dd40*/  IADD3 R45, P5, R4.reuse, 0x5000, RZ ;  /* 0x00005000042d7810 */ /* 0x040fe40007fbe0ff */
[C---:B------:R-:W-:Y:S02]  /*dd50*/  IADD3 R29, P4, R4.reuse, 0x6000, RZ ;  /* 0x00006000041d7810 */ /* 0x040fe40007f9e0ff */
[----:B------:R-:W-:-:S02]  /*dd60*/  IADD3 R13, P3, R4, 0x7000, RZ ;  /* 0x00007000040d7810 */ /* 0x000fc40007f7e0ff */
[----:B------:R-:W-:Y:S02]  /*dd70*/  IADD3 R41, P2, R4, 0xa000, RZ ;  /* 0x0000a00004297810 */ /* 0x000fe40007f5e0ff */
[----:B------:R-:W-:Y:S02]  /*dd80*/  LOP3.LUT R56, R57, 0x380, RZ, 0xc0, !PT ;  /* 0x0000038039387812 */ /* 0x000fe400078ec0ff */
[----:B------:R-:W-:Y:S02]  /*dd90*/  SHF.R.U64 R68, R68, 0x3, RZ ;  /* 0x0000000344447819 */ /* 0x000fe400000012ff */
[----:B------:R-:W-:Y:S02]  /*dda0*/  LOP3.LUT R60, R61, 0x380, RZ, 0xc0, !PT ;  /* 0x000003803d3c7812 */ /* 0x000fe400078ec0ff */
[----:B------:R-:W-:Y:S02]  /*ddb0*/  LOP3.LUT R44, R45, 0x380, RZ, 0xc0, !PT ;  /* 0x000003802d2c7812 */ /* 0x000fe400078ec0ff */
[----:B------:R-:W-:-:S02]  /*ddc0*/  LOP3.LUT R28, R29, 0x380, RZ, 0xc0, !PT ;  /* 0x000003801d1c7812 */ /* 0x000fc400078ec0ff */
[----:B------:R-:W-:Y:S02]  /*ddd0*/  LOP3.LUT R12, R13, 0x380, RZ, 0xc0, !PT ;  /* 0x000003800d0c7812 */ /* 0x000fe400078ec0ff */
[----:B------:R-:W-:Y:S02]  /*dde0*/  LOP3.LUT R40, R41, 0x380, RZ, 0xc0, !PT ;  /* 0x0000038029287812 */ /* 0x000fe400078ec0ff */
[----:B------:R-:W-:Y:S02]  /*ddf0*/  SHF.R.U64 R56, R56, 0x3, RZ ;  /* 0x0000000338387819 */ /* 0x000fe400000012ff */
[----:B------:R-:W-:Y:S01]  /*de00*/  LOP3.LUT R68, R68, R69, RZ, 0x3c, !PT ;  /* 0x0000004544447212 */ /* 0x000fe200078e3cff */
[----:B------:R-:W-:Y:S01]  /*de10*/  IMAD.X R69, RZ, RZ, R5, P0 ;  /* 0x000000ffff457224 */ /* 0x000fe200000e0605 */
[----:B------:R-:W-:Y:S02]  /*de20*/  SHF.R.U64 R60, R60, 0x3, RZ ;  /* 0x000000033c3c7819 */ /* 0x000fe400000012ff */
[----:B------:R-:W-:-:S02]  /*de30*/  SHF.R.U64 R44, R44, 0x3, RZ ;  /* 0x000000032c2c7819 */ /* 0x000fc400000012ff */
[----:B------:R-:W-:Y:S02]  /*de40*/  SHF.R.U64 R28, R28, 0x3, RZ ;  /* 0x000000031c1c7819 */ /* 0x000fe400000012ff */
[----:B------:R-:W-:Y:S02]  /*de50*/  SHF.R.U64 R12, R12, 0x3, RZ ;  /* 0x000000030c0c7819 */ /* 0x000fe400000012ff */
[----:B------:R-:W-:Y:S02]  /*de60*/  LOP3.LUT P0, RZ, R232, 0x3, RZ, 0xc0, !PT ;  /* 0x00000003e8ff7812 */ /* 0x000fe4000780c0ff */
        /* <DEDUP_REMOVED lines=11> */
[----:B------:R-:W-:-:S02]  /*df20*/  ISETP.GE.OR P1, PT, R11, UR8, P0 ;  /* 0x000000080b007c0c */ /* 0x000fc40008726670 */
[----:B------:R-:W-:Y:S01]  /*df30*/  LOP3.LUT R40, R40, R41, RZ, 0x3c, !PT ;  /* 0x0000002928287212 */ /* 0x000fe200078e3cff */
[----:B------:R-:W-:Y:S01]  /*df40*/  IMAD.X R41, RZ, RZ, R5, P2 ;  /* 0x000000ffff297224 */ /* 0x000fe200010e0605 */
[----:B------:R-:W-:Y:S02]  /*df50*/  ISETP.GE.OR P0, PT, R10, UR8, P0 ;  /* 0x000000080a007c0c */ /* 0x000fe40008706670 */
[C---:B------:R-:W-:Y:S02]  /*df60*/  IADD3 R25, P6, R4.reuse, 0xb000, RZ ;  /* 0x0000b00004197810 */ /* 0x040fe40007fde0ff */
[C---:B------:R-:W-:Y:S02]  /*df70*/  IADD3 R73, P5, R4.reuse, 0xc000, RZ ;  /* 0x0000c00004497810 */ /* 0x040fe40007fbe0ff */
[C---:B------:R-:W-:Y:S02]  /*df80*/  IADD3 R65, P4, R4.reuse, 0xd000, RZ ;  /* 0x0000d00004417810 */ /* 0x040fe40007f9e0ff */
[C---:B------:R-:W-:Y:S01]  /*df90*/  IADD3 R49, P3, R4.reuse, 0xe000, RZ ;  /* 0x0000e00004317810 */ /* 0x040fe20007f7e0ff */
[----:B------:R-:W-:Y:S01]  /*dfa0*/  @!P1 STG.E desc[UR48][R20.64], R2 ;  /* 0x0000000214009986 */ /* 0x000fe2000c101930 */
[----:B------:R-:W-:-:S02]  /*dfb0*/  LOP3.LUT R53, R4, 0x380, RZ, 0xc0, !PT ;  /* 0x0000038004357812 */ /* 0x000fc400078ec0ff */
[----:B------:R-:W-:Y:S01]  /*dfc0*/  IADD3 R11, P2, R4, 0xf000, RZ ;  /* 0x0000f000040b7810 */ /* 0x000fe20007f5e0ff */
[----:B------:R0:W-:Y:S01]  /*dfd0*/  @!P0 STG.E desc[UR48][R20.64+0x20], R0 ;  /* 0x0000200014008986 */ /* 0x0001e2000c101930 */
[----:B------:R-:W-:Y:S02]  /*dfe0*/  LOP3.LUT R24, R25, 0x380, RZ, 0xc0, !PT ;  /* 0x0000038019187812 */ /* 0x000fe400078ec0ff */
[----:B------:R-:W-:Y:S01]  /*dff0*/  LOP3.LUT R72, R73, 0x380, RZ, 0xc0, !PT ;  /* 0x0000038049487812 */ /* 0x000fe200078ec0ff */
[----:B------:R-:W-:Y:S01]  /*e000*/  UIMAD UR5, UR5, UR6, URZ ;  /* 0x00000006050572a4 */ /* 0x000fe2000f8e023f */
[----:B------:R-:W-:Y:S01]  /*e010*/  LOP3.LUT R64, R65, 0x380, RZ, 0xc0, !PT ;  /* 0x0000038041407812 */ /* 0x000fe200078ec0ff */
[----:B------:R-:W-:Y:S01]  /*e020*/  IMAD.X R37, RZ, RZ, R5, P2 ;  /* 0x000000ffff257224 */ /* 0x000fe200010e0605 */
[----:B------:R-:W-:Y:S01]  /*e030*/  LOP3.LUT R48, R49, 0x380, RZ, 0xc0, !PT ;  /* 0x0000038031307812 */ /* 0x000fe200078ec0ff */
[----:B------:R-:W-:Y:S01]  /*e040*/  IMAD.U32 R19, RZ, RZ, UR6 ;  /* 0x00000006ff137e24 */ /* 0x000fe2000f8e00ff */
[----:B------:R-:W-:Y:S01]  /*e050*/  SHF.R.U64 R53, R53, 0x3, RZ ;  /* 0x0000000335357819 */ /* 0x000fe200000012ff */
[----:B------:R-:W5:Y:S01]  /*e060*/  LD.E.128 R32, desc[UR48][R32.64] ;  /* 0x0000003020207980 */ /* 0x000f62000c101d00 */
[----:B------:R-:W-:-:S02]  /*e070*/  LOP3.LUT R10, R11, 0x380, RZ, 0xc0, !PT ;  /* 0x000003800b0a7812 */ /* 0x000fc400078ec0ff */
[----:B------:R-:W-:Y:S01]  /*e080*/  SHF.R.U64 R24, R24, 0x3, RZ ;  /* 0x0000000318187819 */ /* 0x000fe200000012ff */
[----:B0-----:R-:W-:Y:S01]  /*e090*/  IMAD.MOV.U32 R20, RZ, RZ, R16 ;  /* 0x000000ffff147224 */ /* 0x001fe200078e0010 */
[----:B------:R-:W-:Y:S01]  /*e0a0*/  SHF.R.U64 R72, R72, 0x3, RZ ;  /* 0x0000000348487819 */ /* 0x000fe200000012ff */
[----:B------:R-:W5:Y:S01]  /*e0b0*/  LD.E.128 R60, desc[UR48][R60.64] ;  /* 0x000000303c3c7980 */ /* 0x000f62000c101d00 */
[----:B------:R-:W-:Y:S02]  /*e0c0*/  SHF.R.U64 R64, R64, 0x3, RZ ;  /* 0x0000000340407819 */ /* 0x000fe400000012ff */
[----:B------:R-:W-:Y:S01]  /*e0d0*/  SHF.R.U64 R48, R48, 0x3, RZ ;  /* 0x0000000330307819 */ /* 0x000fe200000012ff */
[----:B------:R-:W5:Y:S01]  /*e0e0*/  LD.E.128 R44, desc[UR48][R44.64] ;  /* 0x000000302c2c7980 */ /* 0x000f62000c101d00 */
[----:B------:R-:W-:Y:S01]  /*e0f0*/  LOP3.LUT R52, R53, R4, RZ, 0x3c, !PT ;  /* 0x0000000435347212 */ /* 0x000fe200078e3cff */
[--C-:B------:R-:W-:Y:S01]  /*e100*/  IMAD.MOV.U32 R53, RZ, RZ, R5.reuse ;  /* 0x000000ffff357224 */ /* 0x100fe200078e0005 */
[----:B------:R-:W-:Y:S01]  /*e110*/  SHF.R.U64 R4, R10, 0x3, RZ ;  /* 0x000000030a047819 */ /* 0x000fe200000012ff */
[----:B------:R-:W5:Y:S01]  /*e120*/  LD.E.128 R28, desc[UR48][R28.64] ;  /* 0x000000301c1c7980 */ /* 0x000f62000c101d00 */
        /* <DEDUP_REMOVED lines=9> */
[----:B------:R-:W-:Y:S01]  /*e1c0*/  SHF.R.S32.HI R21, RZ, 0x1f, R16 ;  /* 0x0000001fff157819 */ /* 0x000fe20000011410 */
[----:B------:R-:W-:Y:S01]  /*e1d0*/  UIMAD UR5, UR4, UR7, UR5 ;  /* 0x00000007040572a4 */ /* 0x000fe2000f8e0205 */
[----:B------:R-:W5:Y:S02]  /*e1e0*/  LD.E.128 R52, desc[UR48][R52.64] ;  /* 0x0000003034347980 */ /* 0x000f64000c101d00 */
[----:B------:R-:W-:Y:S01]  /*e1f0*/  ULDC.64 UR6, c[0x0][0xae0] ;  /* 0x0002b80000067ab9 */ /* 0x000fe20000000a00 */
[----:B------:R-:W-:Y:S01]  /*e200*/  IMAD.WIDE.U32 R20, R19, UR4, R20 ;  /* 0x0000000413147c25 */ /* 0x000fe2000f8e0014 */
[----:B------:R-:W5:Y:S01]  /*e210*/  LD.E.128 R8, desc[UR48][R8.64] ;  /* 0x0000003008087980 */ /* 0x000f62000c101d00 */
[----:B------:R-:W-:-:S03]  /*e220*/  UIMAD UR4, UR12, UR6, URZ ;  /* 0x000000060c0472a4 */ /* 0x000fc6000f8e023f */
[----:B------:R-:W5:Y:S01]  /*e230*/  LD.E.128 R4, desc[UR48][R6.64] ;  /* 0x0000003006047980 */ /* 0x000f62000c101d00 */
[----:B------:R-:W-:-:S03]  /*e240*/  VIADD R21, R21, UR5 ;  /* 0x0000000515157c36 */ /* 0x000fc60008000000 */
[----:B------:R-:W5:Y:S01]  /*e250*/  LD.E.128 R12, desc[UR48][R12.64] ;  /* 0x000000300c0c7980 */ /* 0x000f62000c101d00 */
[----:B------:R-:W-:-:S03]  /*e260*/  IMAD.U32 R19, RZ, RZ, UR6 ;  /* 0x00000006ff137e24 */ /* 0x000fc6000f8e00ff */
        /* <DEDUP_REMOVED lines=8> */
[----:B------:R-:W-:Y:S01]  /*e2f0*/  @!PT LDS RZ, [RZ] ;  /* 0x00000000fffff984 */ /* 0x000fe20000000800 */
[----:B------:R-:W-:Y:S01]  /*e300*/  @!PT LDS RZ, [RZ] ;  /* 0x00000000fffff984 */ /* 0x000fe20000000800 */
[----:B------:R-:W-:Y:S01]  /*e310*/  @!PT LDS RZ, [RZ] ;  /* 0x00000000fffff984 */ /* 0x000fe20000000800 */
[----:B------:R-:W-:Y:S01]  /*e320*/  @!PT LDS RZ, [RZ] ;  /* 0x00000000fffff984 */ /* 0x000fe20000000800 */
[----:B------:R0:W-:Y:S06]  /*e330*/  MEMBAR.ALL.CTA ;  /* 0x0000000000007992 */ /* 0x0001ec0000008000 */
[----:B0-----:R-:W0:Y:S01]  /*e340*/  FENCE.VIEW.ASYNC.S ;  /* 0x00000000000073c6 */ /* 0x001e220000000000 */
[----:B------:R-:W-:-:S02]  /*e350*/  UIMAD UR4, UR38, UR7, UR4 ;  /* 0x00000007260472a4 */ /* 0x000fc4000f8e0204 */
[----:B------:R-:W-:Y:S01]  /*e360*/  IMAD.WIDE.U32 R20, R19, UR38, R20 ;  /* 0x0000002613147c25 */ /* 0x000fe2000f8e0014 */
[----:B------:R-:W-:-:S03]  /*e370*/  UIMAD UR8, UR42, -0x80, UR8 ;  /* 0xffffff802a0878a4 */ /* 0x000fc6000f8e0208 */
[----:B------:R-:W-:Y:S01]  /*e380*/  VIADD R21, R21, UR4 ;  /* 0x0000000415157c36 */ /* 0x000fe20008000000 */
[----:B------:R-:W-:Y:S02]  /*e390*/  ULDC.64 UR4, c[0x0][0xae8] ;  /* 0x0002ba0000047ab9 */ /* 0x000fe40000000a00 */
[C---:B------:R-:W-:Y:S01]  /*e3a0*/  ISETP.GE.AND P3, PT, R18.reuse, UR8, PT ;  /* 0x0000000812007c0c */ /* 0x040fe2000bf66270 */
[----:B------:R-:W-:Y:S01]  /*e3b0*/  IMAD.U32 R77, RZ, RZ, UR4 ;  /* 0x00000004ff4d7e24 */ /* 0x000fe2000f8e00ff */
[----:B------:R-:W-:Y:S01]  /*e3c0*/  UIMAD UR4, UR37, UR4, URZ ;  /* 0x00000004250472a4 */ /* 0x000fe2000f8e023f */
[----:B------:R-:W-:Y:S02]  /*e3d0*/  VIADD R3, R3, 0x38820 ;  /* 0x0003882003037836 */ /* 0x000fe40000000000 */
[----:B------:R-:W-:Y:S01]  /*e3e0*/  VIADD R19, R18, 0x60 ;  /* 0x0000006012137836 */ /* 0x000fe20000000000 */
[----:B------:R-:W-:Y:S02]  /*e3f0*/  UIMAD UR4, UR36, UR5, UR4 ;  /* 0x00000005240472a4 */ /* 0x000fe4000f8e0204 */
[----:B------:R-:W-:Y:S01]  /*e400*/  IMAD.WIDE.U32 R76, R77, UR36, R20 ;  /* 0x000000244d4c7c25 */ /* 0x000fe2000f8e0014 */
[----:B------:R-:W-:-:S02]  /*e410*/  PRMT R3, RZ, 0x654, R3 ;  /* 0x00000654ff037816 */ /* 0x000fc40000000003 */
[----:B------:R-:W-:Y:S01]  /*e420*/  ISETP.GE.AND P2, PT, R19, UR8, PT ;  /* 0x0000000813007c0c */ /* 0x000fe2000bf46270 */
[C---:B------:R-:W-:Y:S01]  /*e430*/  VIADD R0, R18.reuse, 0x20 ;  /* 0x0000002012007836 */ /* 0x040fe20000000000 */
[--C-:B------:R-:W-:Y:S01]  /*e440*/  SHF.R.S32.HI R19, RZ, 0x1f, R18.reuse ;  /* 0x0000001fff137819 */ /* 0x100fe20000011412 */
[----:B------:R-:W-:Y:S01]  /*e450*/  VIADD R2, R18, 0x40 ;  /* 0x0000004012027836 */ /* 0x000fe20000000000 */
[----:B------:R-:W-:Y:S01]  /*e460*/  BSSY B1, `(.L_x_2039) ;  /* 0x000001e000017945 */ /* 0x000fe20003800000 */
[----:B------:R-:W-:Y:S01]  /*e470*/  IMAD.U32 R79, RZ, RZ, UR42 ;  /* 0x0000002aff4f7e24 */ /* 0x000fe2000f8e00ff */
[----:B0-----:R0:W-:Y:S01]  /*e480*/  SYNCS.ARRIVE.TRANS64.RED.A1T0 RZ, [R3+URZ], RZ ;  /* 0x000000ff03ff79a7 */ /* 0x0011e2000810043f */
[----:B------:R-:W-:Y:S01]  /*e490*/  VIADD R81, R77, UR4 ;  /* 0x000000044d517c36 */ /* 0x000fe20008000000 */
[----:B------:R-:W-:Y:S01]  /*e4a0*/  ISETP.GE.AND P0, PT, R0, UR8, PT ;  /* 0x0000000800007c0c */ /* 0x000fe2000bf06270 */
[----:B------:R-:W-:Y:S01]  /*e4b0*/  IMAD.WIDE R20, R79, 0x80, R18 ;  /* 0x000000804f147825 */ /* 0x000fe200078e0212 */
[----:B------:R-:W-:Y:S01]  /*e4c0*/  ISETP.GE.AND P1, PT, R2, UR8, PT ;  /* 0x0000000802007c0c */ /* 0x000fe2000bf26270 */
[----:B------:R-:W-:-:S12]  /*e4d0*/  @P3 BRA `(.L_x_2040) ;  /* 0x0000000000583947 */ /* 0x000fd80003800000 */
[----:B------:R-:W-:Y:S01]  /*e4e0*/  ULDC.64 UR6, c[0x0][0xad8] ;  /* 0x0002b60000067ab9 */ /* 0x000fe20000000a00 */
[----:B------:R-:W-:Y:S01]  /*e4f0*/  IMAD.MOV.U32 R2, RZ, RZ, R76 ;  /* 0x000000ffff027224 */ /* 0x000fe200078e004c */
[----:B------:R-:W-:Y:S01]  /*e500*/  ULDC UR4, c[0x0][0xa8c] ;  /* 0x0002a30000047ab9 */ /* 0x000fe20000000800 */
[----:B------:R-:W-:Y:S01]  /*e510*/  IMAD R79, R21, UR6, RZ ;  /* 0x00000006154f7c24 */ /* 0x000fe2000f8e02ff */
[C---:B------:R-:W-:Y:S01]  /*e520*/  ISETP.GE.AND P4, PT, R16.reuse, UR4, PT ;  /* 0x0000000410007c0c */ /* 0x040fe2000bf86270 */
[----:B0-----:R-:W-:Y:S02]  /*e530*/  IMAD.MOV.U32 R3, RZ, RZ, R81 ;  /* 0x000000ffff037224 */ /* 0x001fe400078e0051 */
        /* <DEDUP_REMOVED lines=16> */
.L_x_2040:
[----:B------:R-:W-:Y:S05]  /*e640*/  BSYNC B1 ;  /* 0x0000000000017941 */ /* 0x000fea0003800000 */
.L_x_2039:
[----:B------:R-:W-:Y:S04]  /*e650*/  BSSY B1, `(.L_x_2041) ;  /* 0x000001a000017945 */ /* 0x000fe80003800000 */
[----:B------:R-:W-:Y:S05]  /*e660*/  @P0 BRA `(.L_x_2042) ;  /* 0x0000000000600947 */ /* 0x000fea0003800000 */
[----:B-1---5:R-:W-:Y:S01]  /*e670*/  IADD3 R53, P0, R20, 0x20, RZ ;  /* 0x0000002014357810 */ /* 0x022fe20007f1e0ff */
[C---:B------:R-:W-:Y:S01]  /*e680*/  VIADD R2, R16.reuse, 0x40 ;  /* 0x0000004010027836 */ /* 0x040fe20000000000 */
[----:B------:R-:W-:Y:S01]  /*e690*/  ULDC UR4, c[0x0][0xa8c] ;  /* 0x0002a30000047ab9 */ /* 0x000fe20000000800 */
[----:B0-----:R-:W-:Y:S01]  /*e6a0*/  VIADD R3, R16, 0x80 ;  /* 0x0000008010037836 */ /* 0x001fe20000000000 */
        /* <DEDUP_REMOVED lines=20> */
.L_x_2042:
[----:B------:R-:W-:Y:S05]  /*e7f0*/  BSYNC B1 ;  /* 0x0000000000017941 */ /* 0x000fea0003800000 */
.L_x_2041:
[----:B------:R-:W-:Y:S04]  /*e800*/  BSSY B1, `(.L_x_2043) ;  /* 0x000001a000017945 */ /* 0x000fe80003800000 */
[----:B------:R-:W-:Y:S05]  /*e810*/  @P1 BRA `(.L_x_2044) ;  /* 0x0000000000601947 */ /* 0x000fea0003800000 */
[----:B--2--5:R-:W-:Y:S01]  /*e820*/  IADD3 R33, P0, R20, 0x40, RZ ;  /* 0x0000004014217810 */ /* 0x024fe20007f1e0ff */
        /* <DEDUP_REMOVED lines=23> */
.L_x_2044:
[----:B------:R-:W-:Y:S05]  /*e9a0*/  BSYNC B1 ;  /* 0x0000000000017941 */ /* 0x000fea0003800000 */
.L_x_2043:
[----:B------:R-:W-:Y:S05]  /*e9b0*/  @P2 BRA `(.L_x_2045) ;  /* 0x0000000c007c2947 */ /* 0x000fea0003800000 */
[----:B---3-5:R-:W-:Y:S01]  /*e9c0*/  IADD3 R9, P0, R20, 0x60, RZ ;  /* 0x0000006014097810 */ /* 0x028fe20007f1e0ff */
[C---:B------:R-:W-:Y:S01]  /*e9d0*/  VIADD R0, R16.reuse, 0x40 ;  /* 0x0000004010007836 */ /* 0x040fe20000000000 */
[----:B------:R-:W-:Y:S01]  /*e9e0*/  ULDC UR4, c[0x0][0xa8c] ;  /* 0x0002a30000047ab9 */ /* 0x000fe20000000800 */
[----:B------:R-:W-:Y:S01]  /*e9f0*/  ULDC.64 UR6, c[0x0][0xad8] ;  /* 0x0002b60000067ab9 */ /* 0x000fe20000000a00 */
[----:B------:R-:W-:Y:S01]  /*ea00*/  IMAD.MOV.U32 R2, RZ, RZ, R76 ;  /* 0x000000ffff027224 */ /* 0x000fe200078e004c */
[----:B------:R-:W-:Y:S01]  /*ea10*/  ISETP.GE.AND P1, PT, R16, UR4, PT ;  /* 0x0000000410007c0c */ /* 0x000fe2000bf26270 */
[----:B------:R-:W-:Y:S01]  /*ea20*/  IMAD.X R20, RZ, RZ, R21, P0 ;  /* 0x000000ffff147224 */ /* 0x000fe200000e0615 */
[----:B------:R-:W-:Y:S01]  /*ea30*/  ISETP.GE.AND P2, PT, R0, UR4, PT ;  /* 0x0000000400007c0c */ /* 0x000fe2000bf46270 */
[----:B0-----:R-:W-:Y:S02]  /*ea40*/  IMAD.MOV.U32 R3, RZ, RZ, R81 ;  /* 0x000000ffff037224 */ /* 0x001fe400078e0051 */
        /* <DEDUP_REMOVED lines=17> */
.L_x_2037:
[----:B------:R-:W-:Y:S01]  /*eb60*/  ULDC.64 UR4, c[0x0][0xbe0] ;  /* 0x0002f80000047ab9 */ /* 0x000fe20000000a00 */
[----:B------:R-:W-:Y:S01]  /*eb70*/  ULDC.64 UR6, c[0x0][0xbd8] ;  /* 0x0002f60000067ab9 */ /* 0x000fe20000000a00 */
[----:B------:R-:W-:-:S04]  /*eb80*/  UISETP.NE.U32.AND UP0, UPT, UR4, URZ, UPT ;  /* 0x0000003f0400728c */ /* 0x000fc8000bf05070 */
[----:B------:R-:W-:Y:S02]  /*eb90*/  UISETP.NE.AND.EX UP1, UPT, UR5, URZ, UPT, UP0 ;  /* 0x0000003f0500728c */ /* 0x000fe4000bf25300 */
[----:B------:R-:W-:-:S04]  /*eba0*/  UISETP.NE.U32.AND UP0, UPT, UR6, URZ, UPT ;  /* 0x0000003f0600728c */ /* 0x000fc8000bf05070 */
[----:B------:R-:W-:Y:S01]  /*ebb0*/  PLOP3.LUT P2, PT, PT, PT, UP1, 0x80, 0x0 ;  /* 0x000000000000781c */ /* 0x000fe20003f4f018 */
[----:B------:R-:W-:-:S04]  /*ebc0*/  UISETP.NE.AND.EX UP0, UPT, UR7, URZ, UPT, UP0 ;  /* 0x0000003f0700728c */ /* 0x000fc8000bf05300 */
[----:B------:R-:W-:Y:S02]  /*ebd0*/  @UP1 ULDC.64 UR4, c[0x0][0xbe0] ;  /* 0x0002f80000041ab9 */ /* 0x000fe40000000a00 */
[----:B------:R-:W-:Y:S01]  /*ebe0*/  @UP1 UIMAD.WIDE UR4, UR36, 0x4, UR4 ;  /* 0x00000004240418a5 */ /* 0x000fe2000f8e0204 */
[----:B------:R-:W-:Y:S01]  /*ebf0*/  PLOP3.LUT P1, PT, PT, PT, UP0, 0x80, 0x0 ;  /* 0x000000000000781c */ /* 0x000fe20003f2f008 */
[----:B------:R-:W-:-:S04]  /*ec00*/  ULEA UR6, UP1, UR36, UR6, 0x2 ;  /* 0x0000000624067291 */ /* 0x000fc8000f82103f */
[----:B------:R-:W-:Y:S01]  /*ec10*/  IMAD.U32 R4, RZ, RZ, UR4 ;  /* 0x00000004ff047e24 */ /* 0x000fe2000f8e00ff */
[----:B------:R-:W-:Y:S01]  /*ec20*/  ULEA.HI.X UR7, UR36, UR7, UR37, 0x2, UP1 ;  /* 0x0000000724077291 */ /* 0x000fe200088f1425 */
[----:B------:R-:W-:Y:S01]  /*ec30*/  IMAD.U32 R5, RZ, RZ, UR5 ;  /* 0x00000005ff057e24 */ /* 0x000fe2000f8e00ff */
[----:B------:R-:W-:Y:S01]  /*ec40*/  MOV R7, RZ ;  /* 0x000000ff00077202 */ /* 0x000fe20000000f00 */
[----:B------:R-:W-:-:S03]  /*ec50*/  IMAD.U32 R2, RZ, RZ, UR6 ;  /* 0x00000006ff027e24 */ /* 0x000fc6000f8e00ff */
[----:B------:R-:W2:Y:S01]  /*ec60*/  @P2 LDG.E R4, desc[UR48][R4.64] ;  /* 0x0000003004042981 */ /* 0x000ea2000c1e1900 */
[----:B------:R-:W-:-:S05]  /*ec70*/  IMAD.U32 R3, RZ, RZ, UR7 ;  /* 0x00000007ff037e24 */ /* 0x000fca000f8e00ff */
[----:B------:R0:W5:Y:S01]  /*ec80*/  @P1 LDG.E R7, desc[UR48][R2.64] ;  /* 0x0000003002071981 */ /* 0x000162000c1e1900 */
[----:B------:R-:W-:Y:S01]  /*ec90*/  ULDC UR4, c[0x0][0xa88] ;  /* 0x0002a20000047ab9 */ /* 0x000fe20000000800 */
[----:B------:R-:W-:Y:S02]  /*eca0*/  ISETP.GT.AND P0, PT, R235, 0x7f, PT ;  /* 0x0000007feb00780c */ /* 0x000fe40003f04270 */
[----:B--2---:R-:W-:Y:S01]  /*ecb0*/  @P2 R2UR UR4, R4 ;  /* 0x00000000040422ca */ /* 0x004fe200000e0000 */
[----:B0-----:R-:W-:-:S14]  /*ecc0*/  @P2 BRA `(.L_x_2046) ;  /* 0x0000000000182947 */ /* 0x001fdc0003800000 */
[----:B------:R-:W-:Y:S05]  /*ecd0*/  @!P1 BRA `(.L_x_2046) ;  /* 0x0000000000149947 */ /* 0x000fea0003800000 */
[----:B------:R-:W2:Y:S04]  /*ece0*/  LDG.E R4, desc[UR48][R2.64] ;  /* 0x0000003002047981 */ /* 0x000ea8000c1e1900 */
[----:B------:R-:W3:Y:S01]  /*ecf0*/  LDG.E R0, desc[UR48][R2.64+0x4] ;  /* 0x0000043002007981 */ /* 0x000ee2000c1e1900 */
[----:B--2---:R-:W-:Y:S02]  /*ed00*/  R2UR UR5, R4 ;  /* 0x00000000040572ca */ /* 0x004fe400000e0000 */
[----:B---3--:R-:W-:-:S13]  /*ed10*/  R2UR UR4, R0 ;  /* 0x00000000000472ca */ /* 0x008fda00000e0000 */
[----:B------:R-:W-:-:S12]  /*ed20*/  UIADD3 UR4, -UR5, UR4, URZ ;  /* 0x0000000405047290 */ /* 0x000fd8000fffe13f */
.L_x_2046:
[----:B------:R-:W-:Y:S01]  /*ed30*/  USHF.R.S32.HI UR7, URZ, 0x1f, UR38 ;  /* 0x0000001f3f077899 */ /* 0x000fe20008011426 */
[----:B------:R-:W-:Y:S01]  /*ed40*/  BSSY B1, `(.L_x_2047) ;  /* 0x000001f000017945 */ /* 0x000fe20003800000 */
[----:B------:R-:W-:Y:S01]  /*ed50*/  USEL UR36, UR36, URZ, !UP0 ;  /* 0x0000003f24247287 */ /* 0x000fe2000c000000 */
[----:B------:R-:W-:Y:S01]  /*ed60*/  SHF.R.S32.HI R9, RZ, 0x1f, R16 ;  /* 0x0000001fff097819 */ /* 0x000fe20000011410 */
[----:B------:R-:W-:Y:S01]  /*ed70*/  USEL UR37, UR37, URZ, !UP0 ;  /* 0x0000003f25257287 */ /* 0x000fe2000c000000 */
[----:B-----5:R-:W-:Y:S01]  /*ed80*/  SHF.R.S32.HI R6, RZ, 0x1f, R7 ;  /* 0x0000001fff067819 */ /* 0x020fe20000011407 */
[----:B------:R-:W-:Y:S10]  /*ed90*/  @P0 BRA `(.L_x_2048) ;  /* 0x0000000000640947 */ /* 0x000ff40003800000 */
[----:B------:R-:W0:Y:S01]  /*eda0*/  S2R R2, SR_TID.X ;  /* 0x0000000000027919 */ /* 0x000e220000002100 */
[----:B------:R-:W-:-:S04]  /*edb0*/  IMAD.U32 R0, RZ, RZ, UR42 ;  /* 0x0000002aff007e24 */ /* 0x000fc8000f8e00ff */
[----:B0-----:R-:W-:-:S04]  /*edc0*/  IMAD R0, R0, 0x80, R2 ;  /* 0x0000008000007824 */ /* 0x001fc800078e0202 */
[----:B------:R-:W-:-:S05]  /*edd0*/  VIADD R0, R0, 0xffffff80 ;  /* 0xffffff8000007836 */ /* 0x000fca0000000000 */
[----:B------:R-:W-:-:S13]  /*ede0*/  ISETP.GE.AND P0, PT, R0, UR4, PT ;  /* 0x0000000400007c0c */ /* 0x000fda000bf06270 */
        /* <DEDUP_REMOVED lines=20> */
.L_x_2048:
[----:B------:R-:W-:Y:S05]  /*ef30*/  BSYNC B1 ;  /* 0x0000000000017941 */ /* 0x000fea0003800000 */
.L_x_2047:
[----:B------:R-:W-:Y:S01]  /*ef40*/  ULDC.64 UR8, c[0x0][0xaa0] ;  /* 0x0002a80000087ab9 */ /* 0x000fe20000000a00 */
[----:B------:R-:W-:Y:S01]  /*ef50*/  IMAD.MOV.U32 R2, RZ, RZ, R16 ;  /* 0x000000ffff027224 */ /* 0x000fe200078e0010 */
[----:B------:R-:W-:Y:S01]  /*ef60*/  UIMAD UR6, UR42, -0x80, UR4 ;  /* 0xffffff802a0678a4 */ /* 0x000fe2000f8e0204 */
[----:B0-----:R-:W-:Y:S01]  /*ef70*/  IMAD.MOV.U32 R3, RZ, RZ, R9 ;  /* 0x000000ffff037224 */ /* 0x001fe200078e0009 */
[----:B------:R-:W-:Y:S01]  /*ef80*/  BSSY B1, `(.L_x_2049) ;  /* 0x0000032000017945 */ /* 0x000fe20003800000 */
[----:B------:R-:W-:Y:S02]  /*ef90*/  IMAD R0, R6, UR8, RZ ;  /* 0x0000000806007c24 */ /* 0x000fe4000f8e02ff */
[----:B------:R-:W-:Y:S01]  /*efa0*/  IMAD.WIDE.U32 R2, R7, UR8, R2 ;  /* 0x0000000807027c25 */ /* 0x000fe2000f8e0002 */
[----:B------:R-:W-:-:S03]  /*efb0*/  ISETP.GE.AND P2, PT, R18, UR6, PT ;  /* 0x0000000612007c0c */ /* 0x000fc6000bf46270 */
[----:B------:R-:W-:Y:S01]  /*efc0*/  IMAD R7, R7, UR9, R0 ;  /* 0x0000000907077c24 */ /* 0x000fe2000f8e0200 */
[----:B------:R-:W-:Y:S01]  /*efd0*/  ULDC.64 UR8, c[0x0][0xae0] ;  /* 0x0002b80000087ab9 */ /* 0x000fe20000000a00 */
[----:B------:R-:W-:Y:S01]  /*efe0*/  VIADD R4, R18, 0x40 ;  /* 0x0000004012047836 */ /* 0x000fe20000000000 */
[----:B------:R-:W-:Y:S01]  /*eff0*/  UIMAD UR5, UR7, UR8, URZ ;  /* 0x00000008070572a4 */ /* 0x000fe2000f8e023f */
[----:B------:R-:W-:Y:S01]  /*f000*/  IMAD.IADD R3, R3, 0x1, R7 ;  /* 0x0000000103037824 */ /* 0x000fe200078e0207 */
[----:B------:R-:W-:Y:S01]  /*f010*/  SHF.R.S32.HI R7, RZ, 0x1f, R18 ;  /* 0x0000001fff077819 */ /* 0x000fe20000011412 */
[----:B------:R-:W-:Y:S01]  /*f020*/  IMAD.U32 R5, RZ, RZ, UR8 ;  /* 0x00000008ff057e24 */ /* 0x000fe2000f8e00ff */
[----:B------:R-:W-:Y:S01]  /*f030*/  UIMAD UR5, UR38, UR9, UR5 ;  /* 0x00000009260572a4 */ /* 0x000fe2000f8e0205 */
[----:B------:R-:W-:Y:S01]  /*f040*/  ISETP.GE.AND P0, PT, R4, UR6, PT ;  /* 0x0000000604007c0c */ /* 0x000fe2000bf06270 */
[----:B------:R-:W-:Y:S01]  /*f050*/  VIADD R0, R18, 0x20 ;  /* 0x0000002012007836 */ /* 0x000fe20000000000 */
[----:B------:R-:W-:Y:S01]  /*f060*/  ULDC.64 UR8, c[0x0][0xae8] ;  /* 0x0002ba0000087ab9 */ /* 0x000fe20000000a00 */
[----:B------:R-:W-:Y:S01]  /*f070*/  IMAD.WIDE.U32 R2, R5, UR38, R2 ;  /* 0x0000002605027c25 */ /* 0x000fe2000f8e0002 */
[----:B------:R-:W-:-:S02]  /*f080*/  UIMAD UR4, UR37, UR8, URZ ;  /* 0x00000008250472a4 */ /* 0x000fc4000f8e023f */
[----:B------:R-:W-:Y:S01]  /*f090*/  ISETP.GE.AND P1, PT, R0, UR6, PT ;  /* 0x0000000600007c0c */ /* 0x000fe2000bf26270 */
[----:B------:R-:W-:Y:S01]  /*f0a0*/  VIADD R3, R3, UR5 ;  /* 0x0000000503037c36 */ /* 0x000fe20008000000 */
[----:B------:R-:W-:Y:S01]  /*f0b0*/  UIMAD UR4, UR36, UR9, UR4 ;  /* 0x00000009240472a4 */ /* 0x000fe2000f8e0204 */
[----:B------:R-:W-:Y:S02]  /*f0c0*/  IMAD.U32 R5, RZ, RZ, UR8 ;  /* 0x00000008ff057e24 */ /* 0x000fe4000f8e00ff */
[----:B------:R-:W-:Y:S02]  /*f0d0*/  IMAD.U32 R9, RZ, RZ, UR42 ;  /* 0x0000002aff097e24 */ /* 0x000fe4000f8e00ff */
[----:B------:R-:W-:-:S04]  /*f0e0*/  IMAD.WIDE.U32 R4, R5, UR36, R2 ;  /* 0x0000002405047c25 */ /* 0x000fc8000f8e0002 */
[----:B------:R-:W-:Y:S02]  /*f0f0*/  IMAD.MOV.U32 R6, RZ, RZ, R18 ;  /* 0x000000ffff067224 */ /* 0x000fe400078e0012 */
[----:B------:R-:W-:Y:S02]  /*f100*/  VIADD R11, R5, UR4 ;  /* 0x00000004050b7c36 */ /* 0x000fe40008000000 */
[----:B------:R-:W-:-:S04]  /*f110*/  IMAD.WIDE R6, R9, 0x80, R6 ;  /* 0x0000008009067825 */ /* 0x000fc800078e0206 */
[----:B------:R-:W-:Y:S01]  /*f120*/  VIADD R10, R18, 0x60 ;  /* 0x00000060120a7836 */ /* 0x000fe20000000000 */
        /* <DEDUP_REMOVED lines=23> */
.L_x_2050:
[----:B------:R-:W-:Y:S05]  /*f2a0*/  BSYNC B1 ;  /* 0x0000000000017941 */ /* 0x000fea0003800000 */
.L_x_2049:
[----:B------:R-:W-:Y:S01]  /*f2b0*/  BSSY B1, `(.L_x_2051) ;  /* 0x000001b000017945 */ /* 0x000fe20003800000 */
[----:B------:R-:W-:-:S03]  /*f2c0*/  ISETP.GE.AND P2, PT, R10, UR6, PT ;  /* 0x000000060a007c0c */ /* 0x000fc6000bf46270 */
        /* <DEDUP_REMOVED lines=25> */
.L_x_2052:
[----:B------:R-:W-:Y:S05]  /*f460*/  BSYNC B1 ;  /* 0x0000000000017941 */ /* 0x000fea0003800000 */
.L_x_2051:
        /* <DEDUP_REMOVED lines=26> */
.L_x_2054:
[----:B------:R-:W-:Y:S05]  /*f610*/  BSYNC B1 ;  /* 0x0000000000017941 */ /* 0x000fea0003800000 */
.L_x_2053:
        /* <DEDUP_REMOVED lines=25> */
.L_x_2045:
[----:B------:R-:W-:Y:S05]  /*f7b0*/  BSYNC B0 ;  /* 0x0000000000007941 */ /* 0x000fea0003800000 */
.L_x_2036:
[----:B------:R-:W-:Y:S02]  /*f7c0*/  ULDC UR4, c[0x0][0xc14] ;  /* 0x0003050000047ab9 */ /* 0x000fe40000000800 */
[----:B------:R-:W-:-:S13]  /*f7d0*/  ISETP.GE.AND P0, PT, R83, UR4, PT ;  /* 0x0000000453007c0c */ /* 0x000fda000bf06270 */
[----:B------:R-:W-:Y:S05]  /*f7e0*/  @!P0 BRA `(.L_x_2055) ;  /* 0xffffff1400688947 */ /* 0x000fea000383ffff */
[----:B------:R-:W-:Y:S05]  /*f7f0*/  EXIT ;  /* 0x000000000000794d */ /* 0x000fea0003800000 */
.L_x_1997:
[----:B------:R-:W-:-:S08]  /*f800*/  NOP ;  /* 0x0000000000007918 */ /* 0x000fd00000000000 */
[----:B------:R-:W0:-:S00]  /*f810*/  USETMAXREG.DEALLOC.CTAPOOL 0x18 ;  /* 0x00000018000079c8 */ /* 0x000e0000080e0500 */
[----:B0-----:R-:W-:Y:S01]  /*f820*/  LOP3.LUT R0, R0, 0x3, RZ, 0xc0, !PT ;  /* 0x0000000300007812 */ /* 0x001fe200078ec0ff */
[----:B------:R-:W-:-:S05]  /*f830*/  IMAD.MOV.U32 R6, RZ, RZ, RZ ;  /* 0x000000ffff067224 */ /* 0x000fca00078e00ff */
[----:B------:R-:W0:Y:S02]  /*f840*/  SHFL.IDX PT, R0, R0, RZ, 0x1f ;  /* 0x00001fff00007589 */ /* 0x000e2400000e0000 */
[----:B0-----:R-:W-:-:S04]  /*f850*/  ISETP.NE.AND P0, PT, R0, RZ, PT ;  /* 0x000000ff0000720c */ /* 0x001fc80003f05270 */
        /* <DEDUP_REMOVED lines=14> */
.L_x_2056:
[----:B0-----:R-:W0:Y:S01]  /*f940*/  S2R R0, SR_TID.X ;  /* 0x0000000000007919 */ /* 0x001e220000002100 */
        /* <DEDUP_REMOVED lines=40> */
.L_x_2062:
        /* <DEDUP_REMOVED lines=14> */
.L_x_2061:
[----:B------:R-:W-:Y:S05]  /*fcb0*/  BSYNC B0 ;  /* 0x0000000000007941 */ /* 0x000fea0003800000 */
.L_x_2060:
        /* <DEDUP_REMOVED lines=22> */
.L_x_2058:
        /* <DEDUP_REMOVED lines=25> */
.L_x_2063:
        /* <DEDUP_REMOVED lines=58> */
.L_x_2059:
[----:B------:R0:W-:Y:S01]  /*10350*/  STL [R1+0x20], R0 ;  /* 0x0000200001007387 */ /* 0x0001e20000100800 */
[----:B------:R-:W-:-:S03]  /*10360*/  UMOV UR38, URZ ;  /* 0x0000003f00267c82 */ /* 0x000fc60008000000 */
[----:B------:R0:W-:Y:S02]  /*10370*/  STL [R1+0x24], RZ ;  /* 0x000024ff01007387 */ /* 0x0001e40000100800 */
.L_x_2064:
        /* <DEDUP_REMOVED lines=11> */
.L_x_2057:
[----:B0-2---:R-:W-:Y:S01]  /*10430*/  IMAD.MOV.U32 R0, RZ, RZ, 0x1 ;  /* 0x00000001ff007424 */ /* 0x005fe200078e00ff */
        /* <DEDUP_REMOVED lines=40> */
.L_x_2127:
[----:B------:R-:W-:Y:S01]  /*106c0*/  ULDC.64 UR4, c[0x0][0xc60] ;  /* 0x0003180000047ab9 */ /* 0x000fe20000000a00 */
[----:B------:R-:W-:Y:S01]  /*106d0*/  ULDC.64 UR10, c[0x0][0xa00] ;  /* 0x00028000000a7ab9 */ /* 0x000fe20000000a00 */
[----:B------:R-:W-:Y:S01]  /*106e0*/  UIMAD.WIDE UR4, UR50, 0x4, UR4 ;  /* 0x00000004320478a5 */ /* 0x000fe2000f8e0204 */
[----:B------:R-:W-:Y:S01]  /*106f0*/  ULDC.64 UR6, c[0x0][0xa18] ;  /* 0x0002860000067ab9 */ /* 0x000fe20000000a00 */
[----:B------:R-:W-:-:S04]  /*10700*/  ULDC.64 UR12, c[0x0][0xa08] ;  /* 0x00028200000c7ab9 */ /* 0x000fc80000000a00 */
[----:B0-----:R-:W-:Y:S02]  /*10710*/  IMAD.U32 R2, RZ, RZ, UR4 ;  /* 0x00000004ff027e24 */ /* 0x001fe4000f8e00ff */
[----:B------:R-:W-:Y:S01]  /*10720*/  IMAD.U32 R3, RZ, RZ, UR5 ;  /* 0x00000005ff037e24 */ /* 0x000fe2000f8e00ff */
[----:B------:R-:W-:-:S04]  /*10730*/  ULDC.64 UR4, c[0x0][0xa28] ;  /* 0x00028a0000047ab9 */ /* 0x000fc80000000a00 */
[----:B--2---:R-:W2:Y:S01]  /*10740*/  LDG.E R2, desc[UR48][R2.64] ;  /* 0x0000003002027981 */ /* 0x004ea2000c1e1900 */
[----:B------:R-:W-:Y:S01]  /*10750*/  UISETP.NE.U32.AND UP0, UPT, UR4, URZ, UPT ;  /* 0x0000003f0400728c */ /* 0x000fe2000bf05070 */
[----:B------:R-:W-:-:S03]  /*10760*/  IMAD.MOV.U32 R0, RZ, RZ, RZ ;  /* 0x000000ffff007224 */ /* 0x000fc600078e00ff */
[----:B------:R-:W-:-:S06]  /*10770*/  UISETP.NE.AND.EX UP0, UPT, UR5, URZ, UPT, UP0 ;  /* 0x0000003f0500728c */ /* 0x000fcc000bf05300 */
[----:B------:R-:W-:Y:S02]  /*10780*/  PLOP3.LUT P0, PT, PT, PT, UP0, 0x80, 0x0 ;  /* 0x000000000000781c */ /* 0x000fe40003f0f008 */
[----:B------:R-:W-:-:S04]  /*10790*/  ISETP.NE.U32.AND P1, PT, RZ, UR12, PT ;  /* 0x0000000cff007c0c */ /* 0x000fc8000bf25070 */
[----:B------:R-:W-:Y:S01]  /*107a0*/  ISETP.NE.AND.EX P1, PT, RZ, UR13, PT, P1 ;  /* 0x0000000dff007c0c */ /* 0x000fe2000bf25310 */
[----:B------:R-:W-:Y:S02]  /*107b0*/  IMAD.MOV.U32 R18, RZ, RZ, RZ ;  /* 0x000000ffff127224 */ /* 0x000fe400078e00ff */
[----:B------:R-:W-:Y:S01]  /*107c0*/  IMAD.MOV.U32 R9, RZ, RZ, RZ ;  /* 0x000000ffff097224 */ /* 0x000fe200078e00ff */
[----:B--2---:R-:W-:-:S13]  /*107d0*/  R2UR UR45, R2 ;  /* 0x00000000022d72ca */ /* 0x004fda00000e0000 */
[----:B------:R-:W-:Y:S02]  /*107e0*/  USHF.R.S32.HI UR44, URZ, 0x1f, UR45 ;  /* 0x0000001f3f2c7899 */ /* 0x000fe4000801142d */
[----:B------:R-:W-:-:S04]  /*107f0*/  @UP0 ULEA UR4, UP1, UR45, UR4, 0x2 ;  /* 0x000000042d040291 */ /* 0x000fc8000f82103f */
[----:B------:R-:W-:Y:S02]  /*10800*/  @UP0 ULEA.HI.X UR5, UR45, UR5, UR44, 0x2, UP1 ;  /* 0x000000052d050291 */ /* 0x000fe400088f142c */
[----:B------:R-:W-:Y:S01]  /*10810*/  USHF.L.U32 UR43, UR45, 0x2, URZ ;  /* 0x000000022d2b7899 */ /* 0x000fe2000800063f */
[----:B------:R-:W-:Y:S01]  /*10820*/  IMAD.U32 R2, RZ, RZ, UR4 ;  /* 0x00000004ff027e24 */ /* 0x000fe2000f8e00ff */
[----:B------:R-:W-:Y:S02]  /*10830*/  USHF.L.U64.HI UR44, UR45, 0x2, UR44 ;  /* 0x000000022d2c7899 */ /* 0x000fe4000801022c */
[----:B------:R-:W-:Y:S01]  /*10840*/  IMAD.U32 R3, RZ, RZ, UR5 ;  /* 0x00000005ff037e24 */ /* 0x000fe2000f8e00ff */
[----:B------:R-:W-:-:S04]  /*10850*/  UIADD3 UR5, UP0, UR43, UR10, URZ ;  /* 0x0000000a2b057290 */ /* 0x000fc8000ff1e03f */
[----:B------:R-:W-:Y:S01]  /*10860*/  UIADD3.X UR8, UR44, UR11, URZ, UP0, !UPT ;  /* 0x0000000b2c087290 */ /* 0x000fe200087fe43f */
[----:B------:R0:W5:Y:S01]  /*10870*/  @P0 LDG.E R0, desc[UR48][R2.64] ;  /* 0x0000003002000981 */ /* 0x000162000c1e1900 */
[----:B------:R-:W-:Y:S01]  /*10880*/  UISETP.NE.U32.AND UP0, UPT, UR6, URZ, UPT ;  /* 0x0000003f0600728c */ /* 0x000fe2000bf05070 */
[----:B------:R-:W-:Y:S01]  /*10890*/  ISETP.NE.U32.AND P0, PT, RZ, UR10, PT ;  /* 0x0000000aff007c0c */ /* 0x000fe2000bf05070 */
[----:B------:R-:W-:Y:S02]  /*108a0*/  UIADD3 UR9, UP1, UR43, UR12, URZ ;  /* 0x0000000c2b097290 */ /* 0x000fe4000ff3e03f */
[----:B------:R-:W-:Y:S01]  /*108b0*/  UISETP.NE.AND.EX UP0, UPT, UR7, URZ, UPT, UP0 ;  /* 0x0000003f0700728c */ /* 0x000fe2000bf05300 */
[----:B------:R-:W-:Y:S01]  /*108c0*/  ISETP.NE.AND.EX P0, PT, RZ, UR11, PT, P0 ;  /* 0x0000000bff007c0c */ /* 0x000fe2000bf05300 */
[----:B------:R-:W-:Y:S02]  /*108d0*/  UIADD3.X UR4, UR44, UR13, URZ, UP1, !UPT ;  /* 0x0000000d2c047290 */ /* 0x000fe40008ffe43f */
[----:B------:R-:W-:-:S02]  /*108e0*/  IMAD.U32 R4, RZ, RZ, UR9 ;  /* 0x00000009ff047e24 */ /* 0x000fc4000f8e00ff */
[----:B0-----:R-:W-:Y:S02]  /*108f0*/  IMAD.U32 R2, RZ, RZ, UR5 ;  /* 0x00000005ff027e24 */ /* 0x001fe4000f8e00ff */
[----:B------:R-:W-:Y:S01]  /*10900*/  IMAD.U32 R5, RZ, RZ, UR4 ;  /* 0x00000004ff057e24 */ /* 0x000fe2000f8e00ff */
[----:B------:R-:W-:Y:S01]  /*10910*/  PLOP3.LUT P2, PT, PT, PT, UP0, 0x80, 0x0 ;  /* 0x000000000000781c */ /* 0x000fe20003f4f008 */
[----:B------:R-:W-:Y:S01]  /*10920*/  IMAD.U32 R3, RZ, RZ, UR8 ;  /* 0x00000008ff037e24 */ /* 0x000fe2000f8e00ff */
[----:B------:R-:W-:Y:S02]  /*10930*/  @UP0 UIADD3 UR4, UP1, UR43, UR6, URZ ;  /* 0x000000062b040290 */ /* 0x000fe4000ff3e03f */
[----:B------:R0:W5:Y:S02]  /*10940*/  @P1 LDG.E R9, desc[UR48][R4.64] ;  /* 0x0000003004091981 */ /* 0x000164000c1e1900 */
[----:B------:R-:W-:Y:S01]  /*10950*/  @UP0 UIADD3.X UR5, UR44, UR7, URZ, UP1, !UPT ;  /* 0x000000072c050290 */ /* 0x000fe20008ffe43f */
[----:B------:R-:W-:Y:S01]  /*10960*/  ULDC UR6, c[0x0][0x288] ;  /* 0x0000a20000067ab9 */ /* 0x000fe20000000800 */
[----:B------:R-:W-:Y:S01]  /*10970*/  IMAD.U32 R6, RZ, RZ, UR4 ;  /* 0x00000004ff067e24 */ /* 0x000fe2000f8e00ff */
[----:B------:R0:W5:Y:S01]  /*10980*/  @P0 LDG.E R18, desc[UR48][R2.64] ;  /* 0x0000003002120981 */ /* 0x000162000c1e1900 */
[----:B------:R-:W-:-:S02]  /*10990*/  IMAD.U32 R8, RZ, RZ, UR6 ;  /* 0x00000006ff087e24 */ /* 0x000fc4000f8e00ff */
[----:B------:R-:W-:-:S05]  /*109a0*/  IMAD.U32 R7, RZ, RZ, UR5 ;  /* 0x00000005ff077e24 */ /* 0x000fca000f8e00ff */
[----:B------:R0:W5:Y:S01]  /*109b0*/  @P2 LDG.E R8, desc[UR48][R6.64] ;  /* 0x0000003006082981 */ /* 0x000162000c1e1900 */
[----:B-1----:R-:W-:Y:S05]  /*109c0*/  @P2 BRA `(.L_x_2066) ;  /* 0x0000000000102947 */ /* 0x002fea0003800000 */
[----:B------:R-:W-:Y:S05]  /*109d0*/  @!P0 BRA `(.L_x_2066) ;  /* 0x00000000000c8947 */ /* 0x000fea0003800000 */
[----:B-----5:R-:W2:Y:S04]  /*109e0*/  LDG.E R8, desc[UR48][R2.64] ;  /* 0x0000003002087981 */ /* 0x020ea8000c1e1900 */
[----:B0-----:R-:W2:Y:S02]  /*109f0*/  LDG.E R7, desc[UR48][R2.64+0x4] ;  /* 0x0000043002077981 */ /* 0x001ea4000c1e1900 */
[----:B--2---:R-:W-:-:S07]  /*10a00*/  IMAD.IADD R8, R7, 0x1, -R8 ;  /* 0x0000000107087824 */ /* 0x004fce00078e0a08 */
.L_x_2066:
[----:B0----5:R-:W-:Y:S01]  /*10a10*/  IMAD.IADD R2, R9, 0x1, R0 ;  /* 0x0000000109027824 */ /* 0x021fe200078e0200 */
[----:B------:R-:W-:Y:S01]  /*10a20*/  ULDC.64 UR4, c[0x0][0x3f8] ;  /* 0x0000fe0000047ab9 */ /* 0x000fe20000000a00 */
[----:B------:R-:W-:Y:S01]  /*10a30*/  ULDC.64 UR6, c[0x0][0xa20] ;  /* 0x0002880000067ab9 */ /* 0x000fe20000000a00 */
[----:B------:R-:W-:Y:S01]  /*10a40*/  UISETP.NE.U32.AND UP0, UPT, UR4, URZ, UPT ;  /* 0x0000003f0400728c */ /* 0x000fe2000bf05070 */
[----:B------:R-:W-:Y:S01]  /*10a50*/  ISETP.NE.U32.AND P0, PT, RZ, UR6, PT ;  /* 0x00000006ff007c0c */ /* 0x000fe2000bf05070 */
[----:B------:R0:W-:Y:S01]  /*10a60*/  STL [R1+0x28], R2 ;  /* 0x0000280201007387 */ /* 0x0001e20000100800 */
[----:B------:R-:W-:Y:S01]  /*10a70*/  ULDC UR4, c[0x0][0x404] ;  /* 0x0001010000047ab9 */ /* 0x000fe20000000800 */
[----:B------:R-:W-:Y:S01]  /*10a80*/  UISETP.NE.AND.EX UP0, UPT, UR5, URZ, UPT, UP0 ;  /* 0x0000003f0500728c */ /* 0x000fe2000bf05300 */
[----:B------:R-:W-:Y:S02]  /*10a90*/  ISETP.NE.AND.EX P0, PT, RZ, UR7, PT, P0 ;  /* 0x00000007ff007c0c */ /* 0x000fe4000bf05300 */
[----:B------:R-:W-:Y:S01]  /*10aa0*/  ULDC UR5, c[0x0][0x2e0] ;  /* 0x0000b80000057ab9 */ /* 0x000fe20000000800 */
[----:B------:R-:W-:-:S04]  /*10ab0*/  USEL UR4, UR4, 0x1, UP0 ;  /* 0x0000000104047887 */ /* 0x000fc80008000000 */
[----:B------:R-:W-:-:S06]  /*10ac0*/  UIMAD UR4, UR4, UR5, URZ ;  /* 0x00000005040472a4 */ /* 0x000fcc000f8e023f */
[----:B------:R-:W-:Y:S01]  /*10ad0*/  IMAD.U32 R3, RZ, RZ, UR4 ;  /* 0x00000004ff037e24 */ /* 0x000fe2000f8e00ff */
[----:B0-----:R-:W-:Y:S06]  /*10ae0*/  @!P0 BRA `(.L_x_2067) ;  /* 0x0000000000188947 */ /* 0x001fec0003800000 */
[----:B------:R-:W-:-:S04]  /*10af0*/  UIADD3 UR4, UP0, UR43, UR6, URZ ;  /* 0x000000062b047290 */ /* 0x000fc8000ff1e03f */
[----:B------:R-:W-:Y:S02]  /*10b00*/  UIADD3.X UR5, UR44, UR7, URZ, UP0, !UPT ;  /* 0x000000072c057290 */ /* 0x000fe400087fe43f */
[----:B------:R-:W-:-:S04]  /*10b10*/  IMAD.U32 R2, RZ, RZ, UR4 ;  /* 0x00000004ff027e24 */ /* 0x000fc8000f8e00ff */
[----:B------:R-:W-:-:S06]  /*10b20*/  IMAD.U32 R3, RZ, RZ, UR5 ;  /* 0x00000005ff037e24 */ /* 0x000fcc000f8e00ff */
[----:B------:R0:W5:Y:S01]  /*10b30*/  LDG.E R3, desc[UR48][R2.64] ;  /* 0x0000003002037981 */ /* 0x000162000c1e1900 */
[----:B------:R-:W-:Y:S05]  /*10b40*/  BRA `(.L_x_2068) ;  /* 0x0000000000107947 */ /* 0x000fea0003800000 */
.L_x_2067:
[----:B------:R-:W-:Y:S05]  /*10b50*/  @!P1 BRA `(.L_x_2068) ;  /* 0x00000000000c9947 */ /* 0x000fea0003800000 */
[----:B------:R-:W2:Y:S04]  /*10b60*/  LDG.E R2, desc[UR48][R4.64] ;  /* 0x0000003004027981 */ /* 0x000ea8000c1e1900 */
[----:B------:R-:W2:Y:S02]  /*10b70*/  LDG.E R3, desc[UR48][R4.64+0x4] ;  /* 0x0000043004037981 */ /* 0x000ea4000c1e1900 */
[----:B--2---:R-:W-:-:S07]  /*10b80*/  IMAD.IADD R3, R3, 0x1, -R2 ;  /* 0x0000000103037824 */ /* 0x004fce00078e0a02 */
.L_x_2068:
[----:B------:R-:W2:Y:S01]  /*10b90*/  LDL R19, [R1+0x24] ;  /* 0x0000240001137983 */ /* 0x000ea20000100800 */
[----:B-----5:R-:W-:Y:S01]  /*10ba0*/  IMAD.IADD R3, R3, 0x1, -R0 ;  /* 0x0000000103037824 */ /* 0x020fe200078e0a00 */
[----:B------:R-:W-:Y:S01]  /*10bb0*/  BSSY B6, `(.L_x_2069) ;  /* 0x0000309000067945 */ /* 0x000fe20003800000 */
[----:B--2---:R-:W-:-:S04]  /*10bc0*/  LEA R0, R19, 0xff, 0x7 ;  /* 0x000000ff13007811 */ /* 0x004fc800078e38ff */
[C---:B------:R-:W-:Y:S01]  /*10bd0*/  IADD3 R8, R3.reuse, R0, -R8 ;  /* 0x0000000003087210 */ /* 0x040fe20007ffe808 */
[----:B------:R-:W-:-:S05]  /*10be0*/  VIADD R3, R3, 0x7f ;  /* 0x0000007f03037836 */ /* 0x000fca0000000000 */
[----:B------:R-:W-:-:S04]  /*10bf0*/  SHF.R.S32.HI R0, RZ, 0x1f, R3 ;  /* 0x0000001fff007819 */ /* 0x000fc80000011403 */
[----:B------:R-:W-:Y:S02]  /*10c00*/  LEA.HI R0, R0, R3, RZ, 0x7 ;  /* 0x0000000300007211 */ /* 0x000fe400078f38ff */
[----:B------:R-:W-:Y:S02]  /*10c10*/  SHF.R.S32.HI R3, RZ, 0x1f, R8 ;  /* 0x0000001fff037819 */ /* 0x000fe40000011408 */
[----:B------:R-:W-:Y:S02]  /*10c20*/  SHF.R.S32.HI R0, RZ, 0x7, R0 ;  /* 0x00000007ff007819 */ /* 0x000fe40000011400 */
[----:B------:R-:W-:-:S04]  /*10c30*/  LEA.HI R3, R3, R8, RZ, 0x7 ;  /* 0x0000000803037211 */ /* 0x000fc800078f38ff */
[----:B------:R-:W-:-:S04]  /*10c40*/  SHF.R.S32.HI R3, RZ, 0x7, R3 ;  /* 0x00000007ff037819 */ /* 0x000fc80000011403 */
[----:B------:R-:W-:-:S04]  /*10c50*/  VIMNMX R16, R0, R3, PT ;  /* 0x0000000300107248 */ /* 0x000fc80003fe0100 */
[----:B------:R-:W-:-:S13]  /*10c60*/  ISETP.GT.AND P0, PT, R16, RZ, PT ;  /* 0x000000ff1000720c */ /* 0x000fda0003f04270 */
        /* <DEDUP_REMOVED lines=19> */
.L_x_2070:
[----:B------:R-:W1:Y:S01]  /*10da0*/  S2UR UR4, SR_CgaCtaId ;  /* 0x00000000000479c3 */ /* 0x000e620000008800 */
[----:B------:R-:W-:Y:S02]  /*10db0*/  UMOV UR41, 0x400 ;  /* 0x0000040000297882 */ /* 0x000fe40000000000 */
[----:B-1----:R-:W-:-:S04]  /*10dc0*/  ULEA UR41, UR4, UR41, 0x18 ;  /* 0x0000002904297291 */ /* 0x002fc8000f8ec03f */
        /* <DEDUP_REMOVED lines=20> */
.L_x_2072:
[----:B------:R-:W-:-:S06]  /*10f10*/  UIADD3 UR4, UR41, 0x10400, URZ ;  /* 0x0001040029047890 */ /* 0x000fcc000fffe03f */
[----:B------:R-:W-:-:S05]  /*10f20*/  IMAD.U32 R17, RZ, RZ, UR4 ;  /* 0x00000004ff117e24 */ /* 0x000fca000f8e00ff */
        /* <DEDUP_REMOVED lines=18> */
.L_x_2073:
        /* <DEDUP_REMOVED lines=8> */
[----:B------:R-:W-:Y:S01]  /*110d0*/  IMAD.U32 R4, RZ, RZ, UR6 ;  /* 0x00000006ff047e24 */ /* 0x000fe2000f8e00ff */
[----:B------:R-:W-:Y:S01]  /*110e0*/  MOV R12, 0x1 ;  /* 0x00000001000c7802 */ /* 0x000fe20000000f00 */
[----:B------:R-:W0:Y:S01]  /*110f0*/  LDC.64 R2, c[0x4][R2] ;  /* 0x0100000002027b82 */ /* 0x000e220000000a00 */
[----:B------:R-:W-:Y:S02]  /*11100*/  IMAD.U32 R5, RZ, RZ, UR7 ;  /* 0x00000007ff057e24 */ /* 0x000fe4000f8e00ff */
[----:B------:R-:W-:Y:S02]  /*11110*/  IMAD.U32 R6, RZ, RZ, UR8 ;  /* 0x00000008ff067e24 */ /* 0x000fe4000f8e00ff */
[----:B------:R-:W-:-:S02]  /*11120*/  IMAD.U32 R7, RZ, RZ, UR9 ;  /* 0x00000009ff077e24 */ /* 0x000fc4000f8e00ff */
[----:B------:R-:W-:Y:S02]  /*11130*/  IMAD.U32 R10, RZ, RZ, UR4 ;  /* 0x00000004ff0a7e24 */ /* 0x000fe4000f8e00ff */
[----:B------:R-:W-:Y:S02]  /*11140*/  IMAD.U32 R11, RZ, RZ, UR5 ;  /* 0x00000005ff0b7e24 */ /* 0x000fe4000f8e00ff */
[----:B------:R-:W-:Y:S02]  /*11150*/  IMAD.MOV.U32 R8, RZ, RZ, 0x70 ;  /* 0x00000070ff087424 */ /* 0x000fe400078e00ff */
[----:B------:R-:W-:-:S07]  /*11160*/  IMAD.MOV.U32 R13, RZ, RZ, RZ ;  /* 0x000000ffff0d7224 */ /* 0x000fce00078e00ff */
[----:B------:R-:W-:-:S07]  /*11170*/  LEPC R20, `(.L_x_2074) ;  /* 0x000000001014794e */ /* 0x000fce0000000000 */
[----:B0-----:R-:W-:Y:S05]  /*11180*/  CALL.ABS.NOINC R2 ;  /* 0x0000000002007343 */ /* 0x001fea0003c00000 */
.L_x_2074:
        /* <DEDUP_REMOVED lines=18> */
.L_x_2075:
        /* <DEDUP_REMOVED lines=8> */
[----:B------:R-:W-:-:S05]  /*11330*/  ULDC.64 UR6, c[0x0][0xa08] ;  /* 0x0002820000067ab9 */ /* 0x000fca0000000a00 */
[----:B------:R-:W-:-:S05]  /*11340*/  PLOP3.LUT P1, PT, PT, PT, UP0, 0x80, 0x0 ;  /* 0x000000000000781c */ /* 0x000fca0003f2f008 */
[----:B------:R-:W-:-:S04]  /*11350*/  @UP0 UIADD3 UR4, UP1, UR43, UR4, URZ ;  /* 0x000000042b040290 */ /* 0x000fc8000ff3e03f */
[----:B------:R-:W-:Y:S01]  /*11360*/  @UP0 UIADD3.X UR5, UR44, UR5, URZ, UP1, !UPT ;  /* 0x000000052c050290 */ /* 0x000fe20008ffe43f */
[----:B-1----:R-:W-:-:S13]  /*11370*/  ISETP.NE.AND P0, PT, R0, 0x1, PT ;  /* 0x000000010000780c */ /* 0x002fda0003f05270 */
[----:B------:R-:W1:Y:S01]  /*11380*/  @P0 LDC R0, c[0x0][0x42c] ;  /* 0x00010b00ff000b82 */ /* 0x000e620000000800 */
[----:B0-----:R-:W-:-:S07]  /*11390*/  LOP3.LUT R17, R4, 0x7f, RZ, 0xc0, !PT ;  /* 0x0000007f04117812 */ /* 0x001fce00078ec0ff */
[----:B------:R-:W0:Y:S01]  /*113a0*/  @P0 LDC R3, c[0x0][0x430] ;  /* 0x00010c00ff030b82 */ /* 0x000e220000000800 */
[----:B-1----:R-:W-:-:S05]  /*113b0*/  @P0 IMAD.HI.U32 R0, R0, UR38, RZ ;  /* 0x0000002600000c27 */ /* 0x002fca000f8e00ff */
[----:B0-----:R-:W-:Y:S01]  /*113c0*/  @P0 SHF.R.U32.HI R2, RZ, R3, R0 ;  /* 0x00000003ff020219 */ /* 0x001fe20000011600 */
[----:B------:R-:W-:-:S04]  /*113d0*/  IMAD.U32 R3, RZ, RZ, UR5 ;  /* 0x00000005ff037e24 */ /* 0x000fc8000f8e00ff */
[----:B------:R0:W-:Y:S02]  /*113e0*/  STL [R1+0x4], R2 ;  /* 0x0000040201007387 */ /* 0x0001e40000100800 */
[----:B0-----:R-:W-:Y:S01]  /*113f0*/  IMAD.U32 R2, RZ, RZ, UR4 ;  /* 0x00000004ff027e24 */ /* 0x001fe2000f8e00ff */
[----:B------:R-:W-:-:S04]  /*11400*/  ULDC.64 UR4, c[0x0][0xa00] ;  /* 0x0002800000047ab9 */ /* 0x000fc80000000a00 */
[----:B------:R0:W2:Y:S01]  /*11410*/  @P1 LDG.E R10, desc[UR48][R2.64] ;  /* 0x00000030020a1981 */ /* 0x0000a2000c1e1900 */
[----:B------:R-:W-:Y:S01]  /*11420*/  ISETP.NE.AND P1, PT, R17, RZ, PT ;  /* 0x000000ff1100720c */ /* 0x000fe20003f25270 */
[----:B------:R-:W-:Y:S01]  /*11430*/  UMOV UR36, URZ ;  /* 0x0000003f00247c82 */ /* 0x000fe20008000000 */
[----:B------:R-:W-:Y:S01]  /*11440*/  ISETP.NE.U32.AND P0, PT, RZ, UR4, PT ;  /* 0x00000004ff007c0c */ /* 0x000fe2000bf05070 */
[----:B------:R-:W-:Y:S01]  /*11450*/  UMOV UR8, 0x80 ;  /* 0x0000008000087882 */ /* 0x000fe20000000000 */
[----:B------:R-:W-:Y:S01]  /*11460*/  R2UR UR37, R7 ;  /* 0x00000000072572ca */ /* 0x000fe200000e0000 */
[----:B------:R-:W-:Y:S01]  /*11470*/  UMOV UR10, UR38 ;  /* 0x00000026000a7c82 */ /* 0x000fe20008000000 */
[----:B------:R-:W-:Y:S02]  /*11480*/  ISETP.NE.AND.EX P0, PT, RZ, UR5, PT, P0 ;  /* 0x00000005ff007c0c */ /* 0x000fe4000bf05300 */
[----:B------:R-:W-:Y:S01]  /*11490*/  SHF.R.U32.HI R4, RZ, 0x5, R4 ;  /* 0x00000005ff047819 */ /* 0x000fe20000011604 */
[----:B0-----:R-:W0:Y:S01]  /*114a0*/  LDC.64 R2, c[0x0][0x3f8] ;  /* 0x0000fe00ff027b82 */ /* 0x001e220000000a00 */
[----:B------:R-:W-:-:S02]  /*114b0*/  SEL R8, RZ, UR45, P0 ;  /* 0x0000002dff087c07 */ /* 0x000fc40008000000 */
[----:B------:R-:W-:Y:S01]  /*114c0*/  LOP3.LUT R4, R4, 0x3, RZ, 0xc0, !PT ;  /* 0x0000000304047812 */ /* 0x000fe200078ec0ff */
[----:B------:R-:W-:Y:S01]  /*114d0*/  VOTEU.ALL UP1, P1 ;  /* 0x00000000003f7886 */ /* 0x000fe20000820000 */
[----:B------:R-:W-:-:S03]  /*114e0*/  R2UR UR39, R8 ;  /* 0x00000000082772ca */ /* 0x000fc600000e0000 */
[----:B------:R-:W-:Y:S01]  /*114f0*/  UMOV UR9, UR37 ;  /* 0x0000002500097c82 */ /* 0x000fe20008000000 */
[----:B------:R-:W-:-:S04]  /*11500*/  @!UP1 UIADD3 UR4, UP0, UR52, 0x270, URZ ;  /* 0x0000027034049890 */ /* 0x000fc8000ff1e03f */
[----:B------:R-:W-:-:S05]  /*11510*/  @!UP1 UIADD3.X UR5, URZ, UR53, URZ, UP0, !UPT ;  /* 0x000000353f059290 */ /* 0x000fca00087fe43f */
[----:B------:R-:W-:-:S04]  /*11520*/  UMOV UR11, UR39 ;  /* 0x00000027000b7c82 */ /* 0x000fc80008000000 */
[----:B------:R1:W-:Y:S01]  /*11530*/  @!UP1 UTMAPF.L2.4D [UR36], [UR4] ;  /* 0x00000024040095b8 */ /* 0x0003e20008018000 */
[----:B0-----:R-:W-:Y:S01]  /*11540*/  LOP3.LUT P0, RZ, R2, UR6, RZ, 0xfc, !PT ;  /* 0x0000000602ff7c12 */ /* 0x001fe2000f80fcff */
[----:B------:R-:W-:-:S03]  /*11550*/  UMOV UR6, 0xffffffff ;  /* 0xffffffff00067882 */ /* 0x000fc60000000000 */
[----:B------:R-:W-:Y:S01]  /*11560*/  LOP3.LUT P0, RZ, R3, UR7, RZ, 0xfc, P0 ;  /* 0x0000000703ff7c12 */ /* 0x000fe2000800fcff */
[----:B------:R1:W-:Y:S01]  /*11570*/  @!UP1 UTMAPF.L2.4D [UR8], [UR4] ;  /* 0x00000008040095b8 */ /* 0x0003e20008018000 */
[----:B--2---:R-:W-:Y:S01]  /*11580*/  SHF.R.S32.HI R19, RZ, 0x1f, R10 ;  /* 0x0000001fff137819 */ /* 0x004fe2000001140a */
[----:B------:R1:W-:Y:S01]  /*11590*/  STL [R1+0x10], R10 ;  /* 0x0000100a01007387 */ /* 0x0003e20000100800 */
[----:B------:R-:W-:-:S03]  /*115a0*/  SEL R0, R10, RZ, !P0 ;  /* 0x000000ff0a007207 */ /* 0x000fc60004000000 */
[----:B------:R1:W-:Y:S01]  /*115b0*/  STL [R1+0x24], R19 ;  /* 0x0000241301007387 */ /* 0x0003e20000100800 */
[----:B------:R-:W-:Y:S05]  /*115c0*/  BRA.DIV UR6, `(.L_x_2076) ;  /* 0x0000003a06707947 */ /* 0x000fea000b800000 */
[----:B------:R0:W2:Y:S02]  /*115d0*/  SHFL.IDX PT, R14, R4, RZ, 0x1f ;  /* 0x00001fff040e7589 */ /* 0x0000a400000e0000 */
.L_x_2146:
[----:B--2---:R-:W-:Y:S02]  /*115e0*/  ISETP.NE.AND P0, PT, R14, RZ, PT ;  /* 0x000000ff0e00720c */ /* 0x004fe40003f05270 */
[----:B------:R-:W-:-:S11]  /*115f0*/  PLOP3.LUT P6, PT, PT, PT, PT, 0x8, 0x0 ;  /* 0x000000000000781c */ /* 0x000fd60003fce170 */
[----:B------:R-:W-:Y:S05]  /*11600*/  @P0 BRA `(.L_x_2077) ;  /* 0x0000000400d80947 */ /* 0x000fea0003800000 */
[----:B-1----:R-:W-:Y:S01]  /*11610*/  UMOV UR4, 0xffffffff ;  /* 0xffffffff00047882 */ /* 0x002fe20000000000 */
[----:B------:R-:W-:Y:S02]  /*11620*/  VIADD R6, R16, 0xffffffff ;  /* 0xffffffff10067836 */ /* 0x000fe40000000000 */
[----:B------:R-:W-:Y:S05]  /*11630*/  BRA.DIV UR4, `(.L_x_2078) ;  /* 0x0000003a04747947 */ /* 0x000fea000b800000 */
[----:B------:R-:W-:-:S13]  /*11640*/  ELECT P6, URZ, PT ;  /* 0x00000000003f782f */ /* 0x000fda00038c0000 */
.L_x_2149:
        /* <DEDUP_REMOVED lines=22> */
.L_x_2080:
[----:B-1----:R-:W0:Y:S04]  /*117b0*/  LDL R3, [R1+0x8] ;  /* 0x0000080001037983 */ /* 0x002e280000100800 */
[----:B------:R-:W2:Y:S01]  /*117c0*/  LDL R2, [R1+0xc] ;  /* 0x00000c0001027983 */ /* 0x000ea20000100800 */
[----:B------:R-:W-:Y:S02]  /*117d0*/  ISETP.NE.AND P0, PT, R17, RZ, PT ;  /* 0x000000ff1100720c */ /* 0x000fe40003f05270 */
[----:B0-----:R-:W-:Y:S02]  /*117e0*/  LEA R4, R3, UR41, 0x3 ;  /* 0x0000002903047c11 */ /* 0x001fe4000f8e18ff */
[----:B--2---:R-:W-:-:S04]  /*117f0*/  SHF.L.U32 R3, R2, 0x1f, RZ ;  /* 0x0000001f02037819 */ /* 0x004fc800000006ff */
[----:B------:R-:W0:Y:S02]  /*11800*/  SYNCS.PHASECHK.TRANS64.TRYWAIT P2, [R4+URZ+0x38880], R3 ;  /* 0x03888003040075a7 */ /* 0x000e24000804017f */
[----:B0-----:R-:W-:Y:S05]  /*11810*/  @!P2 BRA `(.L_x_2081) ;  /* 0x00000038001ca947 */ /* 0x001fea0003800000 */
.L_x_2150:
        /* <DEDUP_REMOVED lines=8> */
.L_x_2082:
        /* <DEDUP_REMOVED lines=25> */
.L_x_2151:
        /* <DEDUP_REMOVED lines=8> */
.L_x_2084:
        /* <DEDUP_REMOVED lines=20> */
.L_x_2079:
        /* <DEDUP_REMOVED lines=24> */
.L_x_2077:
[----:B------:R-:W2:Y:S01]  /*11d70*/  LDL.LU R3, [R1+0x34] ;  /* 0x0000340001037983 */ /* 0x000ea20000300800 */
[----:B------:R-:W-:Y:S01]  /*11d80*/  BSSY B0, `(.L_x_2085) ;  /* 0x000000a000007945 */ /* 0x000fe20003800000 */
[----:B------:R-:W-:Y:S01]  /*11d90*/  ISETP.GE.AND P2, PT, R16, 0x2, PT ;  /* 0x000000021000780c */ /* 0x000fe20003f46270 */
        /* <DEDUP_REMOVED lines=8> */
.L_x_2152:
[----:B-1----:R-:W-:Y:S05]  /*11e20*/  BSYNC B0 ;  /* 0x0000000000007941 */ /* 0x002fea0003800000 */
.L_x_2085:
[----:B------:R-:W-:Y:S05]  /*11e30*/  @!P2 BRA `(.L_x_2087) ;  /* 0x0000001000c0a947 */ /* 0x000fea0003800000 */
[----:B------:R1:W5:Y:S01]  /*11e40*/  LDL.LU R6, [R1+0xc] ;  /* 0x00000c0001067983 */ /* 0x0003620000300800 */
[----:B------:R-:W-:-:S03]  /*11e50*/  VIADD R21, R16, 0xfffffffe ;  /* 0xfffffffe10157836 */ /* 0x000fc60000000000 */
[----:B------:R1:W5:Y:S04]  /*11e60*/  LDL.LU R7, [R1+0x8] ;  /* 0x0000080001077983 */ /* 0x0003680000300800 */
.L_x_2109:
[----:B--23-5:R-:W-:Y:S01]  /*11e70*/  VIADD R2, R7, 0x1 ;  /* 0x0000000107027836 */ /* 0x02cfe20000000000 */
[----:B------:R-:W-:Y:S05]  /*11e80*/  YIELD ;  /* 0x0000000000007946 */ /* 0x000fea0003800000 */
[----:B------:R-:W-:Y:S01]  /*11e90*/  ISETP.NE.AND P0, PT, R2, 0x2, PT ;  /* 0x000000020200780c */ /* 0x000fe20003f05270 */
[----:B------:R-:W-:Y:S03]  /*11ea0*/  BSSY B0, `(.L_x_2088) ;  /* 0x000008e000007945 */ /* 0x000fe60003800000 */
[----:B------:R-:W-:-:S02]  /*11eb0*/  SEL R3, RZ, 0x1, P0 ;  /* 0x00000001ff037807 */ /* 0x000fc40000000000 */
[----:B0-----:R-:W-:Y:S02]  /*11ec0*/  SEL R10, R2, RZ, P0 ;  /* 0x000000ff020a7207 */ /* 0x001fe40000000000 */
        /* <DEDUP_REMOVED lines=12> */
[----:B0-----:R-:W2:Y:S01]  /*11f90*/  LDL R4, [R1+0x10] ;  /* 0x0000100001047983 */ /* 0x001ea20000100800 */
[----:B----4-:R-:W-:-:S13]  /*11fa0*/  ISETP.NE.AND P0, PT, R8, 0x1, PT ;  /* 0x000000010800780c */ /* 0x010fda0003f05270 */
[----:B------:R-:W0:Y:S02]  /*11fb0*/  @P0 LDC.64 R2, c[0x0][0x420] ;  /* 0x00010800ff020b82 */ /* 0x000e240000000a00 */
[----:B0-----:R-:W-:-:S04]  /*11fc0*/  @P0 IMAD.HI.U32 R0, R21, R2, RZ ;  /* 0x0000000215000227 */ /* 0x001fc800078e00ff */
        /* <DEDUP_REMOVED lines=12> */
.L_x_2090:
[----:B0--3--:R-:W-:Y:S01]  /*12090*/  LEA R4, R10, UR41, 0x3 ;  /* 0x000000290a047c11 */ /* 0x009fe2000f8e18ff */
[----:B------:R-:W0:Y:S01]  /*120a0*/  S2R R2, SR_TID.X ;  /* 0x0000000000027919 */ /* 0x000e220000002100 */
[----:B------:R-:W-:Y:S01]  /*120b0*/  SHF.L.U32 R3, R9, 0x1f, RZ ;  /* 0x0000001f09037819 */ /* 0x000fe200000006ff */
[----:B------:R-:W-:Y:S03]  /*120c0*/  BSSY B1, `(.L_x_2091) ;  /* 0x0000005000017945 */ /* 0x000fe60003800000 */
[----:B------:R-:W3:Y:S01]  /*120d0*/  SYNCS.PHASECHK.TRANS64.TRYWAIT P0, [R4+URZ+0x38880], R3 ;  /* 0x03888003040075a7 */ /* 0x000ee2000800017f */
[----:B0-----:R-:W-:-:S04]  /*120e0*/  LOP3.LUT R2, R2, 0x7f, RZ, 0xc0, !PT ;  /* 0x0000007f02027812 */ /* 0x001fc800078ec0ff */
[----:B------:R-:W-:Y:S01]  /*120f0*/  ISETP.NE.AND P2, PT, R2, RZ, PT ;  /* 0x000000ff0200720c */ /* 0x000fe20003f45270 */
[----:B---3--:R-:W-:-:S12]  /*12100*/  @!P0 BRA `(.L_x_2092) ;  /* 0x0000003000208947 */ /* 0x008fd80003800000 */
.L_x_2153:
[----:B------:R-:W-:Y:S05]  /*12110*/  BSYNC B1 ;  /* 0x0000000000017941 */ /* 0x000fea0003800000 */
.L_x_2091:
        /* <DEDUP_REMOVED lines=9> */
.L_x_2094:
[----:B------:R-:W-:Y:S05]  /*121b0*/  BSYNC B1 ;  /* 0x0000000000017941 */ /* 0x000fea0003800000 */
.L_x_2093:
        /* <DEDUP_REMOVED lines=15> */
.L_x_2095:
        /* <DEDUP_REMOVED lines=17> */
.L_x_2096:
        /* <DEDUP_REMOVED lines=12> */
.L_x_2154:
[----:B------:R-:W-:Y:S05]  /*12480*/  BSYNC B1 ;  /* 0x0000000000017941 */ /* 0x000fea0003800000 */
.L_x_2097:
[----:B------:R-:W-:Y:S01]  /*12490*/  BSSY B1, `(.L_x_2099) ;  /* 0x000000b000017945 */ /* 0x000fe20003800000 */
[----:B------:R-:W-:Y:S02]  /*124a0*/  IMAD.MOV.U32 R10, RZ, RZ, 0x0 ;  /* 0x00000000ff0a7424 */ /* 0x000fe400078e00ff */
[----:B------:R-:W-:Y:S01]  /*124b0*/  IMAD.MOV.U32 R11, RZ, RZ, 0x14f00000 ;  /* 0x14f00000ff0b7424 */ /* 0x000fe200078e00ff */
[----:B------:R-:W-:Y:S06]  /*124c0*/  @P2 BRA `(.L_x_2100) ;  /* 0x00000000001c2947 */ /* 0x000fec0003800000 */
[----:B------:R-:W3:Y:S01]  /*124d0*/  S2R R5, SR_TID.X ;  /* 0x0000000000057919 */ /* 0x000ee20000002100 */
[----:B0-2---:R-:W-:-:S04]  /*124e0*/  IMAD.MOV.U32 R3, RZ, RZ, 0x8000 ;  /* 0x00008000ff037424 */ /* 0x005fc800078e00ff */
[----:B------:R4:W-:Y:S01]  /*124f0*/  SYNCS.ARRIVE.TRANS64 RZ, [R4+URZ+0x38830], R3 ;  /* 0x0388300304ff79a7 */ /* 0x0009e2000800003f */
[----:B---3--:R-:W-:-:S04]  /*12500*/  LOP3.LUT R5, R5, 0x1f, RZ, 0xc0, !PT ;  /* 0x0000001f05057812 */ /* 0x008fc800078ec0ff */
[----:B------:R-:W-:-:S13]  /*12510*/  ISETP.NE.AND P0, PT, R5, RZ, PT ;  /* 0x000000ff0500720c */ /* 0x000fda0003f05270 */
[----:B----4-:R-:W-:Y:S05]  /*12520*/  @!P0 BRA `(.L_x_2100) ;  /* 0x0000000000048947 */ /* 0x010fea0003800000 */
[----:B------:R-:W-:Y:S01]  /*12530*/  BPT.TRAP 0x1 ;  /* 0x000000040000795c */ /* 0x000fe20000300000 */
.L_x_2100:
[----:B------:R-:W-:Y:S05]  /*12540*/  BSYNC B1 ;  /* 0x0000000000017941 */ /* 0x000fea0003800000 */
.L_x_2099:
[----:B0-2---:R-:W2:Y:S01]  /*12550*/  LDL R3, [R1+0x4] ;  /* 0x0000040001037983 */ /* 0x005ea20000100800 */
        /* <DEDUP_REMOVED lines=9> */
.L_x_2101:
        /* <DEDUP_REMOVED lines=16> */
.L_x_2102:
        /* <DEDUP_REMOVED lines=9> */
.L_x_2089:
[----:B------:R-:W-:Y:S05]  /*12780*/  BSYNC B0 ;  /* 0x0000000000007941 */ /* 0x000fea0003800000 */
.L_x_2088:
[----:B------:R-:W-:-:S06]  /*12790*/  UISETP.NE.AND UP0, UPT, UR42, 0x3, UPT ;  /* 0x000000032a00788c */ /* 0x000fcc000bf05270 */
[----:B------:R-:W-:-:S13]  /*127a0*/  PLOP3.LUT P0, PT, PT, PT, UP0, 0x80, 0x0 ;  /* 0x000000000000781c */ /* 0x000fda0003f0f008 */
[----:B------:R-:W-:Y:S05]  /*127b0*/  @!P0 BRA `(.L_x_2103) ;  /* 0x0000000000048947 */ /* 0x000fea0003800000 */
[----:B------:R-:W-:Y:S01]  /*127c0*/  BPT.TRAP 0x1 ;  /* 0x000000040000795c */ /* 0x000fe20000300000 */
.L_x_2103:
        /* <DEDUP_REMOVED lines=9> */
.L_x_2155:
[----:B------:R-:W-:Y:S05]  /*12860*/  BSYNC B0 ;  /* 0x0000000000007941 */ /* 0x000fea0003800000 */
.L_x_2104:
[----:B------:R-:W-:Y:S05]  /*12870*/  @!P0 BRA `(.L_x_2106) ;  /* 0x0000000000048947 */ /* 0x000fea0003800000 */
[----:B------:R-:W-:Y:S01]  /*12880*/  BPT.TRAP 0x1 ;  /* 0x000000040000795c */ /* 0x000fe20000300000 */
.L_x_2106:
[----:B---3--:R-:W3:Y:S01]  /*12890*/  LDL R3, [R1] ;  /* 0x0000000001037983 */ /* 0x008ee20000100800 */
[----:B------:R-:W-:Y:S01]  /*128a0*/  SHF.L.U32 R2, R6, 0x1f, RZ ;  /* 0x0000001f06027819 */ /* 0x000fe200000006ff */
[----:B------:R-:W-:-:S03]  /*128b0*/  IMAD.SHL.U32 R12, R7, 0x8000, RZ ;  /* 0x00008000070c7824 */ /* 0x000fc600078e00ff */
[----:B---3--:R-:W3:Y:S02]  /*128c0*/  SYNCS.PHASECHK.TRANS64.TRYWAIT P2, [R3+URZ+0x38860], R2 ;  /* 0x03886002030075a7 */ /* 0x008ee4000804017f */
[----:B---3--:R-:W-:Y:S05]  /*128d0*/  @!P2 BRA `(.L_x_2107) ;  /* 0x00000028006ca947 */ /* 0x008fea0003800000 */
.L_x_2156:
[----:B---3--:R-:W3:Y:S04]  /*128e0*/  LDL R3, [R1+0x30] ;  /* 0x0000300001037983 */ /* 0x008ee80000100800 */
[----:B------:R-:W4:Y:S04]  /*128f0*/  LDL R16, [R1+0x18] ;  /* 0x0000180001107983 */ /* 0x000f280000100800 */
[----:B------:R-:W5:Y:S01]  /*12900*/  LDL R13, [R1+0x2c] ;  /* 0x00002c00010d7983 */ /* 0x000f620000100800 */
[----:B------:R-:W-:Y:S05]  /*12910*/  WARPSYNC.ALL ;  /* 0x0000000000007948 */ /* 0x000fea0003800000 */
[----:B---3--:R-:W-:-:S05]  /*12920*/  LOP3.LUT R2, R12, R3, RZ, 0xfc, !PT ;  /* 0x000000030c027212 */ /* 0x008fca00078efcff */
[----:B--2---:R-:W0:Y:S01]  /*12930*/  LDSM.16.MT88.4 R8, [R2+UR41+0x10400] ;  /* 0x010400290208783b */ /* 0x004e220008004200 */
[----:B------:R-:W-:-:S04]  /*12940*/  VIADD R3, R2, UR41 ;  /* 0x0000002902037c36 */ /* 0x000fc80008000000 */
[----:B----4-:R-:W-:Y:S01]  /*12950*/  IMAD.IADD R3, R16, 0x1, R3 ;  /* 0x0000000110037824 */ /* 0x010fe200078e0203 */
[C-C-:B0-----:R-:W-:Y:S02]  /*12960*/  PRMT R4, R8.reuse, 0x6420, R9.reuse ;  /* 0x0000642008047816 */ /* 0x141fe40000000009 */
[----:B------:R-:W-:Y:S02]  /*12970*/  PRMT R5, R8, 0x7531, R9 ;  /* 0x0000753108057816 */ /* 0x000fe40000000009 */
[C-C-:B------:R-:W-:Y:S02]  /*12980*/  PRMT R6, R10.reuse, 0x6420, R11.reuse ;  /* 0x000064200a067816 */ /* 0x140fe4000000000b */
[----:B------:R-:W-:Y:S02]  /*12990*/  PRMT R7, R10, 0x7531, R11 ;  /* 0x000075310a077816 */ /* 0x000fe4000000000b */
[----:B------:R-:W0:Y:S01]  /*129a0*/  LDSM.16.MT88.4 R8, [R3+0x10400] ;  /* 0x010400000308783b */ /* 0x000e220000004200 */
[----:B-----5:R-:W-:-:S05]  /*129b0*/  IADD3 R20, R12, UR41, R13 ;  /* 0x000000290c147c10 */ /* 0x020fca000fffe00d */
[----:B------:R-:W-:Y:S01]  /*129c0*/  STSM.16.M88.4 [R20+0x400], R4 ;  /* 0x0004000414007844 */ /* 0x000fe20000000200 */
[C-C-:B0-----:R-:W-:Y:S02]  /*129d0*/  PRMT R12, R8.reuse, 0x6420, R9.reuse ;  /* 0x00006420080c7816 */ /* 0x141fe40000000009 */
        /* <DEDUP_REMOVED lines=9> */
[----:B------:R-:W0:Y:S01]  /*12a70*/  LDSM.16.MT88.4 R8, [R3+0x14400] ;  /* 0x014400000308783b */ /* 0x000e220000004200 */
[----:B------:R-:W-:-:S03]  /*12a80*/  IMAD.MOV.U32 R15, RZ, RZ, R16 ;  /* 0x000000ffff0f7224 */ /* 0x000fc600078e0010 */
[----:B------:R-:W-:Y:S01]  /*12a90*/  STSM.16.M88.4 [R20+0x4400], R4 ;  /* 0x0044000414007844 */ /* 0x000fe20000000200 */
[C-C-:B0-----:R-:W-:Y:S02]  /*12aa0*/  PRMT R16, R8.reuse, 0x6420, R9.reuse ;  /* 0x0000642008107816 */ /* 0x141fe40000000009 */
[----:B------:R-:W-:Y:S02]  /*12ab0*/  PRMT R17, R8, 0x7531, R9 ;  /* 0x0000753108117816 */ /* 0x000fe40000000009 */
[C-C-:B------:R-:W-:Y:S02]  /*12ac0*/  PRMT R18, R10.reuse, 0x6420, R11.reuse ;  /* 0x000064200a127816 */ /* 0x140fe4000000000b */
[----:B------:R-:W-:-:S05]  /*12ad0*/  PRMT R19, R10, 0x7531, R11 ;  /* 0x000075310a137816 */ /* 0x000fca000000000b */
[----:B------:R0:W-:Y:S04]  /*12ae0*/  STSM.16.M88.4 [R20+0x6400], R16 ;  /* 0x0064001014007844 */ /* 0x0001e80000000200 */
[----:B------:R-:W2:Y:S04]  /*12af0*/  LDSM.16.MT88.4 R8, [R2+UR41+0x11400] ;  /* 0x011400290208783b */ /* 0x000ea80008004200 */
[----:B0-----:R-:W3:Y:S01]  /*12b00*/  LDL R18, [R1+0x14] ;  /* 0x0000140001127983 */ /* 0x001ee20000100800 */
[C-C-:B--2---:R-:W-:Y:S02]  /*12b10*/  PRMT R4, R8.reuse, 0x6420, R9.reuse ;  /* 0x0000642008047816 */ /* 0x144fe40000000009 */
[----:B------:R-:W-:-:S02]  /*12b20*/  PRMT R5, R8, 0x7531, R9 ;  /* 0x0000753108057816 */ /* 0x000fc40000000009 */
[C-C-:B------:R-:W-:Y:S02]  /*12b30*/  PRMT R6, R10.reuse, 0x6420, R11.reuse ;  /* 0x000064200a067816 */ /* 0x140fe4000000000b */
[----:B------:R-:W-:Y:S02]  /*12b40*/  PRMT R7, R10, 0x7531, R11 ;  /* 0x000075310a077816 */ /* 0x000fe4000000000b */
[----:B------:R-:W0:Y:S01]  /*12b50*/  LDSM.16.MT88.4 R8, [R3+0x11400] ;  /* 0x011400000308783b */ /* 0x000e220000004200 */
[----:B------:R-:W-:Y:S01]  /*12b60*/  IMAD.MOV.U32 R19, RZ, RZ, R15 ;  /* 0x000000ffff137224 */ /* 0x000fe200078e000f */
[C-C-:B0-----:R-:W-:Y:S02]  /*12b70*/  PRMT R12, R8.reuse, 0x6420, R9.reuse ;  /* 0x00006420080c7816 */ /* 0x141fe40000000009 */
[----:B------:R-:W-:Y:S02]  /*12b80*/  PRMT R13, R8, 0x7531, R9 ;  /* 0x00007531080d7816 */ /* 0x000fe40000000009 */
[----:B------:R-:W-:-:S02]  /*12b90*/  PRMT R14, R10, 0x6420, R11 ;  /* 0x000064200a0e7816 */ /* 0x000fc4000000000b */
[----:B------:R-:W-:Y:S02]  /*12ba0*/  PRMT R15, R10, 0x7531, R11 ;  /* 0x000075310a0f7816 */ /* 0x000fe4000000000b */
[----:B---3--:R-:W-:-:S05]  /*12bb0*/  IADD3 R16, R18, 0x400, R20 ;  /* 0x0000040012107810 */ /* 0x008fca0007ffe014 */
[----:B------:R-:W-:Y:S04]  /*12bc0*/  STSM.16.M88.4 [R16], R4 ;  /* 0x0000000410007844 */ /* 0x000fe80000000200 */
[----:B------:R-:W-:Y:S04]  /*12bd0*/  STSM.16.M88.4 [R16+0x2000], R12 ;  /* 0x0020000c10007844 */ /* 0x000fe80000000200 */
[----:B------:R-:W0:Y:S02]  /*12be0*/  LDSM.16.MT88.4 R8, [R2+UR41+0x15400] ;  /* 0x015400290208783b */ /* 0x000e240008004200 */
[----:B0-----:R-:W-:-:S02]  /*12bf0*/  PRMT R4, R8, 0x6420, R9 ;  /* 0x0000642008047816 */ /* 0x001fc40000000009 */
[----:B------:R-:W-:Y:S02]  /*12c00*/  PRMT R5, R8, 0x7531, R9 ;  /* 0x0000753108057816 */ /* 0x000fe40000000009 */
[C-C-:B------:R-:W-:Y:S02]  /*12c10*/  PRMT R6, R10.reuse, 0x6420, R11.reuse ;  /* 0x000064200a067816 */ /* 0x140fe4000000000b */
[----:B------:R-:W-:Y:S02]  /*12c20*/  PRMT R7, R10, 0x7531, R11 ;  /* 0x000075310a077816 */ /* 0x000fe4000000000b */
[----:B------:R-:W0:Y:S01]  /*12c30*/  LDSM.16.MT88.4 R8, [R3+0x15400] ;  /* 0x015400000308783b */ /* 0x000e220000004200 */
[----:B------:R-:W-:Y:S02]  /*12c40*/  IMAD.MOV.U32 R13, RZ, RZ, R16 ;  /* 0x000000ffff0d7224 */ /* 0x000fe400078e0010 */
[----:B------:R-:W-:Y:S02]  /*12c50*/  IMAD.MOV.U32 R14, RZ, RZ, R18 ;  /* 0x000000ffff0e7224 */ /* 0x000fe400078e0012 */
[----:B------:R-:W-:Y:S01]  /*12c60*/  IMAD.MOV.U32 R15, RZ, RZ, R19 ;  /* 0x000000ffff0f7224 */ /* 0x000fe200078e0013 */
[----:B------:R-:W-:Y:S01]  /*12c70*/  STSM.16.M88.4 [R13+0x4000], R4 ;  /* 0x004000040d007844 */ /* 0x000fe20000000200 */
        /* <DEDUP_REMOVED lines=11> */
[----:B------:R-:W-:Y:S01]  /*12d30*/  IMAD.MOV.U32 R19, RZ, RZ, R14 ;  /* 0x000000ffff137224 */ /* 0x000fe200078e000e */
[----:B------:R-:W-:-:S05]  /*12d40*/  IADD3 R20, R15, 0x400, R20 ;  /* 0x000004000f147810 */ /* 0x000fca0007ffe014 */
[----:B------:R-:W-:Y:S01]  /*12d50*/  STSM.16.M88.4 [R20], R4 ;  /* 0x0000000414007844 */ /* 0x000fe20000000200 */
        /* <DEDUP_REMOVED lines=24> */
[----:B------:R-:W-:-:S05]  /*12ee0*/  IMAD.IADD R16, R15, 0x1, R20 ;  /* 0x000000010f107824 */ /* 0x000fca00078e0214 */
[----:B------:R0:W-:Y:S02]  /*12ef0*/  STSM.16.M88.4 [R16], R4 ;  /* 0x0000000410007844 */ /* 0x0001e40000000200 */
[C-C-:B0-----:R-:W-:Y:S02]  /*12f00*/  PRMT R4, R8.reuse, 0x6420, R9.reuse ;  /* 0x0000642008047816 */ /* 0x141fe40000000009 */
[----:B------:R-:W-:Y:S02]  /*12f10*/  PRMT R5, R8, 0x7531, R9 ;  /* 0x0000753108057816 */ /* 0x000fe40000000009 */
[C-C-:B------:R-:W-:Y:S02]  /*12f20*/  PRMT R6, R10.reuse, 0x6420, R11.reuse ;  /* 0x000064200a067816 */ /* 0x140fe4000000000b */
[----:B------:R-:W-:-:S05]  /*12f30*/  PRMT R7, R10, 0x7531, R11 ;  /* 0x000075310a077816 */ /* 0x000fca000000000b */
[----:B------:R-:W-:Y:S04]  /*12f40*/  STSM.16.M88.4 [R16+0x2000], R4 ;  /* 0x0020000410007844 */ /* 0x000fe80000000200 */
[----:B------:R-:W0:Y:S04]  /*12f50*/  LDSM.16.MT88.4 R8, [R2+UR41+0x17400] ;  /* 0x017400290208783b */ /* 0x000e280008004200 */
[----:B------:R-:W2:Y:S01]  /*12f60*/  LDSM.16.MT88.4 R4, [R3+0x17400] ;  /* 0x017400000304783b */ /* 0x000ea20000004200 */
[C-C-:B0-----:R-:W-:Y:S02]  /*12f70*/  PRMT R12, R8.reuse, 0x6420, R9.reuse ;  /* 0x00006420080c7816 */ /* 0x141fe40000000009 */
        /* <DEDUP_REMOVED lines=17> */
.L_x_2108:
        /* <DEDUP_REMOVED lines=11> */
.L_x_2087:
        /* <DEDUP_REMOVED lines=9> */
[----:B0-----:R-:W0:Y:S02]  /*131d0*/  S2R R4, SR_LTMASK ;  /* 0x0000000000047919 */ /* 0x001e240000003900 */
[----:B0-----:R-:W-:-:S04]  /*131e0*/  LOP3.LUT R4, R4, UR4, RZ, 0xc0, !PT ;  /* 0x0000000404047c12 */ /* 0x001fc8000f8ec0ff */
[----:B-----5:R-:W0:Y:S01]  /*131f0*/  POPC R7, R4 ;  /* 0x0000000400077309 */ /* 0x020e220000000000 */
[----:B--2---:R-:W0:Y:S02]  /*13200*/  SHFL.IDX PT, R0, R3, R0, 0x1f ;  /* 0x00001f0003007589 */ /* 0x004e2400000e0000 */
[----:B0-----:R-:W-:-:S05]  /*13210*/  IADD3 R0, R0, UR46, R7 ;  /* 0x0000002e00007c10 */ /* 0x001fca000fffe007 */
[----:B------:R4:W-:Y:S02]  /*13220*/  STL [R1+0x20], R0 ;  /* 0x0000200001007387 */ /* 0x0009e40000100800 */
.L_x_2111:
[----:B------:R-:W-:Y:S05]  /*13230*/  BSYNC B0 ;  /* 0x0000000000007941 */ /* 0x000fea0003800000 */
.L_x_2110:
[----:B------:R-:W-:-:S06]  /*13240*/  UISETP.NE.AND UP0, UPT, UR42, 0x3, UPT ;  /* 0x000000032a00788c */ /* 0x000fcc000bf05270 */
[----:B------:R-:W-:-:S13]  /*13250*/  PLOP3.LUT P0, PT, PT, PT, UP0, 0x80, 0x0 ;  /* 0x000000000000781c */ /* 0x000fda0003f0f008 */
[----:B------:R-:W-:Y:S05]  /*13260*/  @!P0 BRA `(.L_x_2112) ;  /* 0x0000000000048947 */ /* 0x000fea0003800000 */
[----:B------:R-:W-:Y:S01]  /*13270*/  BPT.TRAP 0x1 ;  /* 0x000000040000795c */ /* 0x000fe20000300000 */
.L_x_2112:
        /* <DEDUP_REMOVED lines=10> */
.L_x_2157:
[----:B------:R-:W-:Y:S05]  /*13320*/  BSYNC B0 ;  /* 0x0000000000007941 */ /* 0x000fea0003800000 */
.L_x_2113:
[----:B------:R-:W-:Y:S05]  /*13330*/  @!P2 BRA `(.L_x_2115) ;  /* 0x000000000004a947 */ /* 0x000fea0003800000 */
[----:B------:R-:W-:Y:S01]  /*13340*/  BPT.TRAP 0x1 ;  /* 0x000000040000795c */ /* 0x000fe20000300000 */
.L_x_2115:
[----:B--2---:R-:W2:Y:S02]  /*13350*/  LDL R0, [R1+0xc] ;  /* 0x00000c0001007983 */ /* 0x004ea40000100800 */
[----:B--2---:R-:W-:-:S04]  /*13360*/  SHF.L.U32 R0, R0, 0x1f, RZ ;  /* 0x0000001f00007819 */ /* 0x004fc800000006ff */
[----:B------:R-:W2:Y:S02]  /*13370*/  SYNCS.PHASECHK.TRANS64.TRYWAIT P0, [R21+URZ+0x38860], R0 ;  /* 0x03886000150075a7 */ /* 0x000ea4000800017f */
[----:B--2---:R-:W-:Y:S05]  /*13380*/  @!P0 BRA `(.L_x_2116) ;  /* 0x0000001c00ec8947 */ /* 0x004fea0003800000 */
.L_x_2158:
[----:B------:R-:W3:Y:S04]  /*13390*/  LDL R3, [R1+0x8] ;  /* 0x0000080001037983 */ /* 0x000ee80000100800 */
[----:B------:R-:W2:Y:S04]  /*133a0*/  LDL R2, [R1+0x30] ;  /* 0x0000300001027983 */ /* 0x000ea80000100800 */
[----:B0-----:R-:W4:Y:S04]  /*133b0*/  LDL R16, [R1+0x18] ;  /* 0x0000180001107983 */ /* 0x001f280000100800 */
[----:B------:R-:W4:Y:S01]  /*133c0*/  LDL R12, [R1+0x2c] ;  /* 0x00002c00010c7983 */ /* 0x000f220000100800 */
[----:B------:R-:W-:Y:S05]  /*133d0*/  WARPSYNC.ALL ;  /* 0x0000000000007948 */ /* 0x000fea0003800000 */
[----:B---3--:R-:W-:-:S05]  /*133e0*/  IMAD.SHL.U32 R3, R3, 0x8000, RZ ;  /* 0x0000800003037824 */ /* 0x008fca00078e00ff */
[----:B--2---:R-:W-:-:S05]  /*133f0*/  LOP3.LUT R0, R3, R2, RZ, 0xfc, !PT ;  /* 0x0000000203007212 */ /* 0x004fca00078efcff */
[----:B-----5:R-:W0:Y:S01]  /*13400*/  LDSM.16.MT88.4 R4, [R0+UR41+0x10400] ;  /* 0x010400290004783b */ /* 0x020e220008004200 */
[----:B------:R-:W-:-:S04]  /*13410*/  VIADD R2, R0, UR41 ;  /* 0x0000002900027c36 */ /* 0x000fc80008000000 */
[----:B----4-:R-:W-:Y:S01]  /*13420*/  IMAD.IADD R2, R16, 0x1, R2 ;  /* 0x0000000110027824 */ /* 0x010fe200078e0202 */
[C-C-:B0-----:R-:W-:Y:S02]  /*13430*/  PRMT R8, R4.reuse, 0x6420, R5.reuse ;  /* 0x0000642004087816 */ /* 0x141fe40000000005 */
[----:B------:R-:W-:Y:S02]  /*13440*/  PRMT R9, R4, 0x7531, R5 ;  /* 0x0000753104097816 */ /* 0x000fe40000000005 */
[C-C-:B------:R-:W-:Y:S02]  /*13450*/  PRMT R10, R6.reuse, 0x6420, R7.reuse ;  /* 0x00006420060a7816 */ /* 0x140fe40000000007 */
[----:B------:R-:W-:Y:S02]  /*13460*/  PRMT R11, R6, 0x7531, R7 ;  /* 0x00007531060b7816 */ /* 0x000fe40000000007 */
[----:B------:R-:W0:Y:S01]  /*13470*/  LDSM.16.MT88.4 R4, [R2+0x10400] ;  /* 0x010400000204783b */ /* 0x000e220000004200 */
[----:B------:R-:W-:-:S05]  /*13480*/  IADD3 R3, R3, UR41, R12 ;  /* 0x0000002903037c10 */ /* 0x000fca000fffe00c */
[----:B------:R0:W-:Y:S02]  /*13490*/  STSM.16.M88.4 [R3+0x400], R8 ;  /* 0x0004000803007844 */ /* 0x0001e40000000200 */
        /* <DEDUP_REMOVED lines=18> */
[----:B------:R-:W0:Y:S01]  /*135c0*/  LDSM.16.MT88.4 R4, [R0+UR41+0x11400] ;  /* 0x011400290004783b */ /* 0x000e220008004200 */
        /* <DEDUP_REMOVED lines=13> */
[----:B------:R-:W2:Y:S01]  /*136a0*/  LDSM.16.MT88.4 R4, [R0+UR41+0x15400] ;  /* 0x015400290004783b */ /* 0x000ea20008004200 */
[----:B0-----:R-:W-:Y:S02]  /*136b0*/  IMAD.MOV.U32 R18, RZ, RZ, R14 ;  /* 0x000000ffff127224 */ /* 0x001fe400078e000e */
[----:B------:R-:W-:Y:S01]  /*136c0*/  IMAD.MOV.U32 R19, RZ, RZ, R15 ;  /* 0x000000ffff137224 */ /* 0x000fe200078e000f */
[----:B--2---:R-:W-:-:S02]  /*136d0*/  PRMT R12, R4, 0x6420, R5 ;  /* 0x00006420040c7816 */ /* 0x004fc40000000005 */
        /* <DEDUP_REMOVED lines=10> */
[----:B------:R-:W0:Y:S01]  /*13780*/  LDSM.16.MT88.4 R4, [R0+UR41+0x12400] ;  /* 0x012400290004783b */ /* 0x000e220008004200 */
[----:B--2---:R-:W-:Y:S02]  /*13790*/  IMAD.MOV.U32 R14, RZ, RZ, R18 ;  /* 0x000000ffff0e7224 */ /* 0x004fe400078e0012 */
[----:B------:R-:W-:Y:S01]  /*137a0*/  IMAD.MOV.U32 R15, RZ, RZ, R19 ;  /* 0x000000ffff0f7224 */ /* 0x000fe200078e0013 */
[C-C-:B0-----:R-:W-:Y:S02]  /*137b0*/  PRMT R16, R4.reuse, 0x6420, R5.reuse ;  /* 0x0000642004107816 */ /* 0x141fe40000000005 */
[----:B------:R-:W-:-:S02]  /*137c0*/  PRMT R17, R4, 0x7531, R5 ;  /* 0x0000753104117816 */ /* 0x000fc40000000005 */
[C-C-:B------:R-:W-:Y:S02]  /*137d0*/  PRMT R18, R6.reuse, 0x6420, R7.reuse ;  /* 0x0000642006127816 */ /* 0x140fe40000000007 */
        /* <DEDUP_REMOVED lines=9> */
[----:B------:R-:W0:Y:S01]  /*13870*/  LDSM.16.MT88.4 R4, [R0+UR41+0x16400] ;  /* 0x016400290004783b */ /* 0x000e220008004200 */
[----:B--2---:R-:W-:Y:S01]  /*13880*/  IMAD.MOV.U32 R19, RZ, RZ, R15 ;  /* 0x000000ffff137224 */ /* 0x004fe200078e000f */
        /* <DEDUP_REMOVED lines=45> */
.L_x_2117:
[----:B------:R-:W3:Y:S01]  /*13b60*/  LDL.LU R2, [R1+0x8] ;  /* 0x0000080001027983 */ /* 0x000ee20000300800 */
[----:B0-----:R-:W-:Y:S03]  /*13b70*/  SYNCS.ARRIVE.TRANS64.A1T0 RZ, [R21+URZ+0x38850], RZ ;  /* 0x038850ff15ff79a7 */ /* 0x001fe6000810003f */
        /* <DEDUP_REMOVED lines=12> */
.L_x_2071:
[----:B------:R-:W-:Y:S05]  /*13c40*/  BSYNC B6 ;  /* 0x0000000000067941 */ /* 0x000fea0003800000 */
.L_x_2069:
[----:B0-2---:R-:W2:Y:S02]  /*13c50*/  LDL R0, [R1+0x38] ;  /* 0x0000380001007983 */ /* 0x005ea40000100800 */
[----:B--2---:R-:W-:-:S13]  /*13c60*/  ISETP.NE.AND P0, PT, R0, RZ, PT ;  /* 0x000000ff0000720c */ /* 0x004fda0003f05270 */
        /* <DEDUP_REMOVED lines=13> */
.L_x_2118:
        /* <DEDUP_REMOVED lines=28> */
[----:B------:R-:W2:Y:S02]  /*13f00*/  SHFL.UP PT, R3, R2, 0x8, RZ ;  /* 0x0500000002037989 */ /* 0x000ea400000e00ff */
[----:B--2---:R-:W-:-:S05]  /*13f10*/  SEL R3, R3, RZ, P4 ;  /* 0x000000ff03037207 */ /* 0x004fca0002000000 */
[----:B------:R-:W-:-:S05]  /*13f20*/  IMAD.IADD R3, R2, 0x1, R3 ;  /* 0x0000000102037824 */ /* 0x000fca00078e0203 */
[----:B------:R-:W2:Y:S04]  /*13f30*/  SHFL.UP PT, R0, R3, 0x10, RZ ;  /* 0x0600000003007989 */ /* 0x000ea800000e00ff */
[----:B------:R-:W-:Y:S01]  /*13f40*/  SHFL.IDX PT, R9, R6, 0x1, 0x1f ;  /* 0x00201f0006097f89 */ /* 0x000fe200000e0000 */
[----:B--2---:R-:W-:-:S05]  /*13f50*/  SEL R0, R0, RZ, P5 ;  /* 0x000000ff00007207 */ /* 0x004fca0002800000 */
[----:B------:R-:W-:-:S05]  /*13f60*/  IMAD.IADD R8, R3, 0x1, R0 ;  /* 0x0000000103087824 */ /* 0x000fca00078e0200 */
[----:B------:R-:W0:Y:S04]  /*13f70*/  SHFL.IDX PT, R7, R8, 0x1f, 0x1f ;  /* 0x03e01f0008077f89 */ /* 0x000e2800000e0000 */
[----:B------:R-:W2:Y:S01]  /*13f80*/  SHFL.IDX PT, R0, R6, RZ, 0x1f ;  /* 0x00001fff06007589 */ /* 0x000ea200000e0000 */
[----:B0-----:R-:W-:-:S04]  /*13f90*/  IMAD R2, R7, R4, RZ ;  /* 0x0000000407027224 */ /* 0x001fc800078e02ff */
[----:B------:R-:W-:-:S05]  /*13fa0*/  IMAD.IADD R7, R9, 0x1, R2 ;  /* 0x0000000109077824 */ /* 0x000fca00078e0202 */
[----:B--2---:R-:W-:-:S13]  /*13fb0*/  ISETP.GT.AND P6, PT, R7, R0, PT ;  /* 0x000000000700720c */ /* 0x004fda0003fc4270 */
[----:B------:R-:W-:Y:S05]  /*13fc0*/  @P6 BRA `(.L_x_2120) ;  /* 0x0000000000906947 */ /* 0x000fea0003800000 */
.L_x_2124:
        /* <DEDUP_REMOVED lines=14> */
.L_x_2123:
[----:B------:R-:W-:Y:S05]  /*140b0*/  BSYNC B0 ;  /* 0x0000000000007941 */ /* 0x000fea0003800000 */
.L_x_2122:
        /* <DEDUP_REMOVED lines=21> */
.L_x_2120:
        /* <DEDUP_REMOVED lines=20> */
[----:B------:R0:W2:Y:S02]  /*14350*/  SHFL.IDX PT, R2, R8, R3, 0x1f ;  /* 0x00001f0308027589 */ /* 0x0000a400000e0000 */
.L_x_2125:
[----:B0-----:R-:W0:Y:S01]  /*14360*/  I2F.RP R8, R10 ;  /* 0x0000000a00087306 */ /* 0x001e220000209400 */
[----:B--2---:R-:W-:Y:S02]  /*14370*/  IMAD R12, R2, R4, R7 ;  /* 0x00000004020c7224 */ /* 0x004fe400078e0207 */
        /* <DEDUP_REMOVED lines=61> */
.L_x_2121:
[----:B------:R0:W-:Y:S01]  /*14750*/  STL [R1+0x20], R0 ;  /* 0x0000200001007387 */ /* 0x0001e20000100800 */
[----:B------:R-:W-:Y:S01]  /*14760*/  ULDC UR50, c[0x0][0xc14] ;  /* 0x0003050000327ab9 */ /* 0x000fe20000000800 */
[----:B------:R-:W-:Y:S02]  /*14770*/  UMOV UR38, URZ ;  /* 0x0000003f00267c82 */ /* 0x000fe40008000000 */
[----:B------:R0:W-:Y:S03]  /*14780*/  STL [R1+0x24], RZ ;  /* 0x000024ff01007387 */ /* 0x0001e60000100800 */
.L_x_2126:
[----:B------:R-:W3:Y:S04]  /*14790*/  LDL R3, [R1+0x20] ;  /* 0x0000200001037983 */ /* 0x000ee80000100800 */
[----:B------:R-:W4:Y:S01]  /*147a0*/  LDL R2, [R1+0x24] ;  /* 0x0000240001027983 */ /* 0x000f220000100800 */
[----:B------:R-:W-:Y:S02]  /*147b0*/  IMAD.U32 R6, RZ, RZ, UR38 ;  /* 0x00000026ff067e24 */ /* 0x000fe4000f8e00ff */
[----:B------:R-:W-:Y:S01]  /*147c0*/  IMAD.U32 R7, RZ, RZ, UR50 ;  /* 0x00000032ff077e24 */ /* 0x000fe2000f8e00ff */
[----:B0-2---:R-:W0:Y:S02]  /*147d0*/  S2R R0, SR_TID.X ;  /* 0x0000000000007919 */ /* 0x005e240000002100 */
[----:B0-----:R-:W-:Y:S01]  /*147e0*/  LOP3.LUT R0, R0, 0x1f, RZ, 0xc0, !PT ;  /* 0x0000001f00007812 */ /* 0x001fe200078ec0ff */
[----:B------:R-:W-:Y:S03]  /*147f0*/  BAR.SYNC.DEFER_BLOCKING 0x4, 0x180 ;  /* 0x0106000000007b1d */ /* 0x000fe60000010000 */
[----:B------:R-:W-:-:S13]  /*14800*/  ISETP.NE.AND P0, PT, R0, RZ, PT ;  /* 0x000000ff0000720c */ /* 0x000fda0003f05270 */
[----:B------:R-:W-:Y:S01]  /*14810*/  @!P0 MOV R0, 0x400 ;  /* 0x0000040000008802 */ /* 0x000fe20000000f00 */
[----:B---3--:R-:W-:Y:S02]  /*14820*/  IMAD.MOV.U32 R4, RZ, RZ, R3 ;  /* 0x000000ffff047224 */ /* 0x008fe400078e0003 */
[----:B------:R-:W0:Y:S01]  /*14830*/  @!P0 S2R R3, SR_CgaCtaId ;  /* 0x0000000000038919 */ /* 0x000e220000008800 */
[----:B----4-:R-:W-:Y:S01]  /*14840*/  IMAD.MOV.U32 R5, RZ, RZ, R2 ;  /* 0x000000ffff057224 */ /* 0x010fe200078e0002 */
[----:B0-----:R-:W-:-:S05]  /*14850*/  @!P0 LEA R0, R3, R0, 0x18 ;  /* 0x0000000003008211 */ /* 0x001fca00078ec0ff */
[----:B------:R2:W-:Y:S01]  /*14860*/  @!P0 STS.128 [R0+0x388d0], R4 ;  /* 0x0388d00400008388 */ /* 0x0005e20000000c00 */
[----:B------:R-:W-:Y:S06]  /*14870*/  BAR.ARV 0x5, 0x180 ;  /* 0x0146000000007b1d */ /* 0x000fec0000002000 */
.L_x_2119:
[----:B------:R-:W-:Y:S02]  /*14880*/  ULDC UR4, c[0x0][0xc14] ;  /* 0x0003050000047ab9 */ /* 0x000fe40000000800 */
[----:B------:R-:W-:-:S06]  /*14890*/  UISETP.GE.AND UP0, UPT, UR50, UR4, UPT ;  /* 0x000000043200728c */ /* 0x000fcc000bf06270 */
[----:B------:R-:W-:-:S13]  /*148a0*/  PLOP3.LUT P0, PT, PT, PT, UP0, 0x80, 0x0 ;  /* 0x000000000000781c */ /* 0x000fda0003f0f008 */
[----:B------:R-:W-:Y:S05]  /*148b0*/  @!P0 BRA `(.L_x_2127) ;  /* 0xffffffbc00808947 */ /* 0x000fea000383ffff */
.L_x_2065:
[----:B--2---:R-:W2:Y:S01]  /*148c0*/  LDL.LU R0, [R1+0x34] ;  /* 0x0000340001007983 */ /* 0x004ea20000300800 */
[----:B------:R-:W-:Y:S01]  /*148d0*/  BSSY B0, `(.L_x_2128) ;  /* 0x000000b000007945 */ /* 0x000fe20003800000 */
[----:B01----:R-:W0:Y:S01]  /*148e0*/  S2R R5, SR_CgaCtaId ;  /* 0x0000000000057919 */ /* 0x003e220000008800 */
        /* <DEDUP_REMOVED lines=9> */
.L_x_2159:
[----:B------:R-:W-:Y:S05]  /*14980*/  BSYNC B0 ;  /* 0x0000000000007941 */ /* 0x000fea0003800000 */
.L_x_2128:
[----:B------:R-:W-:-:S03]  /*14990*/  UMOV UR4, 0xffffffff ;  /* 0xffffffff00047882 */ /* 0x000fc60000000000 */
[----:B------:R-:W-:Y:S05]  /*149a0*/  BRA.DIV UR4, `(.L_x_2130) ;  /* 0x0000000a048c7947 */ /* 0x000fea000b800000 */
[----:B------:R-:W1:Y:S02]  /*149b0*/  S2R R2, SR_TID.X ;  /* 0x0000000000027919 */ /* 0x000e640000002100 */
[----:B-1----:R-:W-:-:S04]  /*149c0*/  SHF.R.U32.HI R2, RZ, 0x5, R2 ;  /* 0x00000005ff027819 */ /* 0x002fc80000011602 */
[----:B------:R-:W-:-:S05]  /*149d0*/  LOP3.LUT R2, R2, 0x3, RZ, 0xc0, !PT ;  /* 0x0000000302027812 */ /* 0x000fca00078ec0ff */
[----:B------:R1:W2:Y:S02]  /*149e0*/  SHFL.IDX PT, R14, R2, RZ, 0x1f ;  /* 0x00001fff020e7589 */ /* 0x0002a400000e0000 */
.L_x_2162:
[----:B--2---:R-:W-:Y:S01]  /*149f0*/  ISETP.NE.AND P0, PT, R14, RZ, PT ;  /* 0x000000ff0e00720c */ /* 0x004fe20003f05270 */
[----:B------:R-:W-:-:S12]  /*14a00*/  BSSY B0, `(.L_x_2131) ;  /* 0x000002e000007945 */ /* 0x000fd80003800000 */
[----:B------:R-:W-:Y:S05]  /*14a10*/  @P0 BRA `(.L_x_2132) ;  /* 0x0000000000b00947 */ /* 0x000fea0003800000 */
[----:B------:R-:W-:-:S03]  /*14a20*/  UMOV UR4, 0xffffffff ;  /* 0xffffffff00047882 */ /* 0x000fc60000000000 */
[----:B------:R-:W-:Y:S05]  /*14a30*/  BRA.DIV UR4, `(.L_x_2133) ;  /* 0x0000000a049c7947 */ /* 0x000fea000b800000 */
[----:B------:R-:W-:-:S13]  /*14a40*/  ELECT P6, URZ, PT ;  /* 0x00000000003f782f */ /* 0x000fda00038c0000 */
.L_x_2165:
[----:B------:R-:W-:Y:S05]  /*14a50*/  @!P6 BRA `(.L_x_2132) ;  /* 0x0000000000a0e947 */ /* 0x000fea0003800000 */
[----:B------:R-:W-:-:S06]  /*14a60*/  ULOP3.LUT UR4, UR40, 0x2, URZ, 0xfc, !UPT ;  /* 0x0000000228047892 */ /* 0x000fcc000f8efc3f */
[----:B-1----:R-:W-:-:S05]  /*14a70*/  IMAD.U32 R2, RZ, RZ, UR4 ;  /* 0x00000004ff027e24 */ /* 0x002fca000f8e00ff */
[----:B------:R-:W-:-:S13]  /*14a80*/  ISETP.NE.AND P0, PT, R2, 0x3, PT ;  /* 0x000000030200780c */ /* 0x000fda0003f05270 */
[----:B------:R-:W-:Y:S05]  /*14a90*/  @!P0 BRA `(.L_x_2134) ;  /* 0x0000000000048947 */ /* 0x000fea0003800000 */
[----:B------:R-:W-:Y:S01]  /*14aa0*/  BPT.TRAP 0x1 ;  /* 0x000000040000795c */ /* 0x000fe20000300000 */
.L_x_2134:
        /* <DEDUP_REMOVED lines=14> */
.L_x_2166:
[----:B------:R-:W1:Y:S02]  /*14b90*/  SYNCS.PHASECHK.TRANS64.TRYWAIT P1, [R7+URZ], R2 ;  /* 0x00000002070075a7 */ /* 0x000e64000802017f */
[----:B-1----:R-:W-:Y:S05]  /*14ba0*/  @!P1 BRA `(.L_x_2136) ;  /* 0x0000000800749947 */ /* 0x002fea0003800000 */
.L_x_2167:
[----:B------:R-:W-:Y:S05]  /*14bb0*/  @!P0 BRA `(.L_x_2137) ;  /* 0x0000000000048947 */ /* 0x000fea0003800000 */
[----:B------:R-:W-:Y:S01]  /*14bc0*/  BPT.TRAP 0x1 ;  /* 0x000000040000795c */ /* 0x000fe20000300000 */
.L_x_2137:
[----:B------:R-:W2:Y:S02]  /*14bd0*/  LDL.LU R4, [R1+0x8] ;  /* 0x0000080001047983 */ /* 0x000ea40000300800 */
[----:B--2---:R-:W-:-:S04]  /*14be0*/  IMAD R4, R4, 0x8, R0 ;  /* 0x0000000804047824 */ /* 0x004fc800078e0200 */
[----:B------:R-:W2:Y:S02]  /*14bf0*/  SYNCS.PHASECHK.TRANS64.TRYWAIT P1, [R4+URZ+0x38860], R5 ;  /* 0x03886005040075a7 */ /* 0x000ea4000802017f */
[----:B--2---:R-:W-:Y:S05]  /*14c00*/  @!P1 BRA `(.L_x_2138) ;  /* 0x0000000800709947 */ /* 0x004fea0003800000 */
.L_x_2168:
[----:B------:R-:W-:Y:S05]  /*14c10*/  @!P0 BRA `(.L_x_2139) ;  /* 0x0000000000048947 */ /* 0x000fea0003800000 */
[----:B------:R-:W-:Y:S01]  /*14c20*/  BPT.TRAP 0x1 ;  /* 0x000000040000795c */ /* 0x000fe20000300000 */
.L_x_2139:
[----:B------:R-:W-:-:S04]  /*14c30*/  IMAD R3, R3, 0x8, R0 ;  /* 0x0000000803037824 */ /* 0x000fc800078e0200 */
[----:B------:R-:W3:Y:S02]  /*14c40*/  SYNCS.PHASECHK.TRANS64.TRYWAIT P1, [R3+URZ+0x38860], R2 ;  /* 0x03886002030075a7 */ /* 0x000ee4000802017f */
[----:B---3--:R-:W-:Y:S05]  /*14c50*/  @!P1 BRA `(.L_x_2140) ;  /* 0x0000000800709947 */ /* 0x008fea0003800000 */
.L_x_2169:
[----:B------:R-:W-:Y:S05]  /*14c60*/  @!P0 BRA `(.L_x_2141) ;  /* 0x0000000000048947 */ /* 0x000fea0003800000 */
[----:B------:R-:W-:Y:S01]  /*14c70*/  BPT.TRAP 0x1 ;  /* 0x000000040000795c */ /* 0x000fe20000300000 */
.L_x_2141:
[----:B------:R-:W4:Y:S02]  /*14c80*/  SYNCS.PHASECHK.TRANS64.TRYWAIT P0, [R4+URZ+0x38880], R5 ;  /* 0x03888005040075a7 */ /* 0x000f24000800017f */
[----:B----4-:R-:W-:Y:S05]  /*14c90*/  @!P0 BRA `(.L_x_2142) ;  /* 0x0000000800748947 */ /* 0x010fea0003800000 */
.L_x_2143:
[----:B------:R0:W0:Y:S02]  /*14ca0*/  SYNCS.PHASECHK.TRANS64.TRYWAIT P0, [R3+URZ+0x38880], R2 ;  /* 0x03888002030075a7 */ /* 0x000024000800017f */
[----:B0-----:R-:W-:Y:S05]  /*14cb0*/  @!P0 NANOSLEEP.SYNCS 0x989680 ;  /* 0x009896800000895d */ /* 0x001fea0003900000 */
[----:B------:R-:W0:Y:S02]  /*14cc0*/  @!P0 SYNCS.PHASECHK.TRANS64 P0, [R3+URZ+0x38880], R2 ;  /* 0x03888002030085a7 */ /* 0x000e24000800007f */
[----:B0-----:R-:W-:Y:S05]  /*14cd0*/  @!P0 BRA `(.L_x_2143) ;  /* 0xfffffffc00f08947 */ /* 0x001fea000383ffff */
.L_x_2132:
[----:B------:R-:W-:Y:S05]  /*14ce0*/  BSYNC B0 ;  /* 0x0000000000007941 */ /* 0x000fea0003800000 */
.L_x_2131:
[----:B------:R-:W-:Y:S05]  /*14cf0*/  EXIT ;  /* 0x000000000000794d */ /* 0x000fea0003800000 */
.L_x_2004:
[----:B0-----:R-:W-:-:S04]  /*14d00*/  IMAD.U32 R3, RZ, RZ, UR41 ;  /* 0x00000029ff037e24 */ /* 0x001fc8000f8e00ff */
[----:B------:R0:W1:Y:S03]  /*14d10*/  SYNCS.PHASECHK.TRANS64.TRYWAIT P1, [R3+URZ+0x38800], R6 ;  /* 0x03880006030075a7 */ /* 0x000066000802017f */
[----:B-1----:R-:W-:Y:S05]  /*14d20*/  @!P1 NANOSLEEP.SYNCS 0x989680 ;  /* 0x009896800000995d */ /* 0x002fea0003900000 */
[----:B------:R-:W1:Y:S02]  /*14d30*/  @!P1 SYNCS.PHASECHK.TRANS64 P1, [R3+URZ+0x38800], R6 ;  /* 0x03880006030095a7 */ /* 0x000e64000802007f */
[----:B-1----:R-:W-:Y:S05]  /*14d40*/  @!P1 BRA `(.L_x_2004) ;  /* 0xfffffffc00ec9947 */ /* 0x002fea000383ffff */
[----:B------:R-:W-:Y:S05]  /*14d50*/  BRA `(.L_x_2144) ;  /* 0xfffffecc00ec7947 */ /* 0x000fea000383ffff */
.L_x_2008:
[----:B-1----:R1:W2:Y:S02]  /*14d60*/  SYNCS.PHASECHK.TRANS64.TRYWAIT P2, [R2+URZ+0x38830], R3 ;  /* 0x03883003020075a7 */ /* 0x0022a4000804017f */
[----:B--2---:R-:W-:Y:S05]  /*14d70*/  @!P2 NANOSLEEP.SYNCS 0x989680 ;  /* 0x009896800000a95d */ /* 0x004fea0003900000 */
[----:B------:R-:W2:Y:S02]  /*14d80*/  @!P2 SYNCS.PHASECHK.TRANS64 P2, [R2+URZ+0x38830], R3 ;  /* 0x038830030200a5a7 */ /* 0x000ea4000804007f */
[----:B--2---:R-:W-:Y:S05]  /*14d90*/  @!P2 BRA `(.L_x_2008) ;  /* 0xfffffffc00f0a947 */ /* 0x004fea000383ffff */
[----:B------:R-:W-:Y:S05]  /*14da0*/  BRA `(.L_x_2007) ;  /* 0xfffffed000147947 */ /* 0x000fea000383ffff */
.L_x_2013:
[----:B-1----:R-:W-:-:S04]  /*14db0*/  IMAD.U32 R7, RZ, RZ, UR6 ;  /* 0x00000006ff077e24 */ /* 0x002fc8000f8e00ff */
[----:B------:R1:W2:Y:S03]  /*14dc0*/  SYNCS.PHASECHK.TRANS64.TRYWAIT P2, [R7+URZ+0x38830], R6 ;  /* 0x03883006070075a7 */ /* 0x0002a6000804017f */
[----:B--2---:R-:W-:Y:S05]  /*14dd0*/  @!P2 NANOSLEEP.SYNCS 0x989680 ;  /* 0x009896800000a95d */ /* 0x004fea0003900000 */
[----:B------:R-:W2:Y:S02]  /*14de0*/  @!P2 SYNCS.PHASECHK.TRANS64 P2, [R7+URZ+0x38830], R6 ;  /* 0x038830060700a5a7 */ /* 0x000ea4000804007f */
[----:B--2---:R-:W-:Y:S05]  /*14df0*/  @!P2 BRA `(.L_x_2013) ;  /* 0xfffffffc00eca947 */ /* 0x004fea000383ffff */
[----:B------:R-:W-:Y:S05]  /*14e00*/  BRA `(.L_x_2010) ;  /* 0xffffff04006c7947 */ /* 0x000fea000383ffff */
.L_x_2017:
[----:B-1----:R-:W-:-:S04]  /*14e10*/  IMAD.U32 R7, RZ, RZ, UR6 ;  /* 0x00000006ff077e24 */ /* 0x002fc8000f8e00ff */
[----:B------:R1:W2:Y:S03]  /*14e20*/  SYNCS.PHASECHK.TRANS64.TRYWAIT P2, [R7+URZ+0x38850], R6 ;  /* 0x03885006070075a7 */ /* 0x0002a6000804017f */
[----:B--2---:R-:W-:Y:S05]  /*14e30*/  @!P2 NANOSLEEP.SYNCS 0x989680 ;  /* 0x009896800000a95d */ /* 0x004fea0003900000 */
[----:B------:R-:W2:Y:S02]  /*14e40*/  @!P2 SYNCS.PHASECHK.TRANS64 P2, [R7+URZ+0x38850], R6 ;  /* 0x038850060700a5a7 */ /* 0x000ea4000804007f */
[----:B--2---:R-:W-:Y:S05]  /*14e50*/  @!P2 BRA `(.L_x_2017) ;  /* 0xfffffffc00eca947 */ /* 0x004fea000383ffff */
[----:B------:R-:W-:Y:S05]  /*14e60*/  BRA `(.L_x_2014) ;  /* 0xffffff0800387947 */ /* 0x000fea000383ffff */
.L_x_2024:
[----:B-1----:R-:W-:-:S04]  /*14e70*/  IMAD.U32 R7, RZ, RZ, UR6 ;  /* 0x00000006ff077e24 */ /* 0x002fc8000f8e00ff */
[----:B------:R1:W2:Y:S03]  /*14e80*/  SYNCS.PHASECHK.TRANS64.TRYWAIT P2, [R7+URZ+0x38830], R6 ;  /* 0x03883006070075a7 */ /* 0x0002a6000804017f */
[----:B--2---:R-:W-:Y:S05]  /*14e90*/  @!P2 NANOSLEEP.SYNCS 0x989680 ;  /* 0x009896800000a95d */ /* 0x004fea0003900000 */
[----:B------:R-:W2:Y:S02]  /*14ea0*/  @!P2 SYNCS.PHASECHK.TRANS64 P2, [R7+URZ+0x38830], R6 ;  /* 0x038830060700a5a7 */ /* 0x000ea4000804007f */
[----:B--2---:R-:W-:Y:S05]  /*14eb0*/  @!P2 BRA `(.L_x_2024) ;  /* 0xfffffffc00eca947 */ /* 0x004fea000383ffff */
[----:B------:R-:W-:Y:S05]  /*14ec0*/  BRA `(.L_x_2021) ;  /* 0xffffff3800487947 */ /* 0x000fea000383ffff */
.L_x_2028:
[----:B-1----:R-:W-:-:S04]  /*14ed0*/  IMAD.U32 R7, RZ, RZ, UR6 ;  /* 0x00000006ff077e24 */ /* 0x002fc8000f8e00ff */
[----:B------:R1:W2:Y:S03]  /*14ee0*/  SYNCS.PHASECHK.TRANS64.TRYWAIT P2, [R7+URZ+0x38850], R6 ;  /* 0x03885006070075a7 */ /* 0x0002a6000804017f */
[----:B--2---:R-:W-:Y:S05]  /*14ef0*/  @!P2 NANOSLEEP.SYNCS 0x989680 ;  /* 0x009896800000a95d */ /* 0x004fea0003900000 */
[----:B------:R-:W2:Y:S02]  /*14f00*/  @!P2 SYNCS.PHASECHK.TRANS64 P2, [R7+URZ+0x38850], R6 ;  /* 0x038850060700a5a7 */ /* 0x000ea4000804007f */
[----:B--2---:R-:W-:Y:S05]  /*14f10*/  @!P2 BRA `(.L_x_2028) ;  /* 0xfffffffc00eca947 */ /* 0x004fea000383ffff */
[----:B------:R-:W-:Y:S05]  /*14f20*/  BRA `(.L_x_2025) ;  /* 0xffffff3c00147947 */ /* 0x000fea000383ffff */
.L_x_2034:
[----:B-1----:R-:W-:-:S04]  /*14f30*/  IMAD.U32 R5, RZ, RZ, UR16 ;  /* 0x00000010ff057e24 */ /* 0x002fc8000f8e00ff */
[----:B------:R1:W2:Y:S03]  /*14f40*/  SYNCS.PHASECHK.TRANS64.TRYWAIT P1, [R5+URZ+0x38850], R0 ;  /* 0x03885000050075a7 */ /* 0x0002a6000802017f */
[----:B--2---:R-:W-:Y:S05]  /*14f50*/  @!P1 NANOSLEEP.SYNCS 0x989680 ;  /* 0x009896800000995d */ /* 0x004fea0003900000 */
[----:B------:R-:W2:Y:S02]  /*14f60*/  @!P1 SYNCS.PHASECHK.TRANS64 P1, [R5+URZ+0x38850], R0 ;  /* 0x03885000050095a7 */ /* 0x000ea4000802007f */
[----:B--2---:R-:W-:Y:S05]  /*14f70*/  @!P1 BRA `(.L_x_2034) ;  /* 0xfffffffc00ec9947 */ /* 0x004fea000383ffff */
[----:B------:R-:W-:Y:S05]  /*14f80*/  BRA `(.L_x_2033) ;  /* 0xffffff6000b07947 */ /* 0x000fea000383ffff */
.L_x_2076:
[----:B------:R-:W-:Y:S02]  /*14f90*/  IMAD.MOV.U32 R13, RZ, RZ, R4 ;  /* 0x000000ffff0d7224 */ /* 0x000fe400078e0004 */
[----:B------:R-:W-:Y:S02]  /*14fa0*/  IMAD.MOV.U32 R12, RZ, RZ, RZ ;  /* 0x000000ffff0c7224 */ /* 0x000fe400078e00ff */
[----:B------:R-:W-:Y:S02]  /*14fb0*/  IMAD.MOV.U32 R11, RZ, RZ, 0x1f ;  /* 0x0000001fff0b7424 */ /* 0x000fe400078e00ff */
[----:B------:R-:W-:-:S07]  /*14fc0*/  IMAD.MOV.U32 R15, RZ, RZ, -0x1 ;  /* 0xffffffffff0f7424 */ /* 0x000fce00078e00ff */
[----:B-1----:R-:W-:Y:S05]  /*14fd0*/  WARPSYNC.COLLECTIVE R15, `(.L_x_2145) ;  /* 0x000000000f087348 */ /* 0x002fea0003c00000 */
[----:B------:R0:W2:Y:S02]  /*14fe0*/  SHFL.IDX P6, R14, R13, R12, R11 ;  /* 0x0000000c0d0e7389 */ /* 0x0000a400000c000b */
[----:B012---:R-:W-:Y:S01]  /*14ff0*/  ENDCOLLECTIVE ;  /* 0x000000000000791b */ /* 0x007fe20003800000 */
.L_x_2145:
[----:B------:R-:W-:Y:S05]  /*15000*/  BRA `(.L_x_2146) ;  /* 0xffffffc400747947 */ /* 0x000fea000383ffff */
.L_x_2078:
[----:B------:R-:W-:Y:S01]  /*15010*/  BSSY B0, `(.L_x_2147) ;  /* 0x0000006000007945 */ /* 0x000fe20003800000 */
[----:B------:R-:W-:-:S07]  /*15020*/  IMAD.MOV.U32 R15, RZ, RZ, -0x1 ;  /* 0xffffffffff0f7424 */ /* 0x000fce00078e00ff */
[----:B0-----:R-:W-:Y:S05]  /*15030*/  WARPSYNC.COLLECTIVE R15, `(.L_x_2148) ;  /* 0x000000000f0c7348 */ /* 0x001fea0003c00000 */
[----:B------:R-:W-:Y:S02]  /*15040*/  ELECT P6, UR62, PT ;  /* 0x00000000003e782f */ /* 0x000fe400038c0000 */
[----:B------:R-:W-:Y:S01]  /*15050*/  MOV R14, UR62 ;  /* 0x0000003e000e7c02 */ /* 0x000fe20008000f00 */
[----:B0-----:R-:W-:Y:S10]  /*15060*/  ENDCOLLECTIVE ;  /* 0x000000000000791b */ /* 0x001ff40003800000 */
.L_x_2148:
[----:B------:R-:W-:Y:S05]  /*15070*/  BSYNC B0 ;  /* 0x0000000000007941 */ /* 0x000fea0003800000 */
.L_x_2147:
[----:B------:R-:W-:Y:S05]  /*15080*/  BRA `(.L_x_2149) ;  /* 0xffffffc400707947 */ /* 0x000fea000383ffff */
.L_x_2081:
[----:B0-----:R0:W1:Y:S02]  /*15090*/  SYNCS.PHASECHK.TRANS64.TRYWAIT P2, [R4+URZ+0x38880], R3 ;  /* 0x03888003040075a7 */ /* 0x001064000804017f */
[----:B-1----:R-:W-:Y:S05]  /*150a0*/  @!P2 NANOSLEEP.SYNCS 0x989680 ;  /* 0x009896800000a95d */ /* 0x002fea0003900000 */
[----:B------:R-:W1:Y:S02]  /*150b0*/  @!P2 SYNCS.PHASECHK.TRANS64 P2, [R4+URZ+0x38880], R3 ;  /* 0x038880030400a5a7 */ /* 0x000e64000804007f */
[----:B-1----:R-:W-:Y:S05]  /*150c0*/  @!P2 BRA `(.L_x_2081) ;  /* 0xfffffffc00f0a947 */ /* 0x002fea000383ffff */
[----:B------:R-:W-:Y:S05]  /*150d0*/  BRA `(.L_x_2150) ;  /* 0xffffffc400d07947 */ /* 0x000fea000383ffff */
.L_x_2083:
[----:B-1----:R1:W2:Y:S02]  /*150e0*/  SYNCS.PHASECHK.TRANS64.TRYWAIT P2, [R4+URZ+0x38840], R3 ;  /* 0x03884003040075a7 */ /* 0x0022a4000804017f */
[----:B--2---:R-:W-:Y:S05]  /*150f0*/  @!P2 NANOSLEEP.SYNCS 0x989680 ;  /* 0x009896800000a95d */ /* 0x004fea0003900000 */
[----:B------:R-:W2:Y:S02]  /*15100*/  @!P2 SYNCS.PHASECHK.TRANS64 P2, [R4+URZ+0x38840], R3 ;  /* 0x038840030400a5a7 */ /* 0x000ea4000804007f */
[----:B--2---:R-:W-:Y:S05]  /*15110*/  @!P2 BRA `(.L_x_2083) ;  /* 0xfffffffc00f0a947 */ /* 0x004fea000383ffff */
[----:B------:R-:W-:Y:S05]  /*15120*/  BRA `(.L_x_2151) ;  /* 0xffffffc800407947 */ /* 0x000fea000383ffff */
.L_x_2086:
[----:B--2---:R-:W-:-:S04]  /*15130*/  IMAD.U32 R3, RZ, RZ, UR41 ;  /* 0x00000029ff037e24 */ /* 0x004fc8000f8e00ff */
[----:B------:R2:W3:Y:S03]  /*15140*/  SYNCS.PHASECHK.TRANS64.TRYWAIT P0, [R3+URZ+0x38820], R2 ;  /* 0x03882002030075a7 */ /* 0x0004e6000800017f */
[----:B---3--:R-:W-:Y:S05]  /*15150*/  @!P0 NANOSLEEP.SYNCS 0x989680 ;  /* 0x009896800000895d */ /* 0x008fea0003900000 */
[----:B------:R-:W3:Y:S02]  /*15160*/  @!P0 SYNCS.PHASECHK.TRANS64 P0, [R3+URZ+0x38820], R2 ;  /* 0x03882002030085a7 */ /* 0x000ee4000800007f */
[----:B---3--:R-:W-:Y:S05]  /*15170*/  @!P0 BRA `(.L_x_2086) ;  /* 0xfffffffc00ec8947 */ /* 0x008fea000383ffff */
[----:B------:R-:W-:Y:S05]  /*15180*/  BRA `(.L_x_2152) ;  /* 0xffffffcc00247947 */ /* 0x000fea000383ffff */
.L_x_2092:
[----:B0-----:R0:W3:Y:S02]  /*15190*/  SYNCS.PHASECHK.TRANS64.TRYWAIT P0, [R4+URZ+0x38880], R3 ;  /* 0x03888003040075a7 */ /* 0x0010e4000800017f */
[----:B---3--:R-:W-:Y:S05]  /*151a0*/  @!P0 NANOSLEEP.SYNCS 0x989680 ;  /* 0x009896800000895d */ /* 0x008fea0003900000 */
[----:B------:R-:W3:Y:S02]  /*151b0*/  @!P0 SYNCS.PHASECHK.TRANS64 P0, [R4+URZ+0x38880], R3 ;  /* 0x03888003040085a7 */ /* 0x000ee4000800007f */
[----:B---3--:R-:W-:Y:S05]  /*151c0*/  @!P0 BRA `(.L_x_2092) ;  /* 0xfffffffc00f08947 */ /* 0x008fea000383ffff */
[----:B------:R-:W-:Y:S05]  /*151d0*/  BRA `(.L_x_2153) ;  /* 0xffffffcc00cc7947 */ /* 0x000fea000383ffff */
.L_x_2098:
[----:B--2---:R2:W3:Y:S02]  /*151e0*/  SYNCS.PHASECHK.TRANS64.TRYWAIT P0, [R4+URZ+0x38840], R3 ;  /* 0x03884003040075a7 */ /* 0x0044e4000800017f */
[----:B---3--:R-:W-:Y:S05]  /*151f0*/  @!P0 NANOSLEEP.SYNCS 0x989680 ;  /* 0x009896800000895d */ /* 0x008fea0003900000 */
[----:B------:R-:W3:Y:S02]  /*15200*/  @!P0 SYNCS.PHASECHK.TRANS64 P0, [R4+URZ+0x38840], R3 ;  /* 0x03884003040085a7 */ /* 0x000ee4000800007f */
[----:B---3--:R-:W-:Y:S05]  /*15210*/  @!P0 BRA `(.L_x_2098) ;  /* 0xfffffffc00f08947 */ /* 0x008fea000383ffff */
[----:B------:R-:W-:Y:S05]  /*15220*/  BRA `(.L_x_2154) ;  /* 0xffffffd000947947 */ /* 0x000fea000383ffff */
.L_x_2105:
[----:B---3--:R-:W3:Y:S02]  /*15230*/  LDL R3, [R1] ;  /* 0x0000000001037983 */ /* 0x008ee40000100800 */
[----:B---3--:R3:W4:Y:S02]  /*15240*/  SYNCS.PHASECHK.TRANS64.TRYWAIT P2, [R3+URZ+0x38870], R2 ;  /* 0x03887002030075a7 */ /* 0x008724000804017f */
[----:B----4-:R-:W-:Y:S05]  /*15250*/  @!P2 NANOSLEEP.SYNCS 0x989680 ;  /* 0x009896800000a95d */ /* 0x010fea0003900000 */
[----:B------:R-:W4:Y:S02]  /*15260*/  @!P2 SYNCS.PHASECHK.TRANS64 P2, [R3+URZ+0x38870], R2 ;  /* 0x038870020300a5a7 */ /* 0x000f24000804007f */
[----:B----4-:R-:W-:Y:S05]  /*15270*/  @!P2 BRA `(.L_x_2105) ;  /* 0xfffffffc00eca947 */ /* 0x010fea000383ffff */
[----:B------:R-:W-:Y:S05]  /*15280*/  BRA `(.L_x_2155) ;  /* 0xffffffd400747947 */ /* 0x000fea000383ffff */
.L_x_2107:
[----:B---3--:R-:W3:Y:S02]  /*15290*/  LDL R3, [R1] ;  /* 0x0000000001037983 */ /* 0x008ee40000100800 */
[----:B---3--:R3:W4:Y:S02]  /*152a0*/  SYNCS.PHASECHK.TRANS64.TRYWAIT P2, [R3+URZ+0x38860], R2 ;  /* 0x03886002030075a7 */ /* 0x008724000804017f */
[----:B----4-:R-:W-:Y:S05]  /*152b0*/  @!P2 NANOSLEEP.SYNCS 0x989680 ;  /* 0x009896800000a95d */ /* 0x010fea0003900000 */
[----:B------:R-:W4:Y:S02]  /*152c0*/  @!P2 SYNCS.PHASECHK.TRANS64 P2, [R3+URZ+0x38860], R2 ;  /* 0x038860020300a5a7 */ /* 0x000f24000804007f */
[----:B----4-:R-:W-:Y:S05]  /*152d0*/  @!P2 BRA `(.L_x_2107) ;  /* 0xfffffffc00eca947 */ /* 0x010fea000383ffff */
[----:B------:R-:W-:Y:S05]  /*152e0*/  BRA `(.L_x_2156) ;  /* 0xffffffd4007c7947 */ /* 0x000fea000383ffff */
.L_x_2114:
[----:B--2---:R2:W3:Y:S02]  /*152f0*/  SYNCS.PHASECHK.TRANS64.TRYWAIT P0, [R21+URZ+0x38870], R0 ;  /* 0x03887000150075a7 */ /* 0x0044e4000800017f */
[----:B---3--:R-:W-:Y:S05]  /*15300*/  @!P0 NANOSLEEP.SYNCS 0x989680 ;  /* 0x009896800000895d */ /* 0x008fea0003900000 */
[----:B------:R-:W3:Y:S02]  /*15310*/  @!P0 SYNCS.PHASECHK.TRANS64 P0, [R21+URZ+0x38870], R0 ;  /* 0x03887000150085a7 */ /* 0x000ee4000800007f */
[----:B---3--:R-:W-:Y:S05]  /*15320*/  @!P0 BRA `(.L_x_2114) ;  /* 0xfffffffc00f08947 */ /* 0x008fea000383ffff */
[----:B------:R-:W-:Y:S05]  /*15330*/  BRA `(.L_x_2157) ;  /* 0xffffffdc00f87947 */ /* 0x000fea000383ffff */
.L_x_2116:
[----:B--2---:R2:W3:Y:S02]  /*15340*/  SYNCS.PHASECHK.TRANS64.TRYWAIT P0, [R21+URZ+0x38860], R0 ;  /* 0x03886000150075a7 */ /* 0x0044e4000800017f */
[----:B---3--:R-:W-:Y:S05]  /*15350*/  @!P0 NANOSLEEP.SYNCS 0x989680 ;  /* 0x009896800000895d */ /* 0x008fea0003900000 */
[----:B------:R-:W3:Y:S02]  /*15360*/  @!P0 SYNCS.PHASECHK.TRANS64 P0, [R21+URZ+0x38860], R0 ;  /* 0x03886000150085a7 */ /* 0x000ee4000800007f */
[----:B---3--:R-:W-:Y:S05]  /*15370*/  @!P0 BRA `(.L_x_2116) ;  /* 0xfffffffc00f08947 */ /* 0x008fea000383ffff */
[----:B------:R-:W-:Y:S05]  /*15380*/  BRA `(.L_x_2158) ;  /* 0xffffffe000007947 */ /* 0x000fea000383ffff */
.L_x_2129:
[----:B0-----:R0:W1:Y:S02]  /*15390*/  SYNCS.PHASECHK.TRANS64.TRYWAIT P0, [R0+URZ+0x38820], R3 ;  /* 0x03882003000075a7 */ /* 0x001064000800017f */
[----:B-1----:R-:W-:Y:S05]  /*153a0*/  @!P0 NANOSLEEP.SYNCS 0x989680 ;  /* 0x009896800000895d */ /* 0x002fea0003900000 */
[----:B------:R-:W1:Y:S02]  /*153b0*/  @!P0 SYNCS.PHASECHK.TRANS64 P0, [R0+URZ+0x38820], R3 ;  /* 0x03882003000085a7 */ /* 0x000e64000800007f */
[----:B-1----:R-:W-:Y:S05]  /*153c0*/  @!P0 BRA `(.L_x_2129) ;  /* 0xfffffffc00f08947 */ /* 0x002fea000383ffff */
[----:B------:R-:W-:Y:S05]  /*153d0*/  BRA `(.L_x_2159) ;  /* 0xfffffff400687947 */ /* 0x000fea000383ffff */
.L_x_2130:
        /* <DEDUP_REMOVED lines=11> */
.L_x_2161:
[----:B------:R-:W-:Y:S05]  /*15490*/  BSYNC B0 ;  /* 0x0000000000007941 */ /* 0x000fea0003800000 */
.L_x_2160:
[----:B------:R-:W-:Y:S05]  /*154a0*/  BRA `(.L_x_2162) ;  /* 0xfffffff400507947 */ /* 0x000fea000383ffff */
.L_x_2133:
[----:B------:R-:W-:Y:S01]  /*154b0*/  BSSY B1, `(.L_x_2163) ;  /* 0x0000006000017945 */ /* 0x000fe20003800000 */
[----:B------:R-:W-:-:S07]  /*154c0*/  IMAD.MOV.U32 R15, RZ, RZ, -0x1 ;  /* 0xffffffffff0f7424 */ /* 0x000fce00078e00ff */
[----:B01----:R-:W-:Y:S05]  /*154d0*/  WARPSYNC.COLLECTIVE R15, `(.L_x_2164) ;  /* 0x000000000f0c7348 */ /* 0x003fea0003c00000 */
[----:B------:R-:W-:Y:S02]  /*154e0*/  ELECT P6, UR62, PT ;  /* 0x00000000003e782f */ /* 0x000fe400038c0000 */
[----:B------:R-:W-:Y:S01]  /*154f0*/  MOV R14, UR62 ;  /* 0x0000003e000e7c02 */ /* 0x000fe20008000f00 */
[----:B01----:R-:W-:Y:S10]  /*15500*/  ENDCOLLECTIVE ;  /* 0x000000000000791b */ /* 0x003ff40003800000 */
.L_x_2164:
[----:B------:R-:W-:Y:S05]  /*15510*/  BSYNC B1 ;  /* 0x0000000000017941 */ /* 0x000fea0003800000 */
.L_x_2163:
[----:B------:R-:W-:Y:S05]  /*15520*/  BRA `(.L_x_2165) ;  /* 0xfffffff400487947 */ /* 0x000fea000383ffff */
.L_x_2135:
[----:B0-----:R0:W1:Y:S02]  /*15530*/  SYNCS.PHASECHK.TRANS64.TRYWAIT P1, [R6+URZ], R5 ;  /* 0x00000005060075a7 */ /* 0x001064000802017f */
[----:B-1----:R-:W-:Y:S05]  /*15540*/  @!P1 NANOSLEEP.SYNCS 0x989680 ;  /* 0x009896800000995d */ /* 0x002fea0003900000 */
[----:B------:R-:W1:Y:S02]  /*15550*/  @!P1 SYNCS.PHASECHK.TRANS64 P1, [R6+URZ], R5 ;  /* 0x00000005060095a7 */ /* 0x000e64000802007f */
[----:B-1----:R-:W-:Y:S05]  /*15560*/  @!P1 BRA `(.L_x_2135) ;  /* 0xfffffffc00f09947 */ /* 0x002fea000383ffff */
[----:B------:R-:W-:Y:S05]  /*15570*/  BRA `(.L_x_2166) ;  /* 0xfffffff400847947 */ /* 0x000fea000383ffff */
.L_x_2136:
[----:B-1----:R1:W2:Y:S02]  /*15580*/  SYNCS.PHASECHK.TRANS64.TRYWAIT P1, [R7+URZ], R2 ;  /* 0x00000002070075a7 */ /* 0x0022a4000802017f */
[----:B--2---:R-:W-:Y:S05]  /*15590*/  @!P1 NANOSLEEP.SYNCS 0x989680 ;  /* 0x009896800000995d */ /* 0x004fea0003900000 */
[----:B------:R-:W2:Y:S02]  /*155a0*/  @!P1 SYNCS.PHASECHK.TRANS64 P1, [R7+URZ], R2 ;  /* 0x00000002070095a7 */ /* 0x000ea4000802007f */
[----:B--2---:R-:W-:Y:S05]  /*155b0*/  @!P1 BRA `(.L_x_2136) ;  /* 0xfffffffc00f09947 */ /* 0x004fea000383ffff */
[----:B------:R-:W-:Y:S05]  /*155c0*/  BRA `(.L_x_2167) ;  /* 0xfffffff400787947 */ /* 0x000fea000383ffff */
.L_x_2138:
[----:B--2---:R2:W3:Y:S02]  /*155d0*/  SYNCS.PHASECHK.TRANS64.TRYWAIT P1, [R4+URZ+0x38860], R5 ;  /* 0x03886005040075a7 */ /* 0x0044e4000802017f */
[----:B---3--:R-:W-:Y:S05]  /*155e0*/  @!P1 NANOSLEEP.SYNCS 0x989680 ;  /* 0x009896800000995d */ /* 0x008fea0003900000 */
[----:B------:R-:W3:Y:S02]  /*155f0*/  @!P1 SYNCS.PHASECHK.TRANS64 P1, [R4+URZ+0x38860], R5 ;  /* 0x03886005040095a7 */ /* 0x000ee4000802007f */
[----:B---3--:R-:W-:Y:S05]  /*15600*/  @!P1 BRA `(.L_x_2138) ;  /* 0xfffffffc00f09947 */ /* 0x008fea000383ffff */
[----:B------:R-:W-:Y:S05]  /*15610*/  BRA `(.L_x_2168) ;  /* 0xfffffff4007c7947 */ /* 0x000fea000383ffff */
.L_x_2140:
[----:B---3--:R3:W4:Y:S02]  /*15620*/  SYNCS.PHASECHK.TRANS64.TRYWAIT P1, [R3+URZ+0x38860], R2 ;  /* 0x03886002030075a7 */ /* 0x008724000802017f */
[----:B----4-:R-:W-:Y:S05]  /*15630*/  @!P1 NANOSLEEP.SYNCS 0x989680 ;  /* 0x009896800000995d */ /* 0x010fea0003900000 */
[----:B------:R-:W4:Y:S02]  /*15640*/  @!P1 SYNCS.PHASECHK.TRANS64 P1, [R3+URZ+0x38860], R2 ;  /* 0x03886002030095a7 */ /* 0x000f24000802007f */
[----:B----4-:R-:W-:Y:S05]  /*15650*/  @!P1 BRA `(.L_x_2140) ;  /* 0xfffffffc00f09947 */ /* 0x010fea000383ffff */
[----:B------:R-:W-:Y:S05]  /*15660*/  BRA `(.L_x_2169) ;  /* 0xfffffff4007c7947 */ /* 0x000fea000383ffff */
.L_x_2142:
[----:B----4-:R4:W0:Y:S02]  /*15670*/  SYNCS.PHASECHK.TRANS64.TRYWAIT P0, [R4+URZ+0x38880], R5 ;  /* 0x03888005040075a7 */ /* 0x010824000800017f */
[----:B0-----:R-:W-:Y:S05]  /*15680*/  @!P0 NANOSLEEP.SYNCS 0x989680 ;  /* 0x009896800000895d */ /* 0x001fea0003900000 */
[----:B------:R-:W0:Y:S02]  /*15690*/  @!P0 SYNCS.PHASECHK.TRANS64 P0, [R4+URZ+0x38880], R5 ;  /* 0x03888005040085a7 */ /* 0x000e24000800007f */
[----:B0-----:R-:W-:Y:S05]  /*156a0*/  @!P0 BRA `(.L_x_2142) ;  /* 0xfffffffc00f08947 */ /* 0x001fea000383ffff */
[----:B------:R-:W-:Y:S05]  /*156b0*/  BRA `(.L_x_2143) ;  /* 0xfffffff400787947 */ /* 0x000fea000383ffff */
.L_x_2170:
        /* <DEDUP_REMOVED lines=12> */
.L_x_2771:


//--------------------- .text._ZN7cutlass13device_kernelIN5flash11enable_sm90INS1_16FlashAttnFwdSm90INS1_25CollectiveMainloopFwdSm90ILi2EN4cute5tupleIJNS5_1CILi1EEES8_S8_EEENS6_IJNS7_ILi128EEESA_NS7_ILi256EEEEEELi256ENS_12float_e4m3_tEfNS_4arch4Sm90ELb1ELb0ELb1ELb1ELb0ELb1ELb0ELb1ELb1ELb0ELb0ELb0EEENS1_21CollectiveEpilogueFwdINS6_IJSA_SB_SA_EEES9_NS_10bfloat16_tESF_Li256ELb1ELb0ELb0ELb1EEENS1_36VarlenDynamicPersistentTileSchedulerILi128ELi128ELi256ELi128ELb0ELb0ELb1ELb1ELb1ELb1EEEEEEEEEvNT_6ParamsE --------------------------
	.section	.text._ZN7cutlass13device_kernelIN5flash11enable_sm90INS1_16FlashAttnFwdSm90INS1_25CollectiveMainloopFwdSm90ILi2EN4cute5tupleIJNS5_1CILi1EEES8_S8_EEENS6_IJNS7_ILi128EEESA_NS7_ILi256EEEEEELi256ENS_12float_e4m3_tEfNS_4arch4Sm90ELb1ELb0ELb1ELb1ELb0ELb1ELb0ELb1ELb1ELb0ELb0ELb0EEENS1_21CollectiveEpilogueFwdINS6_IJSA_SB_SA_EEES9_NS_10bfloat16_tESF_Li256ELb1ELb0ELb0ELb1EEENS1_36VarlenDynamicPersistentTileSchedulerILi128ELi128ELi256ELi128ELb0ELb0ELb1ELb1ELb1ELb1EEEEEEEEEvNT_6ParamsE,"ax",@progbits
	.align	128
.text._ZN7cutlass13device_kernelIN5flash11enable_sm90INS1_16FlashAttnFwdSm90INS1_25CollectiveMainloopFwdSm90ILi2EN4cute5tupleIJNS5_1CILi1EEES8_S8_EEENS6_IJNS7_ILi128EEESA_NS7_ILi256EEEEEELi256ENS_12float_e4m3_tEfNS_4arch4Sm90ELb1ELb0ELb1ELb1ELb0ELb1ELb0ELb1ELb1ELb0ELb0ELb0EEENS1_21CollectiveEpilogueFwdINS6_IJSA_SB_SA_EEES9_NS_10bfloat16_tESF_Li256ELb1ELb0ELb0ELb1EEENS1_36VarlenDynamicPersistentTileSchedulerILi128ELi128ELi256ELi128ELb0ELb0ELb1ELb1ELb1ELb1EEEEEEEEEvNT_6ParamsE:
        .type           _ZN7cutlass13device_kernelIN5flash11enable_sm90INS1_16FlashAttnFwdSm90INS1_25CollectiveMainloopFwdSm90ILi2EN4cute5tupleIJNS5_1CILi1EEES8_S8_EEENS6_IJNS7_ILi128EEESA_NS7_ILi256EEEEEELi256ENS_12float_e4m3_tEfNS_4arch4Sm90ELb1ELb0ELb1ELb1ELb0ELb1ELb0ELb1ELb1ELb0ELb0ELb0EEENS1_21CollectiveEpilogueFwdINS6_IJSA_SB_SA_EEES9_NS_10bfloat16_tESF_Li256ELb1ELb0ELb0ELb1EEENS1_36VarlenDynamicPersistentTileSchedulerILi128ELi128ELi256ELi128ELb0ELb0ELb1ELb1ELb1ELb1EEEEEEEEEvNT_6ParamsE,@function
        .size           _ZN7cutlass13device_kernelIN5flash11enable_sm90INS1_16FlashAttnFwdSm90INS1_25CollectiveMainloopFwdSm90ILi2EN4cute5tupleIJNS5_1CILi1EEES8_S8_EEENS6_IJNS7_ILi128EEESA_NS7_ILi256EEEEEELi256ENS_12float_e4m3_tEfNS_4arch4Sm90ELb1ELb0ELb1ELb1ELb0ELb1ELb0ELb1ELb1ELb0ELb0ELb0EEENS1_21CollectiveEpilogueFwdINS6_IJSA_SB_SA_EEES9_NS_10bfloat16_tESF_Li256ELb1ELb0ELb0ELb1EEENS1_36VarlenDynamicPersistentTileSchedulerILi128ELi128ELi256ELi128ELb0ELb0ELb1ELb1ELb1ELb1EEEEEEEEEvNT_6ParamsE,(.L_x_2772 - _ZN7cutlass13device_kernelIN5flash11enable_sm90INS1_16FlashAttnFwdSm90INS1_25CollectiveMainloopFwdSm90ILi2EN4cute5tupleIJNS5_1CILi1EEES8_S8_EEENS6_IJNS7_ILi128EEESA_NS7_ILi256EEEEEELi256ENS_12float_e4m3_tEfNS_4arch4Sm90ELb1ELb0ELb1ELb1ELb0ELb1ELb0ELb1ELb1ELb0ELb0ELb0EEENS1_21CollectiveEpilogueFwdINS6_IJSA_SB_SA_EEES9_NS_10bfloat16_tESF_Li256ELb1ELb0ELb0ELb1EEENS1_36VarlenDynamicPersistentTileSchedulerILi128ELi128ELi256ELi128ELb0ELb0ELb1ELb1ELb1ELb1EEEEEEEEEvNT_6ParamsE)
        .other          _ZN7cutlass13device_kernelIN5flash11enable_sm90INS1_16FlashAttnFwdSm90INS1_25CollectiveMainloopFwdSm90ILi2EN4cute5tupleIJNS5_1CILi1EEES8_S8_EEENS6_IJNS7_ILi128EEESA_NS7_ILi256EEEEEELi256ENS_12float_e4m3_tEfNS_4arch4Sm90ELb1ELb0ELb1ELb1ELb0ELb1ELb0ELb1ELb1ELb0ELb0ELb0EEENS1_21CollectiveEpilogueFwdINS6_IJSA_SB_SA_EEES9_NS_10bfloat16_tESF_Li256ELb1ELb0ELb0ELb1EEENS1_36VarlenDynamicPersistentTileSchedulerILi128ELi128ELi256ELi128ELb0ELb0ELb1ELb1ELb1ELb1EEEEEEEEEvNT_6ParamsE,@"STO_CUDA_ENTRY STV_DEFAULT"
_ZN7cutlass13device_kernelIN5flash11enable_sm90INS1_16FlashAttnFwdSm90INS1_25CollectiveMainloopFwdSm90ILi2EN4cute5tupleIJNS5_1CILi1EEES8_S8_EEENS6_IJNS7_ILi128EEESA_NS7_ILi256EEEEEELi256ENS_12float_e4m3_tEfNS_4arch4Sm90ELb1ELb0ELb1ELb1ELb0ELb1ELb0ELb1ELb1ELb0ELb0ELb0EEENS1_21CollectiveEpilogueFwdINS6_IJSA_SB_SA_EEES9_NS_10bfloat16_tESF_Li256ELb1ELb0ELb0ELb1EEENS1_36VarlenDynamicPersistentTileSchedulerILi128ELi128ELi256ELi128ELb0ELb0ELb1ELb1ELb1ELb1EEEEEEEEEvNT_6ParamsE:
        /* <DEDUP_REMOVED lines=27> */
.L_x_2172:
[----:B------:R-:W-:Y:S05]  /*01b0*/  BSYNC B0 ;  /* 0x0000000000007941 */ /* 0x000fea0003800000 */
.L_x_2171:
        /* <DEDUP_REMOVED lines=41> */
.L_x_2173:
        /* <DEDUP_REMOVED lines=22> */
.L_x_2174:
        /* <DEDUP_REMOVED lines=18> */
.L_x_2175:
        /* <DEDUP_REMOVED lines=22> */
.L_x_2176:
        /* <DEDUP_REMOVED lines=22> */
.L_x_2177:
        /* <DEDUP_REMOVED lines=8> */
.L_x_2180:
        /* <DEDUP_REMOVED lines=22> */
[----:B------:R-:W-:Y:S01]  /*0b70*/  ULOP3.LUT UR45, UR40, 0x1, URZ, 0xfc, !UPT ;  /* 0x00000001282d7892 */ /* 0x000fe2000f8efc3f */
[----:B------:R-:W-:Y:S01]  /*0b80*/  IMAD.MOV.U32 R237, RZ, RZ, RZ ;  /* 0x000000ffffed7224 */ /* 0x000fe200078e00ff */
[----:B------:R-:W-:Y:S01]  /*0b90*/  UMOV UR43, URZ ;  /* 0x0000003f002b7c82 */ /* 0x000fe20008000000 */
[----:B------:R-:W-:-:S08]  /*0ba0*/  IMAD.MOV.U32 R152, RZ, RZ, RZ ;  /* 0x000000ffff987224 */ /* 0x000fd000078e00ff */
[----:B------:R-:W-:Y:S01]  /*0bb0*/  UIADD3 UR44, UR44, 0x20400, URZ ;  /* 0x000204002c2c7890 */ /* 0x000fe2000fffe03f */
[----:B0-----:R-:W-:-:S05]  /*0bc0*/  VIADD R0, R0, 0xffffff80 ;  /* 0xffffff8000007836 */ /* 0x001fca0000000000 */
[----:B------:R-:W-:-:S04]  /*0bd0*/  SHF.R.S32.HI R3, RZ, 0x1f, R0 ;  /* 0x0000001fff037819 */ /* 0x000fc80000011400 */
[CC--:B------:R-:W-:Y:S02]  /*0be0*/  LEA.HI R5, R3.reuse, R0.reuse, RZ, 0x5 ;  /* 0x0000000003057211 */ /* 0x0c0fe400078f28ff */
[CC--:B------:R-:W-:Y:S02]  /*0bf0*/  LEA.HI R4, R3.reuse, R0.reuse, RZ, 0x4 ;  /* 0x0000000003047211 */ /* 0x0c0fe400078f20ff */
[----:B------:R-:W-:Y:S01]  /*0c00*/  LEA.HI R2, R3, R0, RZ, 0x7 ;  /* 0x0000000003027211 */ /* 0x000fe200078f38ff */
[----:B------:R-:W-:Y:S01]  /*0c10*/  IMAD.SHL.U32 R6, R5, 0x20, RZ ;  /* 0x0000002005067824 */ /* 0x000fe200078e00ff */
[----:B------:R-:W-:Y:S02]  /*0c20*/  LOP3.LUT R5, R4, 0x3fffff0, RZ, 0xc0, !PT ;  /* 0x03fffff004057812 */ /* 0x000fe400078ec0ff */
[----:B------:R-:W-:Y:S02]  /*0c30*/  SHF.R.S32.HI R7, RZ, 0x4, R4 ;  /* 0x00000004ff077819 */ /* 0x000fe40000011404 */
[----:B------:R-:W-:Y:S01]  /*0c40*/  LOP3.LUT R9, R2, 0xffffff80, RZ, 0xc0, !PT ;  /* 0xffffff8002097812 */ /* 0x000fe200078ec0ff */
[----:B------:R-:W-:Y:S01]  /*0c50*/  IMAD.IADD R5, R0, 0x1, -R5 ;  /* 0x0000000100057824 */ /* 0x000fe200078e0a05 */
[----:B------:R-:W-:-:S02]  /*0c60*/  LOP3.LUT R6, R6, 0xfffffc00, RZ, 0xc0, !PT ;  /* 0xfffffc0006067812 */ /* 0x000fc400078ec0ff */
[----:B------:R-:W-:Y:S02]  /*0c70*/  LEA.HI R4, R4, R7, RZ, 0x1 ;  /* 0x0000000704047211 */ /* 0x000fe400078f08ff */
[----:B------:R-:W-:Y:S01]  /*0c80*/  IADD3 R8, R0, -R9, RZ ;  /* 0x8000000900087210 */ /* 0x000fe20007ffe0ff */
[----:B------:R-:W-:Y:S01]  /*0c90*/  IMAD R9, R5, 0x40, R6 ;  /* 0x0000004005097824 */ /* 0x000fe200078e0206 */
[----:B------:R-:W-:Y:S02]  /*0ca0*/  SHF.R.S32.HI R5, RZ, 0x7, R2 ;  /* 0x00000007ff057819 */ /* 0x000fe40000011402 */
[----:B------:R-:W-:Y:S02]  /*0cb0*/  LOP3.LUT R4, R4, 0x1ffffffe, RZ, 0xc0, !PT ;  /* 0x1ffffffe04047812 */ /* 0x000fe400078ec0ff */
[----:B------:R-:W-:Y:S02]  /*0cc0*/  LEA.HI R22, R3, R0, RZ, 0x3 ;  /* 0x0000000003167211 */ /* 0x000fe400078f18ff */
[----:B------:R-:W-:Y:S01]  /*0cd0*/  LEA.HI R2, R2, R5, RZ, 0x1 ;  /* 0x0000000502027211 */ /* 0x000fe200078f08ff */
[----:B------:R-:W-:Y:S01]  /*0ce0*/  IMAD.IADD R4, R7, 0x1, -R4 ;  /* 0x0000000107047824 */ /* 0x000fe200078e0a04 */
[----:B------:R-:W-:-:S02]  /*0cf0*/  SHF.R.S32.HI R11, RZ, 0x1f, R8 ;  /* 0x0000001fff0b7819 */ /* 0x000fc40000011408 */
[----:B------:R-:W-:Y:S02]  /*0d00*/  LOP3.LUT R7, R22, 0xfffffff8, RZ, 0xc0, !PT ;  /* 0xfffffff816077812 */ /* 0x000fe400078ec0ff */
[----:B------:R-:W-:Y:S02]  /*0d10*/  LOP3.LUT R2, R2, 0x3fffffe, RZ, 0xc0, !PT ;  /* 0x03fffffe02027812 */ /* 0x000fe400078ec0ff */
[----:B------:R-:W-:Y:S01]  /*0d20*/  LEA.HI R6, R11, R8, RZ, 0x2 ;  /* 0x000000080b067211 */ /* 0x000fe200078f10ff */
[----:B------:R-:W-:Y:S01]  /*0d30*/  IMAD.IADD R7, R0, 0x1, -R7 ;  /* 0x0000000100077824 */ /* 0x000fe200078e0a07 */
[----:B------:R-:W-:Y:S01]  /*0d40*/  LEA.HI R3, R3, R0, RZ, 0x6 ;  /* 0x0000000003037211 */ /* 0x000fe200078f30ff */
[----:B------:R-:W-:Y:S01]  /*0d50*/  IMAD.IADD R2, R5, 0x1, -R2 ;  /* 0x0000000105027824 */ /* 0x000fe200078e0a02 */
[----:B------:R-:W-:Y:S01]  /*0d60*/  SHF.R.S32.HI R22, RZ, 0x3, R22 ;  /* 0x00000003ff167819 */ /* 0x000fe20000011416 */
[----:B------:R-:W-:Y:S01]  /*0d70*/  IMAD.SHL.U32 R16, R7, 0x10, RZ ;  /* 0x0000001007107824 */ /* 0x000fe200078e00ff */
[----:B------:R-:W-:Y:S01]  /*0d80*/  LEA R0, R4, R9, 0x3 ;  /* 0x0000000904007211 */ /* 0x000fe200078e18ff */
[----:B------:R-:W-:Y:S01]  /*0d90*/  IMAD.SHL.U32 R3, R3, 0x10, RZ ;  /* 0x0000001003037824 */ /* 0x000fe200078e00ff */
[----:B------:R-:W-:Y:S01]  /*0da0*/  LOP3.LUT R5, R6, 0x7ffffffc, RZ, 0xc0, !PT ;  /* 0x7ffffffc06057812 */ /* 0x000fe200078ec0ff */
[C---:B------:R-:W-:Y:S01]  /*0db0*/  VIADD R234, R22.reuse, 0x20 ;  /* 0x0000002016ea7836 */ /* 0x040fe20000000000 */
[--C-:B------:R-:W-:Y:S01]  /*0dc0*/  SHF.R.S32.HI R10, RZ, 0x2, R6.reuse ;  /* 0x00000002ff0a7819 */ /* 0x100fe20000011406 */
[C---:B------:R-:W-:Y:S01]  /*0dd0*/  VIADD R233, R22.reuse, 0x40 ;  /* 0x0000004016e97836 */ /* 0x040fe20000000000 */
[----:B------:R-:W-:Y:S01]  /*0de0*/  SHF.R.S32.HI R13, RZ, 0x1f, R6 ;  /* 0x0000001fff0d7819 */ /* 0x000fe20000011406 */
[----:B------:R0:W-:Y:S01]  /*0df0*/  STL [R1+0x5c], R0 ;  /* 0x00005c0001007387 */ /* 0x0001e20000100800 */
[----:B------:R-:W-:Y:S01]  /*0e00*/  IADD3 R235, R22, 0x60, RZ ;  /* 0x0000006016eb7810 */ /* 0x000fe20007ffe0ff */
[----:B------:R-:W-:Y:S01]  /*0e10*/  IMAD.SHL.U32 R6, R233, 0x80, RZ ;  /* 0x00000080e9067824 */ /* 0x000fe200078e00ff */
[----:B------:R-:W-:-:S02]  /*0e20*/  LEA.HI R11, R11, R8, RZ, 0x5 ;  /* 0x000000080b0b7211 */ /* 0x000fc400078f28ff */
[----:B------:R-:W-:Y:S01]  /*0e30*/  LEA.HI R13, R13, R10, RZ, 0x3 ;  /* 0x0000000a0d0d7211 */ /* 0x000fe200078f18ff */
[----:B------:R-:W-:Y:S01]  /*0e40*/  IMAD.SHL.U32 R12, R235, 0x80, RZ ;  /* 0x00000080eb0c7824 */ /* 0x000fe200078e00ff */
[----:B------:R-:W-:Y:S02]  /*0e50*/  SHF.R.S32.HI R14, RZ, 0x1f, R235 ;  /* 0x0000001fff0e7819 */ /* 0x000fe400000114eb */
[----:B------:R-:W-:Y:S01]  /*0e60*/  LOP3.LUT R13, R13, 0xfffffff8, RZ, 0xc0, !PT ;  /* 0xfffffff80d0d7812 */ /* 0x000fe200078ec0ff */
[----:B0-----:R-:W-:Y:S01]  /*0e70*/  IMAD.IADD R0, R8, 0x1, -R5 ;  /* 0x0000000108007824 */ /* 0x001fe200078e0a05 */
[----:B------:R-:W-:Y:S02]  /*0e80*/  SHF.R.S32.HI R5, RZ, 0x1f, R234 ;  /* 0x0000001fff057819 */ /* 0x000fe400000114ea */
[----:B------:R-:W-:Y:S01]  /*0e90*/  SHF.R.S32.HI R8, RZ, 0x1f, R233 ;  /* 0x0000001fff087819 */ /* 0x000fe200000114e9 */
[----:B------:R-:W-:Y:S01]  /*0ea0*/  IMAD.IADD R10, R10, 0x1, -R13 ;  /* 0x000000010a0a7824 */ /* 0x000fe200078e0a0d */
[----:B------:R0:W-:Y:S01]  /*0eb0*/  STL [R1+0x38], R0 ;  /* 0x0000380001007387 */ /* 0x0001e20000100800 */
[----:B------:R-:W-:-:S02]  /*0ec0*/  LEA.HI R4, R5, R234, RZ, 0x3 ;  /* 0x000000ea05047211 */ /* 0x000fc400078f18ff */
[----:B------:R-:W-:Y:S02]  /*0ed0*/  LEA.HI R8, R8, R233, RZ, 0x3 ;  /* 0x000000e908087211 */ /* 0x000fe400078f18ff */
[----:B------:R-:W-:Y:S02]  /*0ee0*/  LEA.HI R14, R14, R235, RZ, 0x3 ;  /* 0x000000eb0e0e7211 */ /* 0x000fe400078f18ff */
[----:B------:R-:W-:Y:S01]  /*0ef0*/  SHF.R.S32.HI R11, RZ, 0x5, R11 ;  /* 0x00000005ff0b7819 */ /* 0x000fe2000001140b */
[----:B------:R-:W-:Y:S01]  /*0f00*/  IMAD.SHL.U32 R8, R8, 0x80, RZ ;  /* 0x0000008008087824 */ /* 0x000fe200078e00ff */
[----:B------:R-:W-:Y:S01]  /*0f10*/  SHF.L.U32 R4, R4, 0x7, RZ ;  /* 0x0000000704047819 */ /* 0x000fe200000006ff */
[----:B0-----:R-:W-:Y:S01]  /*0f20*/  IMAD.SHL.U32 R0, R234, 0x80, RZ ;  /* 0x00000080ea007824 */ /* 0x001fe200078e00ff */
[----:B------:R-:W-:Y:S01]  /*0f30*/  LOP3.LUT R9, R6, 0x380, RZ, 0xc0, !PT ;  /* 0x0000038006097812 */ /* 0x000fe200078ec0ff */
[----:B------:R-:W-:Y:S01]  /*0f40*/  IMAD.SHL.U32 R14, R14, 0x80, RZ ;  /* 0x000000800e0e7824 */ /* 0x000fe200078e00ff */
[----:B------:R-:W-:Y:S01]  /*0f50*/  LOP3.LUT R21, R4, 0xfffffc00, RZ, 0xc0, !PT ;  /* 0xfffffc0004157812 */ /* 0x000fe200078ec0ff */
[----:B------:R-:W-:Y:S01]  /*0f60*/  IMAD R11, R11, 0x10, R10 ;  /* 0x000000100b0b7824 */ /* 0x000fe200078e020a */
[----:B------:R-:W-:-:S02]  /*0f70*/  LOP3.LUT R5, R0, 0x380, RZ, 0xc0, !PT ;  /* 0x0000038000057812 */ /* 0x000fc400078ec0ff */
[----:B------:R-:W-:Y:S01]  /*0f80*/  LOP3.LUT R20, R8, 0xfffffc00, RZ, 0xc0, !PT ;  /* 0xfffffc0008147812 */ /* 0x000fe200078ec0ff */
[----:B------:R-:W-:Y:S01]  /*0f90*/  STL [R1+0x30], R21 ;  /* 0x0000301501007387 */ /* 0x000fe20000100800 */
[----:B------:R-:W-:Y:S02]  /*0fa0*/  SHF.R.U32.HI R0, RZ, 0x3, R5 ;  /* 0x00000003ff007819 */ /* 0x000fe40000011605 */
[----:B------:R-:W-:Y:S01]  /*0fb0*/  LOP3.LUT R15, R5, 0x70, R16, 0xf8, !PT ;  /* 0x00000070050f7812 */ /* 0x000fe200078ef810 */
[----:B------:R-:W-:Y:S01]  /*0fc0*/  STL [R1+0x2c], R20 ;  /* 0x00002c1401007387 */ /* 0x000fe20000100800 */
[----:B------:R-:W-:Y:S02]  /*0fd0*/  LOP3.LUT R19, R14, 0xfffffc00, RZ, 0xc0, !PT ;  /* 0xfffffc000e137812 */ /* 0x000fe400078ec0ff */
[----:B------:R-:W-:Y:S01]  /*0fe0*/  LOP3.LUT R15, R21, R15, R0, 0xf6, !PT ;  /* 0x0000000f150f7212 */ /* 0x000fe200078ef600 */
[----:B------:R-:W-:Y:S01]  /*0ff0*/  IMAD R0, R2, 0x40, R11 ;  /* 0x0000004002007824 */ /* 0x000fe200078e020b */
[----:B------:R-:W-:Y:S01]  /*1000*/  LOP3.LUT R2, R3, 0xfffffc00, RZ, 0xc0, !PT ;  /* 0xfffffc0003027812 */ /* 0x000fe200078ec0ff */
[----:B------:R0:W-:Y:S01]  /*1010*/  STL [R1+0x28], R19 ;  /* 0x0000281301007387 */ /* 0x0001e20000100800 */
[----:B------:R-:W-:-:S02]  /*1020*/  LOP3.LUT R13, R12, 0x380, RZ, 0xc0, !PT ;  /* 0x000003800c0d7812 */ /* 0x000fc400078ec0ff */
[----:B------:R-:W-:Y:S01]  /*1030*/  SHF.R.U32.HI R5, RZ, 0x3, R9 ;  /* 0x00000003ff057819 */ /* 0x000fe20000011609 */
[----:B------:R-:W-:Y:S01]  /*1040*/  STL [R1+0x4], R25 ;  /* 0x0000041901007387 */ /* 0x000fe20000100800 */
[--C-:B------:R-:W-:Y:S02]  /*1050*/  LOP3.LUT R12, R9, 0x70, R16.reuse, 0xf8, !PT ;  /* 0x00000070090c7812 */ /* 0x100fe400078ef810 */
[----:B------:R-:W-:Y:S01]  /*1060*/  SHF.R.U32.HI R6, RZ, 0x3, R13 ;  /* 0x00000003ff067819 */ /* 0x000fe2000001160d */
[----:B------:R1:W-:Y:S01]  /*1070*/  STL [R1+0x3c], R0 ;  /* 0x00003c0001007387 */ /* 0x0003e20000100800 */
[----:B------:R-:W-:Y:S02]  /*1080*/  LOP3.LUT R13, R13, 0x70, R16, 0xf8, !PT ;  /* 0x000000700d0d7812 */ /* 0x000fe400078ef810 */
[----:B------:R-:W-:Y:S01]  /*1090*/  LOP3.LUT R5, R20, R12, R5, 0xf6, !PT ;  /* 0x0000000c14057212 */ /* 0x000fe200078ef605 */
[----:B------:R-:W-:Y:S01]  /*10a0*/  STL [R1+0x8], R26 ;  /* 0x0000081a01007387 */ /* 0x000fe20000100800 */
[----:B------:R-:W-:-:S02]  /*10b0*/  LOP3.LUT R13, R19, R13, R6, 0xf6, !PT ;  /* 0x0000000d130d7212 */ /* 0x000fc400078ef606 */
[----:B0-----:R-:W-:Y:S01]  /*10c0*/  SHF.L.U32 R19, R7, 0x3, RZ ;  /* 0x0000000307137819 */ /* 0x001fe200000006ff */
[----:B------:R-:W-:Y:S01]  /*10d0*/  STL [R1+0xc], R27 ;  /* 0x00000c1b01007387 */ /* 0x000fe20000100800 */
[----:B------:R-:W-:Y:S02]  /*10e0*/  SHF.R.S32.HI R23, RZ, 0x1f, R22 ;  /* 0x0000001fff177819 */ /* 0x000fe40000011416 */
[----:B-1----:R-:W-:Y:S01]  /*10f0*/  SHF.L.U32 R0, R22, 0x7, RZ ;  /* 0x0000000716007819 */ /* 0x002fe200000006ff */
[----:B------:R-:W-:Y:S01]  /*1100*/  STL [R1+0x10], RZ ;  /* 0x000010ff01007387 */ /* 0x000fe20000100800 */
[----:B------:R-:W-:Y:S02]  /*1110*/  VIADD R236, R19, 0x40 ;  /* 0x0000004013ec7836 */ /* 0x000fe40000000000 */
[----:B------:R-:W-:-:S04]  /*1120*/  LOP3.LUT R4, R0, 0x380, RZ, 0xc0, !PT ;  /* 0x0000038000047812 */ /* 0x000fc800078ec0ff */
[----:B------:R-:W-:Y:S01]  /*1130*/  SHF.R.U32.HI R3, RZ, 0x3, R4 ;  /* 0x00000003ff037819 */ /* 0x000fe20000011604 */
[----:B------:R-:W-:Y:S01]  /*1140*/  STL [R1+0x14], R4 ;  /* 0x0000140401007387 */ /* 0x000fe20000100800 */
[----:B------:R-:W-:-:S03]  /*1150*/  LOP3.LUT R0, R4, 0x70, R16, 0xf8, !PT ;  /* 0x0000007004007812 */ /* 0x000fc600078ef810 */
[----:B------:R-:W-:Y:S04]  /*1160*/  STL [R1+0x1c], R2 ;  /* 0x00001c0201007387 */ /* 0x000fe80000100800 */
[----:B------:R0:W-:Y:S02]  /*1170*/  STL [R1+0x18], R3 ;  /* 0x0000180301007387 */ /* 0x0001e40000100800 */
[----:B0-----:R-:W-:Y:S01]  /*1180*/  LOP3.LUT R3, R2, R0, R3, 0xf6, !PT ;  /* 0x0000000002037212 */ /* 0x001fe200078ef603 */
[----:B------:R-:W-:-:S04]  /*1190*/  IMAD.IADD R2, R18, 0x1, R5 ;  /* 0x0000000112027824 */ /* 0x000fc800078e0205 */
[C---:B------:R-:W-:Y:S02]  /*11a0*/  IMAD.IADD R0, R18.reuse, 0x1, R3 ;  /* 0x0000000112007824 */ /* 0x040fe400078e0203 */
[----:B------:R-:W-:-:S03]  /*11b0*/  IMAD.IADD R3, R18, 0x1, R15 ;  /* 0x0000000112037824 */ /* 0x000fc600078e020f */
[----:B------:R0:W-:Y:S04]  /*11c0*/  STL [R1+0x34], R0 ;  /* 0x0000340001007387 */ /* 0x0001e80000100800 */
[----:B------:R1:W-:Y:S04]  /*11d0*/  STL [R1+0x58], R3 ;  /* 0x0000580301007387 */ /* 0x0003e80000100800 */
[----:B------:R1:W-:Y:S01]  /*11e0*/  STL [R1+0x54], R2 ;  /* 0x0000540201007387 */ /* 0x0003e20000100800 */
[----:B0-----:R-:W-:-:S05]  /*11f0*/  IADD3 R0, R18, R13, RZ ;  /* 0x0000000d12007210 */ /* 0x001fca0007ffe0ff */
[----:B------:R1:W-:Y:S02]  /*1200*/  STL [R1+0x50], R0 ;  /* 0x0000500001007387 */ /* 0x0003e40000100800 */
.L_x_2404:
[----:B-1----:R-:W2:Y:S01]  /*1210*/  LDL.LU R0, [R1+0xc] ;  /* 0x00000c0001007983 */ /* 0x002ea20000300800 */
[----:B------:R-:W2:Y:S01]  /*1220*/  LDC.64 R2, c[0x0][0xc60] ;  /* 0x00031800ff027b82 */ /* 0x000ea20000000a00 */
[----:B------:R-:W-:Y:S05]  /*1230*/  YIELD ;  /* 0x0000000000007946 */ /* 0x000fea0003800000 */
[----:B------:R-:W-:Y:S01]  /*1240*/  ULDC.64 UR4, c[0x0][0xa28] ;  /* 0x00028a0000047ab9 */ /* 0x000fe20000000a00 */
[----:B------:R-:W-:Y:S01]  /*1250*/  ULDC.64 UR8, c[0x0][0xa18] ;  /* 0x0002860000087ab9 */ /* 0x000fe20000000a00 */
[----:B------:R-:W-:Y:S01]  /*1260*/  ISETP.NE.U32.AND P1, PT, RZ, UR4, PT ;  /* 0x00000004ff007c0c */ /* 0x000fe2000bf25070 */
[----:B------:R-:W-:Y:S01]  /*1270*/  ULDC.64 UR6, c[0x0][0xa08] ;  /* 0x0002820000067ab9 */ /* 0x000fe20000000a00 */
[----:B--2---:R-:W-:-:S05]  /*1280*/  IMAD.WIDE R2, R0, 0x4, R2 ;  /* 0x0000000400027825 */ /* 0x004fca00078e0202 */
[----:B0-----:R0:W2:Y:S01]  /*1290*/  LDG.E R0, desc[UR46][R2.64] ;  /* 0x0000002e02007981 */ /* 0x0010a2000c1e1900 */
[----:B------:R-:W-:Y:S01]  /*12a0*/  ISETP.NE.AND.EX P1, PT, RZ, UR5, PT, P1 ;  /* 0x00000005ff007c0c */ /* 0x000fe2000bf25310 */
[----:B---3-5:R-:W-:Y:S01]  /*12b0*/  IMAD.MOV.U32 R27, RZ, RZ, RZ ;  /* 0x000000ffff1b7224 */ /* 0x028fe200078e00ff */
[----:B------:R-:W-:-:S04]  /*12c0*/  ISETP.NE.U32.AND P0, PT, RZ, UR6, PT ;  /* 0x00000006ff007c0c */ /* 0x000fc8000bf05070 */
[----:B------:R-:W-:Y:S01]  /*12d0*/  ISETP.NE.AND.EX P0, PT, RZ, UR7, PT, P0 ;  /* 0x00000007ff007c0c */ /* 0x000fe2000bf05300 */
[----:B0-----:R-:W-:Y:S01]  /*12e0*/  IMAD.MOV.U32 R3, RZ, RZ, RZ ;  /* 0x000000ffff037224 */ /* 0x001fe200078e00ff */
        /* <DEDUP_REMOVED lines=18> */
[----:B------:R-:W2:Y:S01]  /*1410*/  @P2 LDG.E R2, desc[UR46][R6.64] ;  /* 0x0000002e06022981 */ /* 0x000ea2000c1e1900 */
[----:B------:R-:W-:-:S03]  /*1420*/  UISETP.NE.U32.AND UP0, UPT, UR4, URZ, UPT ;  /* 0x0000003f0400728c */ /* 0x000fc6000bf05070 */
[----:B------:R-:W-:Y:S01]  /*1430*/  ULDC UR4, c[0x0][0x404] ;  /* 0x0001010000047ab9 */ /* 0x000fe20000000800 */
[----:B------:R-:W-:-:S03]  /*1440*/  UISETP.NE.AND.EX UP0, UPT, UR5, URZ, UPT, UP0 ;  /* 0x0000003f0500728c */ /* 0x000fc6000bf05300 */
[----:B------:R-:W-:Y:S01]  /*1450*/  ULDC UR5, c[0x0][0x2e0] ;  /* 0x0000b80000057ab9 */ /* 0x000fe20000000800 */
[----:B------:R-:W-:-:S04]  /*1460*/  USEL UR4, UR4, 0x1, UP0 ;  /* 0x0000000104047887 */ /* 0x000fc80008000000 */
[----:B------:R-:W-:-:S03]  /*1470*/  UIMAD UR4, UR4, UR5, URZ ;  /* 0x00000005040472a4 */ /* 0x000fc6000f8e023f */
[----:B------:R-:W-:-:S03]  /*1480*/  ULDC UR5, c[0x0][0x338] ;  /* 0x0000ce0000057ab9 */ /* 0x000fc60000000800 */
[----:B------:R-:W-:Y:S02]  /*1490*/  IMAD.U32 R26, RZ, RZ, UR4 ;  /* 0x00000004ff1a7e24 */ /* 0x000fe4000f8e00ff */
[----:B------:R-:W-:Y:S01]  /*14a0*/  IMAD.MOV.U32 R25, RZ, RZ, R0 ;  /* 0x000000ffff197224 */ /* 0x000fe200078e0000 */
[----:B--2---:R0:W-:Y:S01]  /*14b0*/  STL [R1+0xc], R2 ;  /* 0x00000c0201007387 */ /* 0x0041e20000100800 */
[----:B------:R-:W-:Y:S01]  /*14c0*/  MOV R10, R2 ;  /* 0x00000002000a7202 */ /* 0x000fe20000000f00 */
[----:B0-----:R-:W-:Y:S01]  /*14d0*/  IMAD.U32 R2, RZ, RZ, UR5 ;  /* 0x00000005ff027e24 */ /* 0x001fe2000f8e00ff */
[----:B-1----:R-:W-:Y:S06]  /*14e0*/  @P2 BRA `(.L_x_2182) ;  /* 0x0000000000282947 */ /* 0x002fec0003800000 */
[----:B------:R-:W-:Y:S02]  /*14f0*/  ULDC.64 UR4, c[0x0][0xa00] ;  /* 0x0002800000047ab9 */ /* 0x000fe40000000a00 */
[----:B------:R-:W-:-:S04]  /*1500*/  ISETP.NE.U32.AND P1, PT, RZ, UR4, PT ;  /* 0x00000004ff007c0c */ /* 0x000fc8000bf25070 */
[----:B------:R-:W-:-:S13]  /*1510*/  ISETP.NE.AND.EX P1, PT, RZ, UR5, PT, P1 ;  /* 0x00000005ff007c0c */ /* 0x000fda000bf25310 */
[----:B------:R-:W-:Y:S05]  /*1520*/  @!P1 BRA `(.L_x_2182) ;  /* 0x0000000000189947 */ /* 0x000fea0003800000 */
[----:B------:R-:W0:Y:S02]  /*1530*/  LDC.64 R4, c[0x0][0xa00] ;  /* 0x00028000ff047b82 */ /* 0x000e240000000a00 */
[----:B0-----:R-:W-:-:S05]  /*1540*/  IMAD.WIDE R4, R25, 0x4, R4 ;  /* 0x0000000419047825 */ /* 0x001fca00078e0204 */
[----:B------:R-:W2:Y:S04]  /*1550*/  LDG.E R0, desc[UR46][R4.64] ;  /* 0x0000002e04007981 */ /* 0x000ea8000c1e1900 */
[----:B------:R-:W2:Y:S02]  /*1560*/  LDG.E R7, desc[UR46][R4.64+0x4] ;  /* 0x0000042e04077981 */ /* 0x000ea4000c1e1900 */
[----:B--2---:R-:W-:-:S05]  /*1570*/  IMAD.IADD R10, R7, 0x1, -R0 ;  /* 0x00000001070a7824 */ /* 0x004fca00078e0a00 */
[----:B------:R0:W-:Y:S02]  /*1580*/  STL [R1+0xc], R10 ;  /* 0x00000c0a01007387 */ /* 0x0001e40000100800 */
.L_x_2182:
[----:B------:R-:W2:Y:S01]  /*1590*/  LDL R12, [R1+0x4] ;  /* 0x00000400010c7983 */ /* 0x000ea20000100800 */
[----:B------:R-:W-:-:S03]  /*15a0*/  ULDC.64 UR4, c[0x0][0xa20] ;  /* 0x0002880000047ab9 */ /* 0x000fc60000000a00 */
[----:B------:R-:W3:Y:S01]  /*15b0*/  LDL R30, [R1+0x8] ;  /* 0x00000800011e7983 */ /* 0x000ee20000100800 */
[----:B------:R-:W-:-:S04]  /*15c0*/  ISETP.NE.U32.AND P1, PT, RZ, UR4, PT ;  /* 0x00000004ff007c0c */ /* 0x000fc8000bf25070 */
[----:B------:R-:W-:Y:S01]  /*15d0*/  ISETP.NE.AND.EX P1, PT, RZ, UR5, PT, P1 ;  /* 0x00000005ff007c0c */ /* 0x000fe2000bf25310 */
[----:B--2---:R1:W-:Y:S04]  /*15e0*/  STL [R1+0x48], R12 ;  /* 0x0000480c01007387 */ /* 0x0043e80000100800 */
[----:B---3--:R1:W-:Y:S08]  /*15f0*/  STL [R1+0x40], R30 ;  /* 0x0000401e01007387 */ /* 0x0083f00000100800 */
[----:B------:R-:W-:Y:S05]  /*1600*/  @!P1 BRA `(.L_x_2183) ;  /* 0x0000000000109947 */ /* 0x000fea0003800000 */
[----:B------:R-:W-:-:S04]  /*1610*/  IADD3 R4, P0, R28, UR4, RZ ;  /* 0x000000041c047c10 */ /* 0x000fc8000ff1e0ff */
[----:B------:R-:W-:-:S05]  /*1620*/  IADD3.X R5, R29, UR5, RZ, P0, !PT ;  /* 0x000000051d057c10 */ /* 0x000fca00087fe4ff */
[----:B------:R2:W5:Y:S01]  /*1630*/  LDG.E R26, desc[UR46][R4.64] ;  /* 0x0000002e041a7981 */ /* 0x000562000c1e1900 */
[----:B------:R-:W-:Y:S05]  /*1640*/  BRA `(.L_x_2184) ;  /* 0x0000000000107947 */ /* 0x000fea0003800000 */
.L_x_2183:
[----:B------:R-:W-:Y:S05]  /*1650*/  @!P0 BRA `(.L_x_2184) ;  /* 0x00000000000c8947 */ /* 0x000fea0003800000 */
[----:B------:R-:W2:Y:S04]  /*1660*/  LDG.E R5, desc[UR46][R8.64] ;  /* 0x0000002e08057981 */ /* 0x000ea8000c1e1900 */
[----:B------:R-:W2:Y:S02]  /*1670*/  LDG.E R26, desc[UR46][R8.64+0x4] ;  /* 0x0000042e081a7981 */ /* 0x000ea4000c1e1900 */
[----:B--2---:R-:W-:-:S07]  /*1680*/  IADD3 R26, -R5, R26, RZ ;  /* 0x0000001a051a7210 */ /* 0x004fce0007ffe1ff */
.L_x_2184:
[----:B------:R-:W-:Y:S02]  /*1690*/  ULDC.64 UR4, c[0x0][0xa10] ;  /* 0x0002840000047ab9 */ /* 0x000fe40000000a00 */
[----:B------:R-:W-:-:S04]  /*16a0*/  ISETP.NE.U32.AND P0, PT, RZ, UR4, PT ;  /* 0x00000004ff007c0c */ /* 0x000fc8000bf05070 */
[----:B------:R-:W-:Y:S01]  /*16b0*/  ISETP.NE.AND.EX P0, PT, RZ, UR5, PT, P0 ;  /* 0x00000005ff007c0c */ /* 0x000fe2000bf05300 */
[----:B-----5:R-:W-:Y:S01]  /*16c0*/  IMAD.IADD R11, R26, 0x1, -R3 ;  /* 0x000000011a0b7824 */ /* 0x020fe200078e0a03 */
[----:B------:R-:W-:-:S11]  /*16d0*/  ULDC.64 UR4, c[0x0][0xa30] ;  /* 0x00028c0000047ab9 */ /* 0x000fd60000000a00 */
[----:B--2---:R-:W2:Y:S02]  /*16e0*/  @P0 LDC.64 R4, c[0x0][0xa10] ;  /* 0x00028400ff040b82 */ /* 0x004ea40000000a00 */
[----:B--2---:R-:W-:-:S05]  /*16f0*/  @P0 IMAD.WIDE R4, R25, 0x4, R4 ;  /* 0x0000000419040825 */ /* 0x004fca00078e0204 */
[----:B------:R-:W2:Y:S04]  /*1700*/  @P0 LDG.E R0, desc[UR46][R4.64] ;  /* 0x0000002e04000981 */ /* 0x000ea8000c1e1900 */
[----:B------:R-:W2:Y:S01]  /*1710*/  @P0 LDG.E R9, desc[UR46][R4.64+0x4] ;  /* 0x0000042e04090981 */ /* 0x000ea2000c1e1900 */
[----:B------:R-:W-:Y:S01]  /*1720*/  LEA R3, R12, 0xff, 0x7 ;  /* 0x000000ff0c037811 */ /* 0x000fe200078e38ff */
[----:B------:R-:W-:Y:S01]  /*1730*/  IMAD.MOV R110, RZ, RZ, -R11 ;  /* 0x000000ffff6e7224 */ /* 0x000fe200078e0a0b */
[----:B------:R-:W-:Y:S01]  /*1740*/  ISETP.NE.U32.AND P1, PT, RZ, UR4, PT ;  /* 0x00000004ff007c0c */ /* 0x000fe2000bf25070 */
[----:B------:R-:W-:-:S03]  /*1750*/  IMAD.MOV.U32 R123, RZ, RZ, R26 ;  /* 0x000000ffff7b7224 */ /* 0x000fc600078e001a */
[----:B------:R-:W-:Y:S02]  /*1760*/  VIMNMX R110, RZ, R110, !PT ;  /* 0x0000006eff6e7248 */ /* 0x000fe40007fe0100 */
[----:B------:R-:W-:-:S13]  /*1770*/  ISETP.NE.AND.EX P1, PT, RZ, UR5, PT, P1 ;  /* 0x00000005ff007c0c */ /* 0x000fda000bf25310 */
[----:B------:R-:W-:-:S04]  /*1780*/  @P1 IADD3 R6, P2, R28, UR4, RZ ;  /* 0x000000041c061c10 */ /* 0x000fc8000ff5e0ff */
[----:B------:R-:W-:-:S05]  /*1790*/  @P1 IADD3.X R7, R29, UR5, RZ, P2, !PT ;  /* 0x000000051d071c10 */ /* 0x000fca00097fe4ff */
[----:B------:R3:W5:Y:S01]  /*17a0*/  @P1 LDG.E R123, desc[UR46][R6.64] ;  /* 0x0000002e067b1981 */ /* 0x000762000c1e1900 */
[----:B--2---:R-:W-:-:S04]  /*17b0*/  @P0 IMAD.IADD R2, R9, 0x1, -R0 ;  /* 0x0000000109020824 */ /* 0x004fc800078e0a00 */
[----:B------:R-:W-:-:S05]  /*17c0*/  IMAD.IADD R8, R11, 0x1, R2 ;  /* 0x000000010b087824 */ /* 0x000fca00078e0202 */
[C---:B------:R-:W-:Y:S01]  /*17d0*/  IADD3 R0, R8.reuse, 0x7f, RZ ;  /* 0x0000007f08007810 */ /* 0x040fe20007ffe0ff */
[----:B------:R3:W-:Y:S01]  /*17e0*/  STL [R1+0x20], R8 ;  /* 0x0000200801007387 */ /* 0x0007e20000100800 */
[----:B------:R-:W-:Y:S02]  /*17f0*/  IADD3 R4, R8, R3, -R10 ;  /* 0x0000000308047210 */ /* 0x000fe40007ffe80a */
[----:B------:R-:W-:Y:S02]  /*1800*/  SHF.R.S32.HI R3, RZ, 0x1f, R0 ;  /* 0x0000001fff037819 */ /* 0x000fe40000011400 */
[----:B------:R-:W-:Y:S02]  /*1810*/  SHF.R.S32.HI R5, RZ, 0x1f, R4 ;  /* 0x0000001fff057819 */ /* 0x000fe40000011404 */
[----:B------:R-:W-:Y:S02]  /*1820*/  LEA.HI R3, R3, R0, RZ, 0x7 ;  /* 0x0000000003037211 */ /* 0x000fe400078f38ff */
[----:B------:R-:W-:-:S02]  /*1830*/  LEA.HI R5, R5, R4, RZ, 0x7 ;  /* 0x0000000405057211 */ /* 0x000fc400078f38ff */
[----:B------:R-:W-:Y:S02]  /*1840*/  SHF.R.S32.HI R133, RZ, 0x7, R3 ;  /* 0x00000007ff857819 */ /* 0x000fe40000011403 */
[----:B------:R-:W-:-:S04]  /*1850*/  SHF.R.S32.HI R0, RZ, 0x7, R5 ;  /* 0x00000007ff007819 */ /* 0x000fc80000011405 */
[----:B------:R-:W-:-:S05]  /*1860*/  VIMNMX R0, R133, R0, PT ;  /* 0x0000000085007248 */ /* 0x000fca0003fe0100 */
[----:B------:R-:W-:-:S05]  /*1870*/  IMAD R3, R0, 0x80, -R11 ;  /* 0x0000008000037824 */ /* 0x000fca00078e0a0b */
[----:B------:R-:W-:-:S04]  /*1880*/  VIMNMX R3, R3, R2, PT ;  /* 0x0000000203037248 */ /* 0x000fc80003fe0100 */
        /* <DEDUP_REMOVED lines=9> */
[----:B---3--:R-:W-:Y:S05]  /*1920*/  @!P1 BRA `(.L_x_2185) ;  /* 0x000000a400889947 */ /* 0x008fea0003800000 */
        /* <DEDUP_REMOVED lines=8> */
[----:B------:R2:W3:Y:S01]  /*19b0*/  LDC.64 R14, c[0x4][R0] ;  /* 0x01000000000e7b82 */ /* 0x0004e20000000a00 */
[----:B------:R-:W-:Y:S01]  /*19c0*/  IMAD.U32 R5, RZ, RZ, UR5 ;  /* 0x00000005ff057e24 */ /* 0x000fe2000f8e00ff */
[----:B------:R-:W-:Y:S01]  /*19d0*/  ULDC.64 UR4, c[0x4][0xc8] ;  /* 0x0100320000047ab9 */ /* 0x000fe20000000a00 */
[----:B0-----:R-:W-:Y:S01]  /*19e0*/  MOV R10, UR6 ;  /* 0x00000006000a7c02 */ /* 0x001fe20008000f00 */
[----:B------:R-:W-:Y:S02]  /*19f0*/  IMAD.U32 R6, RZ, RZ, UR4 ;  /* 0x00000004ff067e24 */ /* 0x000fe4000f8e00ff */
[----:B------:R-:W-:-:S02]  /*1a00*/  IMAD.U32 R7, RZ, RZ, UR5 ;  /* 0x00000005ff077e24 */ /* 0x000fc4000f8e00ff */
[----:B------:R-:W-:Y:S02]  /*1a10*/  IMAD.U32 R11, RZ, RZ, UR7 ;  /* 0x00000007ff0b7e24 */ /* 0x000fe4000f8e00ff */
[----:B------:R-:W-:Y:S02]  /*1a20*/  IMAD.MOV.U32 R8, RZ, RZ, 0x70 ;  /* 0x00000070ff087424 */ /* 0x000fe400078e00ff */
[----:B-1----:R-:W-:Y:S02]  /*1a30*/  IMAD.MOV.U32 R12, RZ, RZ, 0x1 ;  /* 0x00000001ff0c7424 */ /* 0x002fe400078e00ff */
[----:B--2---:R-:W-:-:S07]  /*1a40*/  IMAD.MOV.U32 R13, RZ, RZ, RZ ;  /* 0x000000ffff0d7224 */ /* 0x004fce00078e00ff */
[----:B------:R-:W-:-:S07]  /*1a50*/  LEPC R20, `(.L_x_2187) ;  /* 0x000000001014794e */ /* 0x000fce0000000000 */
[----:B---3-5:R-:W-:Y:S05]  /*1a60*/  CALL.ABS.NOINC R14 ;  /* 0x000000000e007343 */ /* 0x028fea0003c00000 */
.L_x_2187:
[----:B------:R-:W-:Y:S05]  /*1a70*/  BSYNC B6 ;  /* 0x0000000000067941 */ /* 0x000fea0003800000 */
.L_x_2186:
        /* <DEDUP_REMOVED lines=20> */
.L_x_2189:
[----:B------:R-:W-:Y:S05]  /*1bc0*/  BSYNC B6 ;  /* 0x0000000000067941 */ /* 0x000fea0003800000 */
.L_x_2188:
[----:B------:R-:W-:Y:S01]  /*1bd0*/  ULDC.64 UR4, c[0x0][0x9f8] ;  /* 0x00027e0000047ab9 */ /* 0x000fe20000000a00 */
[----:B------:R-:W2:Y:S01]  /*1be0*/  LDL R14, [R1+0x14] ;  /* 0x00001400010e7983 */ /* 0x000ea20000100800 */
[----:B------:R-:W-:Y:S01]  /*1bf0*/  ISETP.NE.U32.AND P0, PT, RZ, UR4, PT ;  /* 0x00000004ff007c0c */ /* 0x000fe2000bf05070 */
[----:B------:R-:W3:Y:S08]  /*1c00*/  LDC R0, c[0x0][0x428] ;  /* 0x00010a00ff007b82 */ /* 0x000ef00000000800 */
[----:B------:R-:W4:Y:S01]  /*1c10*/  LDC.64 R102, c[0x0][0x2f0] ;  /* 0x0000bc00ff667b82 */ /* 0x000f220000000a00 */
[----:B------:R-:W-:Y:S01]  /*1c20*/  ISETP.NE.AND.EX P0, PT, RZ, UR5, PT, P0 ;  /* 0x00000005ff007c0c */ /* 0x000fe2000bf05300 */
[----:B------:R-:W2:Y:S01]  /*1c30*/  LDL R36, [R1+0x18] ;  /* 0x0000180001247983 */ /* 0x000ea20000100800 */
[----:B------:R-:W-:Y:S01]  /*1c40*/  IADD3 R45, R27, R26, RZ ;  /* 0x0000001a1b2d7210 */ /* 0x000fe20007ffe0ff */
[----:B------:R-:W-:Y:S01]  /*1c50*/  IMAD.MOV.U32 R3, RZ, RZ, R30 ;  /* 0x000000ffff037224 */ /* 0x000fe200078e001e */
[----:B------:R-:W-:Y:S01]  /*1c60*/  ULDC.64 UR6, c[0x0][0xa08] ;  /* 0x0002820000067ab9 */ /* 0x000fe20000000a00 */
[----:B------:R-:W2:Y:S02]  /*1c70*/  LDL R34, [R1+0x1c] ;  /* 0x00001c0001227983 */ /* 0x000ea40000100800 */
[----:B------:R-:W0:Y:S02]  /*1c80*/  LDC.64 R116, c[0x0][0x3d8] ;  /* 0x0000f600ff747b82 */ /* 0x000e240000000a00 */
[----:B------:R-:W2:Y:S04]  /*1c90*/  LDL R31, [R1+0x2c] ;  /* 0x00002c00011f7983 */ /* 0x000ea80000100800 */
[----:B------:R-:W-:Y:S01]  /*1ca0*/  @P0 IADD3 R4, P1, R28, UR4, RZ ;  /* 0x000000041c040c10 */ /* 0x000fe2000ff3e0ff */
[----:B------:R-:W2:Y:S01]  /*1cb0*/  LDL R33, [R1+0x30] ;  /* 0x0000300001217983 */ /* 0x000ea20000100800 */
[----:B------:R-:W1:Y:S02]  /*1cc0*/  LDC R37, c[0x0][0x3d4] ;  /* 0x0000f500ff257b82 */ /* 0x000e640000000800 */
[----:B------:R-:W-:Y:S01]  /*1cd0*/  @P0 IADD3.X R5, R29, UR5, RZ, P1, !PT ;  /* 0x000000051d050c10 */ /* 0x000fe20008ffe4ff */
[----:B------:R-:W2:Y:S01]  /*1ce0*/  LDL R15, [R1+0x28] ;  /* 0x00002800010f7983 */ /* 0x000ea20000100800 */
[----:B------:R-:W0:Y:S01]  /*1cf0*/  S2R R20, SR_TID.X ;  /* 0x0000000000147919 */ /* 0x000e220000002100 */
[----:B------:R-:W-:Y:S01]  /*1d00*/  SHF.R.S32.HI R39, RZ, 0x1f, R45 ;  /* 0x0000001fff277819 */ /* 0x000fe2000001142d */
[----:B------:R-:W-:Y:S01]  /*1d10*/  ULDC.64 UR4, c[0x0][0x2f8] ;  /* 0x0000be0000047ab9 */ /* 0x000fe20000000a00 */
[----:B------:R4:W2:Y:S01]  /*1d20*/  @P0 LDG.E R25, desc[UR46][R4.64] ;  /* 0x0000002e04190981 */ /* 0x0008a2000c1e1900 */
[----:B---3--:R-:W-:-:S02]  /*1d30*/  ISETP.NE.AND P0, PT, R0, 0x1, PT ;  /* 0x000000010000780c */ /* 0x008fc40003f05270 */
[-C--:B----4-:R-:W-:Y:S02]  /*1d40*/  IMAD R6, R39, R102.reuse, RZ ;  /* 0x0000006627067224 */ /* 0x090fe400078e02ff */
[----:B------:R-:W-:-:S09]  /*1d50*/  IMAD.WIDE.U32 R4, R45, R102, RZ ;  /* 0x000000662d047225 */ /* 0x000fd200078e00ff */
[----:B------:R-:W3:Y:S08]  /*1d60*/  @P0 LDC R0, c[0x0][0x42c] ;  /* 0x00010b00ff000b82 */ /* 0x000ef00000000800 */
[----:B------:R-:W4:Y:S01]  /*1d70*/  @P0 LDC R7, c[0x0][0x430] ;  /* 0x00010c00ff070b82 */ /* 0x000f220000000800 */
[----:B0-----:R-:W-:Y:S01]  /*1d80*/  SHF.R.U32.HI R32, RZ, 0x7, R20 ;  /* 0x00000007ff207819 */ /* 0x001fe20000011614 */
[----:B---3--:R-:W-:-:S05]  /*1d90*/  @P0 IMAD.HI.U32 R0, R30, R0, RZ ;  /* 0x000000001e000227 */ /* 0x008fca00078e00ff */
[----:B----4-:R-:W-:Y:S01]  /*1da0*/  @P0 SHF.R.U32.HI R3, RZ, R7, R0 ;  /* 0x00000007ff030219 */ /* 0x010fe20000011600 */
[----:B------:R-:W-:Y:S01]  /*1db0*/  IMAD R7, R45, R103, R6 ;  /* 0x000000672d077224 */ /* 0x000fe200078e0206 */
[----:B------:R-:W-:Y:S02]  /*1dc0*/  ISETP.NE.U32.AND P0, PT, RZ, UR6, PT ;  /* 0x00000006ff007c0c */ /* 0x000fe4000bf05070 */
[----:B------:R-:W-:Y:S01]  /*1dd0*/  SHF.R.S32.HI R8, RZ, 0x1f, R3 ;  /* 0x0000001fff087819 */ /* 0x000fe20000011403 */
[----:B------:R-:W-:Y:S01]  /*1de0*/  IMAD.IADD R5, R5, 0x1, R7 ;  /* 0x0000000105057824 */ /* 0x000fe200078e0207 */
[----:B------:R-:W-:Y:S02]  /*1df0*/  ISETP.NE.AND.EX P0, PT, RZ, UR7, PT, P0 ;  /* 0x00000007ff007c0c */ /* 0x000fe4000bf05300 */
[----:B------:R-:W-:Y:S01]  /*1e00*/  ISETP.NE.AND P6, PT, R32, 0x1, PT ;  /* 0x000000012000780c */ /* 0x000fe20003fc5270 */
[----:B------:R-:W-:Y:S02]  /*1e10*/  IMAD R6, R8, UR4, RZ ;  /* 0x0000000408067c24 */ /* 0x000fe4000f8e02ff */
[----:B------:R-:W-:-:S04]  /*1e20*/  IMAD.WIDE.U32 R4, R3, UR4, R4 ;  /* 0x0000000403047c25 */ /* 0x000fc8000f8e0004 */
[----:B------:R-:W-:Y:S01]  /*1e30*/  IMAD R7, R3, UR5, R6 ;  /* 0x0000000503077c24 */ /* 0x000fe2000f8e0206 */
[----:B------:R-:W-:-:S03]  /*1e40*/  ULDC.64 UR4, c[0x0][0x300] ;  /* 0x0000c00000047ab9 */ /* 0x000fc60000000a00 */
[----:B------:R-:W-:Y:S01]  /*1e50*/  IMAD.IADD R5, R5, 0x1, R7 ;  /* 0x0000000105057824 */ /* 0x000fe200078e0207 */
[----:B------:R-:W-:Y:S01]  /*1e60*/  SHF.R.S32.HI R17, RZ, 0x1f, R16 ;  /* 0x0000001fff117819 */ /* 0x000fe20000011410 */
[----:B------:R-:W0:Y:S01]  /*1e70*/  LDC.64 R6, c[0x0][0x3e8] ;  /* 0x0000fa00ff067b82 */ /* 0x000e220000000a00 */
[----:B-1----:R-:W-:Y:S01]  /*1e80*/  ISETP.GE.AND P2, PT, R16, R37, PT ;  /* 0x000000251000720c */ /* 0x002fe20003f46270 */
[----:B------:R-:W-:Y:S02]  /*1e90*/  IMAD.SHL.U32 R27, R233, 0x80, RZ ;  /* 0x00000080e91b7824 */ /* 0x000fe400078e00ff */
[----:B------:R-:W-:-:S03]  /*1ea0*/  IMAD.SHL.U32 R28, R234, 0x80, RZ ;  /* 0x00000080ea1c7824 */ /* 0x000fc600078e00ff */
[----:B------:R-:W-:Y:S02]  /*1eb0*/  LOP3.LUT R27, R27, 0x380, RZ, 0xc0, !PT ;  /* 0x000003801b1b7812 */ /* 0x000fe400078ec0ff */
[----:B------:R-:W-:Y:S02]  /*1ec0*/  LOP3.LUT R28, R28, 0x380, RZ, 0xc0, !PT ;  /* 0x000003801c1c7812 */ /* 0x000fe400078ec0ff */
[----:B------:R-:W-:Y:S02]  /*1ed0*/  SHF.R.U32.HI R21, RZ, 0x3, R27 ;  /* 0x00000003ff157819 */ /* 0x000fe4000001161b */
[C---:B------:R-:W-:Y:S02]  /*1ee0*/  SHF.L.U64.HI R93, R102.reuse, 0x5, R103 ;  /* 0x00000005665d7819 */ /* 0x040fe40000010267 */
[----:B------:R-:W-:Y:S01]  /*1ef0*/  SHF.L.U32 R92, R102, 0x5, RZ ;  /* 0x00000005665c7819 */ /* 0x000fe200000006ff */
[----:B0-----:R-:W-:-:S04]  /*1f00*/  IMAD R12, R23, R6, RZ ;  /* 0x00000006170c7224 */ /* 0x001fc800078e02ff */
[C---:B------:R-:W-:Y:S02]  /*1f10*/  IMAD R89, R22.reuse, R7, R12 ;  /* 0x0000000716597224 */ /* 0x040fe400078e020c */
[----:B------:R-:W-:Y:S01]  /*1f20*/  IMAD.WIDE.U32 R12, R22, R6, R16 ;  /* 0x00000006160c7225 */ /* 0x000fe200078e0010 */
[----:B-----5:R-:W-:-:S03]  /*1f30*/  SHF.R.S32.HI R29, RZ, 0x1f, R123 ;  /* 0x0000001fff1d7819 */ /* 0x020fc6000001147b */
[----:B------:R-:W-:Y:S01]  /*1f40*/  IMAD.MOV.U32 R88, RZ, RZ, R12 ;  /* 0x000000ffff587224 */ /* 0x000fe200078e000c */
[----:B------:R-:W-:Y:S01]  /*1f50*/  SHF.L.U32 R26, R235, 0x7, RZ ;  /* 0x00000007eb1a7819 */ /* 0x000fe200000006ff */
[----:B------:R-:W-:-:S03]  /*1f60*/  IMAD.WIDE.U32 R46, R22, R102, R92 ;  /* 0x00000066162e7225 */ /* 0x000fc600078e005c */
[----:B------:R-:W-:Y:S01]  /*1f70*/  LOP3.LUT R26, R26, 0x380, RZ, 0xc0, !PT ;  /* 0x000003801a1a7812 */ /* 0x000fe200078ec0ff */
[----:B------:R-:W-:Y:S01]  /*1f80*/  IMAD.WIDE.U32 R42, R22, R102, R16 ;  /* 0x00000066162a7225 */ /* 0x000fe200078e0010 */
[----:B------:R-:W-:-:S03]  /*1f90*/  IADD3 R109, P1, R92, R46, RZ ;  /* 0x0000002e5c6d7210 */ /* 0x000fc60007f3e0ff */
[----:B------:R-:W-:Y:S01]  /*1fa0*/  IMAD R30, R29, R116, RZ ;  /* 0x000000741d1e7224 */ /* 0x000fe200078e02ff */
[----:B------:R-:W-:Y:S01]  /*1fb0*/  SHF.R.U32.HI R20, RZ, 0x3, R26 ;  /* 0x00000003ff147819 */ /* 0x000fe2000001161a */
[----:B------:R-:W-:Y:S01]  /*1fc0*/  IMAD.SHL.U32 R122, R37, 0x2, RZ ;  /* 0x00000002257a7824 */ /* 0x000fe200078e00ff */
[----:B------:R-:W-:Y:S02]  /*1fd0*/  SHF.L.U64.HI R115, R6, 0x7, R7 ;  /* 0x0000000706737819 */ /* 0x000fe40000010207 */
[----:B------:R-:W-:Y:S01]  /*1fe0*/  IADD3 R129, R32, 0x8, RZ ;  /* 0x0000000820817810 */ /* 0x000fe20007ffe0ff */
[C---:B------:R-:W-:Y:S01]  /*1ff0*/  IMAD.SHL.U32 R132, R102.reuse, 0x80, RZ ;  /* 0x0000008066847824 */ /* 0x040fe200078e00ff */
[----:B------:R-:W-:Y:S02]  /*2000*/  SHF.L.U64.HI R111, R102, 0x6, R103 ;  /* 0x00000006666f7819 */ /* 0x000fe40000010267 */
[----:B--2---:R-:W-:Y:S02]  /*2010*/  SHF.R.S32.HI R0, RZ, 0x1f, R25 ;  /* 0x0000001fff007819 */ /* 0x004fe40000011419 */
[----:B------:R-:W-:-:S02]  /*2020*/  SEL R99, R25, RZ, !P0 ;  /* 0x000000ff19637207 */ /* 0x000fc40004000000 */
        /* <DEDUP_REMOVED lines=10> */
[----:B------:R-:W-:Y:S01]  /*20d0*/  IMAD R0, R10, UR4, RZ ;  /* 0x000000040a007c24 */ /* 0x000fe2000f8e02ff */
[----:B------:R-:W-:Y:S01]  /*20e0*/  MOV R8, R19 ;  /* 0x0000001300087202 */ /* 0x000fe20000000f00 */
[----:B------:R-:W-:Y:S01]  /*20f0*/  IMAD.IADD R5, R5, 0x1, R9 ;  /* 0x0000000105057824 */ /* 0x000fe200078e0209 */
[----:B------:R-:W-:Y:S01]  /*2100*/  SHF.R.S32.HI R9, RZ, 0x1f, R19 ;  /* 0x0000001fff097819 */ /* 0x000fe20000011413 */
[----:B------:R-:W-:Y:S02]  /*2110*/  IMAD R51, R99, UR5, R0 ;  /* 0x0000000563337c24 */ /* 0x000fe4000f8e0200 */
[----:B------:R-:W-:Y:S02]  /*2120*/  IMAD R0, R23, R116, RZ ;  /* 0x0000007417007224 */ /* 0x000fe400078e02ff */
[----:B------:R-:W-:Y:S01]  /*2130*/  IMAD.WIDE.U32 R98, R99, UR4, R4 ;  /* 0x0000000463627c25 */ /* 0x000fe2000f8e0004 */
[----:B------:R-:W-:Y:S01]  /*2140*/  SHF.R.U32.HI R25, RZ, 0x3, R28 ;  /* 0x00000003ff197819 */ /* 0x000fe2000001161c */
[----:B------:R-:W-:-:S02]  /*2150*/  ULDC UR4, c[0x0][0x2e4] ;  /* 0x0000b90000047ab9 */ /* 0x000fc40000000800 */
[C---:B------:R-:W-:Y:S02]  /*2160*/  IMAD R3, R22.reuse, R117, R0 ;  /* 0x0000007516037224 */ /* 0x040fe400078e0200 */
[----:B------:R-:W-:-:S04]  /*2170*/  IMAD.WIDE.U32 R4, R22, R116, R8 ;  /* 0x0000007416047225 */ /* 0x000fc800078e0008 */
[----:B------:R-:W-:-:S04]  /*2180*/  IMAD.WIDE.U32 R10, R22, R116, R16 ;  /* 0x00000074160a7225 */ /* 0x000fc800078e0010 */
[----:B------:R-:W-:Y:S02]  /*2190*/  IMAD.IADD R5, R5, 0x1, R3 ;  /* 0x0000000105057824 */ /* 0x000fe400078e0203 */
[----:B------:R-:W-:Y:S01]  /*21a0*/  IMAD.IADD R11, R3, 0x1, R11 ;  /* 0x00000001030b7824 */ /* 0x000fe200078e020b */
[----:B------:R-:W-:Y:S01]  /*21b0*/  SEL R3, R37, RZ, P2 ;  /* 0x000000ff25037207 */ /* 0x000fe20001000000 */
[----:B------:R-:W-:-:S03]  /*21c0*/  IMAD.WIDE.U32 R8, R22, R6, R8 ;  /* 0x0000000616087225 */ /* 0x000fc600078e0008 */
[----:B------:R-:W-:Y:S01]  /*21d0*/  IADD3 R3, R16, R3, RZ ;  /* 0x0000000310037210 */ /* 0x000fe20007ffe0ff */
[----:B------:R-:W-:-:S03]  /*21e0*/  IMAD.MOV.U32 R90, RZ, RZ, R8 ;  /* 0x000000ffff5a7224 */ /* 0x000fc600078e0008 */
[----:B------:R-:W-:-:S04]  /*21f0*/  SHF.R.S32.HI R8, RZ, 0x1f, R3 ;  /* 0x0000001fff087819 */ /* 0x000fc80000011403 */
[CC--:B------:R-:W-:Y:S02]  /*2200*/  LEA.HI R41, R8.reuse, R3.reuse, RZ, 0x4 ;  /* 0x0000000308297211 */ /* 0x0c0fe400078f20ff */
[----:B------:R-:W-:-:S05]  /*2210*/  LEA.HI R3, R8, R3, RZ, 0x7 ;  /* 0x0000000308037211 */ /* 0x000fca00078f38ff */
[----:B------:R-:W-:Y:S01]  /*2220*/  IMAD.SHL.U32 R8, R3, 0x80, RZ ;  /* 0x0000008003087824 */ /* 0x000fe200078e00ff */
[--C-:B------:R-:W-:Y:S02]  /*2230*/  LOP3.LUT R3, R14, 0x70, R41.reuse, 0xf8, !PT ;  /* 0x000000700e037812 */ /* 0x100fe400078ef829 */
[--C-:B------:R-:W-:Y:S02]  /*2240*/  LOP3.LUT R14, R27, 0x70, R41.reuse, 0xf8, !PT ;  /* 0x000000701b0e7812 */ /* 0x100fe400078ef829 */
[----:B------:R-:W-:Y:S02]  /*2250*/  LOP3.LUT R8, R8, 0xffffc000, RZ, 0xc0, !PT ;  /* 0xffffc00008087812 */ /* 0x000fe400078ec0ff */
[----:B------:R-:W-:Y:S02]  /*2260*/  LOP3.LUT R3, R3, R36, RZ, 0x3c, !PT ;  /* 0x0000002403037212 */ /* 0x000fe400078e3cff */
[----:B------:R-:W-:Y:S02]  /*2270*/  LOP3.LUT R119, R14, R21, RZ, 0x3c, !PT ;  /* 0x000000150e777212 */ /* 0x000fe400078e3cff */
[----:B------:R-:W-:Y:S01]  /*2280*/  IADD3 R121, R3, R8, R34 ;  /* 0x0000000803797210 */ /* 0x000fe20007ffe022 */
[----:B------:R-:W-:Y:S01]  /*2290*/  IMAD R3, R23, R102, RZ ;  /* 0x0000006617037224 */ /* 0x000fe200078e02ff */
[----:B------:R-:W-:Y:S01]  /*22a0*/  LOP3.LUT R12, R28, 0x70, R41, 0xf8, !PT ;  /* 0x000000701c0c7812 */ /* 0x000fe200078ef829 */
[----:B------:R-:W-:Y:S01]  /*22b0*/  IMAD.IADD R91, R9, 0x1, R89 ;  /* 0x00000001095b7824 */ /* 0x000fe200078e0259 */
[----:B------:R-:W-:Y:S01]  /*22c0*/  IADD3 R119, R119, R8, R31 ;  /* 0x0000000877777210 */ /* 0x000fe20007ffe01f */
[----:B------:R-:W-:Y:S01]  /*22d0*/  IMAD R31, R22, R103, R3 ;  /* 0x00000067161f7224 */ /* 0x000fe200078e0203 */
[----:B------:R-:W-:-:S02]  /*22e0*/  LOP3.LUT R9, R12, R25, RZ, 0x3c, !PT ;  /* 0x000000190c097212 */ /* 0x000fc400078e3cff */
[----:B------:R-:W-:Y:S01]  /*22f0*/  IADD3 R44, P0, R22, R45, RZ ;  /* 0x0000002d162c7210 */ /* 0x000fe20007f1e0ff */
[----:B------:R-:W-:Y:S01]  /*2300*/  IMAD.IADD R89, R89, 0x1, R13 ;  /* 0x0000000159597824 */ /* 0x000fe200078e020d */
[----:B------:R-:W-:Y:S01]  /*2310*/  IADD3 R120, R9, R8, R33 ;  /* 0x0000000809787210 */ /* 0x000fe20007ffe021 */
[----:B------:R-:W-:Y:S01]  /*2320*/  IMAD.IADD R3, R31, 0x1, R47 ;  /* 0x000000011f037824 */ /* 0x000fe200078e022f */
[----:B------:R-:W-:Y:S01]  /*2330*/  IADD3.X R45, R23, R39, RZ, P0, !PT ;  /* 0x00000027172d7210 */ /* 0x000fe200007fe4ff */
[----:B------:R-:W-:Y:S01]  /*2340*/  IMAD.IADD R34, R101, 0x1, R35 ;  /* 0x0000000165227824 */ /* 0x000fe200078e0223 */
[----:B------:R-:W-:Y:S01]  /*2350*/  LOP3.LUT R13, R26, 0x70, R41, 0xf8, !PT ;  /* 0x000000701a0d7812 */ /* 0x000fe200078ef829 */
[C---:B------:R-:W-:Y:S01]  /*2360*/  IMAD R33, R123.reuse, R117, R30 ;  /* 0x000000757b217224 */ /* 0x040fe200078e021e */
[----:B------:R-:W-:Y:S01]  /*2370*/  IADD3 R35, P0, R100, R42, RZ ;  /* 0x0000002a64237210 */ /* 0x000fe20007f1e0ff */
[----:B------:R-:W-:Y:S01]  /*2380*/  IMAD.WIDE.U32 R96, R123, R116, R4 ;  /* 0x000000747b607225 */ /* 0x000fe200078e0004 */
[----:B------:R-:W-:-:S03]  /*2390*/  LOP3.LUT R13, R13, R20, RZ, 0x3c, !PT ;  /* 0x000000140d0d7212 */ /* 0x000fc600078e3cff */
[----:B------:R-:W-:Y:S02]  /*23a0*/  IMAD R4, R29, R6, RZ ;  /* 0x000000061d047224 */ /* 0x000fe400078e02ff */
[----:B------:R-:W-:Y:S02]  /*23b0*/  IMAD.IADD R30, R43, 0x1, R31 ;  /* 0x000000012b1e7824 */ /* 0x000fe400078e021f */
[----:B------:R-:W-:Y:S01]  /*23c0*/  IMAD.X R29, R3, 0x1, R93, P1 ;  /* 0x00000001031d7824 */ /* 0x000fe200008e065d */
[----:B------:R-:W-:Y:S01]  /*23d0*/  IADD3 R114, P1, R109, R92, RZ ;  /* 0x0000005c6d727210 */ /* 0x000fe20007f3e0ff */
[C---:B------:R-:W-:Y:S01]  /*23e0*/  IMAD.WIDE.U32 R94, R123.reuse, R116, R10 ;  /* 0x000000747b5e7225 */ /* 0x040fe200078e000a */
[----:B------:R-:W-:Y:S02]  /*23f0*/  P2R R0, PR, RZ, 0x4 ;  /* 0x00000004ff007803 */ /* 0x000fe40000000000 */
[----:B------:R-:W-:Y:S01]  /*2400*/  IADD3 R37, P3, R100, 0x80, RZ ;  /* 0x0000008064257810 */ /* 0x000fe20007f7e0ff */
[----:B------:R-:W-:Y:S01]  /*2410*/  IMAD R49, R123, R7, R4 ;  /* 0x000000077b317224 */ /* 0x000fe200078e0204 */
[----:B------:R-:W-:Y:S01]  /*2420*/  LOP3.LUT R36, R41, 0xfffffff0, RZ, 0xc0, !PT ;  /* 0xfffffff029247812 */ /* 0x000fe200078ec0ff */
[----:B------:R-:W-:Y:S01]  /*2430*/  IMAD.WIDE.U32 R90, R123, R6, R90 ;  /* 0x000000067b5a7225 */ /* 0x000fe200078e005a */
[----:B------:R-:W-:-:S03]  /*2440*/  IADD3 R39, P2, R35, 0x80, RZ ;  /* 0x0000008023277810 */ /* 0x000fc60007f5e0ff */
[----:B------:R-:W-:Y:S02]  /*2450*/  VIADD R5, R16, 0x80 ;  /* 0x0000008010057836 */ /* 0x000fe40000000000 */
[----:B------:R-:W-:Y:S02]  /*2460*/  IMAD.X R38, R30, 0x1, R34, P0 ;  /* 0x000000011e267824 */ /* 0x000fe400000e0622 */
[----:B------:R-:W-:Y:S01]  /*2470*/  IMAD.WIDE.U32 R88, R123, R6, R88 ;  /* 0x000000067b587225 */ /* 0x000fe200078e0058 */
[----:B------:R-:W-:Y:S02]  /*2480*/  IADD3 R118, R13, R8, R15 ;  /* 0x000000080d767210 */ /* 0x000fe40007ffe00f */
[C-C-:B------:R-:W-:Y:S01]  /*2490*/  SHF.L.U64.HI R10, R6.reuse, 0x5, R7.reuse ;  /* 0x00000005060a7819 */ /* 0x140fe20000010207 */
[C---:B------:R-:W-:Y:S01]  /*24a0*/  IMAD.SHL.U32 R8, R6.reuse, 0x20, RZ ;  /* 0x0000002006087824 */ /* 0x040fe200078e00ff */
[C---:B------:R-:W-:Y:S01]  /*24b0*/  SHF.L.U64.HI R9, R6.reuse, 0x6, R7 ;  /* 0x0000000606097819 */ /* 0x040fe20000010207 */
[----:B------:R-:W-:Y:S01]  /*24c0*/  IMAD.SHL.U32 R7, R6, 0x40, RZ ;  /* 0x0000004006077824 */ /* 0x000fe200078e00ff */
[C---:B------:R-:W-:Y:S01]  /*24d0*/  SHF.L.U64.HI R15, R116.reuse, 0x5, R117 ;  /* 0x00000005740f7819 */ /* 0x040fe20000010275 */
[----:B------:R-:W-:Y:S01]  /*24e0*/  IMAD.X R113, R29, 0x1, R93, P1 ;  /* 0x000000011d717824 */ /* 0x000fe200008e065d */
[----:B------:R-:W-:Y:S01]  /*24f0*/  SHF.L.U64.HI R14, R116, 0x6, R117 ;  /* 0x00000006740e7819 */ /* 0x000fe20000010275 */
[----:B------:R-:W-:Y:S01]  /*2500*/  IMAD.IADD R31, R97, 0x1, R33 ;  /* 0x00000001611f7824 */ /* 0x000fe200078e0221 */
[----:B------:R-:W-:Y:S01]  /*2510*/  SHF.L.U64.HI R4, R102, 0x7, R103 ;  /* 0x0000000766047819 */ /* 0x000fe20000010267 */
[----:B------:R-:W-:Y:S01]  /*2520*/  IMAD.IADD R32, R33, 0x1, R95 ;  /* 0x0000000121207824 */ /* 0x000fe200078e025f */
[C---:B------:R-:W-:Y:S01]  /*2530*/  SHF.L.U64.HI R117, R116.reuse, 0x7, R117 ;  /* 0x0000000774757819 */ /* 0x040fe20000010275 */
[C---:B------:R-:W-:Y:S01]  /*2540*/  IMAD.SHL.U32 R13, R116.reuse, 0x20, RZ ;  /* 0x00000020740d7824 */ /* 0x040fe200078e00ff */
[----:B------:R-:W-:Y:S01]  /*2550*/  IADD3 R33, R91, R49, RZ ;  /* 0x000000315b217210 */ /* 0x000fe20007ffe0ff */
[----:B------:R-:W-:Y:S01]  /*2560*/  IMAD.SHL.U32 R12, R116, 0x40, RZ ;  /* 0x00000040740c7824 */ /* 0x000fe200078e00ff */
[----:B------:R-:W-:Y:S01]  /*2570*/  ISETP.GE.AND P0, PT, R16, UR4, PT ;  /* 0x0000000410007c0c */ /* 0x000fe2000bf06270 */
[----:B------:R-:W-:Y:S01]  /*2580*/  IMAD.SHL.U32 R11, R116, 0x80, RZ ;  /* 0x00000080740b7824 */ /* 0x000fe200078e00ff */
[----:B------:R-:W-:Y:S01]  /*2590*/  ISETP.GE.AND P1, PT, R5, UR4, PT ;  /* 0x0000000405007c0c */ /* 0x000fe2000bf26270 */
[----:B------:R-:W-:Y:S01]  /*25a0*/  IMAD.SHL.U32 R6, R6, 0x80, RZ ;  /* 0x0000008006067824 */ /* 0x000fe200078e00ff */
[----:B------:R-:W-:Y:S01]  /*25b0*/  SHF.R.S32.HI R41, RZ, 0x4, R41 ;  /* 0x00000004ff297819 */ /* 0x000fe20000011429 */
[----:B------:R-:W-:Y:S01]  /*25c0*/  IMAD.IADD R40, R49, 0x1, R89 ;  /* 0x0000000131287824 */ /* 0x000fe200078e0259 */
[----:B------:R-:W-:Y:S01]  /*25d0*/  SHF.R.S32.HI R103, RZ, 0x1f, R36 ;  /* 0x0000001fff677819 */ /* 0x000fe20000011424 */
[----:B------:R-:W-:Y:S01]  /*25e0*/  IMAD.X R104, RZ, RZ, R34, P3 ;  /* 0x000000ffff687224 */ /* 0x000fe200018e0622 */
[----:B------:R-:W-:Y:S01]  /*25f0*/  IADD3.X R105, RZ, R38, RZ, P2, !PT ;  /* 0x00000026ff697210 */ /* 0x000fe200017fe4ff */
[----:B------:R-:W-:Y:S01]  /*2600*/  IMAD.IADD R106, R99, 0x1, R51 ;  /* 0x00000001636a7824 */ /* 0x000fe200078e0233 */
[----:B------:R-:W-:Y:S06]  /*2610*/  @!P6 BAR.SYNC.DEFER_BLOCKING 0x9, 0x100 ;  /* 0x024400000000eb1d */ /* 0x000fec0000010000 */
.L_x_2273:
[----:B------:R-:W2:Y:S01]  /*2620*/  LDL R48, [R1+0x14] ;  /* 0x0000140001307983 */ /* 0x000ea20000100800 */
[----:B0-----:R-:W0:Y:S03]  /*2630*/  LDC R126, c[0x0][0x3d4] ;  /* 0x0000f500ff7e7b82 */ /* 0x001e260000000800 */
        /* <DEDUP_REMOVED lines=9> */
[----:B---3--:R-:W-:-:S05]  /*26d0*/  LOP3.LUT R49, R49, R48, R50, 0xf6, !PT ;  /* 0x0000003031317212 */ /* 0x008fca00078ef632 */
[----:B------:R-:W-:-:S04]  /*26e0*/  IMAD R49, R232, 0x8000, R49 ;  /* 0x00008000e8317824 */ /* 0x000fc800078e0231 */
        /* <DEDUP_REMOVED lines=44> */
.L_x_2194:
[----:B------:R-:W-:Y:S05]  /*29b0*/  BSYNC B1 ;  /* 0x0000000000017941 */ /* 0x000fea0003800000 */
.L_x_2193:
        /* <DEDUP_REMOVED lines=13> */
[----:B------:R-:W-:Y:S01]  /*2a90*/  CS2R R74, SRZ ;  /* 0x00000000004a7805 */ /* 0x000fe2000001ff00 */
[----:B------:R-:W-:Y:S01]  /*2aa0*/  IMAD.MOV.U32 R144, RZ, RZ, R80 ;  /* 0x000000ffff907224 */ /* 0x000fe200078e0050 */
        /* <DEDUP_REMOVED lines=21> */
.L_x_2196:
[----:B------:R-:W-:Y:S05]  /*2c00*/  BSYNC B1 ;  /* 0x0000000000017941 */ /* 0x000fea0003800000 */
.L_x_2195:
        /* <DEDUP_REMOVED lines=24> */
.L_x_2198:
[----:B------:R-:W-:Y:S05]  /*2d90*/  BSYNC B1 ;  /* 0x0000000000017941 */ /* 0x000fea0003800000 */
.L_x_2197:
[----:B------:R-:W-:Y:S01]  /*2da0*/  ISETP.GE.AND P4, PT, R235, R116, PT ;  /* 0x00000074eb00720c */ /* 0x000fe20003f86270 */
[----:B------:R-:W-:-:S12]  /*2db0*/  BSSY B1, `(.L_x_2199) ;  /* 0x000001c000017945 */ /* 0x000fd80003800000 */
[----:B------:R-:W-:Y:S05]  /*2dc0*/  @P4 BRA `(.L_x_2200) ;  /* 0x0000000000684947 */ /* 0x000fea0003800000 */
[----:B------:R-:W2:Y:S01]  /*2dd0*/  LDC.64 R52, c[0x0][0x3d8] ;  /* 0x0000f600ff347b82 */ /* 0x000ea20000000a00 */
[----:B------:R-:W-:Y:S01]  /*2de0*/  MOV R49, R107 ;  /* 0x0000006b00317202 */ /* 0x000fe20000000f00 */
[----:B------:R-:W-:Y:S01]  /*2df0*/  ULDC.64 UR4, c[0x0][0x3c8] ;  /* 0x0000f20000047ab9 */ /* 0x000fe20000000a00 */
[----:B------:R-:W-:Y:S01]  /*2e00*/  IMAD.MOV.U32 R51, RZ, RZ, R131 ;  /* 0x000000ffff337224 */ /* 0x000fe200078e0083 */
        /* <DEDUP_REMOVED lines=22> */
.L_x_2200:
[----:B------:R-:W-:Y:S05]  /*2f70*/  BSYNC B1 ;  /* 0x0000000000017941 */ /* 0x000fea0003800000 */
.L_x_2199:
        /* <DEDUP_REMOVED lines=8> */
[----:B01----:R-:W-:Y:S01]  /*3000*/  MOV R86, R56 ;  /* 0x0000003800567202 */ /* 0x003fe20000000f00 */
[----:B------:R-:W-:Y:S02]  /*3010*/  IMAD.MOV.U32 R140, RZ, RZ, R74 ;  /* 0x000000ffff8c7224 */ /* 0x000fe400078e004a */
[----:B------:R-:W-:-:S02]  /*3020*/  IMAD.MOV.U32 R135, RZ, RZ, R64 ;  /* 0x000000ffff877224 */ /* 0x000fc400078e0040 */
[----:B------:R-:W-:Y:S02]  /*3030*/  IMAD.MOV.U32 R131, RZ, RZ, R62 ;  /* 0x000000ffff837224 */ /* 0x000fe400078e003e */
[----:B------:R-:W-:Y:S02]  /*3040*/  IMAD.MOV.U32 R136, RZ, RZ, R66 ;  /* 0x000000ffff887224 */ /* 0x000fe400078e0042 */
[----:B------:R-:W-:Y:S02]  /*3050*/  IMAD.MOV.U32 R84, RZ, RZ, R52 ;  /* 0x000000ffff547224 */ /* 0x000fe400078e0034 */
[----:B------:R-:W-:Y:S02]  /*3060*/  IMAD.MOV.U32 R85, RZ, RZ, R54 ;  /* 0x000000ffff557224 */ /* 0x000fe400078e0036 */
[----:B------:R-:W-:Y:S01]  /*3070*/  IMAD.MOV.U32 R87, RZ, RZ, R58 ;  /* 0x000000ffff577224 */ /* 0x000fe200078e003a */
[----:B------:R-:W-:Y:S06]  /*3080*/  @!P5 BRA `(.L_x_2201) ;  /* 0x000000000004d947 */ /* 0x000fec0003800000 */
[----:B------:R-:W-:Y:S01]  /*3090*/  BPT.TRAP 0x1 ;  /* 0x000000040000795c */ /* 0x000fe20000300000 */
.L_x_2201:
[----:B--2---:R-:W2:Y:S01]  /*30a0*/  LDL R48, [R1+0x10] ;  /* 0x0000100001307983 */ /* 0x004ea20000100800 */
[----:B------:R-:W-:Y:S01]  /*30b0*/  IMAD R107, R232, 0x8, R18 ;  /* 0x00000008e86b7824 */ /* 0x000fe200078e0212 */
[----:B------:R-:W-:Y:S01]  /*30c0*/  BSSY B1, `(.L_x_2202) ;  /* 0x0000004000017945 */ /* 0x000fe20003800000 */
[----:B--2---:R-:W-:-:S04]  /*30d0*/  SHF.L.U32 R128, R48, 0x1f, RZ ;  /* 0x0000001f30807819 */ /* 0x004fc800000006ff */
[----:B------:R-:W0:Y:S02]  /*30e0*/  SYNCS.PHASECHK.TRANS64.TRYWAIT P6, [R107+URZ+0x38890], R128 ;  /* 0x038890806b0075a7 */ /* 0x000e2400080c017f */
[----:B0-----:R-:W-:Y:S05]  /*30f0*/  @!P6 BRA `(.L_x_2203) ;  /* 0x0000027c00b8e947 */ /* 0x001fea0003800000 */
.L_x_2533:
[----:B------:R-:W-:Y:S05]  /*3100*/  BSYNC B1 ;  /* 0x0000000000017941 */ /* 0x000fea0003800000 */
.L_x_2202:
[----:B------:R-:W-:Y:S04]  /*3110*/  BSSY B1, `(.L_x_2204) ;  /* 0x00000e8000017945 */ /* 0x000fe80003800000 */
[----:B------:R-:W-:Y:S05]  /*3120*/  @P2 BRA `(.L_x_2205) ;  /* 0x0000000c00982947 */ /* 0x000fea0003800000 */
[----:B------:R-:W-:Y:S01]  /*3130*/  IADD3 R142, P2, R42, R124, RZ ;  /* 0x0000007c2a8e7210 */ /* 0x000fe20007f5e0ff */
[----:B------:R-:W-:Y:S04]  /*3140*/  BSSY B2, `(.L_x_2206) ;  /* 0x0000073000027945 */ /* 0x000fe80003800000 */
[----:B------:R-:W-:Y:S01]  /*3150*/  IMAD.X R141, R127, 0x1, R30, P2 ;  /* 0x000000017f8d7824 */ /* 0x000fe200010e061e */
[----:B------:R-:W-:Y:S07]  /*3160*/  @P0 BRA `(.L_x_2207) ;  /* 0x0000000400c00947 */ /* 0x000fee0003800000 */
[----:B------:R1:W2:Y:S01]  /*3170*/  LDS.128 R48, [R112+0x28400] ;  /* 0x0284000070307984 */ /* 0x0002a20000000c00 */
[----:B------:R-:W-:Y:S01]  /*3180*/  ISETP.GE.AND P2, PT, R19, R126, PT ;  /* 0x0000007e1300720c */ /* 0x000fe20003f46270 */
[----:B------:R-:W-:-:S12]  /*3190*/  BSSY B3, `(.L_x_2208) ;  /* 0x0000069000037945 */ /* 0x000fd80003800000 */
[----:B-1----:R-:W-:Y:S05]  /*31a0*/  @P2 BRA `(.L_x_2209) ;  /* 0x00000004009c2947 */ /* 0x002fea0003800000 */
[----:B------:R-:W-:Y:S02]  /*31b0*/  SHF.R.U32.HI R80, RZ, 0x8, R83 ;  /* 0x00000008ff507819 */ /* 0x000fe40000011653 */
[----:B------:R-:W-:Y:S02]  /*31c0*/  SHF.R.U32.HI R147, RZ, 0x8, R81 ;  /* 0x00000008ff937819 */ /* 0x000fe40000011651 */
[----:B------:R-:W-:Y:S02]  /*31d0*/  SHF.R.U32.HI R148, RZ, 0x10, R83 ;  /* 0x00000010ff947819 */ /* 0x000fe40000011653 */
[----:B------:R-:W-:Y:S01]  /*31e0*/  LOP3.LUT R146, R83, 0xff0000ff, RZ, 0xc0, !PT ;  /* 0xff0000ff53927812 */ /* 0x000fe200078ec0ff */
[----:B------:R-:W-:Y:S01]  /*31f0*/  IMAD.SHL.U32 R83, R80, 0x100, RZ ;  /* 0x0000010050537824 */ /* 0x000fe200078e00ff */
[----:B------:R-:W-:Y:S01]  /*3200*/  SHF.R.U32.HI R149, RZ, 0x10, R81 ;  /* 0x00000010ff957819 */ /* 0x000fe20000011651 */
[----:B--2---:R-:W-:Y:S01]  /*3210*/  IMAD.MOV.U32 R80, RZ, RZ, R48 ;  /* 0x000000ffff507224 */ /* 0x004fe200078e0030 */
[----:B------:R-:W-:-:S02]  /*3220*/  LOP3.LUT R82, R81, 0xff0000ff, RZ, 0xc0, !PT ;  /* 0xff0000ff51527812 */ /* 0x000fc400078ec0ff */
[----:B------:R-:W-:Y:S02]  /*3230*/  SHF.L.U32 R81, R147, 0x8, RZ ;  /* 0x0000000893517819 */ /* 0x000fe400000006ff */
[----:B------:R-:W-:Y:S01]  /*3240*/  LOP3.LUT R147, R146, 0xff00, R83, 0xf8, !PT ;  /* 0x0000ff0092937812 */ /* 0x000fe200078ef853 */
[----:B------:R-:W-:Y:S01]  /*3250*/  IMAD.U32 R146, R148, 0x10000, RZ ;  /* 0x0001000094927824 */ /* 0x000fe200078e00ff */
[----:B------:R-:W-:Y:S01]  /*3260*/  LOP3.LUT R82, R82, 0xff00, R81, 0xf8, !PT ;  /* 0x0000ff0052527812 */ /* 0x000fe200078ef851 */
[----:B------:R-:W-:Y:S01]  /*3270*/  IMAD.U32 R81, R149, 0x10000, RZ ;  /* 0x0001000095517824 */ /* 0x000fe200078e00ff */
[----:B------:R-:W-:Y:S02]  /*3280*/  F2FP.F16.E4M3.UNPACK_B R83, R155.H1 ;  /* 0x0000009bff53723e */ /* 0x000fe400030006ff */
[-C--:B------:R-:W-:Y:S02]  /*3290*/  F2FP.F16.E4M3.UNPACK_B R48, R49.reuse ;  /* 0x00000031ff30723e */ /* 0x080fe400020006ff */
[----:B------:R-:W-:Y:S01]  /*32a0*/  LOP3.LUT R151, R147, 0xff0000, R146, 0xf8, !PT ;  /* 0x00ff000093977812 */ /* 0x000fe200078ef892 */
[--C-:B------:R-:W-:Y:S01]  /*32b0*/  HADD2.F32 R149, -RZ, R83.reuse.H0_H0 ;  /* 0x20000053ff957230 */ /* 0x100fe20000004100 */
[----:B------:R-:W-:Y:S01]  /*32c0*/  LOP3.LUT R148, R82, 0xff0000, R81, 0xf8, !PT ;  /* 0x00ff000052947812 */ /* 0x000fe200078ef851 */
[--C-:B------:R-:W-:Y:S01]  /*32d0*/  HADD2.F32 R81, -RZ, R48.reuse.H1_H1 ;  /* 0x30000030ff517230 */ /* 0x100fe20000004100 */
[----:B------:R-:W-:Y:S01]  /*32e0*/  F2FP.F16.E4M3.UNPACK_B R146, R144.H1 ;  /* 0x00000090ff92723e */ /* 0x000fe200030006ff */
[----:B------:R-:W-:Y:S01]  /*32f0*/  HADD2.F32 R48, -RZ, R48.H0_H0 ;  /* 0x20000030ff307230 */ /* 0x000fe20000004100 */
[----:B------:R-:W-:Y:S01]  /*3300*/  F2FP.F16.E4M3.UNPACK_B R49, R49.H1 ;  /* 0x00000031ff31723e */ /* 0x000fe200030006ff */
[----:B------:R-:W-:-:S02]  /*3310*/  HADD2.F32 R150, -RZ, R83.H1_H1 ;  /* 0x30000053ff967230 */ /* 0x000fc40000004100 */
[-C--:B------:R-:W-:Y:S01]  /*3320*/  FMUL.FTZ R153, R81, R149.reuse ;  /* 0x0000009551997220 */ /* 0x080fe20000410000 */
[--C-:B------:R-:W-:Y:S02]  /*3330*/  HADD2.F32 R147, -RZ, R146.reuse.H0_H0 ;  /* 0x20000092ff937230 */ /* 0x100fe40000004100 */
[C---:B------:R-:W-:Y:S01]  /*3340*/  FMUL.FTZ R154, R48.reuse, R149 ;  /* 0x00000095309a7220 */ /* 0x040fe20000410000 */
[--C-:B------:R-:W-:Y:S01]  /*3350*/  HADD2.F32 R83, -RZ, R49.reuse.H1_H1 ;  /* 0x30000031ff537230 */ /* 0x100fe20000004100 */
[----:B------:R-:W-:Y:S01]  /*3360*/  F2FP.F16.E4M3.UNPACK_B R149, R155 ;  /* 0x0000009bff95723e */ /* 0x000fe200020006ff */
[----:B------:R-:W-:Y:S02]  /*3370*/  HADD2.F32 R82, -RZ, R49.H0_H0 ;  /* 0x20000031ff527230 */ /* 0x000fe40000004100 */
[-C--:B------:R-:W-:Y:S01]  /*3380*/  FFMA.FTZ R48, R48, R147.reuse, -R153 ;  /* 0x0000009330307223 */ /* 0x080fe20000010899 */
[----:B------:R-:W-:Y:S02]  /*3390*/  HADD2.F32 R146, -RZ, R146.H1_H1 ;  /* 0x30000092ff927230 */ /* 0x000fe40000004100 */
[-C--:B------:R-:W-:Y:S01]  /*33a0*/  FMUL.FTZ R153, R83, R150.reuse ;  /* 0x0000009653997220 */ /* 0x080fe20000410000 */
[----:B------:R-:W-:Y:S01]  /*33b0*/  FFMA.FTZ R49, R81, R147, R154 ;  /* 0x0000009351317223 */ /* 0x000fe2000001009a */
[C---:B------:R-:W-:Y:S01]  /*33c0*/  FMUL.FTZ R150, R82.reuse, R150 ;  /* 0x0000009652967220 */ /* 0x040fe20000410000 */
[----:B------:R-:W-:Y:S01]  /*33d0*/  F2FP.F16.E4M3.UNPACK_B R81, R80.H1 ;  /* 0x00000050ff51723e */ /* 0x000fe200030006ff */
[----:B------:R-:W-:Y:S01]  /*33e0*/  FFMA.FTZ R155, R82, R146, -R153 ;  /* 0x00000092529b7223 */ /* 0x000fe20000010899 */
[----:B------:R-:W-:Y:S01]  /*33f0*/  F2FP.F16.E4M3.UNPACK_B R80, R80 ;  /* 0x00000050ff50723e */ /* 0x000fe200020006ff */
[----:B------:R-:W-:Y:S01]  /*3400*/  FFMA.FTZ R156, R83, R146, R150 ;  /* 0x00000092539c7223 */ /* 0x000fe20000010096 */
[----:B------:R-:W-:Y:S01]  /*3410*/  F2FP.F16.E4M3.UNPACK_B R144, R144 ;  /* 0x00000090ff90723e */ /* 0x000fe200020006ff */
[----:B------:R-:W-:-:S02]  /*3420*/  HADD2.F32 R82, -RZ, R81.H0_H0 ;  /* 0x20000051ff527230 */ /* 0x000fc40000004100 */
[----:B------:R-:W-:Y:S01]  /*3430*/  HADD2.F32 R83, -RZ, R81.H1_H1 ;  /* 0x30000051ff537230 */ /* 0x000fe20000004100 */
[----:B------:R-:W-:Y:S01]  /*3440*/  F2FP.SATFINITE.E4M3.F32.PACK_AB_MERGE_C R159, R156, R155, RZ ;  /* 0x0000009b9c9f723e */ /* 0x000fe200048070ff */
[--C-:B------:R-:W-:Y:S02]  /*3450*/  HADD2.F32 R147, -RZ, R149.reuse.H1_H1 ;  /* 0x30000095ff937230 */ /* 0x100fe40000004100 */
[--C-:B------:R-:W-:Y:S01]  /*3460*/  HADD2.F32 R81, -RZ, R80.reuse.H0_H0 ;  /* 0x20000050ff517230 */ /* 0x100fe20000004100 */
[----:B------:R-:W-:Y:S01]  /*3470*/  F2FP.SATFINITE.E4M3.F32.PACK_AB_MERGE_C R49, R49, R48, R159 ;  /* 0x000000303131723e */ /* 0x000fe2000480709f */
[----:B------:R-:W-:Y:S02]  /*3480*/  HADD2.F32 R149, -RZ, R149.H0_H0 ;  /* 0x20000095ff957230 */ /* 0x000fe40000004100 */
[-C--:B------:R-:W-:Y:S01]  /*3490*/  FMUL.FTZ R153, R83, R147.reuse ;  /* 0x0000009353997220 */ /* 0x080fe20000410000 */
[----:B------:R-:W-:Y:S02]  /*34a0*/  HADD2.F32 R80, -RZ, R80.H1_H1 ;  /* 0x30000050ff507230 */ /* 0x000fe40000004100 */
[----:B------:R-:W-:Y:S01]  /*34b0*/  FMUL.FTZ R154, R82, R147 ;  /* 0x00000093529a7220 */ /* 0x000fe20000410000 */
[--C-:B------:R-:W-:Y:S01]  /*34c0*/  HADD2.F32 R146, -RZ, R144.reuse.H1_H1 ;  /* 0x30000090ff927230 */ /* 0x100fe20000004100 */
[----:B------:R-:W-:Y:S01]  /*34d0*/  F2FP.F16.E4M3.UNPACK_B R147, R151.H1 ;  /* 0x00000097ff93723e */ /* 0x000fe200030006ff */
[----:B------:R-:W-:-:S02]  /*34e0*/  HADD2.F32 R144, -RZ, R144.H0_H0 ;  /* 0x20000090ff907230 */ /* 0x000fc40000004100 */
[-C--:B------:R-:W-:Y:S01]  /*34f0*/  FMUL.FTZ R150, R80, R149.reuse ;  /* 0x0000009550967220 */ /* 0x080fe20000410000 */
[----:B------:R-:W-:Y:S01]  /*3500*/  FMUL.FTZ R149, R81, R149 ;  /* 0x0000009551957220 */ /* 0x000fe20000410000 */
[-C--:B------:R-:W-:Y:S01]  /*3510*/  FFMA.FTZ R82, R82, R146.reuse, -R153 ;  /* 0x0000009252527223 */ /* 0x080fe20000010899 */
[----:B------:R-:W-:Y:S01]  /*3520*/  FFMA.FTZ R83, R83, R146, R154 ;  /* 0x0000009253537223 */ /* 0x000fe2000001009a */
[-C--:B------:R-:W-:Y:S01]  /*3530*/  FFMA.FTZ R153, R81, R144.reuse, -R150 ;  /* 0x0000009051997223 */ /* 0x080fe20000010896 */
[----:B------:R-:W-:Y:S01]  /*3540*/  F2FP.F16.E4M3.UNPACK_B R81, R51.H1 ;  /* 0x00000033ff51723e */ /* 0x000fe200030006ff */
[----:B------:R-:W-:Y:S01]  /*3550*/  FFMA.FTZ R154, R80, R144, R149 ;  /* 0x00000090509a7223 */ /* 0x000fe20000010095 */
[----:B------:R-:W-:Y:S01]  /*3560*/  F2FP.F16.E4M3.UNPACK_B R144, R148.H1 ;  /* 0x00000094ff90723e */ /* 0x000fe200030006ff */
[----:B------:R-:W-:Y:S01]  /*3570*/  HADD2.F32 R150, -RZ, R147.H1_H1 ;  /* 0x30000093ff967230 */ /* 0x000fe20000004100 */
[----:B------:R-:W-:Y:S01]  /*3580*/  F2FP.SATFINITE.E4M3.F32.PACK_AB_MERGE_C R157, R83, R82, RZ ;  /* 0x00000052539d723e */ /* 0x000fe200048070ff */
[--C-:B------:R-:W-:Y:S01]  /*3590*/  HADD2.F32 R83, -RZ, R81.reuse.H1_H1 ;  /* 0x30000051ff537230 */ /* 0x100fe20000004100 */
[----:B------:R-:W-:Y:S01]  /*35a0*/  F2FP.F16.E4M3.UNPACK_B R80, R50.H1 ;  /* 0x00000032ff50723e */ /* 0x000fe200030006ff */
[----:B------:R-:W-:Y:S01]  /*35b0*/  HADD2.F32 R82, -RZ, R81.H0_H0 ;  /* 0x20000051ff527230 */ /* 0x000fe20000004100 */
[----:B------:R-:W-:Y:S01]  /*35c0*/  F2FP.F16.E4M3.UNPACK_B R151, R151 ;  /* 0x00000097ff97723e */ /* 0x000fe200020006ff */
[----:B------:R-:W-:Y:S01]  /*35d0*/  HADD2.F32 R146, -RZ, R144.H1_H1 ;  /* 0x30000090ff927230 */ /* 0x000fe20000004100 */
        /* <DEDUP_REMOVED lines=21> */
[----:B------:R-:W-:Y:S01]  /*3730*/  HADD2.F32 R50, -RZ, R50.H1_H1 ;  /* 0x30000032ff327230 */ /* 0x000fe20000004100 */
[----:B------:R-:W-:Y:S01]  /*3740*/  F2FP.SATFINITE.E4M3.F32.PACK_AB_MERGE_C R149, R149, R156, RZ ;  /* 0x0000009c9595723e */ /* 0x000fe200048070ff */
[----:B------:R-:W-:-:S02]  /*3750*/  HADD2.F32 R147, -RZ, R147.H0_H0 ;  /* 0x20000093ff937230 */ /* 0x000fc40000004100 */
[----:B------:R-:W-:Y:S02]  /*3760*/  HADD2.F32 R144, -RZ, R144.H0_H0 ;  /* 0x20000090ff907230 */ /* 0x000fe40000004100 */
        /* <DEDUP_REMOVED lines=11> */
.L_x_2209:
[----:B------:R-:W-:Y:S05]  /*3820*/  BSYNC B3 ;  /* 0x0000000000037941 */ /* 0x000fea0003800000 */
.L_x_2208:
[----:B------:R-:W-:Y:S02]  /*3830*/  ULDC.64 UR4, c[0x0][0x2d8] ;  /* 0x0000b60000047ab9 */ /* 0x000fe40000000a00 */
[----:B------:R-:W-:-:S04]  /*3840*/  IADD3 R80, P2, P6, R142, UR4, R100 ;  /* 0x000000048e507c10 */ /* 0x000fc8000fe5e064 */
[----:B------:R-:W-:-:S05]  /*3850*/  IADD3.X R81, R141, UR5, R34, P2, P6 ;  /* 0x000000058d517c10 */ /* 0x000fca00097ec422 */
[----:B--2---:R1:W-:Y:S04]  /*3860*/  STG.E.128 desc[UR46][R80.64], R48 ;  /* 0x0000003050007986 */ /* 0x0043e8000c101d2e */
.L_x_2207:
[----:B------:R-:W-:Y:S05]  /*3870*/  BSYNC B2 ;  /* 0x0000000000027941 */ /* 0x000fea0003800000 */
.L_x_2206:
[----:B------:R-:W-:Y:S05]  /*3880*/  @P1 BRA `(.L_x_2205) ;  /* 0x0000000400c01947 */ /* 0x000fea0003800000 */
[----:B-1----:R1:W2:Y:S01]  /*3890*/  LDS.128 R48, [R112+0x2c400] ;  /* 0x02c4000070307984 */ /* 0x0022a20000000c00 */
[----:B------:R-:W-:Y:S01]  /*38a0*/  ISETP.GE.AND P2, PT, R236, R126, PT ;  /* 0x0000007eec00720c */ /* 0x000fe20003f46270 */
[----:B------:R-:W-:-:S12]  /*38b0*/  BSSY B2, `(.L_x_2210) ;  /* 0x0000069000027945 */ /* 0x000fd80003800000 */
[----:B-1----:R-:W-:Y:S05]  /*38c0*/  @P2 BRA `(.L_x_2211) ;  /* 0x00000004009c2947 */ /* 0x002fea0003800000 */
[----:B------:R-:W-:Y:S02]  /*38d0*/  SHF.R.U32.HI R83, RZ, 0x8, R77 ;  /* 0x00000008ff537819 */ /* 0x000fe4000001164d */
[----:B------:R-:W-:Y:S02]  /*38e0*/  SHF.R.U32.HI R76, RZ, 0x8, R79 ;  /* 0x00000008ff4c7819 */ /* 0x000fe4000001164f */
[----:B------:R-:W-:Y:S02]  /*38f0*/  LOP3.LUT R78, R77, 0xff0000ff, RZ, 0xc0, !PT ;  /* 0xff0000ff4d4e7812 */ /* 0x000fe400078ec0ff */
[----:B------:R-:W-:Y:S02]  /*3900*/  SHF.R.U32.HI R82, RZ, 0x10, R77 ;  /* 0x00000010ff527819 */ /* 0x000fe4000001164d */
[----:B------:R-:W-:Y:S02]  /*3910*/  LOP3.LUT R80, R79, 0xff0000ff, RZ, 0xc0, !PT ;  /* 0xff0000ff4f507812 */ /* 0x000fe400078ec0ff */
[----:B------:R-:W-:Y:S01]  /*3920*/  SHF.R.U32.HI R81, RZ, 0x10, R79 ;  /* 0x00000010ff517819 */ /* 0x000fe2000001164f */
[----:B------:R-:W-:Y:S01]  /*3930*/  IMAD.SHL.U32 R79, R76, 0x100, RZ ;  /* 0x000001004c4f7824 */ /* 0x000fe200078e00ff */
[----:B------:R-:W-:Y:S01]  /*3940*/  SHF.L.U32 R77, R83, 0x8, RZ ;  /* 0x00000008534d7819 */ /* 0x000fe200000006ff */
[----:B--2---:R-:W-:Y:S01]  /*3950*/  IMAD.MOV.U32 R76, RZ, RZ, R48 ;  /* 0x000000ffff4c7224 */ /* 0x004fe200078e0030 */
[----:B------:R-:W-:Y:S01]  /*3960*/  F2FP.F16.E4M3.UNPACK_B R48, R49 ;  /* 0x00000031ff30723e */ /* 0x000fe200020006ff */
[----:B------:R-:W-:Y:S01]  /*3970*/  IMAD.U32 R81, R81, 0x10000, RZ ;  /* 0x0001000051517824 */ /* 0x000fe200078e00ff */
[----:B------:R-:W-:Y:S01]  /*3980*/  LOP3.LUT R77, R78, 0xff00, R77, 0xf8, !PT ;  /* 0x0000ff004e4d7812 */ /* 0x000fe200078ef84d */
[----:B------:R-:W-:Y:S01]  /*3990*/  IMAD.U32 R78, R82, 0x10000, RZ ;  /* 0x00010000524e7824 */ /* 0x000fe200078e00ff */
[----:B------:R-:W-:-:S02]  /*39a0*/  LOP3.LUT R80, R80, 0xff00, R79, 0xf8, !PT ;  /* 0x0000ff0050507812 */ /* 0x000fc400078ef84f */
        /* <DEDUP_REMOVED lines=15> */
[-C--:B------:R-:W-:Y:S01]  /*3aa0*/  FFMA.FTZ R49, R77, R81.reuse, R148 ;  /* 0x000000514d317223 */ /* 0x080fe20000010094 */
[----:B------:R-:W-:Y:S02]  /*3ab0*/  HADD2.F32 R80, -RZ, R80.H1_H1 ;  /* 0x30000050ff507230 */ /* 0x000fe40000004100 */
[C---:B------:R-:W-:Y:S01]  /*3ac0*/  FMUL.FTZ R83, R79.reuse, R144 ;  /* 0x000000904f537220 */ /* 0x040fe20000410000 */
        /* <DEDUP_REMOVED lines=21> */
[-C--:B------:R-:W-:Y:S01]  /*3c20*/  F2FP.F16.E4M3.UNPACK_B R80, R82.reuse.H1 ;  /* 0x00000052ff50723e */ /* 0x080fe200030006ff */
[-C--:B------:R-:W-:Y:S01]  /*3c30*/  FMUL.FTZ R144, R76, R143.reuse ;  /* 0x0000008f4c907220 */ /* 0x080fe20000410000 */
[C---:B------:R-:W-:Y:S01]  /*3c40*/  FMUL.FTZ R143, R77.reuse, R143 ;  /* 0x0000008f4d8f7220 */ /* 0x040fe20000410000 */
[----:B------:R-:W-:Y:S02]  /*3c50*/  F2FP.F16.E4M3.UNPACK_B R82, R82 ;  /* 0x00000052ff52723e */ /* 0x000fe400020006ff */
[-C--:B------:R-:W-:Y:S01]  /*3c60*/  FFMA.FTZ R144, R77, R134.reuse, -R144 ;  /* 0x000000864d907223 */ /* 0x080fe20000010890 */
[----:B------:R-:W-:Y:S01]  /*3c70*/  F2FP.SATFINITE.E4M3.F32.PACK_AB_MERGE_C R151, R148, R83, RZ ;  /* 0x000000539497723e */ /* 0x000fe200048070ff */
[----:B------:R-:W-:Y:S01]  /*3c80*/  FFMA.FTZ R147, R76, R134, R143 ;  /* 0x000000864c937223 */ /* 0x000fe2000001008f */
[-C--:B------:R-:W-:Y:S01]  /*3c90*/  F2FP.F16.E4M3.UNPACK_B R77, R51.reuse.H1 ;  /* 0x00000033ff4d723e */ /* 0x080fe200030006ff */
[--C-:B------:R-:W-:Y:S01]  /*3ca0*/  HADD2.F32 R81, -RZ, R80.reuse.H1_H1 ;  /* 0x30000050ff517230 */ /* 0x100fe20000004100 */
[----:B------:R-:W-:Y:S01]  /*3cb0*/  F2FP.F16.E4M3.UNPACK_B R83, R146.H1 ;  /* 0x00000092ff53723e */ /* 0x000fe200030006ff */
[----:B------:R-:W-:Y:S01]  /*3cc0*/  HADD2.F32 R80, -RZ, R80.H0_H0 ;  /* 0x20000050ff507230 */ /* 0x000fe20000004100 */
        /* <DEDUP_REMOVED lines=15> */
[----:B------:R-:W-:-:S02]  /*3dc0*/  HADD2.F32 R83, -RZ, R83.H0_H0 ;  /* 0x20000053ff537230 */ /* 0x000fc40000004100 */
[C---:B------:R-:W-:Y:S01]  /*3dd0*/  FMUL.FTZ R134, R76.reuse, R134 ;  /* 0x000000864c867220 */ /* 0x040fe20000410000 */
[----:B------:R-:W-:Y:S02]  /*3de0*/  HADD2.F32 R146, -RZ, R146.H0_H0 ;  /* 0x20000092ff927230 */ /* 0x000fe40000004100 */
[-C--:B------:R-:W-:Y:S01]  /*3df0*/  FFMA.FTZ R143, R76, R78.reuse, -R143 ;  /* 0x0000004e4c8f7223 */ /* 0x080fe2000001088f */
[--C-:B------:R-:W-:Y:S02]  /*3e00*/  HADD2.F32 R76, -RZ, R51.reuse.H0_H0 ;  /* 0x20000033ff4c7230 */ /* 0x100fe40000004100 */
[----:B------:R-:W-:Y:S01]  /*3e10*/  FFMA.FTZ R134, R77, R78, R134 ;  /* 0x0000004e4d867223 */ /* 0x000fe20000010086 */
[----:B------:R-:W-:Y:S02]  /*3e20*/  HADD2.F32 R77, -RZ, R51.H1_H1 ;  /* 0x30000033ff4d7230 */ /* 0x000fe40000004100 */
[----:B------:R-:W-:Y:S01]  /*3e30*/  FFMA.FTZ R150, R79, R81, R148 ;  /* 0x000000514f967223 */ /* 0x000fe20000010094 */
[----:B------:R-:W-:-:S02]  /*3e40*/  HADD2.F32 R51, -RZ, R50.H0_H0 ;  /* 0x20000032ff337230 */ /* 0x000fc40000004100 */
[-C--:B------:R-:W-:Y:S01]  /*3e50*/  FMUL.FTZ R148, R76, R83.reuse ;  /* 0x000000534c947220 */ /* 0x080fe20000410000 */
[----:B------:R-:W-:Y:S02]  /*3e60*/  HADD2.F32 R50, -RZ, R50.H1_H1 ;  /* 0x30000032ff327230 */ /* 0x000fe40000004100 */
[----:B------:R-:W-:Y:S01]  /*3e70*/  FMUL.FTZ R81, R77, R83 ;  /* 0x000000534d517220 */ /* 0x000fe20000410000 */
[----:B------:R-:W-:Y:S02]  /*3e80*/  HADD2.F32 R82, -RZ, R82.H0_H0 ;  /* 0x20000052ff527230 */ /* 0x000fe40000004100 */
[----:B------:R-:W-:Y:S01]  /*3e90*/  FMUL.FTZ R79, R51, R146 ;  /* 0x00000092334f7220 */ /* 0x000fe20000410000 */
[----:B------:R-:W-:Y:S01]  /*3ea0*/  FFMA.FTZ R148, R77, R80, R148 ;  /* 0x000000504d947223 */ /* 0x000fe20000010094 */
[----:B------:R-:W-:Y:S01]  /*3eb0*/  FMUL.FTZ R78, R50, R146 ;  /* 0x00000092324e7220 */ /* 0x000fe20000410000 */
[----:B------:R-:W-:Y:S01]  /*3ec0*/  FFMA.FTZ R81, R76, R80, -R81 ;  /* 0x000000504c517223 */ /* 0x000fe20000010851 */
[-C--:B------:R-:W-:Y:S01]  /*3ed0*/  FFMA.FTZ R79, R50, R82.reuse, R79 ;  /* 0x00000052324f7223 */ /* 0x080fe2000001004f */
[----:B------:R-:W-:Y:S01]  /*3ee0*/  F2FP.SATFINITE.E4M3.F32.PACK_AB_MERGE_C R134, R134, R143, RZ ;  /* 0x0000008f8686723e */ /* 0x000fe200048070ff */
[----:B------:R-:W-:Y:S01]  /*3ef0*/  FFMA.FTZ R78, R51, R82, -R78 ;  /* 0x00000052334e7223 */ /* 0x000fe2000001084e */
[----:B------:R-:W-:-:S02]  /*3f00*/  F2FP.SATFINITE.E4M3.F32.PACK_AB_MERGE_C R149, R150, R149, RZ ;  /* 0x000000959695723e */ /* 0x000fc400048070ff */
[----:B------:R-:W-:Y:S02]  /*3f10*/  F2FP.SATFINITE.E4M3.F32.PACK_AB_MERGE_C R48, R147, R144, R151 ;  /* 0x000000909330723e */ /* 0x000fe40004807097 */
[----:B------:R-:W-:Y:S02]  /*3f20*/  F2FP.SATFINITE.E4M3.F32.PACK_AB_MERGE_C R50, R79, R78, R134 ;  /* 0x0000004e4f32723e */ /* 0x000fe40004807086 */
[----:B------:R-:W-:-:S07]  /*3f30*/  F2FP.SATFINITE.E4M3.F32.PACK_AB_MERGE_C R51, R148, R81, R149 ;  /* 0x000000519433723e */ /* 0x000fce0004807095 */
.L_x_2211:
[----:B------:R-:W-:Y:S05]  /*3f40*/  BSYNC B2 ;  /* 0x0000000000027941 */ /* 0x000fea0003800000 */
.L_x_2210:
[----:B------:R-:W-:Y:S02]  /*3f50*/  ULDC.64 UR4, c[0x0][0x2d8] ;  /* 0x0000b60000047ab9 */ /* 0x000fe40000000a00 */
[----:B------:R-:W-:-:S04]  /*3f60*/  IADD3 R76, P2, P6, R37, UR4, R142 ;  /* 0x00000004254c7c10 */ /* 0x000fc8000fe5e08e */
[----:B------:R-:W-:-:S05]  /*3f70*/  IADD3.X R77, R104, UR5, R141, P2, P6 ;  /* 0x00000005684d7c10 */ /* 0x000fca00097ec48d */
[----:B--2---:R2:W-:Y:S04]  /*3f80*/  STG.E.128 desc[UR46][R76.64], R48 ;  /* 0x000000304c007986 */ /* 0x0045e8000c101d2e */
.L_x_2205:
[----:B------:R-:W-:Y:S05]  /*3f90*/  BSYNC B1 ;  /* 0x0000000000017941 */ /* 0x000fea0003800000 */
.L_x_2204:
[----:B------:R-:W-:Y:S04]  /*3fa0*/  BSSY B1, `(.L_x_2212) ;  /* 0x00000ea000017945 */ /* 0x000fe80003800000 */
[----:B------:R-:W-:Y:S05]  /*3fb0*/  @P3 BRA `(.L_x_2213) ;  /* 0x0000000c00a03947 */ /* 0x000fea0003800000 */
[----:B--2---:R-:W-:Y:S01]  /*3fc0*/  IADD3 R76, P2, P3, R46, R124, R16 ;  /* 0x0000007c2e4c7210 */ /* 0x004fe20007b5e010 */
[----:B------:R-:W-:Y:S03]  /*3fd0*/  BSSY B2, `(.L_x_2214) ;  /* 0x0000073000027945 */ /* 0x000fe60003800000 */
[----:B------:R-:W-:Y:S01]  /*3fe0*/  IADD3.X R77, R3, R127, R17, P2, P3 ;  /* 0x0000007f034d7210 */ /* 0x000fe200017e6411 */
[----:B------:R-:W-:Y:S08]  /*3ff0*/  @P0 BRA `(.L_x_2215) ;  /* 0x0000000400c00947 */ /* 0x000ff00003800000 */
[----:B-1----:R1:W2:Y:S01]  /*4000*/  LDS.128 R48, [R112+0x29400] ;  /* 0x0294000070307984 */ /* 0x0022a20000000c00 */
        /* <DEDUP_REMOVED lines=8> */
[----:B------:R-:W-:Y:S01]  /*4090*/  LOP3.LUT R74, R73, 0xff0000ff, RZ, 0xc0, !PT ;  /* 0xff0000ff494a7812 */ /* 0x000fe200078ec0ff */
[----:B--2---:R-:W-:Y:S01]  /*40a0*/  IMAD.MOV.U32 R72, RZ, RZ, R48 ;  /* 0x000000ffff487224 */ /* 0x004fe200078e0030 */
[----:B------:R-:W-:Y:S01]  /*40b0*/  SHF.R.U32.HI R79, RZ, 0x10, R73 ;  /* 0x00000010ff4f7819 */ /* 0x000fe20000011649 */
[----:B------:R-:W-:Y:S01]  /*40c0*/  IMAD.U32 R80, R80, 0x10000, RZ ;  /* 0x0001000050507824 */ /* 0x000fe200078e00ff */
[----:B------:R-:W-:-:S02]  /*40d0*/  SHF.L.U32 R73, R81, 0x8, RZ ;  /* 0x0000000851497819 */ /* 0x000fc400000006ff */
[----:B------:R-:W-:Y:S02]  /*40e0*/  LOP3.LUT R75, R78, 0xff00, R75, 0xf8, !PT ;  /* 0x0000ff004e4b7812 */ /* 0x000fe400078ef84b */
[----:B------:R-:W-:Y:S01]  /*40f0*/  LOP3.LUT R73, R74, 0xff00, R73, 0xf8, !PT ;  /* 0x0000ff004a497812 */ /* 0x000fe200078ef849 */
[----:B------:R-:W-:Y:S01]  /*4100*/  IMAD.U32 R74, R79, 0x10000, RZ ;  /* 0x000100004f4a7824 */ /* 0x000fe200078e00ff */
[-C--:B------:R-:W-:Y:S02]  /*4110*/  F2FP.F16.E4M3.UNPACK_B R48, R49.reuse ;  /* 0x00000031ff30723e */ /* 0x080fe400020006ff */
[-C--:B------:R-:W-:Y:S02]  /*4120*/  F2FP.F16.E4M3.UNPACK_B R78, R140.reuse.H1 ;  /* 0x0000008cff4e723e */ /* 0x080fe400030006ff */
        /* <DEDUP_REMOVED lines=20> */
[----:B------:R-:W-:Y:S01]  /*4270*/  F2FP.F16.E4M3.UNPACK_B R72, R72 ;  /* 0x00000048ff48723e */ /* 0x000fe200020006ff */
[-C--:B------:R-:W-:Y:S01]  /*4280*/  FFMA.FTZ R48, R48, R78.reuse, -R83 ;  /* 0x0000004e30307223 */ /* 0x080fe20000010853 */
[----:B------:R-:W-:Y:S01]  /*4290*/  FFMA.FTZ R143, R74, R75, R81 ;  /* 0x0000004b4a8f7223 */ /* 0x000fe20000010051 */
[----:B------:R-:W-:Y:S01]  /*42a0*/  FFMA.FTZ R141, R73, R78, R80 ;  /* 0x0000004e498d7223 */ /* 0x000fe20000010050 */
        /* <DEDUP_REMOVED lines=64> */
.L_x_2217:
[----:B------:R-:W-:Y:S05]  /*46b0*/  BSYNC B3 ;  /* 0x0000000000037941 */ /* 0x000fea0003800000 */
.L_x_2216:
[----:B------:R-:W-:Y:S02]  /*46c0*/  ULDC.64 UR4, c[0x0][0x2d8] ;  /* 0x0000b60000047ab9 */ /* 0x000fe40000000a00 */
[----:B------:R-:W-:-:S04]  /*46d0*/  IADD3 R72, P2, P3, R76, UR4, R100 ;  /* 0x000000044c487c10 */ /* 0x000fc8000fb5e064 */
[----:B------:R-:W-:-:S05]  /*46e0*/  IADD3.X R73, R77, UR5, R34, P2, P3 ;  /* 0x000000054d497c10 */ /* 0x000fca00097e6422 */
[----:B--2---:R2:W-:Y:S04]  /*46f0*/  STG.E.128 desc[UR46][R72.64], R48 ;  /* 0x0000003048007986 */ /* 0x0045e8000c101d2e */
.L_x_2215:
[----:B------:R-:W-:Y:S05]  /*4700*/  BSYNC B2 ;  /* 0x0000000000027941 */ /* 0x000fea0003800000 */
.L_x_2214:
[----:B------:R-:W-:Y:S05]  /*4710*/  @P1 BRA `(.L_x_2213) ;  /* 0x0000000400c81947 */ /* 0x000fea0003800000 */
[----:B-12---:R1:W2:Y:S01]  /*4720*/  LDS.128 R48, [R112+0x2d400] ;  /* 0x02d4000070307984 */ /* 0x0062a20000000c00 */
[----:B------:R-:W-:Y:S01]  /*4730*/  ISETP.GE.AND P2, PT, R236, R126, PT ;  /* 0x0000007eec00720c */ /* 0x000fe20003f46270 */
[----:B------:R-:W-:-:S12]  /*4740*/  BSSY B2, `(.L_x_2218) ;  /* 0x000006b000027945 */ /* 0x000fd80003800000 */
[----:B-1----:R-:W-:Y:S05]  /*4750*/  @P2 BRA `(.L_x_2219) ;  /* 0x0000000400a42947 */ /* 0x002fea0003800000 */
[----:B------:R-:W-:Y:S02]  /*4760*/  SHF.R.U32.HI R68, RZ, 0x8, R71 ;  /* 0x00000008ff447819 */ /* 0x000fe40000011647 */
[--C-:B------:R-:W-:Y:S02]  /*4770*/  SHF.R.U32.HI R74, RZ, 0x8, R69.reuse ;  /* 0x00000008ff4a7819 */ /* 0x100fe40000011645 */
[----:B------:R-:W-:Y:S02]  /*4780*/  SHF.R.U32.HI R78, RZ, 0x10, R69 ;  /* 0x00000010ff4e7819 */ /* 0x000fe40000011645 */
[----:B------:R-:W-:Y:S01]  /*4790*/  LOP3.LUT R73, R69, 0xff0000ff, RZ, 0xc0, !PT ;  /* 0xff0000ff45497812 */ /* 0x000fe200078ec0ff */
[----:B--2---:R-:W-:Y:S01]  /*47a0*/  IMAD.MOV.U32 R69, RZ, RZ, R50 ;  /* 0x000000ffff457224 */ /* 0x004fe200078e0032 */
[----:B------:R-:W-:Y:S01]  /*47b0*/  MOV R70, R51 ;  /* 0x0000003300467202 */ /* 0x000fe20000000f00 */
[----:B------:R-:W-:Y:S01]  /*47c0*/  IMAD.SHL.U32 R51, R68, 0x100, RZ ;  /* 0x0000010044337824 */ /* 0x000fe200078e00ff */
[----:B------:R-:W-:Y:S01]  /*47d0*/  LOP3.LUT R72, R71, 0xff0000ff, RZ, 0xc0, !PT ;  /* 0xff0000ff47487812 */ /* 0x000fe200078ec0ff */
[----:B------:R-:W-:Y:S01]  /*47e0*/  IMAD.SHL.U32 R50, R74, 0x100, RZ ;  /* 0x000001004a327824 */ /* 0x000fe200078e00ff */
[----:B------:R-:W-:-:S02]  /*47f0*/  SHF.R.U32.HI R75, RZ, 0x10, R71 ;  /* 0x00000010ff4b7819 */ /* 0x000fc40000011647 */
[----:B------:R-:W-:Y:S01]  /*4800*/  LOP3.LUT R74, R72, 0xff00, R51, 0xf8, !PT ;  /* 0x0000ff00484a7812 */ /* 0x000fe200078ef833 */
[----:B------:R-:W-:Y:S01]  /*4810*/  IMAD.U32 R51, R78, 0x10000, RZ ;  /* 0x000100004e337824 */ /* 0x000fe200078e00ff */
[----:B------:R-:W-:Y:S02]  /*4820*/  LOP3.LUT R68, R73, 0xff00, R50, 0xf8, !PT ;  /* 0x0000ff0049447812 */ /* 0x000fe400078ef832 */
[----:B------:R-:W-:Y:S02]  /*4830*/  SHF.L.U32 R71, R75, 0x10, RZ ;  /* 0x000000104b477819 */ /* 0x000fe400000006ff */
[----:B------:R-:W-:Y:S02]  /*4840*/  F2FP.F16.E4M3.UNPACK_B R72, R138.H1 ;  /* 0x0000008aff48723e */ /* 0x000fe400030006ff */
[----:B------:R-:W-:Y:S02]  /*4850*/  F2FP.F16.E4M3.UNPACK_B R50, R49 ;  /* 0x00000031ff32723e */ /* 0x000fe400020006ff */
        /* <DEDUP_REMOVED lines=8> */
[C---:B------:R-:W-:Y:S01]  /*48e0*/  FMUL.FTZ R79, R51.reuse, R74 ;  /* 0x0000004a334f7220 */ /* 0x040fe20000410000 */
        /* <DEDUP_REMOVED lines=27> */
[----:B------:R-:W-:Y:S01]  /*4aa0*/  F2FP.SATFINITE.E4M3.F32.PACK_AB_MERGE_C R138, R134, R83, RZ ;  /* 0x00000053868a723e */ /* 0x000fe200048070ff */
[-C--:B------:R-:W-:Y:S01]  /*4ab0*/  FFMA.FTZ R75, R50, R68.reuse, -R75 ;  /* 0x00000044324b7223 */ /* 0x080fe2000001084b */
[----:B------:R-:W-:Y:S01]  /*4ac0*/  FFMA.FTZ R74, R51, R68, R74 ;  /* 0x00000044334a7223 */ /* 0x000fe2000001004a */
[-C--:B------:R-:W-:Y:S01]  /*4ad0*/  FFMA.FTZ R79, R49, R137.reuse, -R72 ;  /* 0x00000089314f7223 */ /* 0x080fe20000010848 */
        /* <DEDUP_REMOVED lines=49> */
.L_x_2219:
[----:B------:R-:W-:Y:S05]  /*4df0*/  BSYNC B2 ;  /* 0x0000000000027941 */ /* 0x000fea0003800000 */
.L_x_2218:
[----:B------:R-:W-:Y:S02]  /*4e00*/  ULDC.64 UR4, c[0x0][0x2d8] ;  /* 0x0000b60000047ab9 */ /* 0x000fe40000000a00 */
[----:B------:R-:W-:-:S04]  /*4e10*/  IADD3 R68, P2, P3, R37, UR4, R76 ;  /* 0x0000000425447c10 */ /* 0x000fc8000fb5e04c */
[----:B------:R-:W-:-:S05]  /*4e20*/  IADD3.X R69, R104, UR5, R77, P2, P3 ;  /* 0x0000000568457c10 */ /* 0x000fca00097e644d */
[----:B--2---:R3:W-:Y:S04]  /*4e30*/  STG.E.128 desc[UR46][R68.64], R48 ;  /* 0x0000003044007986 */ /* 0x0047e8000c101d2e */
.L_x_2213:
[----:B------:R-:W-:Y:S05]  /*4e40*/  BSYNC B1 ;  /* 0x0000000000017941 */ /* 0x000fea0003800000 */
.L_x_2212:
[----:B------:R-:W-:Y:S01]  /*4e50*/  ISETP.NE.AND P2, PT, R145, RZ, PT ;  /* 0x000000ff9100720c */ /* 0x000fe20003f45270 */
[----:B------:R-:W-:-:S12]  /*4e60*/  BSSY B1, `(.L_x_2220) ;  /* 0x00000ec000017945 */ /* 0x000fd80003800000 */
        /* <DEDUP_REMOVED lines=9> */
[----:B------:R-:W-:Y:S01]  /*4f00*/  SHF.R.U32.HI R72, RZ, 0x8, R65 ;  /* 0x00000008ff487819 */ /* 0x000fe20000011641 */
[----:B--2---:R-:W-:Y:S01]  /*4f10*/  IMAD.MOV.U32 R66, RZ, RZ, R51 ;  /* 0x000000ffff427224 */ /* 0x004fe200078e0033 */
[----:B------:R-:W-:Y:S02]  /*4f20*/  SHF.R.U32.HI R64, RZ, 0x8, R67 ;  /* 0x00000008ff407819 */ /* 0x000fe40000011643 */
[----:B------:R-:W-:Y:S02]  /*4f30*/  SHF.R.U32.HI R74, RZ, 0x10, R65 ;  /* 0x00000010ff4a7819 */ /* 0x000fe40000011641 */
[----:B------:R-:W-:Y:S01]  /*4f40*/  LOP3.LUT R71, R65, 0xff0000ff, RZ, 0xc0, !PT ;  /* 0xff0000ff41477812 */ /* 0x000fe200078ec0ff */
[----:B------:R-:W-:Y:S01]  /*4f50*/  IMAD.MOV.U32 R65, RZ, RZ, R50 ;  /* 0x000000ffff417224 */ /* 0x000fe200078e0032 */
[----:B------:R-:W-:Y:S01]  /*4f60*/  SHF.R.U32.HI R73, RZ, 0x10, R67 ;  /* 0x00000010ff497819 */ /* 0x000fe20000011643 */
[----:B------:R-:W-:Y:S01]  /*4f70*/  IMAD.SHL.U32 R50, R72, 0x100, RZ ;  /* 0x0000010048327824 */ /* 0x000fe200078e00ff */
[----:B------:R-:W-:-:S02]  /*4f80*/  LOP3.LUT R70, R67, 0xff0000ff, RZ, 0xc0, !PT ;  /* 0xff0000ff43467812 */ /* 0x000fc400078ec0ff */
[----:B------:R-:W-:Y:S01]  /*4f90*/  SHF.L.U32 R51, R64, 0x8, RZ ;  /* 0x0000000840337819 */ /* 0x000fe200000006ff */
[----:B------:R-:W-:Y:S01]  /*4fa0*/  IMAD.U32 R67, R73, 0x10000, RZ ;  /* 0x0001000049437824 */ /* 0x000fe200078e00ff */
[----:B------:R-:W-:Y:S02]  /*4fb0*/  LOP3.LUT R64, R71, 0xff00, R50, 0xf8, !PT ;  /* 0x0000ff0047407812 */ /* 0x000fe400078ef832 */
[----:B------:R-:W-:Y:S01]  /*4fc0*/  LOP3.LUT R72, R70, 0xff00, R51, 0xf8, !PT ;  /* 0x0000ff0046487812 */ /* 0x000fe200078ef833 */
[----:B------:R-:W-:Y:S01]  /*4fd0*/  IMAD.U32 R51, R74, 0x10000, RZ ;  /* 0x000100004a337824 */ /* 0x000fe200078e00ff */
        /* <DEDUP_REMOVED lines=91> */
.L_x_2225:
[----:B------:R-:W-:Y:S05]  /*5590*/  BSYNC B3 ;  /* 0x0000000000037941 */ /* 0x000fea0003800000 */
.L_x_2224:
[----:B------:R-:W-:Y:S02]  /*55a0*/  ULDC.64 UR4, c[0x0][0x2d8] ;  /* 0x0000b60000047ab9 */ /* 0x000fe40000000a00 */
[----:B------:R-:W-:-:S04]  /*55b0*/  IADD3 R64, P2, P3, R68, UR4, R100 ;  /* 0x0000000444407c10 */ /* 0x000fc8000fb5e064 */
[----:B------:R-:W-:-:S05]  /*55c0*/  IADD3.X R65, R69, UR5, R34, P2, P3 ;  /* 0x0000000545417c10 */ /* 0x000fca00097e6422 */
[----:B--2---:R3:W-:Y:S04]  /*55d0*/  STG.E.128 desc[UR46][R64.64], R48 ;  /* 0x0000003040007986 */ /* 0x0047e8000c101d2e */
.L_x_2223:
[----:B------:R-:W-:Y:S05]  /*55e0*/  BSYNC B2 ;  /* 0x0000000000027941 */ /* 0x000fea0003800000 */
.L_x_2222:
[----:B------:R-:W-:Y:S05]  /*55f0*/  @P1 BRA `(.L_x_2221) ;  /* 0x0000000400c81947 */ /* 0x000fea0003800000 */
[----:B-123--:R1:W2:Y:S01]  /*5600*/  LDS.128 R48, [R112+0x2e400] ;  /* 0x02e4000070307984 */ /* 0x00e2a20000000c00 */
        /* <DEDUP_REMOVED lines=13> */
[----:B------:R-:W-:-:S02]  /*56e0*/  LOP3.LUT R51, R60, 0xff00, R51, 0xf8, !PT ;  /* 0x0000ff003c337812 */ /* 0x000fc400078ef833 */
[----:B------:R-:W-:Y:S01]  /*56f0*/  MOV R61, R50 ;  /* 0x00000032003d7202 */ /* 0x000fe20000000f00 */
        /* <DEDUP_REMOVED lines=93> */
.L_x_2227:
[----:B------:R-:W-:Y:S05]  /*5cd0*/  BSYNC B2 ;  /* 0x0000000000027941 */ /* 0x000fea0003800000 */
.L_x_2226:
[----:B------:R-:W-:Y:S02]  /*5ce0*/  ULDC.64 UR4, c[0x0][0x2d8] ;  /* 0x0000b60000047ab9 */ /* 0x000fe40000000a00 */
[----:B------:R-:W-:-:S04]  /*5cf0*/  IADD3 R60, P2, P3, R37, UR4, R68 ;  /* 0x00000004253c7c10 */ /* 0x000fc8000fb5e044 */
[----:B------:R-:W-:-:S05]  /*5d00*/  IADD3.X R61, R104, UR5, R69, P2, P3 ;  /* 0x00000005683d7c10 */ /* 0x000fca00097e6445 */
[----:B--2---:R4:W-:Y:S04]  /*5d10*/  STG.E.128 desc[UR46][R60.64], R48 ;  /* 0x000000303c007986 */ /* 0x0049e8000c101d2e */
.L_x_2221:
[----:B------:R-:W-:Y:S05]  /*5d20*/  BSYNC B1 ;  /* 0x0000000000017941 */ /* 0x000fea0003800000 */
.L_x_2220:
        /* <DEDUP_REMOVED lines=19> */
[----:B------:R-:W-:Y:S01]  /*5e60*/  LOP3.LUT R51, R56, 0xff00, R51, 0xf8, !PT ;  /* 0x0000ff0038337812 */ /* 0x000fe200078ef833 */
[----:B------:R-:W-:Y:S01]  /*5e70*/  IMAD.MOV.U32 R57, RZ, RZ, R50 ;  /* 0x000000ffff397224 */ /* 0x000fe200078e0032 */
[----:B------:R-:W-:-:S02]  /*5e80*/  LOP3.LUT R59, R60, 0xff00, R59, 0xf8, !PT ;  /* 0x0000ff003c3b7812 */ /* 0x000fc400078ef83b */
        /* <DEDUP_REMOVED lines=92> */
.L_x_2232:
[----:B------:R-:W-:Y:S05]  /*6450*/  BSYNC B2 ;  /* 0x0000000000027941 */ /* 0x000fea0003800000 */
.L_x_2231:
[----:B------:R-:W-:Y:S02]  /*6460*/  ULDC.64 UR4, c[0x0][0x2d8] ;  /* 0x0000b60000047ab9 */ /* 0x000fe40000000a00 */
[----:B------:R-:W-:-:S04]  /*6470*/  IADD3 R56, P2, P3, R124, UR4, R100 ;  /* 0x000000047c387c10 */ /* 0x000fc8000fb5e064 */
[----:B------:R-:W-:-:S05]  /*6480*/  IADD3.X R57, R127, UR5, R34, P2, P3 ;  /* 0x000000057f397c10 */ /* 0x000fca00097e6422 */
[----:B--2---:R1:W-:Y:S04]  /*6490*/  STG.E.128 desc[UR46][R56.64], R48 ;  /* 0x0000003038007986 */ /* 0x0043e8000c101d2e */
.L_x_2230:
[----:B------:R-:W-:Y:S05]  /*64a0*/  BSYNC B1 ;  /* 0x0000000000017941 */ /* 0x000fea0003800000 */
.L_x_2229:
        /* <DEDUP_REMOVED lines=12> */
[----:B------:R-:W-:Y:S02]  /*6570*/  SHF.R.U32.HI R59, RZ, 0x10, R55 ;  /* 0x00000010ff3b7819 */ /* 0x000fe40000011637 */
[----:B------:R-:W-:-:S02]  /*6580*/  LOP3.LUT R56, R55, 0xff0000ff, RZ, 0xc0, !PT ;  /* 0xff0000ff37387812 */ /* 0x000fc400078ec0ff */
[----:B------:R-:W-:Y:S01]  /*6590*/  SHF.L.U32 R50, R58, 0x8, RZ ;  /* 0x000000083a327819 */ /* 0x000fe200000006ff */
        /* <DEDUP_REMOVED lines=95> */
.L_x_2234:
[----:B------:R-:W-:Y:S05]  /*6b90*/  BSYNC B1 ;  /* 0x0000000000017941 */ /* 0x000fea0003800000 */
.L_x_2233:
[----:B------:R-:W-:Y:S02]  /*6ba0*/  ULDC.64 UR4, c[0x0][0x2d8] ;  /* 0x0000b60000047ab9 */ /* 0x000fe40000000a00 */
[----:B------:R-:W-:-:S04]  /*6bb0*/  IADD3 R124, P2, P3, R37, UR4, R124 ;  /* 0x00000004257c7c10 */ /* 0x000fc8000fb5e07c */
[----:B------:R-:W-:-:S05]  /*6bc0*/  IADD3.X R125, R104, UR5, R127, P2, P3 ;  /* 0x00000005687d7c10 */ /* 0x000fca00097e647f */
[----:B--2---:R1:W-:Y:S01]  /*6bd0*/  STG.E.128 desc[UR46][R124.64], R48 ;  /* 0x000000307c007986 */ /* 0x0043e2000c101d2e */
[----:B------:R-:W-:Y:S05]  /*6be0*/  BRA `(.L_x_2228) ;  /* 0x0000004800e47947 */ /* 0x000fea0003800000 */
.L_x_2192:
        /* <DEDUP_REMOVED lines=10> */
[----:B------:R-:W-:Y:S01]  /*6c90*/  @!P2 MOV R49, R107 ;  /* 0x0000006b0031a202 */ /* 0x000fe20000000f00 */
[----:B------:R-:W-:-:S06]  /*6ca0*/  @!P2 IMAD.MOV.U32 R51, RZ, RZ, R131 ;  /* 0x000000ffff33a224 */ /* 0x000fcc00078e0083 */
[----:B------:R-:W2:Y:S08]  /*6cb0*/  @!P2 LDC.64 R80, c[0x0][0x3c8] ;  /* 0x0000f200ff50ab82 */ /* 0x000eb00000000a00 */
[----:B------:R-:W3:Y:S01]  /*6cc0*/  @!P2 LDC.64 R82, c[0x0][0x3e0] ;  /* 0x0000f800ff52ab82 */ /* 0x000ee20000000a00 */
[----:B0-----:R-:W-:-:S04]  /*6cd0*/  @!P2 IMAD.WIDE.U32 R52, R54, 0x60, R48 ;  /* 0x000000603634a825 */ /* 0x001fc800078e0030 */
[----:B------:R-:W-:-:S04]  /*6ce0*/  @!P2 IMAD R55, R55, 0x60, RZ ;  /* 0x000000603737a824 */ /* 0x000fc800078e02ff */
[----:B------:R-:W-:Y:S01]  /*6cf0*/  @!P2 IMAD.IADD R55, R53, 0x1, R55 ;  /* 0x000000013537a824 */ /* 0x000fe200078e0237 */
[----:B--2---:R-:W-:-:S04]  /*6d00*/  @!P2 IADD3 R80, P3, P4, R94, R80, R52 ;  /* 0x000000505e50a210 */ /* 0x004fc80007c7e034 */
        /* <DEDUP_REMOVED lines=27> */
[----:B------:R-:W-:Y:S01]  /*6ec0*/  ISETP.NE.AND P0, PT, R61, RZ, PT ;  /* 0x000000ff3d00720c */ /* 0x000fe20003f05270 */
[----:B------:R-:W-:Y:S01]  /*6ed0*/  @!P4 IMAD.X R65, R60, 0x1, R65, P6 ;  /* 0x000000013c41c824 */ /* 0x000fe200030e0641 */
[----:B-1----:R-:W-:-:S04]  /*6ee0*/  @!P4 IADD3 R66, P6, R53, R66, RZ ;  /* 0x000000423542c210 */ /* 0x002fc80007fde0ff */
[----:B------:R-:W-:Y:S02]  /*6ef0*/  @!P4 IADD3.X R67, R54, R67, RZ, P6, !PT ;  /* 0x000000433643c210 */ /* 0x000fe400037fe4ff */
[----:B------:R-:W-:Y:S02]  /*6f00*/  CS2R R54, SRZ ;  /* 0x0000000000367805 */ /* 0x000fe4000001ff00 */
[----:B--2---:R-:W-:-:S05]  /*6f10*/  @!P3 IADD3 R68, P6, R49, R68, RZ ;  /* 0x000000443144b210 */ /* 0x004fca0007fde0ff */
[----:B------:R-:W-:Y:S01]  /*6f20*/  @!P3 IMAD.X R69, R52, 0x1, R69, P6 ;  /* 0x000000013445b824 */ /* 0x000fe200030e0645 */
[----:B---3--:R-:W-:Y:S02]  /*6f30*/  @!P3 IADD3 R84, P6, R51, R84, RZ ;  /* 0x000000543354b210 */ /* 0x008fe40007fde0ff */
[----:B------:R-:W-:Y:S02]  /*6f40*/  CS2R R50, SRZ ;  /* 0x0000000000327805 */ /* 0x000fe4000001ff00 */
[----:B------:R-:W-:Y:S01]  /*6f50*/  CS2R R52, SRZ ;  /* 0x0000000000347805 */ /* 0x000fe2000001ff00 */
[----:B------:R-:W-:Y:S01]  /*6f60*/  @!P3 IMAD.X R85, R48, 0x1, R85, P6 ;  /* 0x000000013055b824 */ /* 0x000fe200030e0655 */
[----:B------:R-:W-:Y:S02]  /*6f70*/  CS2R R48, SRZ ;  /* 0x0000000000307805 */ /* 0x000fe4000001ff00 */
[----:B------:R-:W-:Y:S02]  /*6f80*/  CS2R R60, SRZ ;  /* 0x00000000003c7805 */ /* 0x000fe4000001ff00 */
        /* <DEDUP_REMOVED lines=25> */
[----:B-----5:R-:W-:Y:S01]  /*7120*/  IMAD.MOV.U32 R147, RZ, RZ, R60 ;  /* 0x000000ffff937224 */ /* 0x020fe200078e003c */
[----:B------:R-:W-:Y:S01]  /*7130*/  MOV R144, R62 ;  /* 0x0000003e00907202 */ /* 0x000fe20000000f00 */
[----:B----4-:R-:W-:-:S02]  /*7140*/  IMAD.MOV.U32 R146, RZ, RZ, R56 ;  /* 0x000000ffff927224 */ /* 0x010fc400078e0038 */
[----:B------:R-:W-:Y:S01]  /*7150*/  IMAD.MOV.U32 R145, RZ, RZ, R58 ;  /* 0x000000ffff917224 */ /* 0x000fe200078e003a */
[----:B------:R-:W-:Y:S01]  /*7160*/  MOV R134, R72 ;  /* 0x0000004800867202 */ /* 0x000fe20000000f00 */
[----:B------:R-:W-:Y:S02]  /*7170*/  IMAD.MOV.U32 R135, RZ, RZ, R74 ;  /* 0x000000ffff877224 */ /* 0x000fe400078e004a */
[----:B------:R-:W-:Y:S02]  /*7180*/  IMAD.MOV.U32 R136, RZ, RZ, R76 ;  /* 0x000000ffff887224 */ /* 0x000fe400078e004c */
[----:B------:R-:W-:Y:S02]  /*7190*/  IMAD.MOV.U32 R137, RZ, RZ, R78 ;  /* 0x000000ffff897224 */ /* 0x000fe400078e004e */
[----:B------:R-:W-:Y:S02]  /*71a0*/  IMAD.MOV.U32 R138, RZ, RZ, R64 ;  /* 0x000000ffff8a7224 */ /* 0x000fe400078e0040 */
[----:B------:R-:W-:-:S02]  /*71b0*/  IMAD.MOV.U32 R140, RZ, RZ, R66 ;  /* 0x000000ffff8c7224 */ /* 0x000fc400078e0042 */
[----:B------:R-:W-:Y:S02]  /*71c0*/  IMAD.MOV.U32 R142, RZ, RZ, R68 ;  /* 0x000000ffff8e7224 */ /* 0x000fe400078e0044 */
[----:B------:R-:W-:Y:S01]  /*71d0*/  IMAD.MOV.U32 R143, RZ, RZ, R70 ;  /* 0x000000ffff8f7224 */ /* 0x000fe200078e0046 */
[----:B------:R-:W-:Y:S06]  /*71e0*/  @!P5 BRA `(.L_x_2235) ;  /* 0x000000000004d947 */ /* 0x000fec0003800000 */
[----:B------:R-:W-:Y:S01]  /*71f0*/  BPT.TRAP 0x1 ;  /* 0x000000040000795c */ /* 0x000fe20000300000 */
.L_x_2235:
[----:B------:R-:W2:Y:S01]  /*7200*/  LDL R80, [R1+0x10] ;  /* 0x0000100001507983 */ /* 0x000ea20000100800 */
[----:B------:R-:W-:Y:S01]  /*7210*/  IMAD R107, R232, 0x8, R18 ;  /* 0x00000008e86b7824 */ /* 0x000fe200078e0212 */
[----:B------:R-:W0:Y:S01]  /*7220*/  LDC R139, c[0x0][0x2e4] ;  /* 0x0000b900ff8b7b82 */ /* 0x000e220000000800 */
[----:B------:R-:W-:Y:S01]  /*7230*/  MOV R125, R127 ;  /* 0x0000007f007d7202 */ /* 0x000fe20000000f00 */
[----:B------:R-:W-:Y:S06]  /*7240*/  BSSY B1, `(.L_x_2236) ;  /* 0x0000006000017945 */ /* 0x000fec0003800000 */
[----:B------:R-:W1:Y:S01]  /*7250*/  LDC.64 R126, c[0x0][0x2f0] ;  /* 0x0000bc00ff7e7b82 */ /* 0x000e620000000a00 */
[----:B0-----:R-:W-:Y:S01]  /*7260*/  IMAD.IADD R141, R139, 0x1, -R122 ;  /* 0x000000018b8d7824 */ /* 0x001fe200078e0a7a */
[----:B--2---:R-:W-:-:S04]  /*7270*/  SHF.L.U32 R128, R80, 0x1f, RZ ;  /* 0x0000001f50807819 */ /* 0x004fc800000006ff */
[----:B------:R-:W0:Y:S02]  /*7280*/  SYNCS.PHASECHK.TRANS64.TRYWAIT P3, [R107+URZ+0x38890], R128 ;  /* 0x038890806b0075a7 */ /* 0x000e24000806017f */
[----:B01----:R-:W-:Y:S05]  /*7290*/  @!P3 BRA `(.L_x_2237) ;  /* 0x0000023c0064b947 */ /* 0x003fea0003800000 */
.L_x_2534:
[----:B------:R-:W-:Y:S05]  /*72a0*/  BSYNC B1 ;  /* 0x0000000000017941 */ /* 0x000fea0003800000 */
.L_x_2236:
[----:B------:R-:W-:Y:S01]  /*72b0*/  ISETP.GE.OR P3, PT, R22, R116, P0 ;  /* 0x000000741600720c */ /* 0x000fe20000766670 */
[----:B------:R-:W-:-:S12]  /*72c0*/  BSSY B1, `(.L_x_2238) ;  /* 0x00000f8000017945 */ /* 0x000fd80003800000 */
[----:B------:R-:W-:Y:S05]  /*72d0*/  @P3 BRA `(.L_x_2239) ;  /* 0x0000000c00d83947 */ /* 0x000fea0003800000 */
[----:B------:R-:W2:Y:S04]  /*72e0*/  LDL R84, [R1+0x14] ;  /* 0x0000140001547983 */ /* 0x000ea80000100800 */
[----:B------:R-:W3:Y:S04]  /*72f0*/  LDL R83, [R1+0x18] ;  /* 0x0000180001537983 */ /* 0x000ee80000100800 */
[----:B------:R-:W4:Y:S01]  /*7300*/  LDL R82, [R1+0x1c] ;  /* 0x00001c0001527983 */ /* 0x000f220000100800 */
[-C--:B------:R-:W-:Y:S01]  /*7310*/  IMAD R80, R23, R126.reuse, RZ ;  /* 0x0000007e17507224 */ /* 0x080fe200078e02ff */
        /* <DEDUP_REMOVED lines=13> */
[----:B------:R-:W-:-:S05]  /*73f0*/  LEA.HI R81, R81, R80, RZ, 0x3 ;  /* 0x0000005051517211 */ /* 0x000fca00078f18ff */
[----:B------:R-:W-:-:S05]  /*7400*/  IMAD.SHL.U32 R81, R81, 0x800, RZ ;  /* 0x0000080051517824 */ /* 0x000fca00078e00ff */
[----:B------:R-:W-:Y:S02]  /*7410*/  LOP3.LUT R81, R81, 0xffffc000, RZ, 0xc0, !PT ;  /* 0xffffc00051517812 */ /* 0x000fe400078ec0ff */
[----:B--2---:R-:W-:-:S04]  /*7420*/  LOP3.LUT R80, R84, 0x70, R151, 0xf8, !PT ;  /* 0x0000007054507812 */ /* 0x004fc800078ef897 */
[----:B---3--:R-:W-:-:S04]  /*7430*/  LOP3.LUT R80, R80, R83, RZ, 0x3c, !PT ;  /* 0x0000005350507212 */ /* 0x008fc800078e3cff */
[----:B----4-:R-:W-:Y:S02]  /*7440*/  IADD3 R83, R80, R81, R82 ;  /* 0x0000005150537210 */ /* 0x010fe40007ffe052 */
[----:B------:R-:W-:-:S03]  /*7450*/  LEA R81, R232, R121, 0xf ;  /* 0x00000079e8517211 */ /* 0x000fc600078e78ff */
[----:B------:R-:W-:Y:S02]  /*7460*/  IMAD R83, R232, 0x8000, R83 ;  /* 0x00008000e8537824 */ /* 0x000fe400078e0253 */
[C---:B------:R-:W-:Y:S02]  /*7470*/  IMAD.IADD R81, R18.reuse, 0x1, R81 ;  /* 0x0000000112517824 */ /* 0x040fe400078e0251 */
[----:B------:R-:W-:-:S04]  /*7480*/  IMAD.IADD R84, R18, 0x1, R83 ;  /* 0x0000000112547824 */ /* 0x000fc800078e0253 */
        /* <DEDUP_REMOVED lines=9> */
[----:B------:R-:W-:-:S02]  /*7520*/  LOP3.LUT R50, R51, 0xff0000ff, RZ, 0xc0, !PT ;  /* 0xff0000ff33327812 */ /* 0x000fc400078ec0ff */
[----:B------:R-:W-:Y:S02]  /*7530*/  SHF.R.U32.HI R160, RZ, 0x10, R51 ;  /* 0x00000010ffa07819 */ /* 0x000fe40000011633 */
[----:B------:R-:W-:Y:S01]  /*7540*/  LOP3.LUT R48, R48, 0xff00, R49, 0xf8, !PT ;  /* 0x0000ff0030307812 */ /* 0x000fe200078ef831 */
[----:B------:R-:W-:Y:S01]  /*7550*/  IMAD.U32 R49, R161, 0x10000, RZ ;  /* 0x00010000a1317824 */ /* 0x000fe200078e00ff */
[----:B------:R-:W-:Y:S02]  /*7560*/  LOP3.LUT R54, R55, 0xff0000ff, RZ, 0xc0, !PT ;  /* 0xff0000ff37367812 */ /* 0x000fe400078ec0ff */
[----:B------:R-:W-:Y:S01]  /*7570*/  SHF.R.U32.HI R164, RZ, 0x10, R55 ;  /* 0x00000010ffa47819 */ /* 0x000fe20000011637 */
[----:B------:R-:W-:Y:S01]  /*7580*/  IMAD.SHL.U32 R55, R157, 0x100, RZ ;  /* 0x000001009d377824 */ /* 0x000fe200078e00ff */
[----:B------:R-:W-:Y:S02]  /*7590*/  SHF.L.U32 R51, R159, 0x8, RZ ;  /* 0x000000089f337819 */ /* 0x000fe400000006ff */
[----:B------:R-:W-:Y:S01]  /*75a0*/  SHF.R.U32.HI R158, RZ, 0x8, R53 ;  /* 0x00000008ff9e7819 */ /* 0x000fe20000011635 */
[----:B------:R-:W-:Y:S01]  /*75b0*/  IMAD.U32 R164, R164, 0x10000, RZ ;  /* 0x00010000a4a47824 */ /* 0x000fe200078e00ff */
[----:B------:R-:W-:-:S02]  /*75c0*/  LOP3.LUT R51, R50, 0xff00, R51, 0xf8, !PT ;  /* 0x0000ff0032337812 */ /* 0x000fc400078ef833 */
[----:B------:R-:W-:Y:S02]  /*75d0*/  LOP3.LUT R52, R53, 0xff0000ff, RZ, 0xc0, !PT ;  /* 0xff0000ff35347812 */ /* 0x000fe400078ec0ff */
[----:B------:R-:W-:Y:S01]  /*75e0*/  SHF.R.U32.HI R162, RZ, 0x10, R53 ;  /* 0x00000010ffa27819 */ /* 0x000fe20000011635 */
[----:B------:R-:W-:Y:S01]  /*75f0*/  IMAD.SHL.U32 R53, R158, 0x100, RZ ;  /* 0x000001009e357824 */ /* 0x000fe200078e00ff */
[----:B------:R-:W-:Y:S01]  /*7600*/  LOP3.LUT R50, R48, 0xff0000, R49, 0xf8, !PT ;  /* 0x00ff000030327812 */ /* 0x000fe200078ef831 */
[----:B------:R-:W-:Y:S01]  /*7610*/  IMAD.U32 R48, R160, 0x10000, RZ ;  /* 0x00010000a0307824 */ /* 0x000fe200078e00ff */
[----:B------:R-:W-:Y:S02]  /*7620*/  LOP3.LUT R161, R54, 0xff00, R55, 0xf8, !PT ;  /* 0x0000ff0036a17812 */ /* 0x000fe400078ef837 */
[----:B------:R-:W-:Y:S02]  /*7630*/  F2FP.F16.E4M3.UNPACK_B R160, R155.H1 ;  /* 0x0000009bffa0723e */ /* 0x000fe400030006ff */
[----:B--2---:R-:W-:-:S02]  /*7640*/  F2FP.F16.E4M3.UNPACK_B R55, R84.H1 ;  /* 0x00000054ff37723e */ /* 0x004fc400030006ff */
[----:B-1----:R-:W-:Y:S01]  /*7650*/  F2FP.F16.E4M3.UNPACK_B R54, R80.H1 ;  /* 0x00000050ff36723e */ /* 0x002fe200030006ff */
[----:B------:R-:W-:Y:S01]  /*7660*/  HADD2.F32 R49, -RZ, R160.H0_H0 ;  /* 0x200000a0ff317230 */ /* 0x000fe20000004100 */
[----:B------:R-:W-:Y:S01]  /*7670*/  LOP3.LUT R159, R52, 0xff00, R53, 0xf8, !PT ;  /* 0x0000ff00349f7812 */ /* 0x000fe200078ef835 */
[----:B------:R-:W-:Y:S01]  /*7680*/  HADD2.F32 R53, -RZ, R55.H0_H0 ;  /* 0x20000037ff357230 */ /* 0x000fe20000004100 */
[----:B------:R-:W-:Y:S01]  /*7690*/  F2FP.F16.E4M3.UNPACK_B R157, R154.H1 ;  /* 0x0000009aff9d723e */ /* 0x000fe200030006ff */
[--C-:B------:R-:W-:Y:S01]  /*76a0*/  HADD2.F32 R52, -RZ, R54.reuse.H0_H0 ;  /* 0x20000036ff347230 */ /* 0x100fe20000004100 */
[----:B------:R-:W-:Y:S01]  /*76b0*/  SHF.L.U32 R162, R162, 0x10, RZ ;  /* 0x00000010a2a27819 */ /* 0x000fe200000006ff */
[----:B------:R-:W-:Y:S02]  /*76c0*/  HADD2.F32 R54, -RZ, R54.H1_H1 ;  /* 0x30000036ff367230 */ /* 0x000fe40000004100 */
[----:B------:R-:W-:Y:S01]  /*76d0*/  FMUL.FTZ R163, R53, R49 ;  /* 0x0000003135a37220 */ /* 0x000fe20000410000 */
[----:B------:R-:W-:-:S02]  /*76e0*/  HADD2.F32 R158, -RZ, R157.H0_H0 ;  /* 0x2000009dff9e7230 */ /* 0x000fc40000004100 */
        /* <DEDUP_REMOVED lines=169> */
.L_x_2241:
[----:B------:R-:W-:Y:S05]  /*8180*/  BSYNC B2 ;  /* 0x0000000000027941 */ /* 0x000fea0003800000 */
.L_x_2240:
        /* <DEDUP_REMOVED lines=11> */
.L_x_2239:
[----:B------:R-:W-:Y:S05]  /*8240*/  BSYNC B1 ;  /* 0x0000000000017941 */ /* 0x000fea0003800000 */
.L_x_2238:
[----:B------:R-:W-:Y:S01]  /*8250*/  ISETP.GE.OR P3, PT, R234, R116, P0 ;  /* 0x00000074ea00720c */ /* 0x000fe20000766670 */
[----:B------:R-:W-:-:S12]  /*8260*/  BSSY B1, `(.L_x_2242) ;  /* 0x00000fe000017945 */ /* 0x000fd80003800000 */
[----:B------:R-:W-:Y:S05]  /*8270*/  @P3 BRA `(.L_x_2243) ;  /* 0x0000000c00f03947 */ /* 0x000fea0003800000 */
[----:B-1----:R-:W2:Y:S01]  /*8280*/  LDL R50, [R1+0x30] ;  /* 0x0000300001327983 */ /* 0x002ea20000100800 */
[----:B------:R-:W-:Y:S01]  /*8290*/  SHF.R.S32.HI R49, RZ, 0x1f, R234 ;  /* 0x0000001fff317819 */ /* 0x000fe200000114ea */
[-C--:B------:R-:W-:Y:S01]  /*82a0*/  IMAD.WIDE.U32 R80, R234, R126.reuse, R124 ;  /* 0x0000007eea507225 */ /* 0x080fe200078e007c */
        /* <DEDUP_REMOVED lines=21> */
[C---:B------:R-:W-:Y:S02]  /*8400*/  IMAD.IADD R49, R18.reuse, 0x1, R49 ;  /* 0x0000000112317824 */ /* 0x040fe400078e0231 */
[----:B------:R-:W-:-:S04]  /*8410*/  IMAD.IADD R52, R18, 0x1, R51 ;  /* 0x0000000112347824 */ /* 0x000fc800078e0233 */
[----:B------:R-:W1:Y:S04]  /*8420*/  LDS.128 R48, [R49+0x28400] ;  /* 0x0284000031307984 */ /* 0x000e680000000c00 */
[----:B------:R-:W2:Y:S01]  /*8430*/  LDS.128 R52, [R52+0x28400] ;  /* 0x0284000034347984 */ /* 0x000ea20000000c00 */
[----:B------:R-:W-:Y:S05]  /*8440*/  @P2 BRA `(.L_x_2245) ;  /* 0x0000000c004c2947 */ /* 0x000fea0003800000 */
[----:B------:R-:W-:Y:S01]  /*8450*/  SHF.R.U32.HI R148, RZ, 0x8, R57 ;  /* 0x00000008ff947819 */ /* 0x000fe20000011639 */
[----:B-1----:R-:W-:Y:S01]  /*8460*/  IMAD.MOV.U32 R56, RZ, RZ, R49 ;  /* 0x000000ffff387224 */ /* 0x002fe200078e0031 */
[----:B------:R-:W-:Y:S02]  /*8470*/  MOV R60, R48 ;  /* 0x00000030003c7202 */ /* 0x000fe40000000f00 */
[----:B------:R-:W-:Y:S01]  /*8480*/  LOP3.LUT R131, R57, 0xff0000ff, RZ, 0xc0, !PT ;  /* 0xff0000ff39837812 */ /* 0x000fe200078ec0ff */
[----:B------:R-:W-:Y:S01]  /*8490*/  IMAD.SHL.U32 R48, R148, 0x100, RZ ;  /* 0x0000010094307824 */ /* 0x000fe200078e00ff */
[----:B------:R-:W-:Y:S02]  /*84a0*/  SHF.R.U32.HI R130, RZ, 0x8, R59 ;  /* 0x00000008ff827819 */ /* 0x000fe4000001163b */
[----:B------:R-:W-:Y:S02]  /*84b0*/  SHF.R.U32.HI R62, RZ, 0x8, R63 ;  /* 0x00000008ff3e7819 */ /* 0x000fe4000001163f */
[----:B------:R-:W-:-:S02]  /*84c0*/  SHF.R.U32.HI R150, RZ, 0x10, R61 ;  /* 0x00000010ff967819 */ /* 0x000fc4000001163d */
[----:B------:R-:W-:Y:S02]  /*84d0*/  SHF.R.U32.HI R84, RZ, 0x8, R61 ;  /* 0x00000008ff547819 */ /* 0x000fe4000001163d */
[----:B------:R-:W-:Y:S02]  /*84e0*/  LOP3.LUT R58, R61, 0xff0000ff, RZ, 0xc0, !PT ;  /* 0xff0000ff3d3a7812 */ /* 0x000fe400078ec0ff */
[----:B------:R-:W-:Y:S02]  /*84f0*/  SHF.R.U32.HI R86, RZ, 0x10, R63 ;  /* 0x00000010ff567819 */ /* 0x000fe4000001163f */
[----:B------:R-:W-:Y:S01]  /*8500*/  LOP3.LUT R61, R63, 0xff0000ff, RZ, 0xc0, !PT ;  /* 0xff0000ff3f3d7812 */ /* 0x000fe200078ec0ff */
[----:B--2---:R-:W-:Y:S01]  /*8510*/  IMAD.MOV.U32 R63, RZ, RZ, R52 ;  /* 0x000000ffff3f7224 */ /* 0x004fe200078e0034 */
[----:B------:R-:W-:Y:S01]  /*8520*/  LOP3.LUT R131, R131, 0xff00, R48, 0xf8, !PT ;  /* 0x0000ff0083837812 */ /* 0x000fe200078ef830 */
[----:B------:R-:W-:Y:S01]  /*8530*/  IMAD.SHL.U32 R48, R130, 0x100, RZ ;  /* 0x0000010082307824 */ /* 0x000fe200078e00ff */
[----:B------:R-:W-:Y:S01]  /*8540*/  SHF.R.U32.HI R151, RZ, 0x10, R59 ;  /* 0x00000010ff977819 */ /* 0x000fe2000001163b */
[----:B------:R-:W-:Y:S01]  /*8550*/  IMAD.SHL.U32 R52, R62, 0x100, RZ ;  /* 0x000001003e347824 */ /* 0x000fe200078e00ff */
[----:B------:R-:W-:-:S02]  /*8560*/  LOP3.LUT R59, R59, 0xff0000ff, RZ, 0xc0, !PT ;  /* 0xff0000ff3b3b7812 */ /* 0x000fc400078ec0ff */
[----:B------:R-:W-:Y:S01]  /*8570*/  SHF.R.U32.HI R149, RZ, 0x10, R57 ;  /* 0x00000010ff957819 */ /* 0x000fe20000011639 */
[----:B------:R-:W-:Y:S01]  /*8580*/  IMAD.MOV.U32 R57, RZ, RZ, R50 ;  /* 0x000000ffff397224 */ /* 0x000fe200078e0032 */
[----:B------:R-:W-:Y:S01]  /*8590*/  LOP3.LUT R59, R59, 0xff00, R48, 0xf8, !PT ;  /* 0x0000ff003b3b7812 */ /* 0x000fe200078ef830 */
[----:B------:R-:W-:Y:S01]  /*85a0*/  IMAD.U32 R48, R151, 0x10000, RZ ;  /* 0x0001000097307824 */ /* 0x000fe200078e00ff */
[----:B------:R-:W-:Y:S01]  /*85b0*/  SHF.L.U32 R49, R84, 0x8, RZ ;  /* 0x0000000854317819 */ /* 0x000fe200000006ff */
[----:B------:R-:W-:Y:S01]  /*85c0*/  IMAD.U32 R50, R149, 0x10000, RZ ;  /* 0x0001000095327824 */ /* 0x000fe200078e00ff */
[----:B------:R-:W-:Y:S01]  /*85d0*/  LOP3.LUT R148, R61, 0xff00, R52, 0xf8, !PT ;  /* 0x0000ff003d947812 */ /* 0x000fe200078ef834 */
[----:B------:R-:W-:Y:S01]  /*85e0*/  IMAD.U32 R52, R150, 0x10000, RZ ;  /* 0x0001000096347824 */ /* 0x000fe200078e00ff */
        /* <DEDUP_REMOVED lines=9> */
[----:B------:R-:W-:Y:S02]  /*8680*/  LOP3.LUT R50, R131, 0xff0000, R50, 0xf8, !PT ;  /* 0x00ff000083327812 */ /* 0x000fe400078ef832 */
[----:B------:R-:W-:Y:S01]  /*8690*/  SHF.L.U32 R131, R86, 0x10, RZ ;  /* 0x0000001056837819 */ /* 0x000fe200000006ff */
[----:B------:R-:W-:-:S02]  /*86a0*/  HADD2.F32 R86, -RZ, R62.H0_H0 ;  /* 0x2000003eff567230 */ /* 0x000fc40000004100 */
[-C--:B------:R-:W-:Y:S01]  /*86b0*/  FMUL.FTZ R151, R59, R49.reuse ;  /* 0x000000313b977220 */ /* 0x080fe20000410000 */
        /* <DEDUP_REMOVED lines=66> */
[C---:B------:R-:W-:Y:S01]  /*8ae0*/  FMUL.FTZ R131, R61.reuse, R63 ;  /* 0x0000003f3d837220 */ /* 0x040fe20000410000 */
[----:B------:R-:W-:Y:S01]  /*8af0*/  HADD2.F32 R62, -RZ, R145.H0_H0 ;  /* 0x20000091ff3e7230 */ /* 0x000fe20000004100 */
[----:B------:R-:W-:Y:S01]  /*8b00*/  F2FP.SATFINITE.E4M3.F32.PACK_AB_MERGE_C R154, R154, R59, RZ ;  /* 0x0000003b9a9a723e */ /* 0x000fe200048070ff */
[----:B------:R-:W-:Y:S02]  /*8b10*/  HADD2.F32 R57, -RZ, R57.H1_H1 ;  /* 0x30000039ff397230 */ /* 0x000fe40000004100 */
[----:B------:R-:W-:Y:S01]  /*8b20*/  FMUL.FTZ R86, R60, R144 ;  /* 0x000000903c567220 */ /* 0x000fe20000410000 */
[----:B------:R-:W-:Y:S02]  /*8b30*/  HADD2.F32 R145, -RZ, R145.H1_H1 ;  /* 0x30000091ff917230 */ /* 0x000fe40000004100 */
[-C--:B------:R-:W-:Y:S01]  /*8b40*/  FFMA.FTZ R54, R54, R62.reuse, -R131 ;  /* 0x0000003e36367223 */ /* 0x080fe20000010883 */
[----:B------:R-:W-:Y:S01]  /*8b50*/  FFMA.FTZ R84, R61, R62, R84 ;  /* 0x0000003e3d547223 */ /* 0x000fe20000010054 */
        /* <DEDUP_REMOVED lines=11> */
[----:B------:R-:W-:Y:S01]  /*8c10*/  F2FP.SATFINITE.E4M3.F32.PACK_AB_MERGE_C R54, R145, R84, R130 ;  /* 0x000000549136723e */ /* 0x000fe20004807082 */
[----:B------:R-:W-:-:S02]  /*8c20*/  HADD2.F32 R130, -RZ, R86.H0_H0 ;  /* 0x20000056ff827230 */ /* 0x000fc40000004100 */
[CC--:B------:R-:W-:Y:S01]  /*8c30*/  FMUL.FTZ R145, R63.reuse, R144.reuse ;  /* 0x000000903f917220 */ /* 0x0c0fe20000410000 */
[----:B------:R-:W-:Y:S02]  /*8c40*/  HADD2.F32 R84, -RZ, R62.H1_H1 ;  /* 0x3000003eff547230 */ /* 0x000fe40000004100 */
[C---:B------:R-:W-:Y:S01]  /*8c50*/  FMUL.FTZ R144, R60.reuse, R144 ;  /* 0x000000903c907220 */ /* 0x040fe20000410000 */
[----:B------:R-:W-:Y:S02]  /*8c60*/  HADD2.F32 R131, -RZ, R131.H1_H1 ;  /* 0x30000083ff837230 */ /* 0x000fe40000004100 */
[-C--:B------:R-:W-:Y:S01]  /*8c70*/  FFMA.FTZ R60, R60, R130.reuse, -R145 ;  /* 0x000000823c3c7223 */ /* 0x080fe20000010891 */
[----:B------:R-:W-:Y:S02]  /*8c80*/  HADD2.F32 R62, -RZ, R61.H1_H1 ;  /* 0x3000003dff3e7230 */ /* 0x000fe40000004100 */
[----:B------:R-:W-:Y:S01]  /*8c90*/  FFMA.FTZ R61, R63, R130, R144 ;  /* 0x000000823f3d7223 */ /* 0x000fe20000010090 */
[----:B------:R-:W-:-:S02]  /*8ca0*/  HADD2.F32 R63, -RZ, R86.H1_H1 ;  /* 0x30000056ff3f7230 */ /* 0x000fc40000004100 */
[----:B------:R-:W-:Y:S01]  /*8cb0*/  FMUL.FTZ R145, R84, R131 ;  /* 0x0000008354917220 */ /* 0x000fe20000410000 */
[----:B------:R-:W-:Y:S01]  /*8cc0*/  F2FP.F16.E4M3.UNPACK_B R53, R53.H1 ;  /* 0x00000035ff35723e */ /* 0x000fe200030006ff */
[----:B------:R-:W-:Y:S01]  /*8cd0*/  FMUL.FTZ R131, R62, R131 ;  /* 0x000000833e837220 */ /* 0x000fe20000410000 */
[----:B------:R-:W-:Y:S02]  /*8ce0*/  F2FP.F16.E4M3.UNPACK_B R86, R52.H1 ;  /* 0x00000034ff56723e */ /* 0x000fe400030006ff */
[----:B------:R-:W-:Y:S01]  /*8cf0*/  F2FP.F16.E4M3.UNPACK_B R56, R56.H1 ;  /* 0x00000038ff38723e */ /* 0x000fe200030006ff */
[-C--:B------:R-:W-:Y:S01]  /*8d00*/  FFMA.FTZ R146, R84, R63.reuse, R131 ;  /* 0x0000003f54927223 */ /* 0x080fe20000010083 */
[----:B------:R-:W-:Y:S01]  /*8d10*/  F2FP.SATFINITE.E4M3.F32.PACK_AB_MERGE_C R59, R147, R148, R58 ;  /* 0x00000094933b723e */ /* 0x000fe2000480703a */
[----:B------:R-:W-:Y:S01]  /*8d20*/  FFMA.FTZ R147, R62, R63, -R145 ;  /* 0x0000003f3e937223 */ /* 0x000fe20000010891 */
[--C-:B------:R-:W-:Y:S01]  /*8d30*/  HADD2.F32 R62, -RZ, R53.reuse.H0_H0 ;  /* 0x20000035ff3e7230 */ /* 0x100fe20000004100 */
[----:B------:R-:W-:Y:S01]  /*8d40*/  F2FP.F16.E4M3.UNPACK_B R50, R50.H1 ;  /* 0x00000032ff32723e */ /* 0x000fe200030006ff */
[--C-:B------:R-:W-:Y:S01]  /*8d50*/  HADD2.F32 R131, -RZ, R86.reuse.H0_H0 ;  /* 0x20000056ff837230 */ /* 0x100fe20000004100 */
[----:B------:R-:W-:Y:S01]  /*8d60*/  F2FP.SATFINITE.E4M3.F32.PACK_AB_MERGE_C R58, R150, R149, R154 ;  /* 0x00000095963a723e */ /* 0x000fe2000480709a */
[----:B------:R-:W-:Y:S01]  /*8d70*/  HADD2.F32 R53, -RZ, R53.H1_H1 ;  /* 0x30000035ff357230 */ /* 0x000fe20000004100 */
[----:B------:R-:W-:Y:S01]  /*8d80*/  F2FP.F16.E4M3.UNPACK_B R130, R49.H1 ;  /* 0x00000031ff82723e */ /* 0x000fe200030006ff */
[----:B------:R-:W-:-:S02]  /*8d90*/  HADD2.F32 R86, -RZ, R86.H1_H1 ;  /* 0x30000056ff567230 */ /* 0x000fc40000004100 */
[-C--:B------:R-:W-:Y:S01]  /*8da0*/  FMUL.FTZ R145, R62, R131.reuse ;  /* 0x000000833e917220 */ /* 0x080fe20000410000 */
[--C-:B------:R-:W-:Y:S02]  /*8db0*/  HADD2.F32 R52, -RZ, R56.reuse.H0_H0 ;  /* 0x20000038ff347230 */ /* 0x100fe40000004100 */
[----:B------:R-:W-:Y:S02]  /*8dc0*/  HADD2.F32 R56, -RZ, R56.H1_H1 ;  /* 0x30000038ff387230 */ /* 0x000fe40000004100 */
[CC--:B------:R-:W-:Y:S01]  /*8dd0*/  FMUL.FTZ R151, R53.reuse, R86.reuse ;  /* 0x0000005635977220 */ /* 0x0c0fe20000410000 */
[--C-:B------:R-:W-:Y:S02]  /*8de0*/  HADD2.F32 R84, -RZ, R50.reuse.H1_H1 ;  /* 0x30000032ff547230 */ /* 0x100fe40000004100 */
[----:B------:R-:W-:Y:S01]  /*8df0*/  FMUL.FTZ R131, R52, R131 ;  /* 0x0000008334837220 */ /* 0x000fe20000410000 */
[----:B------:R-:W-:Y:S02]  /*8e00*/  HADD2.F32 R63, -RZ, R50.H0_H0 ;  /* 0x20000032ff3f7230 */ /* 0x000fe40000004100 */
        /* <DEDUP_REMOVED lines=17> */
[CC--:B------:R-:W-:Y:S01]  /*8f20*/  FMUL.FTZ R155, R53.reuse, R144.reuse ;  /* 0x00000090359b7220 */ /* 0x0c0fe20000410000 */
        /* <DEDUP_REMOVED lines=25> */
[----:B------:R-:W-:Y:S01]  /*90c0*/  FMUL.FTZ R53, R50, R53 ;  /* 0x0000003532357220 */ /* 0x000fe20000410000 */
[----:B------:R-:W-:-:S02]  /*90d0*/  IMAD.MOV.U32 R48, RZ, RZ, R59 ;  /* 0x000000ffff307224 */ /* 0x000fc400078e003b */
[-C--:B------:R-:W-:Y:S01]  /*90e0*/  FFMA.FTZ R50, R50, R49.reuse, -R63 ;  /* 0x0000003132327223 */ /* 0x080fe2000001083f */
[----:B------:R-:W-:Y:S01]  /*90f0*/  F2FP.SATFINITE.E4M3.F32.PACK_AB_MERGE_C R51, R51, R154, RZ ;  /* 0x0000009a3333723e */ /* 0x000fe200048070ff */
[----:B------:R-:W-:Y:S01]  /*9100*/  FFMA.FTZ R56, R56, R49, R53 ;  /* 0x0000003138387223 */ /* 0x000fe20000010035 */
[----:B------:R-:W-:Y:S01]  /*9110*/  F2FP.SATFINITE.E4M3.F32.PACK_AB_MERGE_C R130, R130, R155, RZ ;  /* 0x0000009b8282723e */ /* 0x000fe200048070ff */
[----:B------:R-:W-:Y:S01]  /*9120*/  IMAD.MOV.U32 R52, RZ, RZ, R58 ;  /* 0x000000ffff347224 */ /* 0x000fe200078e003a */
[----:B------:R-:W-:Y:S01]  /*9130*/  F2FP.SATFINITE.E4M3.F32.PACK_AB_MERGE_C R51, R50, R153, R51 ;  /* 0x000000993233723e */ /* 0x000fe20004807033 */
[----:B------:R-:W-:Y:S01]  /*9140*/  IMAD.MOV.U32 R50, RZ, RZ, R57 ;  /* 0x000000ffff327224 */ /* 0x000fe200078e0039 */
[----:B------:R-:W-:Y:S02]  /*9150*/  F2FP.SATFINITE.E4M3.F32.PACK_AB_MERGE_C R49, R147, R60, R148 ;  /* 0x0000003c9331723e */ /* 0x000fe40004807094 */
[----:B------:R-:W-:Y:S02]  /*9160*/  F2FP.SATFINITE.E4M3.F32.PACK_AB_MERGE_C R53, R146, R61, R149 ;  /* 0x0000003d9235723e */ /* 0x000fe40004807095 */
[----:B------:R-:W-:-:S07]  /*9170*/  F2FP.SATFINITE.E4M3.F32.PACK_AB_MERGE_C R55, R56, R145, R130 ;  /* 0x000000913837723e */ /* 0x000fce0004807082 */
.L_x_2245:
[----:B------:R-:W-:Y:S05]  /*9180*/  BSYNC B2 ;  /* 0x0000000000027941 */ /* 0x000fea0003800000 */
.L_x_2244:
        /* <DEDUP_REMOVED lines=11> */
.L_x_2243:
[----:B------:R-:W-:Y:S05]  /*9240*/  BSYNC B1 ;  /* 0x0000000000017941 */ /* 0x000fea0003800000 */
.L_x_2242:
[----:B------:R-:W-:Y:S01]  /*9250*/  ISETP.GE.OR P3, PT, R233, R116, P0 ;  /* 0x00000074e900720c */ /* 0x000fe20000766670 */
[----:B------:R-:W-:-:S12]  /*9260*/  BSSY B1, `(.L_x_2246) ;  /* 0x00000ff000017945 */ /* 0x000fd80003800000 */
[----:B------:R-:W-:Y:S05]  /*9270*/  @P3 BRA `(.L_x_2247) ;  /* 0x0000000c00f43947 */ /* 0x000fea0003800000 */
[----:B-1-3--:R-:W2:Y:S01]  /*9280*/  LDL R50, [R1+0x2c] ;  /* 0x00002c0001327983 */ /* 0x00aea20000100800 */
        /* <DEDUP_REMOVED lines=20> */
[----:B--2---:R-:W-:Y:S01]  /*93d0*/  IADD3 R51, R48, R49, R50 ;  /* 0x0000003130337210 */ /* 0x004fe20007ffe032 */
[----:B------:R-:W-:-:S04]  /*93e0*/  IMAD R49, R232, 0x8000, R119 ;  /* 0x00008000e8317824 */ /* 0x000fc800078e0277 */
        /* <DEDUP_REMOVED lines=11> */
[----:B------:R-:W-:Y:S01]  /*94a0*/  IMAD.SHL.U32 R65, R61, 0x100, RZ ;  /* 0x000001003d417824 */ /* 0x000fe200078e00ff */
[----:B------:R-:W-:Y:S01]  /*94b0*/  SHF.R.U32.HI R87, RZ, 0x8, R67 ;  /* 0x00000008ff577819 */ /* 0x000fe20000011643 */
[----:B------:R-:W-:Y:S01]  /*94c0*/  IMAD.MOV.U32 R61, RZ, RZ, R50 ;  /* 0x000000ffff3d7224 */ /* 0x000fe200078e0032 */
[----:B------:R-:W-:Y:S02]  /*94d0*/  SHF.R.U32.HI R85, RZ, 0x8, R69 ;  /* 0x00000008ff557819 */ /* 0x000fe40000011645 */
[----:B------:R-:W-:Y:S01]  /*94e0*/  LOP3.LUT R52, R64, 0xff00, R65, 0xf8, !PT ;  /* 0x0000ff0040347812 */ /* 0x000fe200078ef841 */
[----:B------:R-:W-:Y:S01]  /*94f0*/  IMAD.U32 R65, R130, 0x10000, RZ ;  /* 0x0001000082417824 */ /* 0x000fe200078e00ff */
[----:B------:R-:W-:-:S02]  /*9500*/  LOP3.LUT R68, R67, 0xff0000ff, RZ, 0xc0, !PT ;  /* 0xff0000ff43447812 */ /* 0x000fc400078ec0ff */
[----:B------:R-:W-:Y:S01]  /*9510*/  SHF.R.U32.HI R86, RZ, 0x10, R67 ;  /* 0x00000010ff567819 */ /* 0x000fe20000011643 */
[----:B------:R-:W-:Y:S01]  /*9520*/  IMAD.SHL.U32 R67, R87, 0x100, RZ ;  /* 0x0000010057437824 */ /* 0x000fe200078e00ff */
[----:B------:R-:W-:Y:S02]  /*9530*/  SHF.R.U32.HI R82, RZ, 0x8, R71 ;  /* 0x00000008ff527819 */ /* 0x000fe40000011647 */
[----:B------:R-:W-:Y:S02]  /*9540*/  LOP3.LUT R70, R69, 0xff0000ff, RZ, 0xc0, !PT ;  /* 0xff0000ff45467812 */ /* 0x000fe400078ec0ff */
[----:B------:R-:W-:Y:S01]  /*9550*/  SHF.R.U32.HI R84, RZ, 0x10, R69 ;  /* 0x00000010ff547819 */ /* 0x000fe20000011645 */
[----:B------:R-:W-:Y:S01]  /*9560*/  IMAD.SHL.U32 R69, R85, 0x100, RZ ;  /* 0x0000010055457824 */ /* 0x000fe200078e00ff */
[----:B------:R-:W-:Y:S01]  /*9570*/  LOP3.LUT R81, R71, 0xff0000ff, RZ, 0xc0, !PT ;  /* 0xff0000ff47517812 */ /* 0x000fe200078ec0ff */
[----:B------:R-:W-:Y:S01]  /*9580*/  IMAD.SHL.U32 R50, R82, 0x100, RZ ;  /* 0x0000010052327824 */ /* 0x000fe200078e00ff */
[----:B------:R-:W-:-:S02]  /*9590*/  SHF.R.U32.HI R83, RZ, 0x10, R71 ;  /* 0x00000010ff537819 */ /* 0x000fc40000011647 */
[----:B------:R-:W-:Y:S02]  /*95a0*/  LOP3.LUT R52, R52, 0xff0000, R65, 0xf8, !PT ;  /* 0x00ff000034347812 */ /* 0x000fe400078ef841 */
[----:B------:R-:W-:Y:S01]  /*95b0*/  LOP3.LUT R48, R68, 0xff00, R67, 0xf8, !PT ;  /* 0x0000ff0044307812 */ /* 0x000fe200078ef843 */
[----:B------:R-:W-:Y:S01]  /*95c0*/  IMAD.U32 R83, R83, 0x10000, RZ ;  /* 0x0001000053537824 */ /* 0x000fe200078e00ff */
[----:B------:R-:W-:Y:S02]  /*95d0*/  SHF.L.U32 R65, R86, 0x10, RZ ;  /* 0x0000001056417819 */ /* 0x000fe400000006ff */
[----:B------:R-:W-:Y:S02]  /*95e0*/  F2FP.F16.E4M3.UNPACK_B R71, R142.H1 ;  /* 0x0000008eff47723e */ /* 0x000fe400030006ff */
[----:B------:R-:W-:Y:S02]  /*95f0*/  F2FP.F16.E4M3.UNPACK_B R64, R63.H1 ;  /* 0x0000003fff40723e */ /* 0x000fe400030006ff */
[----:B------:R-:W-:-:S02]  /*9600*/  F2FP.F16.E4M3.UNPACK_B R67, R66.H1 ;  /* 0x00000042ff43723e */ /* 0x000fc400030006ff */
[----:B------:R-:W-:Y:S02]  /*9610*/  MOV R62, R54 ;  /* 0x00000036003e7202 */ /* 0x000fe40000000f00 */
[----:B------:R-:W-:Y:S01]  /*9620*/  LOP3.LUT R54, R70, 0xff00, R69, 0xf8, !PT ;  /* 0x0000ff0046367812 */ /* 0x000fe200078ef845 */
[----:B------:R-:W-:Y:S01]  /*9630*/  HADD2.F32 R68, -RZ, R67.H0_H0 ;  /* 0x20000043ff447230 */ /* 0x000fe20000004100 */
[----:B------:R-:W-:Y:S01]  /*9640*/  LOP3.LUT R82, R81, 0xff00, R50, 0xf8, !PT ;  /* 0x0000ff0051527812 */ /* 0x000fe200078ef832 */
[--C-:B------:R-:W-:Y:S01]  /*9650*/  HADD2.F32 R50, -RZ, R71.reuse.H0_H0 ;  /* 0x20000047ff327230 */ /* 0x100fe20000004100 */
[----:B------:R-:W-:Y:S01]  /*9660*/  LOP3.LUT R48, R48, 0xff0000, R65, 0xf8, !PT ;  /* 0x00ff000030307812 */ /* 0x000fe200078ef841 */
[----:B------:R-:W-:Y:S01]  /*9670*/  HADD2.F32 R65, -RZ, R64.H0_H0 ;  /* 0x20000040ff417230 */ /* 0x000fe20000004100 */
[----:B------:R-:W-:Y:S01]  /*9680*/  F2FP.F16.E4M3.UNPACK_B R69, R138.H1 ;  /* 0x0000008aff45723e */ /* 0x000fe200030006ff */
[----:B------:R-:W-:Y:S02]  /*9690*/  IMAD.U32 R81, R84, 0x10000, RZ ;  /* 0x0001000054517824 */ /* 0x000fe400078e00ff */
[----:B------:R-:W-:Y:S01]  /*96a0*/  FMUL.FTZ R84, R68, R50 ;  /* 0x0000003244547220 */ /* 0x000fe20000410000 */
[----:B------:R-:W-:-:S02]  /*96b0*/  HADD2.F32 R71, -RZ, R71.H1_H1 ;  /* 0x30000047ff477230 */ /* 0x000fc40000004100 */
[C---:B------:R-:W-:Y:S01]  /*96c0*/  FMUL.FTZ R85, R65.reuse, R50 ;  /* 0x0000003241557220 */ /* 0x040fe20000410000 */
[--C-:B------:R-:W-:Y:S01]  /*96d0*/  HADD2.F32 R70, -RZ, R69.reuse.H0_H0 ;  /* 0x20000045ff467230 */ /* 0x100fe20000004100 */
[----:B------:R-:W-:Y:S01]  /*96e0*/  F2FP.F16.E4M3.UNPACK_B R142, R142 ;  /* 0x0000008eff8e723e */ /* 0x000fe200020006ff */
[----:B------:R-:W-:Y:S01]  /*96f0*/  HADD2.F32 R69, -RZ, R69.H1_H1 ;  /* 0x30000045ff457230 */ /* 0x000fe20000004100 */
[----:B------:R-:W-:Y:S02]  /*9700*/  F2FP.F16.E4M3.UNPACK_B R66, R66 ;  /* 0x00000042ff42723e */ /* 0x000fe400020006ff */
[-C--:B------:R-:W-:Y:S01]  /*9710*/  FFMA.FTZ R85, R68, R70.reuse, R85 ;  /* 0x0000004644557223 */ /* 0x080fe20000010055 */
[----:B------:R-:W-:Y:S01]  /*9720*/  FFMA.FTZ R84, R65, R70, -R84 ;  /* 0x0000004641547223 */ /* 0x000fe20000010854 */
[----:B------:R-:W-:Y:S01]  /*9730*/  HADD2.F32 R68, -RZ, R67.H1_H1 ;  /* 0x30000043ff447230 */ /* 0x000fe20000004100 */
[----:B------:R-:W-:Y:S01]  /*9740*/  F2FP.F16.E4M3.UNPACK_B R63, R63 ;  /* 0x0000003fff3f723e */ /* 0x000fe200020006ff */
[----:B------:R-:W-:Y:S01]  /*9750*/  HADD2.F32 R65, -RZ, R64.H1_H1 ;  /* 0x30000040ff417230 */ /* 0x000fe20000004100 */
[----:B------:R-:W-:Y:S01]  /*9760*/  LOP3.LUT R50, R82, 0xff0000, R83, 0xf8, !PT ;  /* 0x00ff000052327812 */ /* 0x000fe200078ef853 */
[----:B------:R-:W-:-:S02]  /*9770*/  HADD2.F32 R70, -RZ, R142.H0_H0 ;  /* 0x2000008eff467230 */ /* 0x000fc40000004100 */
[CC--:B------:R-:W-:Y:S01]  /*9780*/  FMUL.FTZ R82, R68.reuse, R71.reuse ;  /* 0x0000004744527220 */ /* 0x0c0fe20000410000 */
[----:B------:R-:W-:Y:S01]  /*9790*/  F2FP.F16.E4M3.UNPACK_B R138, R138 ;  /* 0x0000008aff8a723e */ /* 0x000fe200020006ff */
[C---:B------:R-:W-:Y:S01]  /*97a0*/  FMUL.FTZ R71, R65.reuse, R71 ;  /* 0x0000004741477220 */ /* 0x040fe20000410000 */
[----:B------:R-:W-:Y:S02]  /*97b0*/  HADD2.F32 R67, -RZ, R66.H0_H0 ;  /* 0x20000042ff437230 */ /* 0x000fe40000004100 */
[-C--:B------:R-:W-:Y:S01]  /*97c0*/  FFMA.FTZ R87, R65, R69.reuse, -R82 ;  /* 0x0000004541577223 */ /* 0x080fe20000010852 */
[----:B------:R-:W-:Y:S02]  /*97d0*/  HADD2.F32 R64, -RZ, R63.H0_H0 ;  /* 0x2000003fff407230 */ /* 0x000fe40000004100 */
[----:B------:R-:W-:Y:S01]  /*97e0*/  FFMA.FTZ R86, R68, R69, R71 ;  /* 0x0000004544567223 */ /* 0x000fe20000010047 */
[----:B------:R-:W-:Y:S02]  /*97f0*/  HADD2.F32 R65, -RZ, R138.H0_H0 ;  /* 0x2000008aff417230 */ /* 0x000fe40000004100 */
[----:B------:R-:W-:Y:S01]  /*9800*/  FMUL.FTZ R69, R67, R70 ;  /* 0x0000004643457220 */ /* 0x000fe20000410000 */
[----:B------:R-:W-:-:S02]  /*9810*/  HADD2.F32 R142, -RZ, R142.H1_H1 ;  /* 0x3000008eff8e7230 */ /* 0x000fc40000004100 */
        /* <DEDUP_REMOVED lines=29> */
[----:B------:R-:W-:Y:S01]  /*99f0*/  F2FP.F16.E4M3.UNPACK_B R140, R140 ;  /* 0x0000008cff8c723e */ /* 0x000fe200020006ff */
[----:B------:R-:W-:Y:S01]  /*9a00*/  FMUL.FTZ R70, R63, R70 ;  /* 0x000000463f467220 */ /* 0x000fe20000410000 */
[----:B------:R-:W-:Y:S01]  /*9a10*/  FFMA.FTZ R142, R67, R66, R142 ;  /* 0x00000042438e7223 */ /* 0x000fe2000001008e */
[----:B------:R-:W-:Y:S01]  /*9a20*/  FFMA.FTZ R131, R63, R68, -R64 ;  /* 0x000000443f837223 */ /* 0x000fe20000010840 */
[----:B------:R-:W-:Y:S01]  /*9a30*/  F2FP.F16.E4M3.UNPACK_B R63, R62 ;  /* 0x0000003eff3f723e */ /* 0x000fe200020006ff */
[--C-:B------:R-:W-:Y:S02]  /*9a40*/  HADD2.F32 R67, -RZ, R143.reuse.H0_H0 ;  /* 0x2000008fff437230 */ /* 0x100fe40000004100 */
[----:B------:R-:W-:Y:S01]  /*9a50*/  FFMA.FTZ R145, R65, R68, R70 ;  /* 0x0000004441917223 */ /* 0x000fe20000010046 */
[----:B------:R-:W-:Y:S01]  /*9a60*/  HADD2.F32 R66, -RZ, R143.H1_H1 ;  /* 0x3000008fff427230 */ /* 0x000fe20000004100 */
[----:B------:R-:W-:Y:S01]  /*9a70*/  F2FP.F16.E4M3.UNPACK_B R70, R54 ;  /* 0x00000036ff46723e */ /* 0x000fe200020006ff */
        /* <DEDUP_REMOVED lines=9> */
[-C--:B------:R-:W-:Y:S01]  /*9b10*/  FMUL.FTZ R68, R63, R66.reuse ;  /* 0x000000423f447220 */ /* 0x080fe20000410000 */
[----:B------:R-:W-:Y:S02]  /*9b20*/  HADD2.F32 R140, -RZ, R140.H1_H1 ;  /* 0x3000008cff8c7230 */ /* 0x000fe40000004100 */
[C---:B------:R-:W-:Y:S01]  /*9b30*/  FMUL.FTZ R66, R61.reuse, R66 ;  /* 0x000000423d427220 */ /* 0x040fe20000410000 */
        /* <DEDUP_REMOVED lines=8> */
[----:B------:R-:W-:Y:S01]  /*9bc0*/  HADD2.F32 R68, -RZ, R67.H0_H0 ;  /* 0x20000043ff447230 */ /* 0x000fe20000004100 */
[----:B------:R-:W-:Y:S01]  /*9bd0*/  F2FP.SATFINITE.E4M3.F32.PACK_AB_MERGE_C R64, R87, R84, RZ ;  /* 0x000000545740723e */ /* 0x000fe200048070ff */
[--C-:B------:R-:W-:Y:S01]  /*9be0*/  HADD2.F32 R81, -RZ, R70.reuse.H0_H0 ;  /* 0x20000046ff517230 */ /* 0x100fe20000004100 */
[----:B------:R-:W-:Y:S01]  /*9bf0*/  F2FP.F16.E4M3.UNPACK_B R69, R52 ;  /* 0x00000034ff45723e */ /* 0x000fe200020006ff */
[----:B------:R-:W-:Y:S01]  /*9c00*/  HADD2.F32 R66, -RZ, R65.H0_H0 ;  /* 0x20000041ff427230 */ /* 0x000fe20000004100 */
[----:B------:R-:W-:Y:S01]  /*9c10*/  F2FP.SATFINITE.E4M3.F32.PACK_AB_MERGE_C R62, R61, R62, R130 ;  /* 0x0000003e3d3e723e */ /* 0x000fe20004807082 */
[----:B------:R-:W-:Y:S01]  /*9c20*/  HADD2.F32 R67, -RZ, R67.H1_H1 ;  /* 0x30000043ff437230 */ /* 0x000fe20000004100 */
[----:B------:R-:W-:Y:S01]  /*9c30*/  F2FP.SATFINITE.E4M3.F32.PACK_AB_MERGE_C R64, R82, R71, R64 ;  /* 0x000000475240723e */ /* 0x000fe20004807040 */
[----:B------:R-:W-:Y:S01]  /*9c40*/  HADD2.F32 R71, -RZ, R69.H0_H0 ;  /* 0x20000045ff477230 */ /* 0x000fe20000004100 */
[----:B------:R-:W-:Y:S01]  /*9c50*/  F2FP.SATFINITE.E4M3.F32.PACK_AB_MERGE_C R61, R140, R83, R142 ;  /* 0x000000538c3d723e */ /* 0x000fe2000480708e */
[-C--:B------:R-:W-:Y:S01]  /*9c60*/  FMUL.FTZ R83, R68, R81.reuse ;  /* 0x0000005144537220 */ /* 0x080fe20000410000 */
[----:B------:R-:W-:Y:S01]  /*9c70*/  FMUL.FTZ R81, R66, R81 ;  /* 0x0000005142517220 */ /* 0x000fe20000410000 */
[----:B------:R-:W-:Y:S01]  /*9c80*/  HADD2.F32 R70, -RZ, R70.H1_H1 ;  /* 0x30000046ff467230 */ /* 0x000fe20000004100 */
[----:B------:R-:W-:Y:S01]  /*9c90*/  F2FP.F16.E4M3.UNPACK_B R49, R49.H1 ;  /* 0x00000031ff31723e */ /* 0x000fe200030006ff */
[----:B------:R-:W-:-:S02]  /*9ca0*/  HADD2.F32 R65, -RZ, R65.H1_H1 ;  /* 0x30000041ff417230 */ /* 0x000fc40000004100 */
[-C--:B------:R-:W-:Y:S01]  /*9cb0*/  FFMA.FTZ R82, R68, R71.reuse, R81 ;  /* 0x0000004744527223 */ /* 0x080fe20000010051 */
[----:B------:R-:W-:Y:S02]  /*9cc0*/  HADD2.F32 R68, -RZ, R69.H1_H1 ;  /* 0x30000045ff447230 */ /* 0x000fe40000004100 */
[-C--:B------:R-:W-:Y:S01]  /*9cd0*/  FMUL.FTZ R84, R67, R70.reuse ;  /* 0x0000004643547220 */ /* 0x080fe20000410000 */
[----:B------:R-:W-:Y:S01]  /*9ce0*/  FFMA.FTZ R83, R66, R71, -R83 ;  /* 0x0000004742537223 */ /* 0x000fe20000010853 */
[C---:B------:R-:W-:Y:S01]  /*9cf0*/  FMUL.FTZ R70, R65.reuse, R70 ;  /* 0x0000004641467220 */ /* 0x040fe20000410000 */
[----:B------:R-:W-:Y:S01]  /*9d00*/  F2FP.F16.E4M3.UNPACK_B R66, R53.H1 ;  /* 0x00000035ff42723e */ /* 0x000fe200030006ff */
[----:B------:R-:W-:Y:S01]  /*9d10*/  FFMA.FTZ R84, R65, R68, -R84 ;  /* 0x0000004441547223 */ /* 0x000fe20000010854 */
[----:B------:R-:W-:Y:S01]  /*9d20*/  F2FP.F16.E4M3.UNPACK_B R65, R54.H1 ;  /* 0x00000036ff41723e */ /* 0x000fe200030006ff */
[----:B------:R-:W-:Y:S01]  /*9d30*/  FFMA.FTZ R85, R67, R68, R70 ;  /* 0x0000004443557223 */ /* 0x000fe20000010046 */
[----:B------:R-:W-:Y:S01]  /*9d40*/  F2FP.F16.E4M3.UNPACK_B R52, R52.H1 ;  /* 0x00000034ff34723e */ /* 0x000fe200030006ff */
[----:B------:R-:W-:Y:S01]  /*9d50*/  HADD2.F32 R54, -RZ, R66.H0_H0 ;  /* 0x20000042ff367230 */ /* 0x000fe20000004100 */
[----:B------:R-:W-:Y:S01]  /*9d60*/  F2FP.F16.E4M3.UNPACK_B R69, R50 ;  /* 0x00000032ff45723e */ /* 0x000fe200020006ff */
[----:B------:R-:W-:-:S02]  /*9d70*/  HADD2.F32 R67, -RZ, R65.H0_H0 ;  /* 0x20000041ff437230 */ /* 0x000fc40000004100 */
[----:B------:R-:W-:Y:S02]  /*9d80*/  HADD2.F32 R53, -RZ, R49.H0_H0 ;  /* 0x20000031ff357230 */ /* 0x000fe40000004100 */
[----:B------:R-:W-:Y:S02]  /*9d90*/  HADD2.F32 R66, -RZ, R66.H1_H1 ;  /* 0x30000042ff427230 */ /* 0x000fe40000004100 */
[-C--:B------:R-:W-:Y:S01]  /*9da0*/  FMUL.FTZ R70, R54, R67.reuse ;  /* 0x0000004336467220 */ /* 0x080fe20000410000 */
[----:B------:R-:W-:Y:S02]  /*9db0*/  HADD2.F32 R68, -RZ, R65.H1_H1 ;  /* 0x30000041ff447230 */ /* 0x000fe40000004100 */
[----:B------:R-:W-:Y:S01]  /*9dc0*/  FMUL.FTZ R67, R53, R67 ;  /* 0x0000004335437220 */ /* 0x000fe20000410000 */
[----:B------:R-:W-:Y:S02]  /*9dd0*/  HADD2.F32 R65, -RZ, R52.H0_H0 ;  /* 0x20000034ff417230 */ /* 0x000fe40000004100 */
[----:B------:R-:W-:-:S02]  /*9de0*/  HADD2.F32 R49, -RZ, R49.H1_H1 ;  /* 0x30000031ff317230 */ /* 0x000fc40000004100 */
        /* <DEDUP_REMOVED lines=58> */
.L_x_2249:
[----:B------:R-:W-:Y:S05]  /*a190*/  BSYNC B2 ;  /* 0x0000000000027941 */ /* 0x000fea0003800000 */
.L_x_2248:
        /* <DEDUP_REMOVED lines=11> */
.L_x_2247:
[----:B------:R-:W-:Y:S05]  /*a250*/  BSYNC B1 ;  /* 0x0000000000017941 */ /* 0x000fea0003800000 */
.L_x_2246:
[C---:B------:R-:W-:Y:S01]  /*a260*/  ISETP.GE.OR P3, PT, R235.reuse, R116, P0 ;  /* 0x00000074eb00720c */ /* 0x040fe20000766670 */
[----:B------:R-:W-:Y:S01]  /*a270*/  IMAD.WIDE.U32 R124, R235, R126, R124 ;  /* 0x0000007eeb7c7225 */ /* 0x000fe200078e007c */
[----:B-1-34-:R-:W-:-:S05]  /*a280*/  SHF.R.S32.HI R49, RZ, 0x1f, R235 ;  /* 0x0000001fff317819 */ /* 0x01afca00000114eb */
[----:B------:R-:W-:-:S04]  /*a290*/  IMAD R48, R49, R126, RZ ;  /* 0x0000007e31307224 */ /* 0x000fc800078e02ff */
[----:B------:R-:W-:Y:S02]  /*a2a0*/  IMAD R61, R235, R127, R48 ;  /* 0x0000007feb3d7224 */ /* 0x000fe400078e0230 */
[----:B------:R-:W-:Y:S05]  /*a2b0*/  @P3 BRA `(.L_x_2228) ;  /* 0x0000001400303947 */ /* 0x000fea0003800000 */
[----:B------:R-:W2:Y:S01]  /*a2c0*/  LDL R50, [R1+0x28] ;  /* 0x0000280001327983 */ /* 0x000ea20000100800 */
[----:B------:R-:W1:Y:S01]  /*a2d0*/  LDC.64 R56, c[0x0][0x2d8] ;  /* 0x0000b600ff387b82 */ /* 0x000e620000000a00 */
[----:B------:R-:W-:Y:S01]  /*a2e0*/  IMAD.IADD R61, R125, 0x1, R61 ;  /* 0x000000017d3d7824 */ /* 0x000fe200078e023d */
[----:B------:R-:W-:Y:S01]  /*a2f0*/  IADD3 R59, P3, P4, R100, R124, R36 ;  /* 0x0000007c643b7210 */ /* 0x000fe20007c7e024 */
[----:B------:R-:W-:Y:S01]  /*a300*/  BSSY B1, `(.L_x_2250) ;  /* 0x00000ec000017945 */ /* 0x000fe20003800000 */
[----:B------:R-:W-:Y:S02]  /*a310*/  ISETP.NE.AND P6, PT, R0, RZ, PT ;  /* 0x000000ff0000720c */ /* 0x000fe40003fc5270 */
[----:B------:R-:W-:Y:S02]  /*a320*/  IADD3.X R48, R34, R61, R103, P3, P4 ;  /* 0x0000003d22307210 */ /* 0x000fe40001fe8467 */
[----:B------:R-:W-:Y:S02]  /*a330*/  SEL R141, R122, R141, !P6 ;  /* 0x0000008d7a8d7207 */ /* 0x000fe40007000000 */
[----:B-1----:R-:W-:-:S05]  /*a340*/  IADD3 R58, P3, R59, R56, RZ ;  /* 0x000000383b3a7210 */ /* 0x002fca0007f7e0ff */
        /* <DEDUP_REMOVED lines=9> */
[----:B------:R-:W-:Y:S02]  /*a3e0*/  LOP3.LUT R49, R49, R20, RZ, 0x3c, !PT ;  /* 0x0000001431317212 */ /* 0x000fe400078e3cff */
[----:B------:R-:W-:-:S04]  /*a3f0*/  LOP3.LUT R48, R48, 0xffffc000, RZ, 0xc0, !PT ;  /* 0xffffc00030307812 */ /* 0x000fc800078ec0ff */
[----:B--2---:R-:W-:Y:S01]  /*a400*/  IADD3 R51, R49, R48, R50 ;  /* 0x0000003031337210 */ /* 0x004fe20007ffe032 */
[----:B------:R-:W-:-:S04]  /*a410*/  IMAD R49, R232, 0x8000, R118 ;  /* 0x00008000e8317824 */ /* 0x000fc800078e0276 */
[----:B------:R-:W-:Y:S02]  /*a420*/  IMAD R51, R232, 0x8000, R51 ;  /* 0x00008000e8337824 */ /* 0x000fe400078e0233 */
[C---:B------:R-:W-:Y:S02]  /*a430*/  IMAD.IADD R49, R18.reuse, 0x1, R49 ;  /* 0x0000000112317824 */ /* 0x040fe400078e0231 */
[----:B------:R-:W-:-:S04]  /*a440*/  IMAD.IADD R52, R18, 0x1, R51 ;  /* 0x0000000112347824 */ /* 0x000fc800078e0233 */
[----:B------:R-:W1:Y:S04]  /*a450*/  LDS.128 R48, [R49+0x28400] ;  /* 0x0284000031307984 */ /* 0x000e680000000c00 */
[----:B------:R-:W2:Y:S01]  /*a460*/  LDS.128 R52, [R52+0x28400] ;  /* 0x0284000034347984 */ /* 0x000ea20000000c00 */
[----:B------:R-:W-:Y:S05]  /*a470*/  @P2 BRA `(.L_x_2251) ;  /* 0x0000000c00502947 */ /* 0x000fea0003800000 */
[--C-:B------:R-:W-:Y:S01]  /*a480*/  SHF.R.U32.HI R65, RZ, 0x8, R73.reuse ;  /* 0x00000008ff417819 */ /* 0x100fe20000011649 */
[----:B--2---:R-:W-:Y:S01]  /*a490*/  IMAD.MOV.U32 R66, RZ, RZ, R52 ;  /* 0x000000ffff427224 */ /* 0x004fe200078e0034 */
[----:B------:R-:W-:Y:S01]  /*a4a0*/  SHF.R.U32.HI R72, RZ, 0x10, R73 ;  /* 0x00000010ff487819 */ /* 0x000fe20000011649 */
[----:B------:R-:W-:Y:S01]  /*a4b0*/  IMAD.MOV.U32 R69, RZ, RZ, R54 ;  /* 0x000000ffff457224 */ /* 0x000fe200078e0036 */
[----:B-1----:R-:W-:Y:S01]  /*a4c0*/  MOV R60, R48 ;  /* 0x00000030003c7202 */ /* 0x002fe20000000f00 */
[----:B------:R-:W-:Y:S01]  /*a4d0*/  IMAD.SHL.U32 R48, R65, 0x100, RZ ;  /* 0x0000010041307824 */ /* 0x000fe200078e00ff */
[----:B------:R-:W-:Y:S01]  /*a4e0*/  LOP3.LUT R67, R73, 0xff0000ff, RZ, 0xc0, !PT ;  /* 0xff0000ff49437812 */ /* 0x000fe200078ec0ff */
[----:B------:R-:W-:Y:S01]  /*a4f0*/  IMAD.U32 R52, R72, 0x10000, RZ ;  /* 0x0001000048347824 */ /* 0x000fe200078e00ff */
[----:B------:R-:W-:Y:S01]  /*a500*/  SHF.R.U32.HI R64, RZ, 0x8, R77 ;  /* 0x00000008ff407819 */ /* 0x000fe2000001164d */
[----:B------:R-:W-:Y:S01]  /*a510*/  IMAD.MOV.U32 R65, RZ, RZ, R50 ;  /* 0x000000ffff417224 */ /* 0x000fe200078e0032 */
[----:B------:R-:W-:-:S02]  /*a520*/  SHF.R.U32.HI R68, RZ, 0x8, R75 ;  /* 0x00000008ff447819 */ /* 0x000fc4000001164b */
[----:B------:R-:W-:Y:S01]  /*a530*/  SHF.R.U32.HI R62, RZ, 0x8, R79 ;  /* 0x00000008ff3e7819 */ /* 0x000fe2000001164f */
[----:B------:R-:W-:Y:S01]  /*a540*/  IMAD.SHL.U32 R50, R64, 0x100, RZ ;  /* 0x0000010040327824 */ /* 0x000fe200078e00ff */
[----:B------:R-:W-:Y:S02]  /*a550*/  LOP3.LUT R67, R67, 0xff00, R48, 0xf8, !PT ;  /* 0x0000ff0043437812 */ /* 0x000fe400078ef830 */
[----:B------:R-:W-:Y:S01]  /*a560*/  SHF.R.U32.HI R70, RZ, 0x10, R75 ;  /* 0x00000010ff467819 */ /* 0x000fe2000001164b */
[----:B------:R-:W-:Y:S01]  /*a570*/  IMAD.SHL.U32 R54, R62, 0x100, RZ ;  /* 0x000001003e367824 */ /* 0x000fe200078e00ff */
[----:B------:R-:W-:Y:S02]  /*a580*/  LOP3.LUT R71, R75, 0xff0000ff, RZ, 0xc0, !PT ;  /* 0xff0000ff4b477812 */ /* 0x000fe400078ec0ff */
[----:B------:R-:W-:Y:S02]  /*a590*/  SHF.L.U32 R48, R68, 0x8, RZ ;  /* 0x0000000844307819 */ /* 0x000fe400000006ff */
[----:B------:R-:W-:-:S02]  /*a5a0*/  LOP3.LUT R52, R67, 0xff0000, R52, 0xf8, !PT ;  /* 0x00ff000043347812 */ /* 0x000fc400078ef834 */
        /* <DEDUP_REMOVED lines=20> */
[----:B------:R-:W-:Y:S01]  /*a6f0*/  SHF.L.U32 R54, R76, 0x10, RZ ;  /* 0x000000104c367819 */ /* 0x000fe200000006ff */
[-C--:B------:R-:W-:Y:S01]  /*a700*/  FFMA.FTZ R76, R68, R71.reuse, R73 ;  /* 0x00000047444c7223 */ /* 0x080fe20000010049 */
[----:B------:R-:W-:Y:S01]  /*a710*/  FFMA.FTZ R79, R64, R71, -R79 ;  /* 0x00000047404f7223 */ /* 0x000fe2000001084f */
[----:B------:R-:W-:Y:S01]  /*a720*/  HADD2.F32 R73, -RZ, R72.H1_H1 ;  /* 0x30000048ff497230 */ /* 0x000fe20000004100 */
[----:B------:R-:W-:Y:S01]  /*a730*/  F2FP.F16.E4M3.UNPACK_B R136, R136 ;  /* 0x00000088ff88723e */ /* 0x000fe200020006ff */
[----:B------:R-:W-:Y:S01]  /*a740*/  HADD2.F32 R68, -RZ, R67.H1_H1 ;  /* 0x30000043ff447230 */ /* 0x000fe20000004100 */
[----:B------:R-:W-:Y:S01]  /*a750*/  F2FP.F16.E4M3.UNPACK_B R66, R66 ;  /* 0x00000042ff42723e */ /* 0x000fe200020006ff */
[----:B------:R-:W-:Y:S01]  /*a760*/  HADD2.F32 R64, -RZ, R62.H1_H1 ;  /* 0x3000003eff407230 */ /* 0x000fe20000004100 */
[----:B------:R-:W-:Y:S01]  /*a770*/  F2FP.F16.E4M3.UNPACK_B R60, R60 ;  /* 0x0000003cff3c723e */ /* 0x000fe200020006ff */
[----:B------:R-:W-:Y:S01]  /*a780*/  HADD2.F32 R71, -RZ, R70.H1_H1 ;  /* 0x30000046ff477230 */ /* 0x000fe20000004100 */
[----:B------:R-:W-:Y:S01]  /*a790*/  LOP3.LUT R54, R75, 0xff0000, R54, 0xf8, !PT ;  /* 0x00ff00004b367812 */ /* 0x000fe200078ef836 */
[----:B------:R-:W-:Y:S01]  /*a7a0*/  FMUL.FTZ R75, R68, R73 ;  /* 0x00000049444b7220 */ /* 0x000fe20000410000 */
[----:B------:R-:W-:Y:S01]  /*a7b0*/  F2FP.F16.E4M3.UNPACK_B R134, R134 ;  /* 0x00000086ff86723e */ /* 0x000fe200020006ff */
[----:B------:R-:W-:-:S02]  /*a7c0*/  HADD2.F32 R70, -RZ, R136.H0_H0 ;  /* 0x20000088ff467230 */ /* 0x000fc40000004100 */
        /* <DEDUP_REMOVED lines=15> */
[----:B------:R-:W-:Y:S01]  /*a8c0*/  F2FP.F16.E4M3.UNPACK_B R62, R137.H1 ;  /* 0x00000089ff3e723e */ /* 0x000fe200030006ff */
[C---:B------:R-:W-:Y:S01]  /*a8d0*/  FMUL.FTZ R73, R60.reuse, R73 ;  /* 0x000000493c497220 */ /* 0x040fe20000410000 */
[----:B------:R-:W-:Y:S01]  /*a8e0*/  F2FP.F16.E4M3.UNPACK_B R64, R69.H1 ;  /* 0x00000045ff40723e */ /* 0x000fe200030006ff */
[----:B------:R-:W-:Y:S01]  /*a8f0*/  FFMA.FTZ R75, R60, R71, -R67 ;  /* 0x000000473c4b7223 */ /* 0x000fe20000010843 */
[----:B------:R-:W-:Y:S01]  /*a900*/  F2FP.F16.E4M3.UNPACK_B R68, R135.H1 ;  /* 0x00000087ff44723e */ /* 0x000fe200030006ff */
[----:B------:R-:W-:Y:S01]  /*a910*/  HADD2.F32 R70, -RZ, R62.H0_H0 ;  /* 0x2000003eff467230 */ /* 0x000fe20000004100 */
[----:B------:R-:W-:Y:S01]  /*a920*/  F2FP.F16.E4M3.UNPACK_B R60, R65.H1 ;  /* 0x00000041ff3c723e */ /* 0x000fe200030006ff */
[----:B------:R-:W-:Y:S01]  /*a930*/  HADD2.F32 R67, -RZ, R64.H0_H0 ;  /* 0x20000040ff437230 */ /* 0x000fe20000004100 */
[----:B------:R-:W-:Y:S01]  /*a940*/  LOP3.LUT R50, R77, 0xff0000, R50, 0xf8, !PT ;  /* 0x00ff00004d327812 */ /* 0x000fe200078ef832 */
[----:B------:R-:W-:Y:S01]  /*a950*/  FFMA.FTZ R77, R66, R71, R73 ;  /* 0x00000047424d7223 */ /* 0x000fe20000010049 */
[----:B------:R-:W-:Y:S01]  /*a960*/  HADD2.F32 R73, -RZ, R62.H1_H1 ;  /* 0x3000003eff497230 */ /* 0x000fe20000004100 */
[----:B------:R-:W-:Y:S01]  /*a970*/  F2FP.F16.E4M3.UNPACK_B R137, R137 ;  /* 0x00000089ff89723e */ /* 0x000fe200020006ff */
[----:B------:R-:W-:-:S02]  /*a980*/  HADD2.F32 R62, -RZ, R60.H0_H0 ;  /* 0x2000003cff3e7230 */ /* 0x000fc40000004100 */
[CC--:B------:R-:W-:Y:S01]  /*a990*/  FMUL.FTZ R71, R67.reuse, R70.reuse ;  /* 0x0000004643477220 */ /* 0x0c0fe20000410000 */
[----:B------:R-:W-:Y:S01]  /*a9a0*/  HADD2.F32 R66, -RZ, R68.H0_H0 ;  /* 0x20000044ff427230 */ /* 0x000fe20000004100 */
[----:B------:R-:W-:Y:S01]  /*a9b0*/  F2FP.F16.E4M3.UNPACK_B R69, R69 ;  /* 0x00000045ff45723e */ /* 0x000fe200020006ff */
[----:B------:R-:W-:Y:S02]  /*a9c0*/  HADD2.F32 R64, -RZ, R64.H1_H1 ;  /* 0x30000040ff407230 */ /* 0x000fe40000004100 */
[C---:B------:R-:W-:Y:S01]  /*a9d0*/  FMUL.FTZ R70, R62.reuse, R70 ;  /* 0x000000463e467220 */ /* 0x040fe20000410000 */
[----:B------:R-:W-:Y:S02]  /*a9e0*/  HADD2.F32 R60, -RZ, R60.H1_H1 ;  /* 0x3000003cff3c7230 */ /* 0x000fe40000004100 */
[-C--:B------:R-:W-:Y:S01]  /*a9f0*/  FFMA.FTZ R80, R62, R66.reuse, -R71 ;  /* 0x000000423e507223 */ /* 0x080fe20000010847 */
[----:B------:R-:W-:Y:S02]  /*aa00*/  HADD2.F32 R71, -RZ, R68.H1_H1 ;  /* 0x30000044ff477230 */ /* 0x000fe40000004100 */
[----:B------:R-:W-:Y:S01]  /*aa10*/  FMUL.FTZ R83, R64, R73 ;  /* 0x0000004940537220 */ /* 0x000fe20000410000 */
[----:B------:R-:W-:Y:S01]  /*aa20*/  F2FP.F16.E4M3.UNPACK_B R65, R65 ;  /* 0x00000041ff41723e */ /* 0x000fe200020006ff */
[C---:B------:R-:W-:Y:S01]  /*aa30*/  FMUL.FTZ R73, R60.reuse, R73 ;  /* 0x000000493c497220 */ /* 0x040fe20000410000 */
[----:B------:R-:W-:Y:S01]  /*aa40*/  FFMA.FTZ R82, R67, R66, R70 ;  /* 0x0000004243527223 */ /* 0x000fe20000010046 */
[----:B------:R-:W-:Y:S01]  /*aa50*/  FFMA.FTZ R83, R60, R71, -R83 ;  /* 0x000000473c537223 */ /* 0x000fe20000010853 */
[----:B------:R-:W-:Y:S01]  /*aa60*/  F2FP.F16.E4M3.UNPACK_B R135, R135 ;  /* 0x00000087ff87723e */ /* 0x000fe200020006ff */
[----:B------:R-:W-:Y:S01]  /*aa70*/  FFMA.FTZ R85, R64, R71, R73 ;  /* 0x0000004740557223 */ /* 0x000fe20000010049 */
[----:B------:R-:W-:Y:S01]  /*aa80*/  HADD2.F32 R71, -RZ, R137.H0_H0 ;  /* 0x20000089ff477230 */ /* 0x000fe20000004100 */
[----:B------:R-:W-:Y:S01]  /*aa90*/  F2FP.SATFINITE.E4M3.F32.PACK_AB_MERGE_C R78, R78, R79, RZ ;  /* 0x0000004f4e4e723e */ /* 0x000fe200048070ff */
[----:B------:R-:W-:Y:S01]  /*aaa0*/  HADD2.F32 R62, -RZ, R69.H0_H0 ;  /* 0x20000045ff3e7230 */ /* 0x000fe20000004100 */
[----:B------:R-:W-:Y:S01]  /*aab0*/  F2FP.SATFINITE.E4M3.F32.PACK_AB_MERGE_C R83, R83, R80, RZ ;  /* 0x000000505353723e */ /* 0x000fe200048070ff */
[----:B------:R-:W-:Y:S01]  /*aac0*/  HADD2.F32 R66, -RZ, R137.H1_H1 ;  /* 0x30000089ff427230 */ /* 0x000fe20000004100 */
[----:B------:R-:W-:Y:S01]  /*aad0*/  F2FP.SATFINITE.E4M3.F32.PACK_AB_MERGE_C R85, R85, R82, RZ ;  /* 0x000000525555723e */ /* 0x000fe200048070ff */
[----:B------:R-:W-:-:S02]  /*aae0*/  HADD2.F32 R60, -RZ, R65.H0_H0 ;  /* 0x20000041ff3c7230 */ /* 0x000fc40000004100 */
[-C--:B------:R-:W-:Y:S01]  /*aaf0*/  FMUL.FTZ R73, R62, R71.reuse ;  /* 0x000000473e497220 */ /* 0x080fe20000410000 */
[----:B------:R-:W-:Y:S01]  /*ab00*/  HADD2.F32 R69, -RZ, R69.H1_H1 ;  /* 0x30000045ff457230 */ /* 0x000fe20000004100 */
[----:B------:R-:W-:Y:S01]  /*ab10*/  F2FP.SATFINITE.E4M3.F32.PACK_AB_MERGE_C R80, R75, R72, R78 ;  /* 0x000000484b50723e */ /* 0x000fe2000480704e */
[----:B------:R-:W-:Y:S02]  /*ab20*/  HADD2.F32 R65, -RZ, R65.H1_H1 ;  /* 0x30000041ff417230 */ /* 0x000fe40000004100 */
[----:B------:R-:W-:Y:S01]  /*ab30*/  FMUL.FTZ R71, R60, R71 ;  /* 0x000000473c477220 */ /* 0x000fe20000410000 */
[--C-:B------:R-:W-:Y:S02]  /*ab40*/  HADD2.F32 R67, -RZ, R135.reuse.H0_H0 ;  /* 0x20000087ff437230 */ /* 0x100fe40000004100 */
[-C--:B------:R-:W-:Y:S01]  /*ab50*/  FMUL.FTZ R68, R69, R66.reuse ;  /* 0x0000004245447220 */ /* 0x080fe20000410000 */
[----:B------:R-:W-:Y:S02]  /*ab60*/  HADD2.F32 R64, -RZ, R135.H1_H1 ;  /* 0x30000087ff407230 */ /* 0x000fe40000004100 */
[----:B------:R-:W-:Y:S01]  /*ab70*/  FMUL.FTZ R66, R65, R66 ;  /* 0x0000004241427220 */ /* 0x000fe20000410000 */
[----:B------:R-:W-:Y:S01]  /*ab80*/  F2FP.SATFINITE.E4M3.F32.PACK_AB_MERGE_C R76, R81, R76, RZ ;  /* 0x0000004c514c723e */ /* 0x000fe200048070ff */
[-C--:B------:R-:W-:Y:S01]  /*ab90*/  FFMA.FTZ R71, R62, R67.reuse, R71 ;  /* 0x000000433e477223 */ /* 0x080fe20000010047 */
[----:B------:R-:W-:Y:S01]  /*aba0*/  FFMA.FTZ R73, R60, R67, -R73 ;  /* 0x000000433c497223 */ /* 0x000fe20000010849 */
[-C--:B------:R-:W-:Y:S01]  /*abb0*/  FFMA.FTZ R62, R65, R64.reuse, -R68 ;  /* 0x00000040413e7223 */ /* 0x080fe20000010844 */
[----:B------:R-:W-:Y:S01]  /*abc0*/  FFMA.FTZ R70, R69, R64, R66 ;  /* 0x0000004045467223 */ /* 0x000fe20000010042 */
[----:B------:R-:W-:-:S02]  /*abd0*/  F2FP.F16.E4M3.UNPACK_B R64, R53 ;  /* 0x00000035ff40723e */ /* 0x000fc400020006ff */
[----:B------:R-:W-:Y:S02]  /*abe0*/  F2FP.F16.E4M3.UNPACK_B R68, R54 ;  /* 0x00000036ff44723e */ /* 0x000fe400020006ff */
[----:B------:R-:W-:Y:S01]  /*abf0*/  F2FP.F16.E4M3.UNPACK_B R60, R49 ;  /* 0x00000031ff3c723e */ /* 0x000fe200020006ff */
        /* <DEDUP_REMOVED lines=19> */
[-C--:B------:R-:W-:Y:S01]  /*ad30*/  FFMA.FTZ R72, R60, R65.reuse, -R67 ;  /* 0x000000413c487223 */ /* 0x080fe20000010843 */
[----:B------:R-:W-:Y:S01]  /*ad40*/  F2FP.F16.E4M3.UNPACK_B R60, R54.H1 ;  /* 0x00000036ff3c723e */ /* 0x000fe200030006ff */
[----:B------:R-:W-:Y:S01]  /*ad50*/  FFMA.FTZ R73, R64, R65, R69 ;  /* 0x0000004140497223 */ /* 0x000fe20000010045 */
[----:B------:R-:W-:Y:S01]  /*ad60*/  F2FP.F16.E4M3.UNPACK_B R52, R52.H1 ;  /* 0x00000034ff34723e */ /* 0x000fe200030006ff */
[----:B------:R-:W-:Y:S01]  /*ad70*/  HADD2.F32 R53, -RZ, R49.H0_H0 ;  /* 0x20000031ff357230 */ /* 0x000fe20000004100 */
[----:B------:R-:W-:Y:S01]  /*ad80*/  F2FP.SATFINITE.E4M3.F32.PACK_AB_MERGE_C R82, R77, R74, R76 ;  /* 0x0000004a4d52723e */ /* 0x000fe2000480704c */
[----:B------:R-:W-:-:S02]  /*ad90*/  HADD2.F32 R54, -RZ, R62.H0_H0 ;  /* 0x2000003eff367230 */ /* 0x000fc40000004100 */
[----:B------:R-:W-:Y:S02]  /*ada0*/  HADD2.F32 R64, -RZ, R60.H0_H0 ;  /* 0x2000003cff407230 */ /* 0x000fe40000004100 */
        /* <DEDUP_REMOVED lines=57> */
[----:B------:R-:W-:-:S02]  /*b140*/  F2FP.SATFINITE.E4M3.F32.PACK_AB_MERGE_C R51, R51, R78, RZ ;  /* 0x0000004e3333723e */ /* 0x000fc400048070ff */
[----:B------:R-:W-:Y:S02]  /*b150*/  F2FP.SATFINITE.E4M3.F32.PACK_AB_MERGE_C R60, R60, R81, RZ ;  /* 0x000000513c3c723e */ /* 0x000fe400048070ff */
[----:B------:R-:W-:Y:S01]  /*b160*/  F2FP.SATFINITE.E4M3.F32.PACK_AB_MERGE_C R51, R48, R79, R51 ;  /* 0x0000004f3033723e */ /* 0x000fe20004807033 */
[----:B------:R-:W-:Y:S01]  /*b170*/  IMAD.MOV.U32 R48, RZ, RZ, R80 ;  /* 0x000000ffff307224 */ /* 0x000fe200078e0050 */
[----:B------:R-:W-:Y:S01]  /*b180*/  F2FP.SATFINITE.E4M3.F32.PACK_AB_MERGE_C R55, R50, R69, R60 ;  /* 0x000000453237723e */ /* 0x000fe2000480703c */
[----:B------:R-:W-:Y:S01]  /*b190*/  IMAD.MOV.U32 R50, RZ, RZ, R83 ;  /* 0x000000ffff327224 */ /* 0x000fe200078e0053 */
[----:B------:R-:W-:Y:S02]  /*b1a0*/  F2FP.SATFINITE.E4M3.F32.PACK_AB_MERGE_C R53, R73, R70, R75 ;  /* 0x000000464935723e */ /* 0x000fe4000480704b */
[----:B------:R-:W-:-:S07]  /*b1b0*/  MOV R54, R85 ;  /* 0x0000005500367202 */ /* 0x000fce0000000f00 */
.L_x_2251:
[----:B------:R-:W-:Y:S05]  /*b1c0*/  BSYNC B1 ;  /* 0x0000000000017941 */ /* 0x000fea0003800000 */
.L_x_2250:
        /* <DEDUP_REMOVED lines=10> */
.L_x_2191:
[----:B------:R-:W-:-:S06]  /*b270*/  UISETP.NE.AND UP0, UPT, UR45, 0x3, UPT ;  /* 0x000000032d00788c */ /* 0x000fcc000bf05270 */
[----:B------:R-:W-:-:S13]  /*b280*/  PLOP3.LUT P5, PT, PT, PT, UP0, 0x80, 0x0 ;  /* 0x000000000000781c */ /* 0x000fda0003faf008 */
[----:B------:R-:W-:Y:S05]  /*b290*/  @!P5 BRA `(.L_x_2252) ;  /* 0x000000000004d947 */ /* 0x000fea0003800000 */
[----:B------:R-:W-:Y:S01]  /*b2a0*/  BPT.TRAP 0x1 ;  /* 0x000000040000795c */ /* 0x000fe20000300000 */
.L_x_2252:
[----:B------:R-:W2:Y:S01]  /*b2b0*/  LDL R48, [R1+0x10] ;  /* 0x0000100001307983 */ /* 0x000ea20000100800 */
[----:B------:R-:W-:Y:S01]  /*b2c0*/  IMAD R107, R232, 0x8, R18 ;  /* 0x00000008e86b7824 */ /* 0x000fe200078e0212 */
[----:B------:R-:W-:Y:S01]  /*b2d0*/  BSSY B1, `(.L_x_2253) ;  /* 0x0000008000017945 */ /* 0x000fe20003800000 */
[----:B------:R-:W-:Y:S01]  /*b2e0*/  IMAD R116, R24, -0x80, R2 ;  /* 0xffffff8018747824 */ /* 0x000fe200078e0202 */
[----:B------:R-:W-:-:S04]  /*b2f0*/  SHF.R.S32.HI R49, RZ, 0x1f, R24 ;  /* 0x0000001fff317819 */ /* 0x000fc80000011418 */
[----:B------:R-:W-:Y:S02]  /*b300*/  VIMNMX R116, R116, 0x80, PT ;  /* 0x0000008074747848 */ /* 0x000fe40003fe0100 */
[----:B--2---:R-:W-:Y:S01]  /*b310*/  SHF.L.U32 R128, R48, 0x1f, RZ ;  /* 0x0000001f30807819 */ /* 0x004fe200000006ff */
[----:B------:R-:W-:-:S03]  /*b320*/  IMAD R48, R4, R24, RZ ;  /* 0x0000001804307224 */ /* 0x000fc600078e02ff */
[----:B------:R-:W0:Y:S02]  /*b330*/  SYNCS.PHASECHK.TRANS64.TRYWAIT P2, [R107+URZ+0x38890], R128 ;  /* 0x038890806b0075a7 */ /* 0x000e24000804017f */
[----:B0-----:R-:W-:Y:S05]  /*b340*/  @!P2 BRA `(.L_x_2254) ;  /* 0x000001fc004ca947 */ /* 0x001fea0003800000 */
.L_x_2535:
[----:B------:R-:W-:Y:S05]  /*b350*/  BSYNC B1 ;  /* 0x0000000000017941 */ /* 0x000fea0003800000 */
.L_x_2253:
        /* <DEDUP_REMOVED lines=16> */
.L_x_2256:
[----:B------:R-:W-:Y:S05]  /*b460*/  BSYNC B1 ;  /* 0x0000000000017941 */ /* 0x000fea0003800000 */
.L_x_2255:
        /* <DEDUP_REMOVED lines=15> */
.L_x_2258:
[----:B------:R-:W-:Y:S05]  /*b560*/  BSYNC B1 ;  /* 0x0000000000017941 */ /* 0x000fea0003800000 */
.L_x_2257:
        /* <DEDUP_REMOVED lines=15> */
.L_x_2260:
[----:B------:R-:W-:Y:S05]  /*b660*/  BSYNC B1 ;  /* 0x0000000000017941 */ /* 0x000fea0003800000 */
.L_x_2259:
        /* <DEDUP_REMOVED lines=17> */
.L_x_2228:
[----:B------:R-:W-:Y:S05]  /*b780*/  BSYNC B0 ;  /* 0x0000000000007941 */ /* 0x000fea0003800000 */
.L_x_2190:
        /* <DEDUP_REMOVED lines=12> */
[----:B------:R-:W-:-:S05]  /*b850*/  @!P2 VIADD R48, R107, 0x388a0 ;  /* 0x000388a06b30a836 */ /* 0x000fca0000000000 */
[----:B------:R-:W-:-:S04]  /*b860*/  @!P2 PRMT R48, RZ, 0x654, R48 ;  /* 0x00000654ff30a816 */ /* 0x000fc80000000030 */
[----:B------:R1:W-:Y:S01]  /*b870*/  @!P2 SYNCS.ARRIVE.TRANS64.RED.A1T0 RZ, [R48+URZ], RZ ;  /* 0x000000ff30ffa9a7 */ /* 0x0003e2000810043f */
[----:B------:R-:W-:Y:S05]  /*b880*/  @!P5 BRA `(.L_x_2262) ;  /* 0x000000000004d947 */ /* 0x000fea0003800000 */
[----:B------:R-:W-:Y:S01]  /*b890*/  BPT.TRAP 0x1 ;  /* 0x000000040000795c */ /* 0x000fe20000300000 */
.L_x_2262:
[----:B------:R-:W-:Y:S05]  /*b8a0*/  BSYNC B0 ;  /* 0x0000000000007941 */ /* 0x000fea0003800000 */
.L_x_2261:
[----:B------:R-:W2:Y:S01]  /*b8b0*/  SYNCS.PHASECHK.TRANS64.TRYWAIT P3, [R107+URZ+0x388b0], R128 ;  /* 0x0388b0806b0075a7 */ /* 0x000ea2000806017f */
[----:B------:R-:W-:Y:S01]  /*b8c0*/  ULDC UR41, c[0x0][0x2e4] ;  /* 0x0000b90000297ab9 */ /* 0x000fe20000000800 */
[----:B------:R-:W-:Y:S01]  /*b8d0*/  ULDC.64 UR36, c[0x0][0x318] ;  /* 0x0000c60000247ab9 */ /* 0x000fe20000000a00 */
[----:B------:R-:W-:Y:S01]  /*b8e0*/  ULDC.64 UR38, c[0x0][0x308] ;  /* 0x0000c20000267ab9 */ /* 0x000fe20000000a00 */
[----:B------:R-:W-:Y:S04]  /*b8f0*/  BSSY B0, `(.L_x_2263) ;  /* 0x0000002000007945 */ /* 0x000fe80003800000 */
[----:B--2---:R-:W-:Y:S05]  /*b900*/  @!P3 BRA `(.L_x_2264) ;  /* 0x000001f400f0b947 */ /* 0x004fea0003800000 */
.L_x_2536:
[----:B------:R-:W-:Y:S05]  /*b910*/  BSYNC B0 ;  /* 0x0000000000007941 */ /* 0x000fea0003800000 */
.L_x_2263:
[----:B------:R-:W-:Y:S01]  /*b920*/  ISETP.GE.AND P3, PT, R22, R116, PT ;  /* 0x000000741600720c */ /* 0x000fe20003f66270 */
[----:B------:R-:W-:Y:S01]  /*b930*/  BSSY B0, `(.L_x_2265) ;  /* 0x0000010000007945 */ /* 0x000fe20003800000 */
[----:B------:R-:W-:-:S11]  /*b940*/  IMAD.WIDE R52, R24, 0x80, R44 ;  /* 0x0000008018347825 */ /* 0x000fd600078e022c */
[----:B------:R-:W-:Y:S05]  /*b950*/  @P3 BRA `(.L_x_2266) ;  /* 0x0000000000343947 */ /* 0x000fea0003800000 */
[----:B------:R-:W-:Y:S01]  /*b960*/  MOV R49, R106 ;  /* 0x0000006a00317202 */ /* 0x000fe20000000f00 */
[----:B-1----:R-:W-:Y:S02]  /*b970*/  IMAD.MOV.U32 R48, RZ, RZ, R98 ;  /* 0x000000ffff307224 */ /* 0x002fe400078e0062 */
        /* <DEDUP_REMOVED lines=11> */
.L_x_2266:
[----:B------:R-:W-:Y:S05]  /*ba30*/  BSYNC B0 ;  /* 0x0000000000007941 */ /* 0x000fea0003800000 */
.L_x_2265:
[----:B------:R-:W-:Y:S01]  /*ba40*/  ISETP.GE.AND P3, PT, R234, R116, PT ;  /* 0x00000074ea00720c */ /* 0x000fe20003f66270 */
[----:B------:R-:W-:-:S12]  /*ba50*/  BSSY B0, `(.L_x_2267) ;  /* 0x0000011000007945 */ /* 0x000fd80003800000 */
[----:B------:R-:W-:Y:S05]  /*ba60*/  @P3 BRA `(.L_x_2268) ;  /* 0x00000000003c3947 */ /* 0x000fea0003800000 */
[----:B---3--:R-:W-:Y:S01]  /*ba70*/  IADD3 R51, P3, R52, 0x20, RZ ;  /* 0x0000002034337810 */ /* 0x008fe20007f7e0ff */
[----:B-1----:R-:W-:Y:S02]  /*ba80*/  IMAD.MOV.U32 R48, RZ, RZ, R98 ;  /* 0x000000ffff307224 */ /* 0x002fe400078e0062 */
[----:B------:R-:W-:Y:S02]  /*ba90*/  IMAD.MOV.U32 R49, RZ, RZ, R106 ;  /* 0x000000ffff317224 */ /* 0x000fe400078e006a */
[----:B------:R-:W-:Y:S02]  /*baa0*/  IMAD.X R50, RZ, RZ, R53, P3 ;  /* 0x000000ffff327224 */ /* 0x000fe400018e0635 */
        /* <DEDUP_REMOVED lines=11> */
.L_x_2268:
[----:B------:R-:W-:Y:S05]  /*bb60*/  BSYNC B0 ;  /* 0x0000000000007941 */ /* 0x000fea0003800000 */
.L_x_2267:
[----:B------:R-:W-:Y:S01]  /*bb70*/  ISETP.GE.AND P3, PT, R233, R116, PT ;  /* 0x00000074e900720c */ /* 0x000fe20003f66270 */
[----:B------:R-:W-:-:S12]  /*bb80*/  BSSY B0, `(.L_x_2269) ;  /* 0x0000011000007945 */ /* 0x000fd80003800000 */
[----:B------:R-:W-:Y:S05]  /*bb90*/  @P3 BRA `(.L_x_2270) ;  /* 0x00000000003c3947 */ /* 0x000fea0003800000 */
[----:B---34-:R-:W-:Y:S01]  /*bba0*/  IADD3 R51, P3, R52, 0x40, RZ ;  /* 0x0000004034337810 */ /* 0x018fe20007f7e0ff */
[----:B------:R-:W-:Y:S01]  /*bbb0*/  IMAD.MOV.U32 R49, RZ, RZ, R106 ;  /* 0x000000ffff317224 */ /* 0x000fe200078e006a */
[----:B-1----:R-:W-:-:S03]  /*bbc0*/  MOV R48, R98 ;  /* 0x0000006200307202 */ /* 0x002fc60000000f00 */
        /* <DEDUP_REMOVED lines=12> */
.L_x_2270:
[----:B------:R-:W-:Y:S05]  /*bc90*/  BSYNC B0 ;  /* 0x0000000000007941 */ /* 0x000fea0003800000 */
.L_x_2269:
[----:B------:R-:W-:Y:S01]  /*bca0*/  ISETP.GE.AND P3, PT, R235, R116, PT ;  /* 0x00000074eb00720c */ /* 0x000fe20003f66270 */
[----:B------:R-:W-:-:S12]  /*bcb0*/  BSSY B0, `(.L_x_2271) ;  /* 0x0000011000007945 */ /* 0x000fd80003800000 */
[----:B------:R-:W-:Y:S05]  /*bcc0*/  @P3 BRA `(.L_x_2272) ;  /* 0x00000000003c3947 */ /* 0x000fea0003800000 */
[----:B-1-34-:R-:W-:Y:S01]  /*bcd0*/  IADD3 R51, P3, R52, 0x60, RZ ;  /* 0x0000006034337810 */ /* 0x01afe20007f7e0ff */
[----:B------:R-:W-:Y:S02]  /*bce0*/  IMAD.MOV.U32 R48, RZ, RZ, R98 ;  /* 0x000000ffff307224 */ /* 0x000fe400078e0062 */
        /* <DEDUP_REMOVED lines=13> */
.L_x_2272:
[----:B------:R-:W-:Y:S05]  /*bdc0*/  BSYNC B0 ;  /* 0x0000000000007941 */ /* 0x000fea0003800000 */
.L_x_2271:
[----:B-1-34-:R-:W3:Y:S01]  /*bdd0*/  LDL.LU R49, [R1+0x10] ;  /* 0x0000100001317983 */ /* 0x01aee20000300800 */
[----:B0-2---:R-:W-:Y:S01]  /*bde0*/  @!P2 IADD3 R107, R107, 0x388c0, RZ ;  /* 0x000388c06b6ba810 */ /* 0x005fe20007ffe0ff */
[----:B------:R-:W-:Y:S01]  /*bdf0*/  VIADD R232, R232, 0x1 ;  /* 0x00000001e8e87836 */ /* 0x000fe20000000000 */
[----:B------:R-:W-:Y:S01]  /*be00*/  ISETP.NE.AND P3, PT, R108, RZ, PT ;  /* 0x000000ff6c00720c */ /* 0x000fe20003f65270 */
[----:B------:R-:W-:Y:S01]  /*be10*/  @!PT LDS RZ, [RZ] ;  /* 0x00000000fffff984 */ /* 0x000fe20000000800 */
[----:B------:R-:W-:Y:S01]  /*be20*/  @!PT LDS RZ, [RZ] ;  /* 0x00000000fffff984 */ /* 0x000fe20000000800 */
[----:B------:R-:W-:Y:S01]  /*be30*/  @!PT LDS RZ, [RZ] ;  /* 0x00000000fffff984 */ /* 0x000fe20000000800 */
[----:B------:R-:W-:Y:S01]  /*be40*/  @!PT LDS RZ, [RZ] ;  /* 0x00000000fffff984 */ /* 0x000fe20000000800 */
[----:B------:R0:W-:Y:S06]  /*be50*/  MEMBAR.ALL.CTA ;  /* 0x0000000000007992 */ /* 0x0001ec0000008000 */
[----:B0-----:R-:W0:Y:S01]  /*be60*/  FENCE.VIEW.ASYNC.S ;  /* 0x00000000000073c6 */ /* 0x001e220000000000 */
[----:B------:R-:W-:Y:S01]  /*be70*/  @!P2 PRMT R107, RZ, 0x654, R107 ;  /* 0x00000654ff6ba816 */ /* 0x000fe2000000006b */
[----:B0-----:R0:W-:Y:S06]  /*be80*/  BAR.SYNC.DEFER_BLOCKING R129, 0x80 ;  /* 0x000200810000751d */ /* 0x0011ec0000010000 */
[----:B------:R0:W-:Y:S01]  /*be90*/  @!P2 SYNCS.ARRIVE.TRANS64.RED.A1T0 RZ, [R107+URZ], RZ ;  /* 0x000000ff6bffa9a7 */ /* 0x0001e2000810043f */
[----:B------:R-:W-:-:S04]  /*bea0*/  ISETP.NE.AND P2, PT, R232, 0x2, PT ;  /* 0x00000002e800780c */ /* 0x000fc80003f45270 */
[----:B------:R-:W-:Y:S02]  /*beb0*/  SEL R48, RZ, 0x1, P2 ;  /* 0x00000001ff307807 */ /* 0x000fe40001000000 */
[----:B------:R-:W-:Y:S02]  /*bec0*/  SEL R232, R232, RZ, P2 ;  /* 0x000000ffe8e87207 */ /* 0x000fe40001000000 */
[----:B---3--:R-:W-:-:S05]  /*bed0*/  LOP3.LUT R49, R49, R48, RZ, 0x3c, !PT ;  /* 0x0000003031317212 */ /* 0x008fca00078e3cff */
[----:B------:R0:W-:Y:S01]  /*bee0*/  STL [R1+0x10], R49 ;  /* 0x0000103101007387 */ /* 0x0001e20000100800 */
[----:B------:R-:W-:Y:S05]  /*bef0*/  @P3 BRA `(.L_x_2273) ;  /* 0xffffff6400c83947 */ /* 0x000fea000383ffff */
[----:B0-----:R-:W0:Y:S01]  /*bf00*/  S2R R49, SR_TID.X ;  /* 0x0000000000317919 */ /* 0x001e220000002100 */
[----:B------:R-:W-:Y:S02]  /*bf10*/  PLOP3.LUT P0, PT, PT, PT, PT, 0x8, 0x0 ;  /* 0x000000000000781c */ /* 0x000fe40003f0e170 */
[----:B0-----:R-:W-:-:S04]  /*bf20*/  SHF.R.U32.HI R49, RZ, 0x7, R49 ;  /* 0x00000007ff317819 */ /* 0x001fc80000011631 */
[----:B------:R-:W-:-:S13]  /*bf30*/  ISETP.NE.AND P3, PT, R49, 0x1, PT ;  /* 0x000000013100780c */ /* 0x000fda0003f65270 */
[----:B------:R-:W-:Y:S06]  /*bf40*/  @!P3 BAR.ARV 0x9, 0x100 ;  /* 0x024400000000bb1d */ /* 0x000fec0000002000 */
.L_x_2185:
[----:B------:R-:W2:Y:S01]  /*bf50*/  LDL R7, [R1+0xc] ;  /* 0x00000c0001077983 */ /* 0x000ea20000100800 */
[----:B------:R-:W3:Y:S03]  /*bf60*/  LDC R0, c[0x0][0x428] ;  /* 0x00010a00ff007b82 */ /* 0x000ee60000000800 */
[----:B------:R-:W2:Y:S04]  /*bf70*/  LDL R6, [R1+0x20] ;  /* 0x0000200001067983 */ /* 0x000ea80000100800 */
[----:B------:R-:W4:Y:S04]  /*bf80*/  LDL R3, [R1+0x4] ;  /* 0x0000040001037983 */ /* 0x000f280000100800 */
[----:B------:R-:W4:Y:S01]  /*bf90*/  LDL.LU R4, [R1+0x8] ;  /* 0x0000080001047983 */ /* 0x000f220000300800 */
[----:B------:R-:W-:-:S02]  /*bfa0*/  PLOP3.LUT P1, PT, PT, PT, PT, 0x80, 0x0 ;  /* 0x000000000000781c */ /* 0x000fc40003f2f070 */
[----:B------:R-:W-:Y:S01]  /*bfb0*/  CS2R R154, SRZ ;  /* 0x00000000009a7805 */ /* 0x000fe2000001ff00 */
[----:B------:R-:W-:Y:S01]  /*bfc0*/  IMAD.MOV.U32 R153, RZ, RZ, RZ ;  /* 0x000000ffff997224 */ /* 0x000fe200078e00ff */
[----:B------:R-:W-:Y:S02]  /*bfd0*/  MOV R151, RZ ;  /* 0x000000ff00977202 */ /* 0x000fe40000000f00 */
[----:B------:R-:W-:Y:S02]  /*bfe0*/  CS2R R114, SRZ ;  /* 0x0000000000727805 */ /* 0x000fe4000001ff00 */
[----:B------:R-:W-:Y:S02]  /*bff0*/  CS2R R116, SRZ ;  /* 0x0000000000747805 */ /* 0x000fe4000001ff00 */
[----:B------:R-:W-:Y:S01]  /*c000*/  CS2R R112, SRZ ;  /* 0x0000000000707805 */ /* 0x000fe2000001ff00 */
[----:B------:R-:W-:Y:S01]  /*c010*/  IMAD.MOV.U32 R130, RZ, RZ, RZ ;  /* 0x000000ffff827224 */ /* 0x000fe200078e00ff */
[----:B------:R-:W-:Y:S01]  /*c020*/  CS2R R106, SRZ ;  /* 0x00000000006a7805 */ /* 0x000fe2000001ff00 */
[----:B------:R-:W-:Y:S01]  /*c030*/  IMAD.MOV.U32 R126, RZ, RZ, RZ ;  /* 0x000000ffff7e7224 */ /* 0x000fe200078e00ff */
[----:B------:R-:W-:-:S02]  /*c040*/  CS2R R102, SRZ ;  /* 0x0000000000667805 */ /* 0x000fc4000001ff00 */
[----:B------:R-:W-:Y:S02]  /*c050*/  CS2R R108, SRZ ;  /* 0x00000000006c7805 */ /* 0x000fe4000001ff00 */
[----:B---3--:R-:W-:Y:S02]  /*c060*/  ISETP.NE.AND P2, PT, R0, 0x1, PT ;  /* 0x000000010000780c */ /* 0x008fe40003f45270 */
[----:B------:R-:W-:Y:S01]  /*c070*/  CS2R R104, SRZ ;  /* 0x0000000000687805 */ /* 0x000fe2000001ff00 */
[----:B------:R-:W-:Y:S01]  /*c080*/  IMAD.MOV.U32 R122, RZ, RZ, RZ ;  /* 0x000000ffff7a7224 */ /* 0x000fe200078e00ff */
[----:B------:R-:W-:Y:S01]  /*c090*/  CS2R R98, SRZ ;  /* 0x0000000000627805 */ /* 0x000fe2000001ff00 */
[----:B------:R-:W-:Y:S01]  /*c0a0*/  IMAD.MOV.U32 R118, RZ, RZ, RZ ;  /* 0x000000ffff767224 */ /* 0x000fe200078e00ff */
[----:B------:R-:W-:Y:S02]  /*c0b0*/  CS2R R94, SRZ ;  /* 0x00000000005e7805 */ /* 0x000fe4000001ff00 */
[----:B------:R-:W-:-:S02]  /*c0c0*/  CS2R R100, SRZ ;  /* 0x0000000000647805 */ /* 0x000fc4000001ff00 */
[----:B------:R-:W-:Y:S02]  /*c0d0*/  CS2R R96, SRZ ;  /* 0x0000000000607805 */ /* 0x000fe4000001ff00 */
[----:B------:R-:W-:Y:S02]  /*c0e0*/  MOV R134, RZ ;  /* 0x000000ff00867202 */ /* 0x000fe40000000f00 */
[----:B------:R-:W-:Y:S02]  /*c0f0*/  CS2R R90, SRZ ;  /* 0x00000000005a7805 */ /* 0x000fe4000001ff00 */
[----:B------:R-:W-:Y:S02]  /*c100*/  CS2R R86, SRZ ;  /* 0x0000000000567805 */ /* 0x000fe4000001ff00 */
[----:B------:R-:W-:Y:S02]  /*c110*/  CS2R R92, SRZ ;  /* 0x00000000005c7805 */ /* 0x000fe4000001ff00 */
[----:B------:R-:W-:Y:S01]  /*c120*/  CS2R R88, SRZ ;  /* 0x0000000000587805 */ /* 0x000fe2000001ff00 */
[----:B------:R-:W3:Y:S01]  /*c130*/  @P2 LDC R2, c[0x0][0x42c] ;  /* 0x00010b00ff022b82 */ /* 0x000ee20000000800 */
[----:B------:R-:W-:-:S02]  /*c140*/  CS2R R148, SRZ ;  /* 0x0000000000947805 */ /* 0x000fc4000001ff00 */
[----:B------:R-:W-:Y:S02]  /*c150*/  CS2R R82, SRZ ;  /* 0x0000000000527805 */ /* 0x000fe4000001ff00 */
[----:B------:R-:W-:Y:S02]  /*c160*/  CS2R R84, SRZ ;  /* 0x0000000000547805 */ /* 0x000fe4000001ff00 */
[----:B------:R-:W-:Y:S01]  /*c170*/  CS2R R80, SRZ ;  /* 0x0000000000507805 */ /* 0x000fe2000001ff00 */
[----:B------:R-:W-:Y:S01]  /*c180*/  IMAD.MOV.U32 R161, RZ, RZ, RZ ;  /* 0x000000ffffa17224 */ /* 0x000fe200078e00ff */
[----:B------:R-:W-:Y:S01]  /*c190*/  CS2R R76, SRZ ;  /* 0x00000000004c7805 */ /* 0x000fe2000001ff00 */
[----:B------:R-:W-:Y:S01]  /*c1a0*/  IMAD.MOV.U32 R110, RZ, RZ, RZ ;  /* 0x000000ffff6e7224 */ /* 0x000fe200078e00ff */
[----:B------:R-:W3:Y:S01]  /*c1b0*/  @P2 LDC R5, c[0x0][0x430] ;  /* 0x00010c00ff052b82 */ /* 0x000ee20000000800 */
[----:B------:R-:W-:Y:S01]  /*c1c0*/  IMAD.MOV.U32 R63, RZ, RZ, RZ ;  /* 0x000000ffff3f7224 */ /* 0x000fe200078e00ff */
[----:B------:R-:W-:-:S02]  /*c1d0*/  CS2R R72, SRZ ;  /* 0x0000000000487805 */ /* 0x000fc4000001ff00 */
[----:B------:R-:W-:Y:S02]  /*c1e0*/  CS2R R144, SRZ ;  /* 0x0000000000907805 */ /* 0x000fe4000001ff00 */
[----:B------:R-:W-:Y:S02]  /*c1f0*/  CS2R R58, SRZ ;  /* 0x00000000003a7805 */ /* 0x000fe4000001ff00 */
[----:B------:R-:W-:Y:S02]  /*c200*/  CS2R R50, SRZ ;  /* 0x0000000000327805 */ /* 0x000fe4000001ff00 */
[----:B------:R-:W-:Y:S02]  /*c210*/  CS2R R68, SRZ ;  /* 0x0000000000447805 */ /* 0x000fe4000001ff00 */
[----:B------:R-:W-:Y:S01]  /*c220*/  CS2R R64, SRZ ;  /* 0x0000000000407805 */ /* 0x000fe2000001ff00 */
[----:B------:R-:W-:Y:S01]  /*c230*/  IMAD.MOV.U32 R159, RZ, RZ, RZ ;  /* 0x000000ffff9f7224 */ /* 0x000fe200078e00ff */
[----:B------:R-:W-:-:S02]  /*c240*/  CS2R R78, SRZ ;  /* 0x00000000004e7805 */ /* 0x000fc4000001ff00 */
[----:B------:R-:W-:Y:S02]  /*c250*/  CS2R R60, SRZ ;  /* 0x00000000003c7805 */ /* 0x000fe4000001ff00 */
[----:B------:R-:W-:Y:S02]  /*c260*/  CS2R R52, SRZ ;  /* 0x0000000000347805 */ /* 0x000fe4000001ff00 */
[----:B------:R-:W-:Y:S02]  /*c270*/  MOV R157, RZ ;  /* 0x000000ff009d7202 */ /* 0x000fe40000000f00 */
[----:B------:R-:W-:Y:S02]  /*c280*/  CS2R R74, SRZ ;  /* 0x00000000004a7805 */ /* 0x000fe4000001ff00 */
[----:B------:R-:W-:Y:S02]  /*c290*/  CS2R R56, SRZ ;  /* 0x0000000000387805 */ /* 0x000fe4000001ff00 */
[----:B------:R-:W-:-:S02]  /*c2a0*/  CS2R R48, SRZ ;  /* 0x0000000000307805 */ /* 0x000fc4000001ff00 */
[----:B------:R-:W-:Y:S01]  /*c2b0*/  CS2R R38, SRZ ;  /* 0x0000000000267805 */ /* 0x000fe2000001ff00 */
[----:B------:R-:W-:Y:S01]  /*c2c0*/  IMAD.MOV.U32 R71, RZ, RZ, RZ ;  /* 0x000000ffff477224 */ /* 0x000fe200078e00ff */
[----:B------:R-:W-:Y:S02]  /*c2d0*/  CS2R R44, SRZ ;  /* 0x00000000002c7805 */ /* 0x000fe4000001ff00 */
[----:B------:R-:W-:Y:S01]  /*c2e0*/  CS2R R40, SRZ ;  /* 0x0000000000287805 */ /* 0x000fe2000001ff00 */
[----:B------:R-:W-:Y:S01]  /*c2f0*/  IMAD.MOV.U32 R54, RZ, RZ, RZ ;  /* 0x000000ffff367224 */ /* 0x000fe200078e00ff */
[----:B------:R-:W-:Y:S01]  /*c300*/  CS2R R36, SRZ ;  /* 0x0000000000247805 */ /* 0x000fe2000001ff00 */
[----:B------:R-:W-:Y:S01]  /*c310*/  IMAD.MOV.U32 R67, RZ, RZ, RZ ;  /* 0x000000ffff437224 */ /* 0x000fe200078e00ff */
[----:B------:R-:W-:Y:S02]  /*c320*/  CS2R R32, SRZ ;  /* 0x0000000000207805 */ /* 0x000fe4000001ff00 */
[----:B------:R-:W-:-:S02]  /*c330*/  CS2R R42, SRZ ;  /* 0x00000000002a7805 */ /* 0x000fc4000001ff00 */
[----:B-1----:R-:W-:Y:S02]  /*c340*/  CS2R R30, SRZ ;  /* 0x00000000001e7805 */ /* 0x002fe4000001ff00 */
        /* <DEDUP_REMOVED lines=8> */
[----:B0-----:R-:W-:Y:S02]  /*c3d0*/  CS2R R10, SRZ ;  /* 0x00000000000a7805 */ /* 0x001fe4000001ff00 */
[----:B------:R-:W-:Y:S02]  /*c3e0*/  CS2R R128, SRZ ;  /* 0x0000000000807805 */ /* 0x000fe4000001ff00 */
[----:B------:R-:W-:-:S02]  /*c3f0*/  CS2R R8, SRZ ;  /* 0x0000000000087805 */ /* 0x000fc4000001ff00 */
[----:B------:R-:W-:Y:S02]  /*c400*/  CS2R R124, SRZ ;  /* 0x00000000007c7805 */ /* 0x000fe4000001ff00 */
[----:B------:R-:W-:Y:S02]  /*c410*/  CS2R R136, SRZ ;  /* 0x0000000000887805 */ /* 0x000fe4000001ff00 */
[----:B------:R-:W-:Y:S01]  /*c420*/  CS2R R120, SRZ ;  /* 0x0000000000787805 */ /* 0x000fe2000001ff00 */
[----:B------:R-:W-:Y:S01]  /*c430*/  IMAD.MOV.U32 R132, RZ, RZ, RZ ;  /* 0x000000ffff847224 */ /* 0x000fe200078e00ff */
[----:B--2---:R-:W-:Y:S02]  /*c440*/  IADD3 R0, R6, 0xff, -R7 ;  /* 0x000000ff06007810 */ /* 0x004fe40007ffe807 */
[----:B------:R-:W-:-:S03]  /*c450*/  CS2R R6, SRZ ;  /* 0x0000000000067805 */ /* 0x000fc6000001ff00 */
[----:B----4-:R-:W-:Y:S02]  /*c460*/  IMAD R0, R3, 0x80, R0 ;  /* 0x0000008003007824 */ /* 0x010fe400078e0200 */
[----:B---3--:R-:W-:-:S03]  /*c470*/  @P2 IMAD.HI.U32 R2, R4, R2, RZ ;  /* 0x0000000204022227 */ /* 0x008fc600078e00ff */
[----:B------:R-:W-:Y:S01]  /*c480*/  SHF.R.S32.HI R3, RZ, 0x1f, R0 ;  /* 0x0000001fff037819 */ /* 0x000fe20000011400 */
[----:B------:R-:W-:Y:S01]  /*c490*/  IMAD.MOV.U32 R26, RZ, RZ, R4 ;  /* 0x000000ffff1a7224 */ /* 0x000fe200078e0004 */
[----:B------:R-:W-:Y:S01]  /*c4a0*/  @P2 SHF.R.U32.HI R26, RZ, R5, R2 ;  /* 0x00000005ff1a2219 */ /* 0x000fe20000011602 */
[----:B------:R-:W-:Y:S01]  /*c4b0*/  IMAD.MOV.U32 R4, RZ, RZ, RZ ;  /* 0x000000ffff047224 */ /* 0x000fe200078e00ff */
[----:B------:R-:W-:-:S03]  /*c4c0*/  LEA.HI R3, R3, R0, RZ, 0x7 ;  /* 0x0000000003037211 */ /* 0x000fc600078f38ff */
[----:B------:R0:W-:Y:S01]  /*c4d0*/  STL [R1+0x8], R26 ;  /* 0x0000081a01007387 */ /* 0x0001e20000100800 */
[----:B------:R-:W-:Y:S02]  /*c4e0*/  SHF.R.S32.HI R0, RZ, 0x7, R3 ;  /* 0x00000007ff007819 */ /* 0x000fe40000011403 */
[----:B------:R-:W-:Y:S02]  /*c4f0*/  MOV R3, RZ ;  /* 0x000000ff00037202 */ /* 0x000fe40000000f00 */
[----:B------:R-:W-:-:S04]  /*c500*/  VIMNMX R133, R133, R0, PT ;  /* 0x0000000085857248 */ /* 0x000fc80003fe0100 */
[----:B------:R-:W-:Y:S01]  /*c510*/  ISETP.GE.AND P2, PT, R133, 0x1, PT ;  /* 0x000000018500780c */ /* 0x000fe20003f46270 */
[----:B0-----:R-:W-:-:S12]  /*c520*/  @P0 BRA `(.L_x_2274) ;  /* 0x00000000000c0947 */ /* 0x001fd80003800000 */
[----:B------:R-:W0:Y:S01]  /*c530*/  FENCE.VIEW.ASYNC.G ;  /* 0x00000000000073c6 */ /* 0x000e220000000100 */
[----:B------:R-:W-:Y:S05]  /*c540*/  WARPSYNC.ALL ;  /* 0x0000000000007948 */ /* 0x000fea0003800000 */
[----:B0-----:R-:W-:Y:S06]  /*c550*/  BAR.ARV 0xc, 0x180 ;  /* 0x0306000000007b1d */ /* 0x001fec0000002000 */
.L_x_2274:
[----:B------:R-:W-:Y:S02]  /*c560*/  IMAD.MOV.U32 R5, RZ, RZ, RZ ;  /* 0x000000ffff057224 */ /* 0x000fe400078e00ff */
[----:B------:R-:W-:Y:S01]  /*c570*/  IMAD.MOV.U32 R0, RZ, RZ, RZ ;  /* 0x000000ffff007224 */ /* 0x000fe200078e00ff */
[----:B------:R-:W-:Y:S06]  /*c580*/  @!P2 BRA `(.L_x_2275) ;  /* 0x0000014400a0a947 */ /* 0x000fec0003800000 */
[----:B------:R-:W0:Y:S01]  /*c590*/  S2R R2, SR_TID.X ;  /* 0x0000000000027919 */ /* 0x000e220000002100 */
[----:B------:R-:W-:Y:S01]  /*c5a0*/  UMOV UR4, 0xffffffff ;  /* 0xffffffff00047882 */ /* 0x000fe20000000000 */
[----:B0-----:R-:W-:-:S05]  /*c5b0*/  VIADD R31, R2, 0xffffff80 ;  /* 0xffffff80021f7836 */ /* 0x001fca0000000000 */
[----:B------:R-:W-:-:S04]  /*c5c0*/  SHF.R.S32.HI R32, RZ, 0x1f, R31 ;  /* 0x0000001fff207819 */ /* 0x000fc8000001141f */
[----:B------:R-:W-:-:S04]  /*c5d0*/  LEA.HI R13, R32, R31, RZ, 0x7 ;  /* 0x0000001f200d7211 */ /* 0x000fc800078f38ff */
[----:B------:R-:W-:Y:S01]  /*c5e0*/  SHF.R.S32.HI R13, RZ, 0x7, R13 ;  /* 0x00000007ff0d7819 */ /* 0x000fe2000001140d */
[----:B------:R-:W-:Y:S06]  /*c5f0*/  BRA.DIV UR4, `(.L_x_2276) ;  /* 0x000001ea04c87947 */ /* 0x000fec000b800000 */
[----:B------:R-:W0:Y:S04]  /*c600*/  SHFL.IDX PT, R0, R13, RZ, 0x1f ;  /* 0x00001fff0d007589 */ /* 0x000e2800000e0000 */
[----:B0-----:R1:W-:Y:S02]  /*c610*/  STL [R1], R0 ;  /* 0x0000000001007387 */ /* 0x0013e40000100800 */
.L_x_2539:
[----:B------:R-:W1:Y:S02]  /*c620*/  LDL R2, [R1] ;  /* 0x0000000001027983 */ /* 0x000e640000100800 */
        /* <DEDUP_REMOVED lines=19> */
[----:B------:R-:W-:Y:S01]  /*c760*/  IMAD.U32 R10, RZ, RZ, UR4 ;  /* 0x00000004ff0a7e24 */ /* 0x000fe2000f8e00ff */
[----:B------:R-:W-:Y:S01]  /*c770*/  MOV R13, RZ ;  /* 0x000000ff000d7202 */ /* 0x000fe20000000f00 */
[----:B------:R-:W-:-:S02]  /*c780*/  IMAD.U32 R11, RZ, RZ, UR5 ;  /* 0x00000005ff0b7e24 */ /* 0x000fc4000f8e00ff */
[----:B------:R-:W-:Y:S02]  /*c790*/  IMAD.MOV.U32 R8, RZ, RZ, 0x70 ;  /* 0x00000070ff087424 */ /* 0x000fe400078e00ff */
[----:B-1----:R-:W-:-:S07]  /*c7a0*/  IMAD.MOV.U32 R12, RZ, RZ, 0x1 ;  /* 0x00000001ff0c7424 */ /* 0x002fce00078e00ff */
[----:B------:R-:W-:-:S07]  /*c7b0*/  LEPC R20, `(.L_x_2277) ;  /* 0x000000001014794e */ /* 0x000fce0000000000 */
[----:B0-2--5:R-:W-:Y:S05]  /*c7c0*/  CALL.ABS.NOINC R2 ;  /* 0x0000000002007343 */ /* 0x025fea0003c00000 */
.L_x_2277:
[----:B------:R-:W2:Y:S01]  /*c7d0*/  LDL R2, [R1+0x44] ;  /* 0x0000440001027983 */ /* 0x000ea20000100800 */
[----:B------:R-:W-:Y:S01]  /*c7e0*/  ULDC.64 UR4, c[0x0][0x990] ;  /* 0x0002640000047ab9 */ /* 0x000fe20000000a00 */
[----:B------:R-:W-:Y:S02]  /*c7f0*/  ULDC.64 UR6, c[0x0][0x998] ;  /* 0x0002660000067ab9 */ /* 0x000fe40000000a00 */
[----:B------:R-:W3:Y:S01]  /*c800*/  LDL R20, [R1+0x24] ;  /* 0x0000240001147983 */ /* 0x000ee20000100800 */
[----:B------:R-:W-:Y:S02]  /*c810*/  ISETP.NE.U32.AND P0, PT, RZ, UR4, PT ;  /* 0x00000004ff007c0c */ /* 0x000fe4000bf05070 */
[----:B------:R-:W-:Y:S02]  /*c820*/  ISETP.NE.U32.AND P1, PT, RZ, UR6, PT ;  /* 0x00000006ff007c0c */ /* 0x000fe4000bf25070 */
[----:B------:R-:W-:Y:S02]  /*c830*/  ISETP.NE.AND.EX P0, PT, RZ, UR5, PT, P0 ;  /* 0x00000005ff007c0c */ /* 0x000fe4000bf05300 */
[----:B------:R-:W-:-:S11]  /*c840*/  ISETP.NE.AND.EX P1, PT, RZ, UR7, PT, P1 ;  /* 0x00000007ff007c0c */ /* 0x000fd6000bf25310 */
[----:B------:R-:W2:Y:S01]  /*c850*/  @P0 LDC.64 R8, c[0x0][0x9a8] ;  /* 0x00026a00ff080b82 */ /* 0x000ea20000000a00 */
[----:B------:R-:W-:-:S07]  /*c860*/  @P0 SHF.R.S32.HI R7, RZ, 0x1f, R26 ;  /* 0x0000001fff070819 */ /* 0x000fce000001141a */
[----:B------:R-:W1:Y:S08]  /*c870*/  @P1 LDC.64 R10, c[0x0][0x9b8] ;  /* 0x00026e00ff0a1b82 */ /* 0x000e700000000a00 */
[----:B------:R-:W4:Y:S08]  /*c880*/  @P0 LDC.64 R12, c[0x0][0x9b0] ;  /* 0x00026c00ff0c0b82 */ /* 0x000f300000000a00 */
[----:B0-----:R-:W0:Y:S01]  /*c890*/  @P1 LDC.64 R14, c[0x0][0x9c0] ;  /* 0x00027000ff0e1b82 */ /* 0x001e220000000a00 */
[----:B--2---:R-:W-:-:S02]  /*c8a0*/  @P0 IMAD R0, R2, R8, RZ ;  /* 0x0000000802000224 */ /* 0x004fc400078e02ff */
[----:B-1----:R-:W-:Y:S02]  /*c8b0*/  @P1 IMAD R4, R2, R10, RZ ;  /* 0x0000000a02041224 */ /* 0x002fe400078e02ff */
[C---:B---3--:R-:W-:Y:S02]  /*c8c0*/  @P0 IMAD R9, R20.reuse, R9, R0 ;  /* 0x0000000914090224 */ /* 0x048fe400078e0200 */
[----:B------:R-:W-:-:S04]  /*c8d0*/  @P0 IMAD.WIDE.U32 R2, R20, R8, RZ ;  /* 0x0000000814020225 */ /* 0x000fc800078e00ff */
[----:B------:R-:W-:Y:S01]  /*c8e0*/  @P0 IMAD.IADD R3, R3, 0x1, R9 ;  /* 0x0000000103030824 */ /* 0x000fe200078e0209 */
[----:B------:R-:W-:Y:S01]  /*c8f0*/  @P1 SHF.R.S32.HI R9, RZ, 0x1f, R26 ;  /* 0x0000001fff091819 */ /* 0x000fe2000001141a */
[C---:B------:R-:W-:Y:S02]  /*c900*/  @P1 IMAD R11, R20.reuse, R11, R4 ;  /* 0x0000000b140b1224 */ /* 0x040fe400078e0204 */
[----:B------:R-:W-:-:S04]  /*c910*/  @P1 IMAD.WIDE.U32 R4, R20, R10, RZ ;  /* 0x0000000a14041225 */ /* 0x000fc800078e00ff */
[----:B----4-:R-:W-:Y:S02]  /*c920*/  @P0 IMAD R0, R7, R12, RZ ;  /* 0x0000000c07000224 */ /* 0x010fe400078e02ff */
[----:B0-----:R-:W-:Y:S02]  /*c930*/  @P1 IMAD R6, R9, R14, RZ ;  /* 0x0000000e09061224 */ /* 0x001fe400078e02ff */
[----:B------:R-:W-:Y:S02]  /*c940*/  @P1 IMAD.IADD R5, R5, 0x1, R11 ;  /* 0x0000000105051824 */ /* 0x000fe400078e020b */
        /* <DEDUP_REMOVED lines=30> */
.L_x_2281:
[----:B-1----:R1:W2:Y:S02]  /*cb30*/  SYNCS.PHASECHK.TRANS64.TRYWAIT P0, [R18+URZ+0x38800], R3 ;  /* 0x03880003120075a7 */ /* 0x0022a4000800017f */
[----:B--2---:R-:W-:Y:S05]  /*cb40*/  @!P0 NANOSLEEP.SYNCS 0x989680 ;  /* 0x009896800000895d */ /* 0x004fea0003900000 */
[----:B------:R-:W2:Y:S02]  /*cb50*/  @!P0 SYNCS.PHASECHK.TRANS64 P0, [R18+URZ+0x38800], R3 ;  /* 0x03880003120085a7 */ /* 0x000ea4000800007f */
[----:B--2---:R-:W-:Y:S05]  /*cb60*/  @!P0 BRA `(.L_x_2281) ;  /* 0xfffffffc00f08947 */ /* 0x004fea000383ffff */
.L_x_2280:
[----:B------:R-:W-:Y:S05]  /*cb70*/  BSYNC B0 ;  /* 0x0000000000007941 */ /* 0x000fea0003800000 */
.L_x_2279:
[----:B------:R-:W-:Y:S05]  /*cb80*/  BRA `(.L_x_2282) ;  /* 0x0000009800187947 */ /* 0x000fea0003800000 */
.L_x_2278:
[----:B------:R-:W0:Y:S01]  /*cb90*/  LDC.64 R12, c[0x0][0x3d8] ;  /* 0x0000f600ff0c7b82 */ /* 0x000e220000000a00 */
[----:B-----5:R-:W-:Y:S01]  /*cba0*/  SHF.R.S32.HI R3, RZ, 0x1f, R123 ;  /* 0x0000001fff037819 */ /* 0x020fe2000001147b */
[--C-:B------:R-:W-:Y:S01]  /*cbb0*/  IMAD.MOV.U32 R4, RZ, RZ, R19.reuse ;  /* 0x000000ffff047224 */ /* 0x100fe200078e0013 */
[----:B------:R-:W-:Y:S01]  /*cbc0*/  ISETP.NE.AND P4, PT, R24, RZ, PT ;  /* 0x000000ff1800720c */ /* 0x000fe20003f85270 */
[--C-:B------:R-:W-:Y:S01]  /*cbd0*/  IMAD.MOV.U32 R8, RZ, RZ, R16.reuse ;  /* 0x000000ffff087224 */ /* 0x100fe200078e0010 */
[----:B------:R-:W-:Y:S02]  /*cbe0*/  SHF.R.S32.HI R5, RZ, 0x1f, R19 ;  /* 0x0000001fff057819 */ /* 0x000fe40000011413 */
[----:B------:R-:W-:Y:S01]  /*cbf0*/  SHF.R.S32.HI R9, RZ, 0x1f, R16 ;  /* 0x0000001fff097819 */ /* 0x000fe20000011410 */
[----:B------:R-:W1:Y:S01]  /*cc00*/  LDC.64 R14, c[0x0][0x3e8] ;  /* 0x0000fa00ff0e7b82 */ /* 0x000e620000000a00 */
[-C--:B0-----:R-:W-:Y:S01]  /*cc10*/  IMAD R7, R23, R12.reuse, RZ ;  /* 0x0000000c17077224 */ /* 0x081fe200078e02ff */
[----:B------:R-:W-:Y:S01]  /*cc20*/  SHF.L.U64.HI R27, R12, 0x5, R13 ;  /* 0x000000050c1b7819 */ /* 0x000fe2000001020d */
[----:B------:R-:W-:-:S02]  /*cc30*/  IMAD R0, R3, R12, RZ ;  /* 0x0000000c03007224 */ /* 0x000fc400078e02ff */
[----:B------:R-:W-:Y:S02]  /*cc40*/  IMAD R24, R22, R13, R7 ;  /* 0x0000000d16187224 */ /* 0x000fe400078e0207 */
[----:B------:R-:W-:Y:S01]  /*cc50*/  IMAD.WIDE.U32 R60, R123, R12, RZ ;  /* 0x0000000c7b3c7225 */ /* 0x000fe200078e00ff */
[----:B-1----:R-:W-:-:S03]  /*cc60*/  SHF.L.U64.HI R29, R14, 0x5, R15 ;  /* 0x000000050e1d7819 */ /* 0x002fc6000001020f */
[----:B------:R-:W-:Y:S02]  /*cc70*/  IMAD R6, R3, R14, RZ ;  /* 0x0000000e03067224 */ /* 0x000fe400078e02ff */
[C---:B------:R-:W-:Y:S02]  /*cc80*/  IMAD R63, R123.reuse, R13, R0 ;  /* 0x0000000d7b3f7224 */ /* 0x040fe400078e0200 */
[----:B------:R-:W-:Y:S02]  /*cc90*/  IMAD R57, R123, R15, R6 ;  /* 0x0000000f7b397224 */ /* 0x000fe400078e0206 */
[----:B------:R-:W-:Y:S01]  /*cca0*/  IMAD.WIDE.U32 R6, R22, R12, R4 ;  /* 0x0000000c16067225 */ /* 0x000fe200078e0004 */
[----:B------:R-:W-:-:S03]  /*ccb0*/  IADD3 R63, R63, R61, RZ ;  /* 0x0000003d3f3f7210 */ /* 0x000fc60007ffe0ff */
[----:B------:R-:W-:Y:S01]  /*ccc0*/  IMAD.WIDE.U32 R10, R22, R12, R8 ;  /* 0x0000000c160a7225 */ /* 0x000fe200078e0008 */
[----:B------:R-:W-:-:S03]  /*ccd0*/  IADD3 R65, P0, R6, R60, RZ ;  /* 0x0000003c06417210 */ /* 0x000fc60007f1e0ff */
[----:B------:R-:W-:Y:S01]  /*cce0*/  IMAD R3, R23, R14, RZ ;  /* 0x0000000e17037224 */ /* 0x000fe200078e02ff */
[----:B------:R-:W-:Y:S01]  /*ccf0*/  IADD3 R25, P2, R10, R60, RZ ;  /* 0x0000003c0a197210 */ /* 0x000fe20007f5e0ff */
[----:B------:R-:W-:Y:S01]  /*cd00*/  IMAD.WIDE.U32 R58, R123, R14, RZ ;  /* 0x0000000e7b3a7225 */ /* 0x000fe200078e00ff */
[C---:B------:R-:W-:Y:S02]  /*cd10*/  IADD3.X R54, R63.reuse, R7, R24, P0, !PT ;  /* 0x000000073f367210 */ /* 0x040fe400007fe418 */
[----:B------:R-:W-:Y:S01]  /*cd20*/  IADD3.X R24, R63, R24, R11, P2, !PT ;  /* 0x000000183f187210 */ /* 0x000fe200017fe40b */
[----:B------:R-:W-:-:S04]  /*cd30*/  IMAD.WIDE.U32 R4, R22, R14, R4 ;  /* 0x0000000e16047225 */ /* 0x000fc800078e0004 */
[----:B------:R-:W-:Y:S01]  /*cd40*/  IMAD.WIDE.U32 R8, R22, R14, R8 ;  /* 0x0000000e16087225 */ /* 0x000fe200078e0008 */
[----:B------:R-:W-:-:S03]  /*cd50*/  IADD3 R67, P1, R4, R58, RZ ;  /* 0x0000003a04437210 */ /* 0x000fc60007f3e0ff */
[----:B------:R-:W-:Y:S01]  /*cd60*/  IMAD R3, R22, R15, R3 ;  /* 0x0000000f16037224 */ /* 0x000fe200078e0203 */
[----:B------:R-:W-:Y:S01]  /*cd70*/  IADD3 R71, P3, R8, R58, RZ ;  /* 0x0000003a08477210 */ /* 0x000fe20007f7e0ff */
[----:B------:R-:W-:Y:S02]  /*cd80*/  IMAD.IADD R57, R57, 0x1, R59 ;  /* 0x0000000139397824 */ /* 0x000fe400078e023b */
[----:B------:R-:W-:Y:S02]  /*cd90*/  IMAD.SHL.U32 R28, R12, 0x20, RZ ;  /* 0x000000200c1c7824 */ /* 0x000fe400078e00ff */
[----:B------:R-:W-:Y:S01]  /*cda0*/  IMAD.SHL.U32 R30, R14, 0x20, RZ ;  /* 0x000000200e1e7824 */ /* 0x000fe200078e00ff */
[C---:B------:R-:W-:Y:S02]  /*cdb0*/  IADD3.X R69, R57.reuse, R5, R3, P1, !PT ;  /* 0x0000000539457210 */ /* 0x040fe40000ffe403 */
[----:B------:R-:W-:Y:S01]  /*cdc0*/  IADD3.X R26, R57, R3, R9, P3, !PT ;  /* 0x00000003391a7210 */ /* 0x000fe20001ffe409 */
[----:B------:R-:W-:Y:S06]  /*cdd0*/  @!P4 BRA `(.L_x_2283) ;  /* 0x000000000040c947 */ /* 0x000fec0003800000 */
        /* <DEDUP_REMOVED lines=8> */
[----:B------:R-:W-:Y:S01]  /*ce60*/  MOV R8, 0x70 ;  /* 0x0000007000087802 */ /* 0x000fe20000000f00 */
[----:B------:R-:W-:Y:S02]  /*ce70*/  IMAD.U32 R7, RZ, RZ, UR7 ;  /* 0x00000007ff077e24 */ /* 0x000fe4000f8e00ff */
[----:B------:R-:W-:-:S02]  /*ce80*/  IMAD.U32 R10, RZ, RZ, UR4 ;  /* 0x00000004ff0a7e24 */ /* 0x000fc4000f8e00ff */
[----:B------:R-:W-:Y:S02]  /*ce90*/  IMAD.U32 R11, RZ, RZ, UR5 ;  /* 0x00000005ff0b7e24 */ /* 0x000fe4000f8e00ff */
[----:B------:R-:W-:Y:S02]  /*cea0*/  IMAD.MOV.U32 R12, RZ, RZ, 0x1 ;  /* 0x00000001ff0c7424 */ /* 0x000fe400078e00ff */
[----:B0-----:R-:W-:-:S07]  /*ceb0*/  IMAD.MOV.U32 R13, RZ, RZ, RZ ;  /* 0x000000ffff0d7224 */ /* 0x001fce00078e00ff */
[----:B------:R-:W-:-:S07]  /*cec0*/  LEPC R20, `(.L_x_2283) ;  /* 0x000000001014794e */ /* 0x000fce0000000000 */
[----:B-1----:R-:W-:Y:S05]  /*ced0*/  CALL.ABS.NOINC R14 ;  /* 0x000000000e007343 */ /* 0x002fea0003c00000 */
.L_x_2283:
[----:B------:R-:W2:Y:S01]  /*cee0*/  LDL R21, [R1+0x4] ;  /* 0x0000040001157983 */ /* 0x000ea20000100800 */
[----:B------:R-:W0:Y:S01]  /*cef0*/  LDC.64 R6, c[0x0][0x3d8] ;  /* 0x0000f600ff067b82 */ /* 0x000e220000000a00 */
[----:B------:R-:W-:Y:S02]  /*cf00*/  ULDC.U8 UR4, c[0x0][0x3f0] ;  /* 0x0000fc0000047ab9 */ /* 0x000fe40000000000 */
[----:B------:R-:W3:Y:S05]  /*cf10*/  LDL R33, [R1+0xc] ;  /* 0x00000c0001217983 */ /* 0x000eea0000100800 */
[----:B------:R-:W1:Y:S01]  /*cf20*/  LDC.64 R4, c[0x0][0x3e8] ;  /* 0x0000fa00ff047b82 */ /* 0x000e620000000a00 */
[----:B------:R-:W-:-:S02]  /*cf30*/  ISETP.NE.AND P0, PT, RZ, UR4, PT ;  /* 0x00000004ff007c0c */ /* 0x000fc4000bf05270 */
[----:B------:R-:W-:Y:S01]  /*cf40*/  LEA.HI R32, R32, R31, RZ, 0x3 ;  /* 0x0000001f20207211 */ /* 0x000fe200078f18ff */
[----:B------:R-:W-:Y:S03]  /*cf50*/  BSSY B0, `(.L_x_2284) ;  /* 0x0000941000007945 */ /* 0x000fe60003800000 */
[----:B------:R-:W-:-:S05]  /*cf60*/  LOP3.LUT R20, R32, 0xfffffff8, RZ, 0xc0, !PT ;  /* 0xfffffff820147812 */ /* 0x000fca00078ec0ff */
[----:B------:R-:W-:Y:S01]  /*cf70*/  IMAD.IADD R20, R31, 0x1, -R20 ;  /* 0x000000011f147824 */ /* 0x000fe200078e0a14 */
[----:B--2---:R-:W-:Y:S01]  /*cf80*/  SHF.R.S32.HI R3, RZ, 0x1f, R21 ;  /* 0x0000001fff037819 */ /* 0x004fe20000011415 */
[----:B0-----:R-:W-:-:S04]  /*cf90*/  IMAD.WIDE.U32 R8, R21, R6, RZ ;  /* 0x0000000615087225 */ /* 0x001fc800078e00ff */
[C---:B------:R-:W-:Y:S02]  /*cfa0*/  IMAD R0, R3.reuse, R6, RZ ;  /* 0x0000000603007224 */ /* 0x040fe400078e02ff */
[-C--:B-1----:R-:W-:Y:S02]  /*cfb0*/  IMAD R10, R3, R4.reuse, RZ ;  /* 0x00000004030a7224 */ /* 0x082fe400078e02ff */
[C---:B------:R-:W-:Y:S02]  /*cfc0*/  IMAD R3, R21.reuse, R7, R0 ;  /* 0x0000000715037224 */ /* 0x040fe400078e0200 */
[----:B------:R-:W-:-:S04]  /*cfd0*/  IMAD.WIDE.U32 R14, R21, R4, RZ ;  /* 0x00000004150e7225 */ /* 0x000fc800078e00ff */
[C---:B------:R-:W-:Y:S02]  /*cfe0*/  IMAD R11, R21.reuse, R5, R10 ;  /* 0x00000005150b7224 */ /* 0x040fe400078e020a */
[----:B---3--:R-:W-:Y:S02]  /*cff0*/  IMAD R0, R21, -0x80, R33 ;  /* 0xffffff8015007824 */ /* 0x008fe400078e0221 */
[----:B------:R-:W-:Y:S01]  /*d000*/  IMAD.IADD R9, R9, 0x1, R3 ;  /* 0x0000000109097824 */ /* 0x000fe200078e0203 */
[----:B------:R-:W-:Y:S01]  /*d010*/  IADD3 R3, R15, R11, RZ ;  /* 0x0000000b0f037210 */ /* 0x000fe20007ffe0ff */
[----:B------:R-:W-:Y:S01]  /*d020*/  IMAD.SHL.U32 R12, R8, 0x80, RZ ;  /* 0x00000080080c7824 */ /* 0x000fe200078e00ff */
[----:B------:R-:W-:Y:S01]  /*d030*/  VIMNMX R72, R0, 0x80, PT ;  /* 0x0000008000487848 */ /* 0x000fe20003fe0100 */
[----:B------:R-:W-:Y:S01]  /*d040*/  IMAD.SHL.U32 R10, R14, 0x80, RZ ;  /* 0x000000800e0a7824 */ /* 0x000fe200078e00ff */
[----:B------:R-:W-:Y:S02]  /*d050*/  SHF.L.U64.HI R13, R8, 0x7, R9 ;  /* 0x00000007080d7819 */ /* 0x000fe40000010209 */
[----:B------:R-:W-:Y:S01]  /*d060*/  SHF.L.U64.HI R11, R14, 0x7, R3 ;  /* 0x000000070e0b7819 */ /* 0x000fe20000010203 */
[----:B------:R-:W-:Y:S06]  /*d070*/  @!P0 BRA `(.L_x_2285) ;  /* 0x0000004800748947 */ /* 0x000fec0003800000 */
[----:B------:R-:W0:Y:S01]  /*d080*/  LDC R0, c[0x0][0x428] ;  /* 0x00010a00ff007b82 */ /* 0x000e220000000800 */
        /* <DEDUP_REMOVED lines=8> */
[----:B0-----:R-:W-:-:S13]  /*d110*/  ISETP.NE.AND P1, PT, R0, 0x1, PT ;  /* 0x000000010000780c */ /* 0x001fda0003f25270 */
[----:B------:R-:W0:Y:S08]  /*d120*/  @P1 LDC R0, c[0x0][0x42c] ;  /* 0x00010b00ff001b82 */ /* 0x000e300000000800 */
[----:B------:R-:W1:Y:S01]  /*d130*/  @P1 LDC R31, c[0x0][0x430] ;  /* 0x00010c00ff1f1b82 */ /* 0x000e620000000800 */
        /* <DEDUP_REMOVED lines=18> */
.L_x_2287:
[----:B------:R-:W-:Y:S05]  /*d260*/  BSYNC B1 ;  /* 0x0000000000017941 */ /* 0x000fea0003800000 */
.L_x_2286:
[----:B------:R-:W-:Y:S01]  /*d270*/  ISETP.GE.AND P2, PT, R234, R72, PT ;  /* 0x00000048ea00720c */ /* 0x000fe20003f46270 */
[----:B------:R-:W-:Y:S01]  /*d280*/  IMAD R3, R20, 0x20, R3 ;  /* 0x0000002014037824 */ /* 0x000fe200078e0203 */
[----:B------:R-:W-:Y:S01]  /*d290*/  BSSY B1, `(.L_x_2288) ;  /* 0x000001b000017945 */ /* 0x000fe20003800000 */
[----:B------:R-:W-:Y:S02]  /*d2a0*/  CS2R R40, SRZ ;  /* 0x0000000000287805 */ /* 0x000fe4000001ff00 */
[----:B------:R-:W-:Y:S01]  /*d2b0*/  CS2R R20, SRZ ;  /* 0x0000000000147805 */ /* 0x000fe2000001ff00 */
[----:B0-----:R-:W-:Y:S01]  /*d2c0*/  @P1 IMAD.HI.U32 R0, R3, R0, RZ ;  /* 0x0000000003001227 */ /* 0x001fe200078e00ff */
[----:B------:R-:W-:-:S06]  /*d2d0*/  CS2R R42, SRZ ;  /* 0x00000000002a7805 */ /* 0x000fcc000001ff00 */
[----:B------:R-:W-:Y:S05]  /*d2e0*/  @P2 BRA `(.L_x_2289) ;  /* 0x0000000000542947 */ /* 0x000fea0003800000 */
[----:B--2---:R-:W-:Y:S01]  /*d2f0*/  IADD3 R14, P3, P4, R65, R28, R12 ;  /* 0x0000001c410e7210 */ /* 0x004fe20007c7e00c */
        /* <DEDUP_REMOVED lines=10> */
[----:B------:R-:W-:Y:S02]  /*d3a0*/  ISETP.GE.AND P5, PT, R19, UR4, PT ;  /* 0x0000000413007c0c */ /* 0x000fe4000bfa6270 */
[----:B------:R-:W-:Y:S02]  /*d3b0*/  ISETP.GE.AND P4, PT, R236, UR4, PT ;  /* 0x00000004ec007c0c */ /* 0x000fe4000bf86270 */
[----:B------:R-:W-:-:S02]  /*d3c0*/  IADD3.X R15, R9, UR7, RZ, P3, !PT ;  /* 0x00000007090f7c10 */ /* 0x000fc40009ffe4ff */
[----:B------:R-:W-:-:S04]  /*d3d0*/  IADD3 R24, P3, R24, UR8, RZ ;  /* 0x0000000818187c10 */ /* 0x000fc8000ff7e0ff */
[----:B------:R-:W-:Y:S02]  /*d3e0*/  IADD3.X R25, R8, UR9, RZ, P3, !PT ;  /* 0x0000000908197c10 */ /* 0x000fe40009ffe4ff */
[----:B------:R-:W-:Y:S01]  /*d3f0*/  CS2R R8, SRZ ;  /* 0x0000000000087805 */ /* 0x000fe2000001ff00 */
[----:B------:R0:W5:Y:S05]  /*d400*/  @!P5 LDG.E.64 R40, desc[UR46][R14.64] ;  /* 0x0000002e0e28d981 */ /* 0x00016a000c1e1b00 */
[----:B------:R0:W5:Y:S04]  /*d410*/  @!P4 LDG.E.64 R8, desc[UR46][R14.64+0x40] ;  /* 0x0000402e0e08c981 */ /* 0x000168000c1e1b00 */
[----:B------:R0:W5:Y:S04]  /*d420*/  @!P5 LDG.E.64 R42, desc[UR46][R24.64] ;  /* 0x0000002e182ad981 */ /* 0x000168000c1e1b00 */
[----:B------:R0:W5:Y:S02]  /*d430*/  @!P4 LDG.E.64 R20, desc[UR46][R24.64+0x40] ;  /* 0x0000402e1814c981 */ /* 0x000164000c1e1b00 */
.L_x_2289:
[----:B------:R-:W-:Y:S05]  /*d440*/  BSYNC B1 ;  /* 0x0000000000017941 */ /* 0x000fea0003800000 */
.L_x_2288:
[-C--:B------:R-:W-:Y:S01]  /*d450*/  ISETP.GE.AND P3, PT, R233, R72.reuse, PT ;  /* 0x00000048e900720c */ /* 0x080fe20003f66270 */
[----:B------:R-:W-:Y:S01]  /*d460*/  BSSY B1, `(.L_x_2290) ;  /* 0x0000024000017945 */ /* 0x000fe20003800000 */
[----:B-1----:R-:W-:Y:S01]  /*d470*/  @P1 SHF.R.U32.HI R3, RZ, R31, R0 ;  /* 0x0000001fff031219 */ /* 0x002fe20000011600 */
[----:B------:R-:W-:Y:S01]  /*d480*/  IMAD.MOV.U32 R59, RZ, RZ, R57 ;  /* 0x000000ffff3b7224 */ /* 0x000fe200078e0039 */
[----:B------:R-:W-:Y:S02]  /*d490*/  ISETP.GE.AND P4, PT, R235, R72, PT ;  /* 0x00000048eb00720c */ /* 0x000fe40003f86270 */
[----:B0-2---:R-:W-:Y:S02]  /*d4a0*/  CS2R R24, SRZ ;  /* 0x0000000000187805 */ /* 0x005fe4000001ff00 */
        /* <DEDUP_REMOVED lines=31> */
.L_x_2291:
[----:B------:R-:W-:Y:S05]  /*d6a0*/  BSYNC B1 ;  /* 0x0000000000017941 */ /* 0x000fea0003800000 */
.L_x_2290:
[----:B------:R-:W-:Y:S04]  /*d6b0*/  BSSY B1, `(.L_x_2292) ;  /* 0x0000019000017945 */ /* 0x000fe80003800000 */
[----:B------:R-:W-:Y:S05]  /*d6c0*/  @P4 BRA `(.L_x_2293) ;  /* 0x00000000005c4947 */ /* 0x000fea0003800000 */
[----:B0-----:R-:W-:Y:S01]  /*d6d0*/  IMAD R15, R7, 0x60, RZ ;  /* 0x00000060070f7824 */ /* 0x001fe200078e02ff */
[----:B------:R-:W-:Y:S01]  /*d6e0*/  ULDC.64 UR4, c[0x0][0x3c8] ;  /* 0x0000f20000047ab9 */ /* 0x000fe20000000a00 */
[----:B------:R-:W-:Y:S01]  /*d6f0*/  IMAD.WIDE.U32 R12, R6, 0x60, R12 ;  /* 0x00000060060c7825 */ /* 0x000fe200078e000c */
[----:B------:R-:W-:Y:S01]  /*d700*/  ULDC.64 UR6, c[0x0][0x3e0] ;  /* 0x0000f80000067ab9 */ /* 0x000fe20000000a00 */
[----:B------:R-:W-:Y:S02]  /*d710*/  CS2R R32, SRZ ;  /* 0x0000000000207805 */ /* 0x000fe4000001ff00 */
[----:B------:R-:W-:Y:S01]  /*d720*/  CS2R R34, SRZ ;  /* 0x0000000000227805 */ /* 0x000fe2000001ff00 */
[----:B------:R-:W-:Y:S01]  /*d730*/  IMAD.IADD R13, R15, 0x1, R13 ;  /* 0x000000010f0d7824 */ /* 0x000fe200078e020d */
[----:B------:R-:W-:Y:S01]  /*d740*/  IADD3 R12, P1, P5, R65, UR4, R12 ;  /* 0x00000004410c7c10 */ /* 0x000fe2000fd3e00c */
[----:B------:R-:W-:Y:S01]  /*d750*/  IMAD R25, R5, 0x60, RZ ;  /* 0x0000006005197824 */ /* 0x000fe200078e02ff */
[----:B------:R-:W-:Y:S01]  /*d760*/  ULDC UR4, c[0x0][0x3d4] ;  /* 0x0000f50000047ab9 */ /* 0x000fe20000000800 */
[----:B------:R-:W-:Y:S01]  /*d770*/  IMAD.WIDE.U32 R10, R4, 0x60, R10 ;  /* 0x00000060040a7825 */ /* 0x000fe200078e000a */
[----:B------:R-:W-:-:S02]  /*d780*/  IADD3.X R13, R54, UR5, R13, P1, P5 ;  /* 0x00000005360d7c10 */ /* 0x000fc40008fea40d */
[----:B------:R-:W-:Y:S01]  /*d790*/  CS2R R26, SRZ ;  /* 0x00000000001a7805 */ /* 0x000fe2000001ff00 */
[----:B------:R-:W-:Y:S01]  /*d7a0*/  IMAD.IADD R0, R25, 0x1, R11 ;  /* 0x0000000119007824 */ /* 0x000fe200078e020b */
[----:B------:R-:W-:Y:S02]  /*d7b0*/  IADD3 R10, P1, P5, R67, UR6, R10 ;  /* 0x00000006430a7c10 */ /* 0x000fe4000fd3e00a */
[----:B------:R-:W-:Y:S02]  /*d7c0*/  CS2R R24, SRZ ;  /* 0x0000000000187805 */ /* 0x000fe4000001ff00 */
[----:B------:R-:W-:Y:S02]  /*d7d0*/  IADD3.X R11, R69, UR7, R0, P1, P5 ;  /* 0x00000007450b7c10 */ /* 0x000fe40008fea400 */
[----:B------:R-:W-:Y:S02]  /*d7e0*/  ISETP.GE.AND P1, PT, R19, UR4, PT ;  /* 0x0000000413007c0c */ /* 0x000fe4000bf26270 */
[----:B------:R-:W-:-:S11]  /*d7f0*/  ISETP.GE.AND P5, PT, R236, UR4, PT ;  /* 0x00000004ec007c0c */ /* 0x000fd6000bfa6270 */
[----:B------:R1:W5:Y:S04]  /*d800*/  @!P1 LDG.E.64 R32, desc[UR46][R12.64] ;  /* 0x0000002e0c209981 */ /* 0x000368000c1e1b00 */
[----:B------:R1:W5:Y:S04]  /*d810*/  @!P5 LDG.E.64 R24, desc[UR46][R12.64+0x40] ;  /* 0x0000402e0c18d981 */ /* 0x000368000c1e1b00 */
[----:B------:R1:W5:Y:S04]  /*d820*/  @!P1 LDG.E.64 R34, desc[UR46][R10.64] ;  /* 0x0000002e0a229981 */ /* 0x000368000c1e1b00 */
[----:B------:R1:W5:Y:S02]  /*d830*/  @!P5 LDG.E.64 R26, desc[UR46][R10.64+0x40] ;  /* 0x0000402e0a1ad981 */ /* 0x000364000c1e1b00 */
.L_x_2293:
[----:B------:R-:W-:Y:S05]  /*d840*/  BSYNC B1 ;  /* 0x0000000000017941 */ /* 0x000fea0003800000 */
.L_x_2292:
[-C--:B------:R-:W-:Y:S01]  /*d850*/  IMAD R0, R55, R6.reuse, RZ ;  /* 0x0000000637007224 */ /* 0x080fe200078e02ff */
[----:B------:R-:W-:Y:S01]  /*d860*/  ULDC.64 UR4, c[0x0][0x3c8] ;  /* 0x0000f20000047ab9 */ /* 0x000fe20000000a00 */
[----:B-1----:R-:W-:Y:S01]  /*d870*/  IMAD.WIDE.U32 R10, R3, R6, R62 ;  /* 0x00000006030a7225 */ /* 0x002fe200078e003e */
        /* <DEDUP_REMOVED lines=11> */
.L_x_2542:
[----:B------:R-:W-:-:S03]  /*d930*/  UMOV UR4, 0xffffffff ;  /* 0xffffffff00047882 */ /* 0x000fc60000000000 */
[----:B------:R-:W-:Y:S05]  /*d940*/  BRA.DIV UR4, `(.L_x_2295) ;  /* 0x000001da04447947 */ /* 0x000fea000b800000 */
.L_x_2545:
[----:B------:R-:W-:-:S03]  /*d950*/  UMOV UR4, 0xffffffff ;  /* 0xffffffff00047882 */ /* 0x000fc60000000000 */
[----:B------:R-:W-:Y:S05]  /*d960*/  BRA.DIV UR4, `(.L_x_2296) ;  /* 0x000001da04647947 */ /* 0x000fea000b800000 */
.L_x_2548:
[----:B------:R-:W-:-:S03]  /*d970*/  UMOV UR4, 0xffffffff ;  /* 0xffffffff00047882 */ /* 0x000fc60000000000 */
[----:B------:R-:W-:Y:S05]  /*d980*/  BRA.DIV UR4, `(.L_x_2297) ;  /* 0x000001da04847947 */ /* 0x000fea000b800000 */
.L_x_2551:
[----:B------:R-:W-:-:S03]  /*d990*/  UMOV UR4, 0xffffffff ;  /* 0xffffffff00047882 */ /* 0x000fc60000000000 */
[----:B------:R-:W-:Y:S05]  /*d9a0*/  BRA.DIV UR4, `(.L_x_2298) ;  /* 0x000001da04a47947 */ /* 0x000fea000b800000 */
.L_x_2554:
[----:B------:R-:W-:-:S03]  /*d9b0*/  UMOV UR4, 0xffffffff ;  /* 0xffffffff00047882 */ /* 0x000fc60000000000 */
[----:B------:R-:W-:Y:S05]  /*d9c0*/  BRA.DIV UR4, `(.L_x_2299) ;  /* 0x000001da04c47947 */ /* 0x000fea000b800000 */
.L_x_2557:
[----:B------:R-:W-:-:S03]  /*d9d0*/  UMOV UR4, 0xffffffff ;  /* 0xffffffff00047882 */ /* 0x000fc60000000000 */
[----:B------:R-:W-:Y:S05]  /*d9e0*/  BRA.DIV UR4, `(.L_x_2300) ;  /* 0x000001da04e47947 */ /* 0x000fea000b800000 */
.L_x_2560:
[----:B------:R-:W-:-:S03]  /*d9f0*/  UMOV UR4, 0xffffffff ;  /* 0xffffffff00047882 */ /* 0x000fc60000000000 */
[----:B------:R-:W-:Y:S05]  /*da00*/  BRA.DIV UR4, `(.L_x_2301) ;  /* 0x000001de04047947 */ /* 0x000fea000b800000 */
.L_x_2563:
[----:B------:R-:W-:-:S03]  /*da10*/  UMOV UR4, 0xffffffff ;  /* 0xffffffff00047882 */ /* 0x000fc60000000000 */
[----:B------:R-:W-:Y:S05]  /*da20*/  BRA.DIV UR4, `(.L_x_2302) ;  /* 0x000001de04247947 */ /* 0x000fea000b800000 */
.L_x_2566:
[----:B------:R-:W-:-:S03]  /*da30*/  UMOV UR4, 0xffffffff ;  /* 0xffffffff00047882 */ /* 0x000fc60000000000 */
[----:B------:R-:W-:Y:S05]  /*da40*/  BRA.DIV UR4, `(.L_x_2303) ;  /* 0x000001de04447947 */ /* 0x000fea000b800000 */
.L_x_2569:
[----:B------:R-:W-:-:S03]  /*da50*/  UMOV UR4, 0xffffffff ;  /* 0xffffffff00047882 */ /* 0x000fc60000000000 */
[----:B------:R-:W-:Y:S05]  /*da60*/  BRA.DIV UR4, `(.L_x_2304) ;  /* 0x000001de04647947 */ /* 0x000fea000b800000 */
.L_x_2572:
[----:B------:R-:W-:-:S03]  /*da70*/  UMOV UR4, 0xffffffff ;  /* 0xffffffff00047882 */ /* 0x000fc60000000000 */
[----:B------:R-:W-:Y:S05]  /*da80*/  BRA.DIV UR4, `(.L_x_2305) ;  /* 0x000001de04847947 */ /* 0x000fea000b800000 */
.L_x_2575:
[----:B------:R-:W-:-:S03]  /*da90*/  UMOV UR4, 0xffffffff ;  /* 0xffffffff00047882 */ /* 0x000fc60000000000 */
[----:B------:R-:W-:Y:S05]  /*daa0*/  BRA.DIV UR4, `(.L_x_2306) ;  /* 0x000001de04a47947 */ /* 0x000fea000b800000 */
.L_x_2578:
[----:B------:R-:W-:-:S03]  /*dab0*/  UMOV UR4, 0xffffffff ;  /* 0xffffffff00047882 */ /* 0x000fc60000000000 */
[----:B------:R-:W-:Y:S05]  /*dac0*/  BRA.DIV UR4, `(.L_x_2307) ;  /* 0x000001de04c47947 */ /* 0x000fea000b800000 */
.L_x_2581:
[----:B------:R-:W-:-:S03]  /*dad0*/  UMOV UR4, 0xffffffff ;  /* 0xffffffff00047882 */ /* 0x000fc60000000000 */
[----:B------:R-:W-:Y:S05]  /*dae0*/  BRA.DIV UR4, `(.L_x_2308) ;  /* 0x000001de04e47947 */ /* 0x000fea000b800000 */
.L_x_2584:
[----:B------:R-:W-:-:S03]  /*daf0*/  UMOV UR4, 0xffffffff ;  /* 0xffffffff00047882 */ /* 0x000fc60000000000 */
[----:B------:R-:W-:Y:S05]  /*db00*/  BRA.DIV UR4, `(.L_x_2309) ;  /* 0x000001e204047947 */ /* 0x000fea000b800000 */
.L_x_2587:
[----:B------:R-:W-:Y:S01]  /*db10*/  ULEA.HI UR4, UR43, UR43, URZ, 0x1 ;  /* 0x0000002b2b047291 */ /* 0x000fe2000f8f083f */
[----:B------:R-:W-:Y:S03]  /*db20*/  BSSY B1, `(.L_x_2310) ;  /* 0x0000007000017945 */ /* 0x000fe60003800000 */
[----:B------:R-:W-:-:S04]  /*db30*/  ULOP3.LUT UR4, UR4, 0xfffffffe, URZ, 0xc0, !UPT ;  /* 0xfffffffe04047892 */ /* 0x000fc8000f8ec03f */
[----:B------:R-:W-:-:S06]  /*db40*/  UIADD3 UR4, UR43, -UR4, URZ ;  /* 0x800000042b047290 */ /* 0x000fcc000fffe03f */
[----:B------:R-:W-:-:S05]  /*db50*/  IMAD.U32 R3, RZ, RZ, UR4 ;  /* 0x00000004ff037e24 */ /* 0x000fca000f8e00ff */
[----:B------:R-:W-:-:S04]  /*db60*/  SHF.L.U32 R3, R3, 0x1f, RZ ;  /* 0x0000001f03037819 */ /* 0x000fc800000006ff */
[----:B------:R-:W1:Y:S02]  /*db70*/  SYNCS.PHASECHK.TRANS64.TRYWAIT P1, [R18+URZ+0x38800], R3 ;  /* 0x03880003120075a7 */ /* 0x000e64000802017f */
[----:B-1----:R-:W-:Y:S05]  /*db80*/  @!P1 BRA `(.L_x_2311) ;  /* 0x000001e0000c9947 */ /* 0x002fea0003800000 */
.L_x_2588:
[----:B------:R-:W-:Y:S05]  /*db90*/  BSYNC B1 ;  /* 0x0000000000017941 */ /* 0x000fea0003800000 */
.L_x_2310:
[----:B------:R-:W-:Y:S04]  /*dba0*/  BSSY B1, `(.L_x_2312) ;  /* 0x00000fa000017945 */ /* 0x000fe80003800000 */
[----:B------:R-:W-:Y:S05]  /*dbb0*/  @P0 BRA `(.L_x_2313) ;  /* 0x0000000c00e00947 */ /* 0x000fea0003800000 */
[----:B------:R2:W5:Y:S01]  /*dbc0*/  LDL R61, [R1+0x34] ;  /* 0x00003400013d7983 */ /* 0x0005620000100800 */
[----:B------:R-:W3:Y:S01]  /*dbd0*/  LDC R0, c[0x0][0x3d4] ;  /* 0x0000f500ff007b82 */ /* 0x000ee20000000800 */
[----:B------:R-:W-:Y:S01]  /*dbe0*/  BSSY B2, `(.L_x_2314) ;  /* 0x000007a000027945 */ /* 0x000fe20003800000 */
[-C--:B---3--:R-:W-:Y:S02]  /*dbf0*/  ISETP.GE.AND P0, PT, R19, R0.reuse, PT ;  /* 0x000000001300720c */ /* 0x088fe40003f06270 */
[----:B------:R-:W-:-:S11]  /*dc00*/  ISETP.GE.AND P1, PT, R236, R0, PT ;  /* 0x00000000ec00720c */ /* 0x000fd60003f26270 */
[----:B--2---:R-:W-:Y:S05]  /*dc10*/  @P0 BRA `(.L_x_2315) ;  /* 0x0000000400d80947 */ /* 0x004fea0003800000 */
[----:B-----5:R-:W2:Y:S01]  /*dc20*/  LDS.128 R4, [R61+0x20400] ;  /* 0x020400003d047984 */ /* 0x020ea20000000c00 */
[----:B------:R-:W-:Y:S02]  /*dc30*/  SHF.R.U32.HI R10, RZ, 0x8, R51 ;  /* 0x00000008ff0a7819 */ /* 0x000fe40000011633 */
[----:B------:R-:W-:Y:S02]  /*dc40*/  SHF.R.U32.HI R12, RZ, 0x8, R49 ;  /* 0x00000008ff0c7819 */ /* 0x000fe40000011631 */
[----:B------:R-:W-:Y:S02]  /*dc50*/  SHF.R.U32.HI R0, RZ, 0x8, R50 ;  /* 0x00000008ff007819 */ /* 0x000fe40000011632 */
[----:B------:R-:W-:Y:S02]  /*dc60*/  LOP3.LUT R11, R51, 0xff, RZ, 0xc0, !PT ;  /* 0x000000ff330b7812 */ /* 0x000fe400078ec0ff */
[----:B------:R-:W-:Y:S02]  /*dc70*/  LOP3.LUT R10, R10, 0xff, RZ, 0xc0, !PT ;  /* 0x000000ff0a0a7812 */ /* 0x000fe400078ec0ff */
[----:B0-----:R-:W-:-:S02]  /*dc80*/  LOP3.LUT R15, R49, 0xff, RZ, 0xc0, !PT ;  /* 0x000000ff310f7812 */ /* 0x001fc400078ec0ff */
[----:B------:R-:W-:Y:S02]  /*dc90*/  LOP3.LUT R12, R12, 0xff, RZ, 0xc0, !PT ;  /* 0x000000ff0c0c7812 */ /* 0x000fe400078ec0ff */
[----:B------:R-:W-:Y:S02]  /*dca0*/  SHF.R.U32.HI R14, RZ, 0x10, R49 ;  /* 0x00000010ff0e7819 */ /* 0x000fe40000011631 */
[----:B-1----:R-:W-:Y:S02]  /*dcb0*/  LOP3.LUT R3, R50, 0xff, RZ, 0xc0, !PT ;  /* 0x000000ff32037812 */ /* 0x002fe400078ec0ff */
[----:B------:R-:W-:Y:S02]  /*dcc0*/  LOP3.LUT R0, R0, 0xff, RZ, 0xc0, !PT ;  /* 0x000000ff00007812 */ /* 0x000fe400078ec0ff */
[----:B------:R-:W-:Y:S02]  /*dcd0*/  PRMT R10, R10, 0x7604, R11 ;  /* 0x000076040a0a7816 */ /* 0x000fe4000000000b */
[----:B------:R-:W-:-:S02]  /*dce0*/  SHF.R.U32.HI R11, RZ, 0x10, R51 ;  /* 0x00000010ff0b7819 */ /* 0x000fc40000011633 */
[----:B------:R-:W-:Y:S01]  /*dcf0*/  PRMT R12, R12, 0x7604, R15 ;  /* 0x000076040c0c7816 */ /* 0x000fe2000000000f */
[----:B------:R-:W-:Y:S01]  /*dd00*/  IMAD.U32 R15, R14, 0x10000, RZ ;  /* 0x000100000e0f7824 */ /* 0x000fe200078e00ff */
[----:B------:R-:W-:Y:S02]  /*dd10*/  PRMT R3, R0, 0x7604, R3 ;  /* 0x0000760400037816 */ /* 0x000fe40000000003 */
[----:B------:R-:W-:Y:S02]  /*dd20*/  SHF.R.U32.HI R0, RZ, 0x8, R48 ;  /* 0x00000008ff007819 */ /* 0x000fe40000011630 */
[----:B------:R-:W-:Y:S02]  /*dd30*/  SHF.L.U32 R11, R11, 0x10, RZ ;  /* 0x000000100b0b7819 */ /* 0x000fe400000006ff */
        /* <DEDUP_REMOVED lines=8> */
[----:B------:R-:W-:Y:S02]  /*ddc0*/  LOP3.LUT R50, R11, 0xff000000, R51, 0xf8, !PT ;  /* 0xff0000000b327812 */ /* 0x000fe400078ef833 */
[----:B--2---:R-:W-:Y:S02]  /*ddd0*/  F2FP.F16.E4M3.UNPACK_B R0, R6.H1 ;  /* 0x00000006ff00723e */ /* 0x004fe400030006ff */
[----:B------:R-:W-:Y:S02]  /*dde0*/  F2FP.F16.E4M3.UNPACK_B R51, R52 ;  /* 0x00000034ff33723e */ /* 0x000fe400020006ff */
[--C-:B------:R-:W-:Y:S01]  /*ddf0*/  LOP3.LUT R13, R13, 0xff0000, R48.reuse, 0xf8, !PT ;  /* 0x00ff00000d0d7812 */ /* 0x100fe200078ef830 */
        /* <DEDUP_REMOVED lines=88> */
.L_x_2315:
[----:B------:R-:W-:Y:S05]  /*e380*/  BSYNC B2 ;  /* 0x0000000000027941 */ /* 0x000fea0003800000 */
.L_x_2314:
[----:B------:R-:W-:Y:S05]  /*e390*/  @P1 BRA `(.L_x_2313) ;  /* 0x0000000400e81947 */ /* 0x000fea0003800000 */
[----:B--2--5:R-:W2:Y:S01]  /*e3a0*/  LDS.128 R4, [R61+0x24400] ;  /* 0x024400003d047984 */ /* 0x024ea20000000c00 */
[----:B-1----:R-:W-:Y:S02]  /*e3b0*/  SHF.R.U32.HI R3, RZ, 0x8, R36 ;  /* 0x00000008ff037819 */ /* 0x002fe40000011624 */
[----:B------:R-:W-:Y:S02]  /*e3c0*/  SHF.R.U32.HI R11, RZ, 0x8, R37 ;  /* 0x00000008ff0b7819 */ /* 0x000fe40000011625 */
[----:B0-----:R-:W-:Y:S02]  /*e3d0*/  SHF.R.U32.HI R15, RZ, 0x8, R39 ;  /* 0x00000008ff0f7819 */ /* 0x001fe40000011627 */
        /* <DEDUP_REMOVED lines=26> */
[----:B--2---:R-:W-:-:S02]  /*e580*/  F2FP.F16.E4M3.UNPACK_B R0, R6.H1 ;  /* 0x00000006ff00723e */ /* 0x004fc400030006ff */
        /* <DEDUP_REMOVED lines=91> */
.L_x_2313:
[----:B------:R-:W-:Y:S05]  /*eb40*/  BSYNC B1 ;  /* 0x0000000000017941 */ /* 0x000fea0003800000 */
.L_x_2312:
[----:B------:R-:W-:Y:S04]  /*eb50*/  BSSY B1, `(.L_x_2316) ;  /* 0x00000fa000017945 */ /* 0x000fe80003800000 */
[----:B------:R-:W-:Y:S05]  /*eb60*/  @P2 BRA `(.L_x_2317) ;  /* 0x0000000c00e02947 */ /* 0x000fea0003800000 */
[----:B-----5:R4:W5:Y:S01]  /*eb70*/  LDL R51, [R1+0x34] ;  /* 0x0000340001337983 */ /* 0x0209620000100800 */
[----:B------:R-:W0:Y:S01]  /*eb80*/  LDC R0, c[0x0][0x3d4] ;  /* 0x0000f500ff007b82 */ /* 0x000e220000000800 */
[----:B------:R-:W-:Y:S01]  /*eb90*/  BSSY B2, `(.L_x_2318) ;  /* 0x000007e000027945 */ /* 0x000fe20003800000 */
[-C--:B0-----:R-:W-:Y:S02]  /*eba0*/  ISETP.GE.AND P0, PT, R19, R0.reuse, PT ;  /* 0x000000001300720c */ /* 0x081fe40003f06270 */
[----:B------:R-:W-:-:S11]  /*ebb0*/  ISETP.GE.AND P1, PT, R236, R0, PT ;  /* 0x00000000ec00720c */ /* 0x000fd60003f26270 */
[----:B----4-:R-:W-:Y:S05]  /*ebc0*/  @P0 BRA `(.L_x_2319) ;  /* 0x0000000400e80947 */ /* 0x010fea0003800000 */
[----:B--23-5:R-:W0:Y:S01]  /*ebd0*/  LDS.128 R4, [R51+0x21400] ;  /* 0x0214000033047984 */ /* 0x02ce220000000c00 */
[----:B-1----:R-:W-:Y:S02]  /*ebe0*/  SHF.R.U32.HI R3, RZ, 0x8, R40 ;  /* 0x00000008ff037819 */ /* 0x002fe40000011628 */
        /* <DEDUP_REMOVED lines=120> */
.L_x_2319:
[----:B------:R-:W-:Y:S05]  /*f370*/  BSYNC B2 ;  /* 0x0000000000027941 */ /* 0x000fea0003800000 */
.L_x_2318:
[----:B------:R-:W-:Y:S05]  /*f380*/  @P1 BRA `(.L_x_2317) ;  /* 0x0000000400d81947 */ /* 0x000fea0003800000 */
[----:B0-23-5:R-:W0:Y:S01]  /*f390*/  LDS.128 R4, [R51+0x25400] ;  /* 0x0254000033047984 */ /* 0x02de220000000c00 */
[----:B------:R-:W-:Y:S02]  /*f3a0*/  SHF.R.U32.HI R10, RZ, 0x8, R9 ;  /* 0x00000008ff0a7819 */ /* 0x000fe40000011609 */
[----:B------:R-:W-:Y:S02]  /*f3b0*/  SHF.R.U32.HI R0, RZ, 0x8, R8 ;  /* 0x00000008ff007819 */ /* 0x000fe40000011608 */
[----:B------:R-:W-:Y:S02]  /*f3c0*/  LOP3.LUT R11, R9, 0xff, RZ, 0xc0, !PT ;  /* 0x000000ff090b7812 */ /* 0x000fe400078ec0ff */
[----:B------:R-:W-:Y:S02]  /*f3d0*/  LOP3.LUT R10, R10, 0xff, RZ, 0xc0, !PT ;  /* 0x000000ff0a0a7812 */ /* 0x000fe400078ec0ff */
[----:B------:R-:W-:Y:S02]  /*f3e0*/  SHF.R.U32.HI R12, RZ, 0x8, R21 ;  /* 0x00000008ff0c7819 */ /* 0x000fe40000011615 */
[----:B-1----:R-:W-:-:S02]  /*f3f0*/  LOP3.LUT R3, R8, 0xff, RZ, 0xc0, !PT ;  /* 0x000000ff08037812 */ /* 0x002fc400078ec0ff */
        /* <DEDUP_REMOVED lines=87> */
[--C-:B------:R-:W-:Y:S01]  /*f970*/  HADD2.F32 R3, -RZ, R7.reuse.H1_H1 ;  /* 0x30000007ff037230 */ /* 0x100fe20000004100 */
[----:B------:R-:W-:Y:S01]  /*f980*/  F2FP.SATFINITE.E4M3.F32.PACK_AB_MERGE_C R14, R15, R14, RZ ;  /* 0x0000000e0f0e723e */ /* 0x000fe200048070ff */
        /* <DEDUP_REMOVED lines=20> */
[----:B------:R-:W-:-:S05]  /*fad0*/  F2FP.SATFINITE.E4M3.F32.PACK_AB_MERGE_C R5, R0, R3, R5 ;  /* 0x000000030005723e */ /* 0x000fca0004807005 */
[----:B------:R4:W-:Y:S02]  /*fae0*/  STS.128 [R51+0x25400], R4 ;  /* 0x0254000433007388 */ /* 0x0009e40000000c00 */
.L_x_2317:
[----:B------:R-:W-:Y:S05]  /*faf0*/  BSYNC B1 ;  /* 0x0000000000017941 */ /* 0x000fea0003800000 */
.L_x_2316:
[----:B------:R-:W-:Y:S04]  /*fb00*/  BSSY B1, `(.L_x_2320) ;  /* 0x00000fa000017945 */ /* 0x000fe80003800000 */
[----:B------:R-:W-:Y:S05]  /*fb10*/  @P3 BRA `(.L_x_2321) ;  /* 0x0000000c00e03947 */ /* 0x000fea0003800000 */
[----:B-----5:R0:W5:Y:S01]  /*fb20*/  LDL R40, [R1+0x34] ;  /* 0x0000340001287983 */ /* 0x0201620000100800 */
[----:B------:R-:W1:Y:S01]  /*fb30*/  LDC R0, c[0x0][0x3d4] ;  /* 0x0000f500ff007b82 */ /* 0x000e620000000800 */
[----:B------:R-:W-:Y:S01]  /*fb40*/  BSSY B2, `(.L_x_2322) ;  /* 0x000007a000027945 */ /* 0x000fe20003800000 */
[-C--:B-1----:R-:W-:Y:S02]  /*fb50*/  ISETP.GE.AND P0, PT, R19, R0.reuse, PT ;  /* 0x000000001300720c */ /* 0x082fe40003f06270 */
[----:B------:R-:W-:-:S11]  /*fb60*/  ISETP.GE.AND P1, PT, R236, R0, PT ;  /* 0x00000000ec00720c */ /* 0x000fd60003f26270 */
[----:B0-----:R-:W-:Y:S05]  /*fb70*/  @P0 BRA `(.L_x_2323) ;  /* 0x0000000400d80947 */ /* 0x001fea0003800000 */
[----:B--2345:R-:W0:Y:S01]  /*fb80*/  LDS.128 R4, [R40+0x22400] ;  /* 0x0224000028047984 */ /* 0x03ce220000000c00 */
[----:B------:R-:W-:Y:S02]  /*fb90*/  SHF.R.U32.HI R8, RZ, 0x8, R45 ;  /* 0x00000008ff087819 */ /* 0x000fe4000001162d */
[----:B------:R-:W-:Y:S02]  /*fba0*/  LOP3.LUT R9, R45, 0xff, RZ, 0xc0, !PT ;  /* 0x000000ff2d097812 */ /* 0x000fe400078ec0ff */
[----:B------:R-:W-:Y:S02]  /*fbb0*/  LOP3.LUT R8, R8, 0xff, RZ, 0xc0, !PT ;  /* 0x000000ff08087812 */ /* 0x000fe400078ec0ff */
[----:B------:R-:W-:Y:S02]  /*fbc0*/  SHF.R.U32.HI R0, RZ, 0x8, R44 ;  /* 0x00000008ff007819 */ /* 0x000fe4000001162c */
[----:B------:R-:W-:Y:S02]  /*fbd0*/  SHF.R.U32.HI R10, RZ, 0x8, R47 ;  /* 0x00000008ff0a7819 */ /* 0x000fe4000001162f */
[----:B------:R-:W-:-:S02]  /*fbe0*/  PRMT R8, R8, 0x7604, R9 ;  /* 0x0000760408087816 */ /* 0x000fc40000000009 */
[----:B------:R-:W-:Y:S02]  /*fbf0*/  SHF.R.U32.HI R9, RZ, 0x10, R45 ;  /* 0x00000010ff097819 */ /* 0x000fe4000001162d */
[----:B------:R-:W-:Y:S02]  /*fc00*/  LOP3.LUT R3, R44, 0xff, RZ, 0xc0, !PT ;  /* 0x000000ff2c037812 */ /* 0x000fe400078ec0ff */
[----:B------:R-:W-:Y:S01]  /*fc10*/  LOP3.LUT R0, R0, 0xff, RZ, 0xc0, !PT ;  /* 0x000000ff00007812 */ /* 0x000fe200078ec0ff */
[----:B------:R-:W-:Y:S01]  /*fc20*/  IMAD.U32 R9, R9, 0x10000, RZ ;  /* 0x0001000009097824 */ /* 0x000fe200078e00ff */
[----:B------:R-:W-:Y:S02]  /*fc30*/  LOP3.LUT R13, R47, 0xff, RZ, 0xc0, !PT ;  /* 0x000000ff2f0d7812 */ /* 0x000fe400078ec0ff */
        /* <DEDUP_REMOVED lines=82> */
[----:B------:R-:W-:Y:S01]  /*10160*/  HADD2.F32 R3, -RZ, R7.H1_H1 ;  /* 0x30000007ff037230 */ /* 0x000fe20000004100 */
[----:B------:R-:W-:Y:S01]  /*10170*/  F2FP.SATFINITE.E4M3.F32.PACK_AB_MERGE_C R14, R15, R14, RZ ;  /* 0x0000000e0f0e723e */ /* 0x000fe200048070ff */
        /* <DEDUP_REMOVED lines=17> */
[----:B------:R-:W-:Y:S02]  /*10290*/  F2FP.SATFINITE.E4M3.F32.PACK_AB_MERGE_C R6, R20, R21, R6 ;  /* 0x000000151406723e */ /* 0x000fe40004807006 */
[----:B------:R-:W-:Y:S02]  /*102a0*/  F2FP.SATFINITE.E4M3.F32.PACK_AB_MERGE_C R7, R39, R38, R7 ;  /* 0x000000262707723e */ /* 0x000fe40004807007 */
[----:B------:R-:W-:Y:S02]  /*102b0*/  F2FP.SATFINITE.E4M3.F32.PACK_AB_MERGE_C R4, R10, R11, R14 ;  /* 0x0000000b0a04723e */ /* 0x000fe4000480700e */
[----:B------:R-:W-:-:S05]  /*102c0*/  F2FP.SATFINITE.E4M3.F32.PACK_AB_MERGE_C R5, R0, R3, R5 ;  /* 0x000000030005723e */ /* 0x000fca0004807005 */
[----:B------:R0:W-:Y:S02]  /*102d0*/  STS.128 [R40+0x22400], R4 ;  /* 0x0224000428007388 */ /* 0x0001e40000000c00 */
.L_x_2323:
[----:B------:R-:W-:Y:S05]  /*102e0*/  BSYNC B2 ;  /* 0x0000000000027941 */ /* 0x000fea0003800000 */
.L_x_2322:
[----:B------:R-:W-:Y:S05]  /*102f0*/  @P1 BRA `(.L_x_2321) ;  /* 0x0000000400e81947 */ /* 0x000fea0003800000 */
[----:B0-2345:R-:W0:Y:S01]  /*10300*/  LDS.128 R4, [R40+0x26400] ;  /* 0x0264000028047984 */ /* 0x03de220000000c00 */
[----:B------:R-:W-:Y:S02]  /*10310*/  SHF.R.U32.HI R3, RZ, 0x8, R28 ;  /* 0x00000008ff037819 */ /* 0x000fe4000001161c */
        /* <DEDUP_REMOVED lines=81> */
[----:B------:R-:W-:Y:S01]  /*10830*/  HADD2.F32 R5, -RZ, R4.H1_H1 ;  /* 0x30000004ff057230 */ /* 0x000fe20000004100 */
[----:B------:R-:W-:Y:S01]  /*10840*/  F2FP.SATFINITE.E4M3.F32.PACK_AB_MERGE_C R29, R36, R29, RZ ;  /* 0x0000001d241d723e */ /* 0x000fe200048070ff */
[----:B------:R-:W-:Y:S01]  /*10850*/  HADD2.F32 R9, -RZ, R8.H1_H1 ;  /* 0x30000008ff097230 */ /* 0x000fe20000004100 */
[----:B------:R-:W-:Y:S01]  /*10860*/  F2FP.SATFINITE.E4M3.F32.PACK_AB_MERGE_C R28, R37, R28, RZ ;  /* 0x0000001c251c723e */ /* 0x000fe200048070ff */
[----:B------:R-:W-:-:S02]  /*10870*/  HADD2.F32 R3, -RZ, R0.H1_H1 ;  /* 0x30000000ff037230 */ /* 0x000fc40000004100 */
[C---:B------:R-:W-:Y:S01]  /*10880*/  FMUL.FTZ R11, R5.reuse, R13 ;  /* 0x0000000d050b7220 */ /* 0x040fe20000410000 */
[----:B------:R-:W-:Y:S02]  /*10890*/  HADD2.F32 R8, -RZ, R8.H0_H0 ;  /* 0x20000008ff087230 */ /* 0x000fe40000004100 */
[----:B------:R-:W-:Y:S01]  /*108a0*/  FMUL.FTZ R15, R5, R9 ;  /* 0x00000009050f7220 */ /* 0x000fe20000410000 */
[----:B------:R-:W-:Y:S02]  /*108b0*/  HADD2.F32 R4, -RZ, R4.H0_H0 ;  /* 0x20000004ff047230 */ /* 0x000fe40000004100 */
[C---:B------:R-:W-:Y:S01]  /*108c0*/  FMUL.FTZ R5, R3.reuse, R10 ;  /* 0x0000000a03057220 */ /* 0x040fe20000410000 */
[----:B------:R-:W-:Y:S02]  /*108d0*/  HADD2.F32 R0, -RZ, R0.H0_H0 ;  /* 0x20000000ff007230 */ /* 0x000fe40000004100 */
[-C--:B------:R-:W-:Y:S01]  /*108e0*/  FMUL.FTZ R3, R3, R8.reuse ;  /* 0x0000000803037220 */ /* 0x080fe20000410000 */
[----:B------:R-:W-:Y:S01]  /*108f0*/  F2FP.SATFINITE.E4M3.F32.PACK_AB_MERGE_C R31, R38, R31, R28 ;  /* 0x0000001f261f723e */ /* 0x000fe2000480701c */
        /* <DEDUP_REMOVED lines=10> */
[----:B------:R-:W-:Y:S01]  /*109a0*/  HADD2.F32 R0, -RZ, R6.H1_H1 ;  /* 0x30000006ff007230 */ /* 0x000fe20000004100 */
[----:B------:R-:W-:Y:S01]  /*109b0*/  F2FP.SATFINITE.E4M3.F32.PACK_AB_MERGE_C R30, R20, R21, R29 ;  /* 0x00000015141e723e */ /* 0x000fe2000480701d */
[----:B------:R-:W-:Y:S02]  /*109c0*/  HADD2.F32 R5, -RZ, R12.H0_H0 ;  /* 0x2000000cff057230 */ /* 0x000fe40000004100 */
[----:B------:R-:W-:Y:S01]  /*109d0*/  FMUL.FTZ R12, R3, R8 ;  /* 0x00000008030c7220 */ /* 0x000fe20000410000 */
[----:B------:R-:W-:-:S02]  /*109e0*/  HADD2.F32 R7, -RZ, R7.H0_H0 ;  /* 0x20000007ff077230 */ /* 0x000fc40000004100 */
[C---:B------:R-:W-:Y:S01]  /*109f0*/  FMUL.FTZ R3, R0.reuse, R9 ;  /* 0x0000000900037220 */ /* 0x040fe20000410000 */
[----:B------:R-:W-:Y:S02]  /*10a00*/  HADD2.F32 R6, -RZ, R6.H0_H0 ;  /* 0x20000006ff067230 */ /* 0x000fe40000004100 */
[----:B------:R-:W-:Y:S01]  /*10a10*/  FMUL.FTZ R0, R0, R5 ;  /* 0x0000000500007220 */ /* 0x000fe20000410000 */
[----:B------:R-:W-:Y:S01]  /*10a20*/  F2FP.SATFINITE.E4M3.F32.PACK_AB_MERGE_C R28, R10, R11, R14 ;  /* 0x0000000b0a1c723e */ /* 0x000fe2000480700e */
[C---:B------:R-:W-:Y:S01]  /*10a30*/  FFMA.FTZ R12, R7.reuse, R4, -R12 ;  /* 0x00000004070c7223 */ /* 0x040fe2000001080c */
[----:B------:R-:W-:Y:S01]  /*10a40*/  FFMA.FTZ R13, R7, R8, R13 ;  /* 0x00000008070d7223 */ /* 0x000fe2000001000d */
[C---:B------:R-:W-:Y:S01]  /*10a50*/  FFMA.FTZ R3, R6.reuse, R5, -R3 ;  /* 0x0000000506037223 */ /* 0x040fe20000010803 */
[----:B------:R-:W-:-:S03]  /*10a60*/  FFMA.FTZ R0, R6, R9, R0 ;  /* 0x0000000906007223 */ /* 0x000fc60000010000 */
[----:B------:R-:W-:-:S04]  /*10a70*/  F2FP.SATFINITE.E4M3.F32.PACK_AB_MERGE_C R12, R13, R12, RZ ;  /* 0x0000000c0d0c723e */ /* 0x000fc800048070ff */
[----:B------:R-:W-:-:S05]  /*10a80*/  F2FP.SATFINITE.E4M3.F32.PACK_AB_MERGE_C R29, R0, R3, R12 ;  /* 0x00000003001d723e */ /* 0x000fca000480700c */
[----:B------:R0:W-:Y:S02]  /*10a90*/  STS.128 [R40+0x26400], R28 ;  /* 0x0264001c28007388 */ /* 0x0001e40000000c00 */
.L_x_2321:
[----:B------:R-:W-:Y:S05]  /*10aa0*/  BSYNC B1 ;  /* 0x0000000000017941 */ /* 0x000fea0003800000 */
.L_x_2320:
        /* <DEDUP_REMOVED lines=129> */
.L_x_2326:
[----:B------:R-:W-:Y:S05]  /*112c0*/  BSYNC B1 ;  /* 0x0000000000017941 */ /* 0x000fea0003800000 */
.L_x_2325:
[----:B------:R-:W-:Y:S05]  /*112d0*/  @P1 BRA `(.L_x_2324) ;  /* 0x0000005000201947 */ /* 0x000fea0003800000 */
[----:B0-2345:R-:W0:Y:S01]  /*112e0*/  LDS.128 R4, [R36+0x27400] ;  /* 0x0274000024047984 */ /* 0x03de220000000c00 */
        /* <DEDUP_REMOVED lines=10> */
[----:B------:R-:W-:Y:S02]  /*11390*/  SHF.R.U32.HI R12, RZ, 0x10, R27 ;  /* 0x00000010ff0c7819 */ /* 0x000fe4000001161b */
[----:B------:R-:W-:Y:S02]  /*113a0*/  LOP3.LUT R3, R24, 0xff, RZ, 0xc0, !PT ;  /* 0x000000ff18037812 */ /* 0x000fe400078ec0ff */
        /* <DEDUP_REMOVED lines=104> */
[----:B------:R0:W-:Y:S01]  /*11a30*/  STS.128 [R36+0x27400], R24 ;  /* 0x0274001824007388 */ /* 0x0001e20000000c00 */
[----:B------:R-:W-:Y:S05]  /*11a40*/  BRA `(.L_x_2324) ;  /* 0x0000004800447947 */ /* 0x000fea0003800000 */
.L_x_2285:
[----:B------:R-:W0:Y:S01]  /*11a50*/  LDC R21, c[0x0][0x3d4] ;  /* 0x0000f500ff157b82 */ /* 0x000e220000000800 */
[-C--:B------:R-:W-:Y:S01]  /*11a60*/  ISETP.GE.AND P0, PT, R233, R72.reuse, PT ;  /* 0x00000048e900720c */ /* 0x080fe20003f06270 */
[----:B------:R-:W-:Y:S01]  /*11a70*/  ULDC.64 UR4, c[0x0][0x3c8] ;  /* 0x0000f20000047ab9 */ /* 0x000fe20000000a00 */
[-C--:B------:R-:W-:Y:S01]  /*11a80*/  ISETP.GE.AND P1, PT, R235, R72.reuse, PT ;  /* 0x00000048eb00720c */ /* 0x080fe20003f26270 */
[----:B------:R-:W2:Y:S01]  /*11a90*/  LDL R62, [R1+0x4] ;  /* 0x00000400013e7983 */ /* 0x000ea20000100800 */
[-C--:B------:R-:W-:Y:S01]  /*11aa0*/  ISETP.GE.AND P2, PT, R234, R72.reuse, PT ;  /* 0x00000048ea00720c */ /* 0x080fe20003f46270 */
[----:B------:R-:W-:Y:S01]  /*11ab0*/  ULDC.64 UR6, c[0x0][0x3e0] ;  /* 0x0000f80000067ab9 */ /* 0x000fe20000000a00 */
[----:B------:R-:W-:Y:S02]  /*11ac0*/  ISETP.GE.AND P3, PT, R22, R72, PT ;  /* 0x000000481600720c */ /* 0x000fe40003f66270 */
[CC--:B0-----:R-:W-:Y:S02]  /*11ad0*/  ISETP.GE.OR P0, PT, R16.reuse, R21.reuse, P0 ;  /* 0x000000151000720c */ /* 0x0c1fe40000706670 */
[----:B------:R-:W-:-:S02]  /*11ae0*/  ISETP.GE.OR P1, PT, R16, R21, P1 ;  /* 0x000000151000720c */ /* 0x000fc40000f26670 */
[CC--:B------:R-:W-:Y:S02]  /*11af0*/  ISETP.GE.OR P2, PT, R16.reuse, R21.reuse, P2 ;  /* 0x000000151000720c */ /* 0x0c0fe40001746670 */
[----:B------:R-:W-:-:S07]  /*11b00*/  ISETP.GE.OR P3, PT, R16, R21, P3 ;  /* 0x000000151000720c */ /* 0x000fce0001f66670 */
[----:B------:R-:W0:Y:S01]  /*11b10*/  @!P0 LDC.64 R8, c[0x0][0x3c8] ;  /* 0x0000f200ff088b82 */ /* 0x000e220000000a00 */
[C---:B------:R-:W-:Y:S01]  /*11b20*/  @!P0 LEA R64, P4, R6.reuse, R12, 0x6 ;  /* 0x0000000c06408211 */ /* 0x040fe200078830ff */
[----:B------:R-:W-:Y:S02]  /*11b30*/  @!P1 IMAD R15, R7, 0x60, RZ ;  /* 0x00000060070f9824 */ /* 0x000fe400078e02ff */
[C---:B------:R-:W-:Y:S01]  /*11b40*/  @!P1 IMAD.WIDE.U32 R68, R6.reuse, 0x60, R12 ;  /* 0x0000006006449825 */ /* 0x040fe200078e000c */
[----:B------:R-:W-:-:S03]  /*11b50*/  @!P0 LEA.HI.X R0, R6, R13, R7, 0x6, P4 ;  /* 0x0000000d06008211 */ /* 0x000fc600020f3407 */
[----:B------:R-:W1:Y:S01]  /*11b60*/  @!P1 LDC.64 R32, c[0x0][0x3c8] ;  /* 0x0000f200ff209b82 */ /* 0x000e620000000a00 */
[----:B------:R-:W-:-:S07]  /*11b70*/  @!P1 IMAD.IADD R15, R15, 0x1, R69 ;  /* 0x000000010f0f9824 */ /* 0x000fce00078e0245 */
[----:B------:R-:W3:Y:S01]  /*11b80*/  @!P0 LDC.64 R34, c[0x0][0x3e0] ;  /* 0x0000f800ff228b82 */ /* 0x000ee20000000a00 */
[----:B0-----:R-:W-:-:S04]  /*11b90*/  @!P0 IADD3 R64, P4, P5, R25, R8, R64 ;  /* 0x0000000819408210 */ /* 0x001fc80007d9e040 */
[----:B------:R-:W-:Y:S02]  /*11ba0*/  @!P0 IADD3.X R65, R24, R9, R0, P4, P5 ;  /* 0x0000000918418210 */ /* 0x000fe400027ea400 */
[----:B------:R-:W-:-:S04]  /*11bb0*/  @!P2 IADD3 R3, P4, P5, R25, R28, R12 ;  /* 0x0000001c1903a210 */ /* 0x000fc80007d9e00c */
[----:B------:R-:W-:Y:S02]  /*11bc0*/  @!P2 IADD3.X R14, R24, R27, R13, P4, P5 ;  /* 0x0000001b180ea210 */ /* 0x000fe400027ea40d */
[----:B------:R-:W-:-:S04]  /*11bd0*/  @!P3 IADD3 R8, P4, P5, R25, UR4, R12 ;  /* 0x000000041908bc10 */ /* 0x000fc8000fd9e00c */
[----:B------:R-:W-:Y:S02]  /*11be0*/  @!P3 IADD3.X R9, R24, UR5, R13, P4, P5 ;  /* 0x000000051809bc10 */ /* 0x000fe4000a7ea40d */
[----:B-1----:R-:W-:-:S04]  /*11bf0*/  @!P1 IADD3 R68, P4, P5, R25, R32, R68 ;  /* 0x0000002019449210 */ /* 0x002fc80007d9e044 */
[----:B------:R-:W-:Y:S02]  /*11c00*/  @!P1 IADD3.X R69, R24, R33, R15, P4, P5 ;  /* 0x0000002118459210 */ /* 0x000fe400027ea40f */
[--C-:B------:R-:W-:Y:S01]  /*11c10*/  @!P2 IADD3 R15, P4, P5, R71, R30, R10.reuse ;  /* 0x0000001e470fa210 */ /* 0x100fe20007d9e00a */
[----:B------:R-:W0:Y:S03]  /*11c20*/  @!P2 LDC.64 R24, c[0x0][0x3c8] ;  /* 0x0000f200ff18ab82 */ /* 0x000e260000000a00 */
[----:B------:R-:W-:Y:S01]  /*11c30*/  @!P2 IADD3.X R0, R26, R29, R11, P4, P5 ;  /* 0x0000001d1a00a210 */ /* 0x000fe200027ea40b */
[----:B------:R-:W-:Y:S01]  /*11c40*/  @!P1 IMAD R29, R5, 0x60, RZ ;  /* 0x00000060051d9824 */ /* 0x000fe200078e02ff */
[----:B------:R-:W-:-:S03]  /*11c50*/  @!P3 IADD3 R12, P4, P5, R71, UR6, R10 ;  /* 0x00000006470cbc10 */ /* 0x000fc6000fd9e00a */
[----:B------:R-:W1:Y:S01]  /*11c60*/  @!P1 LDC.64 R30, c[0x0][0x3e0] ;  /* 0x0000f800ff1e9b82 */ /* 0x000e620000000a00 */
[----:B------:R-:W-:Y:S02]  /*11c70*/  @!P3 IADD3.X R13, R26, UR7, R11, P4, P5 ;  /* 0x000000071a0dbc10 */ /* 0x000fe4000a7ea40b */
[----:B------:R-:W-:-:S04]  /*11c80*/  @!P0 LEA R66, P4, R4, R10, 0x6 ;  /* 0x0000000a04428211 */ /* 0x000fc800078830ff */
[C---:B------:R-:W-:Y:S01]  /*11c90*/  @!P0 LEA.HI.X R27, R4.reuse, R11, R5, 0x6, P4 ;  /* 0x0000000b041b8211 */ /* 0x040fe200020f3405 */
[----:B------:R-:W4:Y:S01]  /*11ca0*/  @!P2 LDC.64 R32, c[0x0][0x3e0] ;  /* 0x0000f800ff20ab82 */ /* 0x000f220000000a00 */
[----:B---3--:R-:W-:Y:S01]  /*11cb0*/  @!P0 IADD3 R66, P4, P5, R71, R34, R66 ;  /* 0x0000002247428210 */ /* 0x008fe20007d9e042 */
[----:B------:R-:W-:-:S03]  /*11cc0*/  @!P1 IMAD.WIDE.U32 R10, R4, 0x60, R10 ;  /* 0x00000060040a9825 */ /* 0x000fc600078e000a */
[----:B------:R-:W-:Y:S01]  /*11cd0*/  @!P0 IADD3.X R67, R26, R35, R27, P4, P5 ;  /* 0x000000231a438210 */ /* 0x000fe200027ea41b */
[----:B------:R-:W-:Y:S01]  /*11ce0*/  @!P1 IMAD.IADD R29, R29, 0x1, R11 ;  /* 0x000000011d1d9824 */ /* 0x000fe200078e020b */
[----:B-1----:R-:W-:-:S04]  /*11cf0*/  @!P1 IADD3 R70, P4, P5, R71, R30, R10 ;  /* 0x0000001e47469210 */ /* 0x002fc80007d9e00a */
[----:B------:R-:W-:Y:S02]  /*11d00*/  @!P1 IADD3.X R71, R26, R31, R29, P4, P5 ;  /* 0x0000001f1a479210 */ /* 0x000fe400027ea41d */
[----:B------:R-:W-:Y:S02]  /*11d10*/  CS2R R52, SRZ ;  /* 0x0000000000347805 */ /* 0x000fe4000001ff00 */
[----:B0-----:R-:W-:Y:S02]  /*11d20*/  @!P2 IADD3 R10, P4, R3, R24, RZ ;  /* 0x00000018030aa210 */ /* 0x001fe40007f9e0ff */
[----:B------:R-:W-:Y:S02]  /*11d30*/  CS2R R54, SRZ ;  /* 0x0000000000367805 */ /* 0x000fe4000001ff00 */
[----:B------:R-:W-:Y:S02]  /*11d40*/  CS2R R34, SRZ ;  /* 0x0000000000227805 */ /* 0x000fe4000001ff00 */
[----:B------:R-:W-:-:S02]  /*11d50*/  CS2R R40, SRZ ;  /* 0x0000000000287805 */ /* 0x000fc4000001ff00 */
[----:B------:R-:W-:Y:S02]  /*11d60*/  @!P2 IADD3.X R11, R14, R25, RZ, P4, !PT ;  /* 0x000000190e0ba210 */ /* 0x000fe400027fe4ff */
[----:B------:R-:W-:Y:S02]  /*11d70*/  CS2R R42, SRZ ;  /* 0x00000000002a7805 */ /* 0x000fe4000001ff00 */
[----:B----4-:R-:W-:Y:S02]  /*11d80*/  @!P2 IADD3 R14, P4, R15, R32, RZ ;  /* 0x000000200f0ea210 */ /* 0x010fe40007f9e0ff */
[----:B------:R-:W-:Y:S02]  /*11d90*/  CS2R R24, SRZ ;  /* 0x0000000000187805 */ /* 0x000fe4000001ff00 */
[----:B------:R-:W-:Y:S02]  /*11da0*/  CS2R R26, SRZ ;  /* 0x00000000001a7805 */ /* 0x000fe4000001ff00 */
[----:B------:R-:W-:-:S02]  /*11db0*/  CS2R R28, SRZ ;  /* 0x00000000001c7805 */ /* 0x000fc4000001ff00 */
[----:B------:R-:W-:Y:S01]  /*11dc0*/  CS2R R30, SRZ ;  /* 0x00000000001e7805 */ /* 0x000fe2000001ff00 */
[----:B------:R-:W-:Y:S01]  /*11dd0*/  @!P2 IMAD.X R15, R0, 0x1, R33, P4 ;  /* 0x00000001000fa824 */ /* 0x000fe200020e0621 */
[----:B------:R-:W5:Y:S01]  /*11de0*/  @!P0 LDG.E.128 R40, desc[UR46][R66.64] ;  /* 0x0000002e42288981 */ /* 0x000f62000c1e1d00 */
[----:B------:R-:W0:Y:S03]  /*11df0*/  LDC R0, c[0x0][0x428] ;  /* 0x00010a00ff007b82 */ /* 0x000e260000000800 */
[----:B------:R-:W5:Y:S01]  /*11e00*/  @!P2 LDG.E.128 R52, desc[UR46][R14.64] ;  /* 0x0000002e0e34a981 */ /* 0x000f62000c1e1d00 */
[----:B------:R-:W-:-:S03]  /*11e10*/  CS2R R32, SRZ ;  /* 0x0000000000207805 */ /* 0x000fc6000001ff00 */
[----:B------:R1:W5:Y:S04]  /*11e20*/  @!P3 LDG.E.128 R24, desc[UR46][R8.64] ;  /* 0x0000002e0818b981 */ /* 0x000368000c1e1d00 */
[----:B------:R-:W5:Y:S01]  /*11e30*/  @!P0 LDG.E.128 R32, desc[UR46][R64.64] ;  /* 0x0000002e40208981 */ /* 0x000f62000c1e1d00 */
[----:B------:R-:W-:Y:S02]  /*11e40*/  CS2R R48, SRZ ;  /* 0x0000000000307805 */ /* 0x000fe4000001ff00 */
[----:B------:R-:W-:Y:S01]  /*11e50*/  CS2R R50, SRZ ;  /* 0x0000000000327805 */ /* 0x000fe2000001ff00 */
[----:B------:R-:W5:Y:S01]  /*11e60*/  @!P3 LDG.E.128 R28, desc[UR46][R12.64] ;  /* 0x0000002e0c1cb981 */ /* 0x000f62000c1e1d00 */
[----:B------:R-:W-:Y:S02]  /*11e70*/  CS2R R36, SRZ ;  /* 0x0000000000247805 */ /* 0x000fe4000001ff00 */
[----:B------:R-:W-:-:S02]  /*11e80*/  CS2R R38, SRZ ;  /* 0x0000000000267805 */ /* 0x000fc4000001ff00 */
[----:B------:R3:W5:Y:S01]  /*11e90*/  @!P2 LDG.E.128 R48, desc[UR46][R10.64] ;  /* 0x0000002e0a30a981 */ /* 0x000762000c1e1d00 */
[----:B------:R-:W-:Y:S02]  /*11ea0*/  CS2R R44, SRZ ;  /* 0x00000000002c7805 */ /* 0x000fe4000001ff00 */
[----:B------:R-:W-:Y:S01]  /*11eb0*/  CS2R R46, SRZ ;  /* 0x00000000002e7805 */ /* 0x000fe2000001ff00 */
[----:B------:R4:W5:Y:S01]  /*11ec0*/  @!P1 LDG.E.128 R36, desc[UR46][R68.64] ;  /* 0x0000002e44249981 */ /* 0x000962000c1e1d00 */
[----:B0-----:R-:W-:-:S04]  /*11ed0*/  ISETP.NE.AND P0, PT, R0, 0x1, PT ;  /* 0x000000010000780c */ /* 0x001fc80003f05270 */
[----:B------:R4:W5:Y:S09]  /*11ee0*/  @!P1 LDG.E.128 R44, desc[UR46][R70.64] ;  /* 0x0000002e462c9981 */ /* 0x000972000c1e1d00 */
[----:B------:R-:W0:Y:S08]  /*11ef0*/  @P0 LDC R0, c[0x0][0x42c] ;  /* 0x00010b00ff000b82 */ /* 0x000e300000000800 */
[----:B-1----:R-:W1:Y:S01]  /*11f00*/  @P0 LDC R9, c[0x0][0x430] ;  /* 0x00010c00ff090b82 */ /* 0x002e620000000800 */
[----:B---3--:R-:W-:Y:S01]  /*11f10*/  MOV R10, R58 ;  /* 0x0000003a000a7202 */ /* 0x008fe20000000f00 */
[----:B------:R-:W-:-:S02]  /*11f20*/  IMAD.MOV.U32 R11, RZ, RZ, R57 ;  /* 0x000000ffff0b7224 */ /* 0x000fc400078e0039 */
[----:B--2---:R-:W-:-:S04]  /*11f30*/  IMAD R3, R62, 0x80, R22 ;  /* 0x000000803e037824 */ /* 0x004fc800078e0216 */
[----:B------:R-:W-:-:S04]  /*11f40*/  IMAD R3, R20, 0x20, R3 ;  /* 0x0000002014037824 */ /* 0x000fc800078e0203 */
[----:B0-----:R-:W-:-:S05]  /*11f50*/  @P0 IMAD.HI.U32 R0, R3, R0, RZ ;  /* 0x0000000003000227 */ /* 0x001fca00078e00ff */
[----:B-1----:R-:W-:Y:S01]  /*11f60*/  @P0 SHF.R.U32.HI R3, RZ, R9, R0 ;  /* 0x00000009ff030219 */ /* 0x002fe20000011600 */
[----:B------:R-:W-:-:S03]  /*11f70*/  IMAD.MOV.U32 R62, RZ, RZ, R60 ;  /* 0x000000ffff3e7224 */ /* 0x000fc600078e003c */
[----:B------:R-:W-:Y:S01]  /*11f80*/  SHF.R.S32.HI R13, RZ, 0x1f, R3 ;  /* 0x0000001fff0d7819 */ /* 0x000fe20000011403 */
        /* <DEDUP_REMOVED lines=11> */
[----:B----4-:R-:W-:Y:S08]  /*12040*/  BRA.DIV UR4, `(.L_x_2327) ;  /* 0x0000019a04f07947 */ /* 0x010ff0000b800000 */
.L_x_2591:
[----:B------:R-:W-:-:S03]  /*12050*/  UMOV UR4, 0xffffffff ;  /* 0xffffffff00047882 */ /* 0x000fc60000000000 */
[----:B------:R-:W-:Y:S05]  /*12060*/  BRA.DIV UR4, `(.L_x_2328) ;  /* 0x0000019e04107947 */ /* 0x000fea000b800000 */
.L_x_2594:
[----:B------:R-:W-:-:S03]  /*12070*/  UMOV UR4, 0xffffffff ;  /* 0xffffffff00047882 */ /* 0x000fc60000000000 */
[----:B------:R-:W-:Y:S05]  /*12080*/  BRA.DIV UR4, `(.L_x_2329) ;  /* 0x0000019e04307947 */ /* 0x000fea000b800000 */
.L_x_2597:
[----:B------:R-:W-:-:S03]  /*12090*/  UMOV UR4, 0xffffffff ;  /* 0xffffffff00047882 */ /* 0x000fc60000000000 */
[----:B------:R-:W-:Y:S05]  /*120a0*/  BRA.DIV UR4, `(.L_x_2330) ;  /* 0x0000019e04507947 */ /* 0x000fea000b800000 */
.L_x_2600:
[----:B------:R-:W-:-:S03]  /*120b0*/  UMOV UR4, 0xffffffff ;  /* 0xffffffff00047882 */ /* 0x000fc60000000000 */
[----:B------:R-:W-:Y:S05]  /*120c0*/  BRA.DIV UR4, `(.L_x_2331) ;  /* 0x0000019e04707947 */ /* 0x000fea000b800000 */
.L_x_2603:
[----:B------:R-:W-:-:S03]  /*120d0*/  UMOV UR4, 0xffffffff ;  /* 0xffffffff00047882 */ /* 0x000fc60000000000 */
[----:B------:R-:W-:Y:S05]  /*120e0*/  BRA.DIV UR4, `(.L_x_2332) ;  /* 0x0000019e04907947 */ /* 0x000fea000b800000 */
.L_x_2606:
[----:B------:R-:W-:-:S03]  /*120f0*/  UMOV UR4, 0xffffffff ;  /* 0xffffffff00047882 */ /* 0x000fc60000000000 */
[----:B------:R-:W-:Y:S05]  /*12100*/  BRA.DIV UR4, `(.L_x_2333) ;  /* 0x0000019e04b07947 */ /* 0x000fea000b800000 */
.L_x_2609:
[----:B------:R-:W-:-:S03]  /*12110*/  UMOV UR4, 0xffffffff ;  /* 0xffffffff00047882 */ /* 0x000fc60000000000 */
[----:B------:R-:W-:Y:S05]  /*12120*/  BRA.DIV UR4, `(.L_x_2334) ;  /* 0x0000019e04d07947 */ /* 0x000fea000b800000 */
.L_x_2612:
[----:B------:R-:W-:-:S03]  /*12130*/  UMOV UR4, 0xffffffff ;  /* 0xffffffff00047882 */ /* 0x000fc60000000000 */
[----:B------:R-:W-:Y:S05]  /*12140*/  BRA.DIV UR4, `(.L_x_2335) ;  /* 0x0000019e04f07947 */ /* 0x000fea000b800000 */
.L_x_2615:
[----:B------:R-:W-:-:S03]  /*12150*/  UMOV UR4, 0xffffffff ;  /* 0xffffffff00047882 */ /* 0x000fc60000000000 */
[----:B------:R-:W-:Y:S05]  /*12160*/  BRA.DIV UR4, `(.L_x_2336) ;  /* 0x000001a204107947 */ /* 0x000fea000b800000 */
.L_x_2618:
[----:B------:R-:W-:-:S03]  /*12170*/  UMOV UR4, 0xffffffff ;  /* 0xffffffff00047882 */ /* 0x000fc60000000000 */
[----:B------:R-:W-:Y:S05]  /*12180*/  BRA.DIV UR4, `(.L_x_2337) ;  /* 0x000001a204307947 */ /* 0x000fea000b800000 */
.L_x_2621:
[----:B------:R-:W-:-:S03]  /*12190*/  UMOV UR4, 0xffffffff ;  /* 0xffffffff00047882 */ /* 0x000fc60000000000 */
[----:B------:R-:W-:Y:S05]  /*121a0*/  BRA.DIV UR4, `(.L_x_2338) ;  /* 0x000001a204507947 */ /* 0x000fea000b800000 */
.L_x_2624:
[----:B------:R-:W-:-:S03]  /*121b0*/  UMOV UR4, 0xffffffff ;  /* 0xffffffff00047882 */ /* 0x000fc60000000000 */
[----:B------:R-:W-:Y:S05]  /*121c0*/  BRA.DIV UR4, `(.L_x_2339) ;  /* 0x000001a204707947 */ /* 0x000fea000b800000 */
.L_x_2627:
[----:B------:R-:W-:-:S03]  /*121d0*/  UMOV UR4, 0xffffffff ;  /* 0xffffffff00047882 */ /* 0x000fc60000000000 */
[----:B------:R-:W-:Y:S05]  /*121e0*/  BRA.DIV UR4, `(.L_x_2340) ;  /* 0x000001a204907947 */ /* 0x000fea000b800000 */
.L_x_2630:
[----:B------:R-:W-:-:S03]  /*121f0*/  UMOV UR4, 0xffffffff ;  /* 0xffffffff00047882 */ /* 0x000fc60000000000 */
[----:B------:R-:W-:Y:S05]  /*12200*/  BRA.DIV UR4, `(.L_x_2341) ;  /* 0x000001a204b07947 */ /* 0x000fea000b800000 */
.L_x_2633:
[----:B------:R-:W-:-:S03]  /*12210*/  UMOV UR4, 0xffffffff ;  /* 0xffffffff00047882 */ /* 0x000fc60000000000 */
[----:B------:R-:W-:Y:S05]  /*12220*/  BRA.DIV UR4, `(.L_x_2342) ;  /* 0x000001a204d07947 */ /* 0x000fea000b800000 */
.L_x_2636:
        /* <DEDUP_REMOVED lines=11> */
[----:B------:R-:W0:Y:S02]  /*122e0*/  SYNCS.PHASECHK.TRANS64.TRYWAIT P4, [R18+URZ+0x38800], R3 ;  /* 0x03880003120075a7 */ /* 0x000e24000808017f */
[----:B0-----:R-:W-:Y:S05]  /*122f0*/  @!P4 BRA `(.L_x_2344) ;  /* 0x000001a000c4c947 */ /* 0x001fea0003800000 */
.L_x_2637:
[----:B------:R-:W-:Y:S05]  /*12300*/  BSYNC B1 ;  /* 0x0000000000017941 */ /* 0x000fea0003800000 */
.L_x_2343:
[----:B------:R-:W-:Y:S04]  /*12310*/  BSSY B1, `(.L_x_2345) ;  /* 0x0000104000017945 */ /* 0x000fe80003800000 */
[----:B------:R-:W-:Y:S05]  /*12320*/  @P3 BRA `(.L_x_2346) ;  /* 0x0000001000083947 */ /* 0x000fea0003800000 */
[----:B------:R-:W2:Y:S04]  /*12330*/  LDL R13, [R1+0x14] ;  /* 0x00001400010d7983 */ /* 0x000ea80000100800 */
[----:B------:R-:W3:Y:S04]  /*12340*/  LDL R11, [R1+0x18] ;  /* 0x00001800010b7983 */ /* 0x000ee80000100800 */
[----:B------:R-:W4:Y:S04]  /*12350*/  LDL R10, [R1+0x1c] ;  /* 0x00001c00010a7983 */ /* 0x000f280000100800 */
[----:B------:R-:W4:Y:S01]  /*12360*/  LDL R77, [R1+0x34] ;  /* 0x00003400014d7983 */ /* 0x000f220000100800 */
[----:B-----5:R-:W-:-:S02]  /*12370*/  SHF.R.U32.HI R0, RZ, 0x8, R24 ;  /* 0x00000008ff007819 */ /* 0x020fc40000011618 */
[----:B0-----:R-:W-:Y:S02]  /*12380*/  LOP3.LUT R3, R24, 0xff, RZ, 0xc0, !PT ;  /* 0x000000ff18037812 */ /* 0x001fe400078ec0ff */
[----:B------:R-:W-:Y:S02]  /*12390*/  LOP3.LUT R4, R0, 0xff, RZ, 0xc0, !PT ;  /* 0x000000ff00047812 */ /* 0x000fe400078ec0ff */
[----:B------:R-:W-:Y:S02]  /*123a0*/  LEA.HI R0, R21, R20, RZ, 0x1c ;  /* 0x0000001415007211 */ /* 0x000fe400078fe0ff */
[----:B------:R-:W-:Y:S02]  /*123b0*/  PRMT R12, R4, 0x7604, R3 ;  /* 0x00007604040c7816 */ /* 0x000fe40000000003 */
[----:B------:R-:W-:Y:S02]  /*123c0*/  SHF.R.S32.HI R3, RZ, 0x1f, R0 ;  /* 0x0000001fff037819 */ /* 0x000fe40000011400 */
[----:B------:R-:W-:-:S02]  /*123d0*/  SHF.R.U32.HI R9, RZ, 0x8, R28 ;  /* 0x00000008ff097819 */ /* 0x000fc4000001161c */
[----:B------:R-:W-:Y:S01]  /*123e0*/  LEA.HI R3, R3, R0, RZ, 0x3 ;  /* 0x0000000003037211 */ /* 0x000fe200078f18ff */
[----:B------:R-:W-:Y:S01]  /*123f0*/  IMAD.SHL.U32 R0, R0, 0x10, RZ ;  /* 0x0000001000007824 */ /* 0x000fe200078e00ff */
[----:B------:R-:W-:Y:S02]  /*12400*/  LOP3.LUT R8, R28, 0xff, RZ, 0xc0, !PT ;  /* 0x000000ff1c087812 */ /* 0x000fe400078ec0ff */
[----:B------:R-:W-:Y:S01]  /*12410*/  LOP3.LUT R9, R9, 0xff, RZ, 0xc0, !PT ;  /* 0x000000ff09097812 */ /* 0x000fe200078ec0ff */
[----:B------:R-:W-:Y:S01]  /*12420*/  IMAD.SHL.U32 R3, R3, 0x800, RZ ;  /* 0x0000080003037824 */ /* 0x000fe200078e00ff */
[----:B------:R-:W-:Y:S02]  /*12430*/  SHF.R.U32.HI R6, RZ, 0x8, R25 ;  /* 0x00000008ff067819 */ /* 0x000fe40000011619 */
[----:B------:R-:W-:Y:S02]  /*12440*/  PRMT R61, R9, 0x7604, R8 ;  /* 0x00007604093d7816 */ /* 0x000fe40000000008 */
[----:B------:R-:W-:-:S02]  /*12450*/  LOP3.LUT R3, R3, 0xffffc000, RZ, 0xc0, !PT ;  /* 0xffffc00003037812 */ /* 0x000fc400078ec0ff */
[----:B------:R-:W-:Y:S02]  /*12460*/  SHF.R.U32.HI R9, RZ, 0x8, R29 ;  /* 0x00000008ff097819 */ /* 0x000fe4000001161d */
[----:B------:R-:W-:Y:S02]  /*12470*/  LOP3.LUT R5, R25, 0xff, RZ, 0xc0, !PT ;  /* 0x000000ff19057812 */ /* 0x000fe400078ec0ff */
[----:B------:R-:W-:Y:S02]  /*12480*/  LOP3.LUT R6, R6, 0xff, RZ, 0xc0, !PT ;  /* 0x000000ff06067812 */ /* 0x000fe400078ec0ff */
[----:B------:R-:W-:Y:S02]  /*12490*/  LOP3.LUT R9, R9, 0xff, RZ, 0xc0, !PT ;  /* 0x000000ff09097812 */ /* 0x000fe400078ec0ff */
[----:B------:R-:W-:Y:S02]  /*124a0*/  PRMT R14, R6, 0x7604, R5 ;  /* 0x00007604060e7816 */ /* 0x000fe40000000005 */
[----:B------:R-:W-:-:S02]  /*124b0*/  SHF.R.U32.HI R5, RZ, 0x8, R26 ;  /* 0x00000008ff057819 */ /* 0x000fc4000001161a */
[----:B------:R-:W-:Y:S02]  /*124c0*/  SHF.R.U32.HI R7, RZ, 0x8, R27 ;  /* 0x00000008ff077819 */ /* 0x000fe4000001161b */
[----:B------:R-:W-:Y:S02]  /*124d0*/  LOP3.LUT R8, R30, 0xff, RZ, 0xc0, !PT ;  /* 0x000000ff1e087812 */ /* 0x000fe400078ec0ff */
        /* <DEDUP_REMOVED lines=8> */
[----:B------:R-:W-:Y:S02]  /*12560*/  LOP3.LUT R15, R15, 0xff, RZ, 0xc0, !PT ;  /* 0x000000ff0f0f7812 */ /* 0x000fe400078ec0ff */
[----:B------:R-:W-:-:S02]  /*12570*/  LOP3.LUT R57, R57, 0xff, RZ, 0xc0, !PT ;  /* 0x000000ff39397812 */ /* 0x000fc400078ec0ff */
[----:B------:R-:W-:Y:S02]  /*12580*/  PRMT R15, R15, 0x7054, R58 ;  /* 0x000070540f0f7816 */ /* 0x000fe4000000003a */
[----:B------:R-:W-:Y:S02]  /*12590*/  SHF.R.U32.HI R58, RZ, 0x10, R31 ;  /* 0x00000010ff3a7819 */ /* 0x000fe4000001161f */
[----:B------:R-:W-:Y:S02]  /*125a0*/  PRMT R59, R57, 0x7054, R60 ;  /* 0x00007054393b7816 */ /* 0x000fe4000000003c */
[----:B------:R-:W-:Y:S02]  /*125b0*/  SHF.R.U32.HI R57, RZ, 0x10, R30 ;  /* 0x00000010ff397819 */ /* 0x000fe4000001161e */
[----:B------:R-:W-:Y:S02]  /*125c0*/  LOP3.LUT R58, R58, 0xff, RZ, 0xc0, !PT ;  /* 0x000000ff3a3a7812 */ /* 0x000fe400078ec0ff */
[----:B------:R-:W-:-:S02]  /*125d0*/  LOP3.LUT R57, R57, 0xff, RZ, 0xc0, !PT ;  /* 0x000000ff39397812 */ /* 0x000fc400078ec0ff */
[----:B------:R-:W-:Y:S02]  /*125e0*/  LOP3.LUT R60, R15, 0xff000000, R26, 0xf8, !PT ;  /* 0xff0000000f3c7812 */ /* 0x000fe400078ef81a */
[----:B--2---:R-:W-:Y:S02]  /*125f0*/  LOP3.LUT R0, R13, 0x70, R0, 0xf8, !PT ;  /* 0x000000700d007812 */ /* 0x004fe400078ef800 */
[----:B------:R-:W-:Y:S02]  /*12600*/  SHF.R.U32.HI R13, RZ, 0x8, R31 ;  /* 0x00000008ff0d7819 */ /* 0x000fe4000001161f */
[----:B---3--:R-:W-:Y:S02]  /*12610*/  LOP3.LUT R0, R0, R11, RZ, 0x3c, !PT ;  /* 0x0000000b00007212 */ /* 0x008fe400078e3cff */
[----:B------:R-:W-:Y:S02]  /*12620*/  LOP3.LUT R13, R13, 0xff, RZ, 0xc0, !PT ;  /* 0x000000ff0d0d7812 */ /* 0x000fe400078ec0ff */
[----:B----4-:R-:W-:-:S02]  /*12630*/  IADD3 R3, R0, R3, R10 ;  /* 0x0000000300037210 */ /* 0x010fc40007ffe00a */
[----:B------:R-:W-:Y:S02]  /*12640*/  SHF.R.U32.HI R10, RZ, 0x8, R30 ;  /* 0x00000008ff0a7819 */ /* 0x000fe4000001161e */
[----:B------:R-:W-:Y:S01]  /*12650*/  LOP3.LUT R0, R29, 0xff, RZ, 0xc0, !PT ;  /* 0x000000ff1d007812 */ /* 0x000fe200078ec0ff */
[----:B------:R-:W0:Y:S01]  /*12660*/  LDS.128 R4, [R77+0x20400] ;  /* 0x020400004d047984 */ /* 0x000e220000000c00 */
[----:B------:R-:W-:Y:S02]  /*12670*/  LOP3.LUT R11, R10, 0xff, RZ, 0xc0, !PT ;  /* 0x000000ff0a0b7812 */ /* 0x000fe400078ec0ff */
[----:B------:R-:W-:Y:S02]  /*12680*/  LOP3.LUT R10, R31, 0xff, RZ, 0xc0, !PT ;  /* 0x000000ff1f0a7812 */ /* 0x000fe400078ec0ff */
[----:B------:R-:W-:Y:S02]  /*12690*/  PRMT R65, R9, 0x7604, R0 ;  /* 0x0000760409417816 */ /* 0x000fe40000000000 */
[----:B------:R-:W-:-:S02]  /*126a0*/  IADD3 R0, R18, R3, RZ ;  /* 0x0000000312007210 */ /* 0x000fc40007ffe0ff */
[----:B------:R-:W-:Y:S02]  /*126b0*/  PRMT R62, R11, 0x7604, R8 ;  /* 0x000076040b3e7816 */ /* 0x000fe40000000008 */
[----:B------:R-:W-:Y:S02]  /*126c0*/  PRMT R69, R13, 0x7604, R10 ;  /* 0x000076040d457816 */ /* 0x000fe4000000000a */
[----:B------:R-:W1:Y:S01]  /*126d0*/  LDS.128 R8, [R0+0x20400] ;  /* 0x0204000000087984 */ /* 0x000e620000000c00 */
[----:B------:R-:W-:Y:S02]  /*126e0*/  SHF.R.U32.HI R13, RZ, 0x10, R25 ;  /* 0x00000010ff0d7819 */ /* 0x000fe40000011619 */
[----:B------:R-:W-:Y:S02]  /*126f0*/  SHF.R.U32.HI R3, RZ, 0x10, R24 ;  /* 0x00000010ff037819 */ /* 0x000fe40000011618 */
[----:B------:R-:W-:Y:S02]  /*12700*/  LOP3.LUT R13, R13, 0xff, RZ, 0xc0, !PT ;  /* 0x000000ff0d0d7812 */ /* 0x000fe400078ec0ff */
[----:B------:R-:W-:-:S02]  /*12710*/  LOP3.LUT R3, R3, 0xff, RZ, 0xc0, !PT ;  /* 0x000000ff03037812 */ /* 0x000fc400078ec0ff */
[----:B------:R-:W-:Y:S02]  /*12720*/  PRMT R13, R13, 0x7054, R14 ;  /* 0x000070540d0d7816 */ /* 0x000fe4000000000e */
[----:B------:R-:W-:Y:S02]  /*12730*/  SHF.R.U32.HI R14, RZ, 0x10, R29 ;  /* 0x00000010ff0e7819 */ /* 0x000fe4000001161d */
[----:B------:R-:W-:Y:S02]  /*12740*/  PRMT R3, R3, 0x7054, R12 ;  /* 0x0000705403037816 */ /* 0x000fe4000000000c */
[----:B------:R-:W-:Y:S02]  /*12750*/  LOP3.LUT R14, R14, 0xff, RZ, 0xc0, !PT ;  /* 0x000000ff0e0e7812 */ /* 0x000fe400078ec0ff */
[----:B------:R-:W-:Y:S02]  /*12760*/  SHF.R.U32.HI R12, RZ, 0x10, R28 ;  /* 0x00000010ff0c7819 */ /* 0x000fe4000001161c */
[----:B------:R-:W-:-:S02]  /*12770*/  PRMT R65, R14, 0x7054, R65 ;  /* 0x000070540e417816 */ /* 0x000fc40000000041 */
[----:B------:R-:W-:Y:S02]  /*12780*/  PRMT R69, R58, 0x7054, R69 ;  /* 0x000070543a457816 */ /* 0x000fe40000000045 */
[----:B------:R-:W-:Y:S02]  /*12790*/  LOP3.LUT R65, R65, 0xff000000, R29, 0xf8, !PT ;  /* 0xff00000041417812 */ /* 0x000fe400078ef81d */
[----:B------:R-:W-:Y:S02]  /*127a0*/  LOP3.LUT R58, R13, 0xff000000, R25, 0xf8, !PT ;  /* 0xff0000000d3a7812 */ /* 0x000fe400078ef819 */
[----:B------:R-:W-:Y:S02]  /*127b0*/  LOP3.LUT R12, R12, 0xff, RZ, 0xc0, !PT ;  /* 0x000000ff0c0c7812 */ /* 0x000fe400078ec0ff */
[----:B------:R-:W-:Y:S02]  /*127c0*/  PRMT R67, R57, 0x7054, R62 ;  /* 0x0000705439437816 */ /* 0x000fe4000000003e */
[----:B------:R-:W-:-:S02]  /*127d0*/  LOP3.LUT R69, R69, 0xff000000, R31, 0xf8, !PT ;  /* 0xff00000045457812 */ /* 0x000fc400078ef81f */
[----:B------:R-:W-:Y:S02]  /*127e0*/  F2FP.F16.E4M3.UNPACK_B R62, R65 ;  /* 0x00000041ff3e723e */ /* 0x000fe400020006ff */
[----:B------:R-:W-:Y:S02]  /*127f0*/  F2FP.F16.E4M3.UNPACK_B R31, R58 ;  /* 0x0000003aff1f723e */ /* 0x000fe400020006ff */
[----:B------:R-:W-:Y:S01]  /*12800*/  PRMT R63, R12, 0x7054, R61 ;  /* 0x000070540c3f7816 */ /* 0x000fe2000000003d */
[--C-:B------:R-:W-:Y:S01]  /*12810*/  HADD2.F32 R64, -RZ, R62.reuse.H0_H0 ;  /* 0x2000003eff407230 */ /* 0x100fe20000004100 */
[----:B0-----:R-:W-:Y:S01]  /*12820*/  F2FP.F16.E4M3.UNPACK_B R12, R5 ;  /* 0x00000005ff0c723e */ /* 0x001fe200020006ff */
[----:B------:R-:W-:Y:S01]  /*12830*/  HADD2.F32 R62, -RZ, R62.H1_H1 ;  /* 0x3000003eff3e7230 */ /* 0x000fe20000004100 */
[----:B-1----:R-:W-:Y:S02]  /*12840*/  F2FP.F16.E4M3.UNPACK_B R25, R9 ;  /* 0x00000009ff19723e */ /* 0x002fe400020006ff */
[----:B------:R-:W-:-:S02]  /*12850*/  F2FP.F16.E4M3.UNPACK_B R13, R5.H1 ;  /* 0x00000005ff0d723e */ /* 0x000fc400030006ff */
[----:B------:R-:W-:Y:S01]  /*12860*/  LOP3.LUT R61, R59, 0xff000000, R27, 0xf8, !PT ;  /* 0xff0000003b3d7812 */ /* 0x000fe200078ef81b */
[----:B------:R-:W-:Y:S01]  /*12870*/  HADD2.F32 R5, -RZ, R25.H0_H0 ;  /* 0x20000019ff057230 */ /* 0x000fe20000004100 */
[----:B------:R-:W-:Y:S01]  /*12880*/  LOP3.LUT R57, R3, 0xff000000, R24, 0xf8, !PT ;  /* 0xff00000003397812 */ /* 0x000fe200078ef818 */
[----:B------:R-:W-:Y:S01]  /*12890*/  HADD2.F32 R59, -RZ, R31.H0_H0 ;  /* 0x2000001fff3b7230 */ /* 0x000fe20000004100 */
[-C--:B------:R-:W-:Y:S01]  /*128a0*/  F2FP.F16.E4M3.UNPACK_B R15, R7.reuse ;  /* 0x00000007ff0f723e */ /* 0x080fe200020006ff */
[----:B------:R-:W-:Y:S01]  /*128b0*/  HADD2.F32 R25, -RZ, R25.H1_H1 ;  /* 0x30000019ff197230 */ /* 0x000fe20000004100 */
[----:B------:R-:W-:Y:S01]  /*128c0*/  F2FP.F16.E4M3.UNPACK_B R24, R7.H1 ;  /* 0x00000007ff18723e */ /* 0x000fe200030006ff */
[----:B------:R-:W-:Y:S01]  /*128d0*/  HADD2.F32 R31, -RZ, R31.H1_H1 ;  /* 0x3000001fff1f7230 */ /* 0x000fe20000004100 */
[-C--:B------:R-:W-:Y:S02]  /*128e0*/  F2FP.F16.E4M3.UNPACK_B R7, R6.reuse ;  /* 0x00000006ff07723e */ /* 0x080fe400020006ff */
[----:B------:R-:W-:Y:S01]  /*128f0*/  F2FP.F16.E4M3.UNPACK_B R14, R6.H1 ;  /* 0x00000006ff0e723e */ /* 0x000fe200030006ff */
[--C-:B------:R-:W-:Y:S01]  /*12900*/  HADD2.F32 R6, -RZ, R12.reuse.H0_H0 ;  /* 0x2000000cff067230 */ /* 0x100fe20000004100 */
[----:B------:R-:W-:Y:S01]  /*12910*/  F2FP.F16.E4M3.UNPACK_B R26, R9.H1 ;  /* 0x00000009ff1a723e */ /* 0x000fe200030006ff */
[----:B------:R-:W-:Y:S01]  /*12920*/  FMUL.FTZ R9, R5, R64 ;  /* 0x0000004005097220 */ /* 0x000fe20000410000 */
[----:B------:R-:W-:Y:S01]  /*12930*/  LOP3.LUT R66, R67, 0xff000000, R30, 0xf8, !PT ;  /* 0xff00000043427812 */ /* 0x000fe200078ef81e */
[----:B------:R-:W-:Y:S01]  /*12940*/  FMUL.FTZ R67, R5, R59 ;  /* 0x0000003b05437220 */ /* 0x000fe20000410000 */
[----:B------:R-:W-:Y:S01]  /*12950*/  F2FP.F16.E4M3.UNPACK_B R65, R65.H1 ;  /* 0x00000041ff41723e */ /* 0x000fe200030006ff */
[C---:B------:R-:W-:Y:S01]  /*12960*/  FFMA.FTZ R5, R6.reuse, R59, -R9 ;  /* 0x0000003b06057223 */ /* 0x040fe20000010809 */
[----:B------:R-:W-:Y:S01]  /*12970*/  F2FP.F16.E4M3.UNPACK_B R58, R58.H1 ;  /* 0x0000003aff3a723e */ /* 0x000fe200030006ff */
[----:B------:R-:W-:Y:S01]  /*12980*/  FFMA.FTZ R9, R6, R64, R67 ;  /* 0x0000004006097223 */ /* 0x000fe20000010043 */
[----:B------:R-:W-:Y:S01]  /*12990*/  LOP3.LUT R63, R63, 0xff000000, R28, 0xf8, !PT ;  /* 0xff0000003f3f7812 */ /* 0x000fe200078ef81c */
[----:B------:R-:W-:Y:S01]  /*129a0*/  HADD2.F32 R12, -RZ, R12.H1_H1 ;  /* 0x3000000cff0c7230 */ /* 0x000fe20000004100 */
[-C--:B------:R-:W-:Y:S01]  /*129b0*/  F2FP.F16.E4M3.UNPACK_B R27, R10.reuse ;  /* 0x0000000aff1b723e */ /* 0x080fe200020006ff */
[----:B------:R-:W-:Y:S01]  /*129c0*/  HADD2.F32 R67, -RZ, R65.H0_H0 ;  /* 0x20000041ff437230 */ /* 0x000fe20000004100 */
[----:B------:R-:W-:Y:S01]  /*129d0*/  F2FP.F16.E4M3.UNPACK_B R28, R10.H1 ;  /* 0x0000000aff1c723e */ /* 0x000fe200030006ff */
[----:B------:R-:W-:-:S02]  /*129e0*/  HADD2.F32 R10, -RZ, R26.H0_H0 ;  /* 0x2000001aff0a7230 */ /* 0x000fc40000004100 */
[CC--:B------:R-:W-:Y:S01]  /*129f0*/  FMUL.FTZ R71, R25.reuse, R62.reuse ;  /* 0x0000003e19477220 */ /* 0x0c0fe20000410000 */
[----:B------:R-:W-:Y:S02]  /*12a00*/  HADD2.F32 R59, -RZ, R58.H0_H0 ;  /* 0x2000003aff3b7230 */ /* 0x000fe40000004100 */
[----:B------:R-:W-:Y:S01]  /*12a10*/  FMUL.FTZ R25, R25, R31 ;  /* 0x0000001f19197220 */ /* 0x000fe20000410000 */
[----:B------:R-:W-:Y:S02]  /*12a20*/  HADD2.F32 R6, -RZ, R13.H0_H0 ;  /* 0x2000000dff067230 */ /* 0x000fe40000004100 */
[----:B------:R-:W-:Y:S01]  /*12a30*/  FMUL.FTZ R73, R10, R67 ;  /* 0x000000430a497220 */ /* 0x000fe20000410000 */
[----:B------:R-:W-:Y:S01]  /*12a40*/  FFMA.FTZ R64, R12, R31, -R71 ;  /* 0x0000001f0c407223 */ /* 0x000fe20000010847 */
[----:B------:R-:W-:Y:S01]  /*12a50*/  F2FP.F16.E4M3.UNPACK_B R29, R11 ;  /* 0x0000000bff1d723e */ /* 0x000fe200020006ff */
[----:B------:R-:W-:Y:S01]  /*12a60*/  FMUL.FTZ R10, R10, R59 ;  /* 0x0000003b0a0a7220 */ /* 0x000fe20000410000 */
[----:B------:R-:W-:Y:S01]  /*12a70*/  FFMA.FTZ R62, R12, R62, R25 ;  /* 0x0000003e0c3e7223 */ /* 0x000fe20000010019 */
[----:B------:R-:W-:Y:S01]  /*12a80*/  F2FP.F16.E4M3.UNPACK_B R31, R69 ;  /* 0x00000045ff1f723e */ /* 0x000fe200020006ff */
[----:B------:R-:W-:Y:S01]  /*12a90*/  HADD2.F32 R65, -RZ, R65.H1_H1 ;  /* 0x30000041ff417230 */ /* 0x000fe20000004100 */
[----:B------:R-:W-:Y:S01]  /*12aa0*/  F2FP.F16.E4M3.UNPACK_B R12, R61 ;  /* 0x0000003dff0c723e */ /* 0x000fe200020006ff */
[----:B------:R-:W-:-:S02]  /*12ab0*/  HADD2.F32 R26, -RZ, R26.H1_H1 ;  /* 0x3000001aff1a7230 */ /* 0x000fc40000004100 */
[C---:B------:R-:W-:Y:S01]  /*12ac0*/  FFMA.FTZ R73, R6.reuse, R59, -R73 ;  /* 0x0000003b06497223 */ /* 0x040fe20000010849 */
[----:B------:R-:W-:Y:S02]  /*12ad0*/  HADD2.F32 R58, -RZ, R58.H1_H1 ;  /* 0x3000003aff3a7230 */ /* 0x000fe40000004100 */
[----:B------:R-:W-:Y:S01]  /*12ae0*/  FFMA.FTZ R67, R6, R67, R10 ;  /* 0x0000004306437223 */ /* 0x000fe2000001000a */
[----:B------:R-:W-:Y:S02]  /*12af0*/  HADD2.F32 R13, -RZ, R13.H1_H1 ;  /* 0x3000000dff0d7230 */ /* 0x000fe40000004100 */
[C---:B------:R-:W-:Y:S01]  /*12b00*/  FMUL.FTZ R68, R26.reuse, R65 ;  /* 0x000000411a447220 */ /* 0x040fe20000410000 */
        /* <DEDUP_REMOVED lines=8> */
[----:B------:R-:W-:Y:S01]  /*12b90*/  F2FP.F16.E4M3.UNPACK_B R30, R11.H1 ;  /* 0x0000000bff1e723e */ /* 0x000fe200030006ff */
[----:B------:R-:W-:Y:S01]  /*12ba0*/  FMUL.FTZ R10, R10, R25 ;  /* 0x000000190a0a7220 */ /* 0x000fe20000410000 */
[----:B------:R-:W-:Y:S01]  /*12bb0*/  F2FP.F16.E4M3.UNPACK_B R69, R69.H1 ;  /* 0x00000045ff45723e */ /* 0x000fe200030006ff */
[----:B------:R-:W-:Y:S01]  /*12bc0*/  HADD2.F32 R26, -RZ, R31.H1_H1 ;  /* 0x3000001fff1a7230 */ /* 0x000fe20000004100 */
[----:B------:R-:W-:Y:S01]  /*12bd0*/  F2FP.F16.E4M3.UNPACK_B R61, R61.H1 ;  /* 0x0000003dff3d723e */ /* 0x000fe200030006ff */
        /* <DEDUP_REMOVED lines=8> */
[----:B------:R-:W-:Y:S01]  /*12c60*/  HADD2.F32 R10, -RZ, R30.H0_H0 ;  /* 0x2000001eff0a7230 */ /* 0x000fe20000004100 */
[----:B------:R-:W-:Y:S01]  /*12c70*/  F2FP.F16.E4M3.UNPACK_B R11, R8 ;  /* 0x00000008ff0b723e */ /* 0x000fe200020006ff */
[----:B------:R-:W-:-:S02]  /*12c80*/  HADD2.F32 R13, -RZ, R61.H0_H0 ;  /* 0x2000003dff0d7230 */ /* 0x000fc40000004100 */
        /* <DEDUP_REMOVED lines=9> */
[C---:B------:R-:W-:Y:S01]  /*12d20*/  FFMA.FTZ R76, R6.reuse, R25, R10 ;  /* 0x00000019064c7223 */ /* 0x040fe2000001000a */
[-C--:B------:R-:W-:Y:S01]  /*12d30*/  F2FP.F16.E4M3.UNPACK_B R3, R4.reuse ;  /* 0x00000004ff03723e */ /* 0x080fe200020006ff */
[----:B------:R-:W-:Y:S01]  /*12d40*/  HADD2.F32 R30, -RZ, R30.H1_H1 ;  /* 0x3000001eff1e7230 */ /* 0x000fe20000004100 */
[----:B------:R-:W-:Y:S01]  /*12d50*/  F2FP.F16.E4M3.UNPACK_B R4, R4.H1 ;  /* 0x00000004ff04723e */ /* 0x000fe200030006ff */
[----:B------:R-:W-:Y:S01]  /*12d60*/  FFMA.FTZ R75, R6, R13, -R31 ;  /* 0x0000000d064b7223 */ /* 0x000fe2000001081f */
[----:B------:R-:W-:Y:S01]  /*12d70*/  HADD2.F32 R61, -RZ, R61.H1_H1 ;  /* 0x3000003dff3d7230 */ /* 0x000fe20000004100 */
[----:B------:R-:W-:Y:S01]  /*12d80*/  F2FP.F16.E4M3.UNPACK_B R63, R63 ;  /* 0x0000003fff3f723e */ /* 0x000fe200020006ff */
        /* <DEDUP_REMOVED lines=11> */
[----:B------:R-:W-:Y:S01]  /*12e40*/  FFMA.FTZ R69, R24, R69, R30 ;  /* 0x0000004518457223 */ /* 0x000fe2000001001e */
        /* <DEDUP_REMOVED lines=14> */
[C---:B------:R-:W-:Y:S01]  /*12f30*/  FMUL.FTZ R25, R6.reuse, R15 ;  /* 0x0000000f06197220 */ /* 0x040fe20000410000 */
[----:B------:R-:W-:Y:S01]  /*12f40*/  HADD2.F32 R11, -RZ, R11.H1_H1 ;  /* 0x3000000bff0b7230 */ /* 0x000fe20000004100 */
[----:B------:R-:W-:Y:S01]  /*12f50*/  F2FP.F16.E4M3.UNPACK_B R12, R66.H1 ;  /* 0x00000042ff0c723e */ /* 0x000fe200030006ff */
[----:B------:R-:W-:Y:S01]  /*12f60*/  FMUL.FTZ R29, R6, R13 ;  /* 0x0000000d061d7220 */ /* 0x000fe20000410000 */
[----:B------:R-:W-:Y:S01]  /*12f70*/  HADD2.F32 R4, -RZ, R3.H0_H0 ;  /* 0x20000003ff047230 */ /* 0x000fe20000004100 */
[----:B------:R-:W-:Y:S01]  /*12f80*/  F2FP.F16.E4M3.UNPACK_B R8, R60.H1 ;  /* 0x0000003cff08723e */ /* 0x000fe200030006ff */
[----:B------:R-:W-:-:S02]  /*12f90*/  HADD2.F32 R6, -RZ, R57.H1_H1 ;  /* 0x30000039ff067230 */ /* 0x000fc40000004100 */
[C---:B------:R-:W-:Y:S01]  /*12fa0*/  FMUL.FTZ R24, R11.reuse, R10 ;  /* 0x0000000a0b187220 */ /* 0x040fe20000410000 */
[----:B------:R-:W-:Y:S02]  /*12fb0*/  HADD2.F32 R3, -RZ, R3.H1_H1 ;  /* 0x30000003ff037230 */ /* 0x000fe40000004100 */
[C---:B------:R-:W-:Y:S01]  /*12fc0*/  FFMA.FTZ R25, R4.reuse, R13, -R25 ;  /* 0x0000000d04197223 */ /* 0x040fe20000010819 */
[----:B------:R-:W-:Y:S01]  /*12fd0*/  FFMA.FTZ R29, R4, R15, R29 ;  /* 0x0000000f041d7223 */ /* 0x000fe2000001001d */
[-C--:B------:R-:W-:Y:S01]  /*12fe0*/  FMUL.FTZ R11, R11, R6.reuse ;  /* 0x000000060b0b7220 */ /* 0x080fe20000410000 */
[----:B------:R-:W-:Y:S02]  /*12ff0*/  HADD2.F32 R13, -RZ, R12.H0_H0 ;  /* 0x2000000cff0d7230 */ /* 0x000fe40000004100 */
[C---:B------:R-:W-:Y:S01]  /*13000*/  FFMA.FTZ R24, R3.reuse, R6, -R24 ;  /* 0x0000000603187223 */ /* 0x040fe20000010818 */
[----:B------:R-:W-:Y:S02]  /*13010*/  HADD2.F32 R4, -RZ, R28.H0_H0 ;  /* 0x2000001cff047230 */ /* 0x000fe40000004100 */
[----:B------:R-:W-:Y:S01]  /*13020*/  FFMA.FTZ R10, R3, R10, R11 ;  /* 0x0000000a030a7223 */ /* 0x000fe2000001000b */
[--C-:B------:R-:W-:Y:S01]  /*13030*/  HADD2.F32 R6, -RZ, R8.reuse.H0_H0 ;  /* 0x20000008ff067230 */ /* 0x100fe20000004100 */
[----:B------:R-:W-:Y:S01]  /*13040*/  F2FP.F16.E4M3.UNPACK_B R60, R60 ;  /* 0x0000003cff3c723e */ /* 0x000fe200020006ff */
[----:B------:R-:W-:-:S02]  /*13050*/  HADD2.F32 R11, -RZ, R8.H1_H1 ;  /* 0x30000008ff0b7230 */ /* 0x000fc40000004100 */
[C---:B------:R-:W-:Y:S01]  /*13060*/  FMUL.FTZ R8, R4.reuse, R13 ;  /* 0x0000000d04087220 */ /* 0x040fe20000410000 */
[----:B------:R-:W-:Y:S02]  /*13070*/  HADD2.F32 R3, -RZ, R14.H0_H0 ;  /* 0x2000000eff037230 */ /* 0x000fe40000004100 */
[----:B------:R-:W-:Y:S01]  /*13080*/  FMUL.FTZ R4, R4, R6 ;  /* 0x0000000604047220 */ /* 0x000fe20000410000 */
[----:B------:R-:W-:Y:S01]  /*13090*/  HADD2.F32 R28, -RZ, R28.H1_H1 ;  /* 0x3000001cff1c7230 */ /* 0x000fe20000004100 */
[----:B------:R-:W-:Y:S01]  /*130a0*/  F2FP.F16.E4M3.UNPACK_B R66, R66 ;  /* 0x00000042ff42723e */ /* 0x000fe200020006ff */
[----:B------:R-:W-:Y:S02]  /*130b0*/  HADD2.F32 R15, -RZ, R12.H1_H1 ;  /* 0x3000000cff0f7230 */ /* 0x000fe40000004100 */
[----:B------:R-:W-:Y:S01]  /*130c0*/  FFMA.FTZ R57, R3, R6, -R8 ;  /* 0x0000000603397223 */ /* 0x000fe20000010808 */
[----:B------:R-:W-:Y:S02]  /*130d0*/  HADD2.F32 R14, -RZ, R14.H1_H1 ;  /* 0x3000000eff0e7230 */ /* 0x000fe40000004100 */
[----:B------:R-:W-:Y:S01]  /*130e0*/  FMUL.FTZ R6, R28, R11 ;  /* 0x0000000b1c067220 */ /* 0x000fe20000410000 */
[----:B------:R-:W-:-:S02]  /*130f0*/  HADD2.F32 R8, -RZ, R66.H0_H0 ;  /* 0x20000042ff087230 */ /* 0x000fc40000004100 */
[----:B------:R-:W-:Y:S01]  /*13100*/  FMUL.FTZ R61, R28, R15 ;  /* 0x0000000f1c3d7220 */ /* 0x000fe20000410000 */
[----:B------:R-:W-:Y:S01]  /*13110*/  FFMA.FTZ R28, R3, R13, R4 ;  /* 0x0000000d031c7223 */ /* 0x000fe20000010004 */
[C---:B------:R-:W-:Y:S01]  /*13120*/  FFMA.FTZ R15, R14.reuse, R15, R6 ;  /* 0x0000000f0e0f7223 */ /* 0x040fe20000010006 */
[----:B------:R-:W-:Y:S02]  /*13130*/  HADD2.F32 R6, -RZ, R60.H0_H0 ;  /* 0x2000003cff067230 */ /* 0x000fe40000004100 */
[----:B------:R-:W-:Y:S01]  /*13140*/  FFMA.FTZ R70, R14, R11, -R61 ;  /* 0x0000000b0e467223 */ /* 0x000fe2000001083d */
[--C-:B------:R-:W-:Y:S01]  /*13150*/  HADD2.F32 R4, -RZ, R27.reuse.H0_H0 ;  /* 0x2000001bff047230 */ /* 0x100fe20000004100 */
[----:B------:R-:W-:Y:S01]  /*13160*/  F2FP.SATFINITE.E4M3.F32.PACK_AB_MERGE_C R68, R68, R73, RZ ;  /* 0x000000494444723e */ /* 0x000fe200048070ff */
[----:B------:R-:W-:Y:S01]  /*13170*/  HADD2.F32 R66, -RZ, R66.H1_H1 ;  /* 0x30000042ff427230 */ /* 0x000fe20000004100 */
        /* <DEDUP_REMOVED lines=8> */
[----:B------:R-:W-:Y:S01]  /*13200*/  FMUL.FTZ R27, R27, R60 ;  /* 0x0000003c1b1b7220 */ /* 0x000fe20000410000 */
        /* <DEDUP_REMOVED lines=10> */
[----:B------:R-:W-:Y:S02]  /*132b0*/  F2FP.SATFINITE.E4M3.F32.PACK_AB_MERGE_C R5, R64, R5, R68 ;  /* 0x000000054005723e */ /* 0x000fe40004807044 */
[----:B------:R-:W-:-:S02]  /*132c0*/  F2FP.SATFINITE.E4M3.F32.PACK_AB_MERGE_C R7, R72, R71, R7 ;  /* 0x000000474807723e */ /* 0x000fc40004807007 */
[----:B------:R-:W-:Y:S02]  /*132d0*/  F2FP.SATFINITE.E4M3.F32.PACK_AB_MERGE_C R4, R24, R25, R4 ;  /* 0x000000191804723e */ /* 0x000fe40004807004 */
[----:B------:R-:W-:Y:S02]  /*132e0*/  F2FP.SATFINITE.E4M3.F32.PACK_AB_MERGE_C R8, R10, R29, R8 ;  /* 0x0000001d0a08723e */ /* 0x000fe40004807008 */
[----:B------:R-:W-:Y:S02]  /*132f0*/  F2FP.SATFINITE.E4M3.F32.PACK_AB_MERGE_C R6, R13, R6, R57 ;  /* 0x000000060d06723e */ /* 0x000fe40004807039 */
[----:B------:R-:W-:Y:S02]  /*13300*/  F2FP.SATFINITE.E4M3.F32.PACK_AB_MERGE_C R9, R62, R9, R58 ;  /* 0x000000093e09723e */ /* 0x000fe4000480703a */
[----:B------:R-:W-:Y:S01]  /*13310*/  F2FP.SATFINITE.E4M3.F32.PACK_AB_MERGE_C R11, R74, R65, R11 ;  /* 0x000000414a0b723e */ /* 0x000fe2000480700b */
[----:B------:R1:W-:Y:S01]  /*13320*/  STS.128 [R77+0x20400], R4 ;  /* 0x020400044d007388 */ /* 0x0003e20000000c00 */
[----:B------:R-:W-:-:S05]  /*13330*/  F2FP.SATFINITE.E4M3.F32.PACK_AB_MERGE_C R10, R66, R3, R15 ;  /* 0x00000003420a723e */ /* 0x000fca000480700f */
[----:B------:R1:W-:Y:S02]  /*13340*/  STS.128 [R0+0x20400], R8 ;  /* 0x0204000800007388 */ /* 0x0003e40000000c00 */
.L_x_2346:
[----:B------:R-:W-:Y:S05]  /*13350*/  BSYNC B1 ;  /* 0x0000000000017941 */ /* 0x000fea0003800000 */
.L_x_2345:
[----:B------:R-:W-:Y:S04]  /*13360*/  BSSY B1, `(.L_x_2347) ;  /* 0x00000fd000017945 */ /* 0x000fe80003800000 */
[----:B------:R-:W-:Y:S05]  /*13370*/  @P2 BRA `(.L_x_2348) ;  /* 0x0000000c00ec2947 */ /* 0x000fea0003800000 */
[----:B-1----:R-:W2:Y:S04]  /*13380*/  LDL R8, [R1+0x30] ;  /* 0x0000300001087983 */ /* 0x002ea80000100800 */
[----:B------:R-:W3:Y:S01]  /*13390*/  LDL R69, [R1+0x58] ;  /* 0x0000580001457983 */ /* 0x000ee20000100800 */
[----:B-----5:R-:W-:Y:S02]  /*133a0*/  SHF.R.U32.HI R0, RZ, 0x8, R48 ;  /* 0x00000008ff007819 */ /* 0x020fe40000011630 */
[----:B0-----:R-:W-:Y:S02]  /*133b0*/  LOP3.LUT R3, R48, 0xff, RZ, 0xc0, !PT ;  /* 0x000000ff30037812 */ /* 0x001fe400078ec0ff */
[----:B------:R-:W-:Y:S02]  /*133c0*/  LOP3.LUT R0, R0, 0xff, RZ, 0xc0, !PT ;  /* 0x000000ff00007812 */ /* 0x000fe400078ec0ff */
[----:B------:R-:W-:-:S02]  /*133d0*/  SHF.R.U32.HI R4, RZ, 0x8, R49 ;  /* 0x00000008ff047819 */ /* 0x000fc40000011631 */
[----:B------:R-:W-:Y:S02]  /*133e0*/  PRMT R13, R0, 0x7604, R3 ;  /* 0x00007604000d7816 */ /* 0x000fe40000000003 */
[----:B------:R-:W-:Y:S02]  /*133f0*/  LOP3.LUT R5, R49, 0xff, RZ, 0xc0, !PT ;  /* 0x000000ff31057812 */ /* 0x000fe400078ec0ff */
[----:B------:R-:W-:Y:S02]  /*13400*/  LOP3.LUT R0, R4, 0xff, RZ, 0xc0, !PT ;  /* 0x000000ff04007812 */ /* 0x000fe400078ec0ff */
[----:B------:R-:W-:Y:S02]  /*13410*/  LEA.HI R6, R21, R20, RZ, 0x1c ;  /* 0x0000001415067211 */ /* 0x000fe400078fe0ff */
[----:B------:R-:W-:Y:S01]  /*13420*/  PRMT R12, R0, 0x7604, R5 ;  /* 0x00007604000c7816 */ /* 0x000fe20000000005 */
[----:B------:R-:W-:Y:S01]  /*13430*/  IMAD.SHL.U32 R0, R234, 0x80, RZ ;  /* 0x00000080ea007824 */ /* 0x000fe200078e00ff */
[----:B------:R-:W-:-:S02]  /*13440*/  SHF.R.U32.HI R3, RZ, 0x8, R50 ;  /* 0x00000008ff037819 */ /* 0x000fc40000011632 */
[----:B------:R-:W-:Y:S02]  /*13450*/  SHF.R.S32.HI R5, RZ, 0x1f, R6 ;  /* 0x0000001fff057819 */ /* 0x000fe40000011406 */
[----:B------:R-:W-:Y:S01]  /*13460*/  LOP3.LUT R9, R0, 0x380, RZ, 0xc0, !PT ;  /* 0x0000038000097812 */ /* 0x000fe200078ec0ff */
[----:B------:R-:W-:Y:S01]  /*13470*/  IMAD.SHL.U32 R0, R6, 0x10, RZ ;  /* 0x0000001006007824 */ /* 0x000fe200078e00ff */
[----:B------:R-:W-:Y:S02]  /*13480*/  LOP3.LUT R4, R50, 0xff, RZ, 0xc0, !PT ;  /* 0x000000ff32047812 */ /* 0x000fe400078ec0ff */
[----:B------:R-:W-:Y:S02]  /*13490*/  LOP3.LUT R3, R3, 0xff, RZ, 0xc0, !PT ;  /* 0x000000ff03037812 */ /* 0x000fe400078ec0ff */
[----:B------:R-:W-:Y:S02]  /*134a0*/  LEA.HI R7, R5, R6, RZ, 0x3 ;  /* 0x0000000605077211 */ /* 0x000fe400078f18ff */
[----:B------:R-:W-:-:S02]  /*134b0*/  PRMT R15, R3, 0x7604, R4 ;  /* 0x00007604030f7816 */ /* 0x000fc40000000004 */
[----:B------:R-:W-:Y:S01]  /*134c0*/  LOP3.LUT R0, R9, 0x70, R0, 0xf8, !PT ;  /* 0x0000007009007812 */ /* 0x000fe200078ef800 */
[----:B------:R-:W-:Y:S01]  /*134d0*/  IMAD.SHL.U32 R7, R7, 0x800, RZ ;  /* 0x0000080007077824 */ /* 0x000fe200078e00ff */
[----:B------:R-:W-:Y:S02]  /*134e0*/  SHF.R.U32.HI R3, RZ, 0x8, R51 ;  /* 0x00000008ff037819 */ /* 0x000fe40000011633 */
[----:B------:R-:W-:Y:S02]  /*134f0*/  SHF.R.U32.HI R9, RZ, 0x3, R9 ;  /* 0x00000003ff097819 */ /* 0x000fe40000011609 */
[----:B------:R-:W-:Y:S02]  /*13500*/  LOP3.LUT R4, R51, 0xff, RZ, 0xc0, !PT ;  /* 0x000000ff33047812 */ /* 0x000fe400078ec0ff */
[----:B------:R-:W-:Y:S02]  /*13510*/  LOP3.LUT R3, R3, 0xff, RZ, 0xc0, !PT ;  /* 0x000000ff03037812 */ /* 0x000fe400078ec0ff */
[----:B------:R-:W-:-:S02]  /*13520*/  LOP3.LUT R0, R0, R9, RZ, 0x3c, !PT ;  /* 0x0000000900007212 */ /* 0x000fc400078e3cff */
[----:B------:R-:W-:Y:S02]  /*13530*/  LOP3.LUT R9, R7, 0xffffc000, RZ, 0xc0, !PT ;  /* 0xffffc00007097812 */ /* 0x000fe400078ec0ff */
[----:B------:R-:W-:Y:S02]  /*13540*/  PRMT R14, R3, 0x7604, R4 ;  /* 0x00007604030e7816 */ /* 0x000fe40000000004 */
[----:B------:R-:W-:Y:S02]  /*13550*/  SHF.R.U32.HI R5, RZ, 0x8, R52 ;  /* 0x00000008ff057819 */ /* 0x000fe40000011634 */
[----:B------:R-:W-:Y:S02]  /*13560*/  LOP3.LUT R6, R52, 0xff, RZ, 0xc0, !PT ;  /* 0x000000ff34067812 */ /* 0x000fe400078ec0ff */
[----:B------:R-:W-:Y:S02]  /*13570*/  LOP3.LUT R5, R5, 0xff, RZ, 0xc0, !PT ;  /* 0x000000ff05057812 */ /* 0x000fe400078ec0ff */
[----:B------:R-:W-:-:S02]  /*13580*/  SHF.R.U32.HI R28, RZ, 0x8, R55 ;  /* 0x00000008ff1c7819 */ /* 0x000fc40000011637 */
[----:B------:R-:W-:Y:S02]  /*13590*/  PRMT R27, R5, 0x7604, R6 ;  /* 0x00007604051b7816 */ /* 0x000fe40000000006 */
[----:B------:R-:W-:Y:S02]  /*135a0*/  LOP3.LUT R29, R55, 0xff, RZ, 0xc0, !PT ;  /* 0x000000ff371d7812 */ /* 0x000fe400078ec0ff */
[----:B------:R-:W-:Y:S02]  /*135b0*/  LOP3.LUT R28, R28, 0xff, RZ, 0xc0, !PT ;  /* 0x000000ff1c1c7812 */ /* 0x000fe400078ec0ff */
[----:B------:R-:W-:Y:S02]  /*135c0*/  LOP3.LUT R24, R53, 0xff, RZ, 0xc0, !PT ;  /* 0x000000ff35187812 */ /* 0x000fe400078ec0ff */
[----:B------:R-:W-:Y:S02]  /*135d0*/  PRMT R28, R28, 0x7604, R29 ;  /* 0x000076041c1c7816 */ /* 0x000fe4000000001d */
[----:B------:R-:W-:-:S02]  /*135e0*/  SHF.R.U32.HI R29, RZ, 0x10, R53 ;  /* 0x00000010ff1d7819 */ /* 0x000fc40000011635 */
[----:B------:R-:W-:Y:S02]  /*135f0*/  SHF.R.U32.HI R25, RZ, 0x8, R54 ;  /* 0x00000008ff197819 */ /* 0x000fe40000011636 */
[----:B------:R-:W-:Y:S01]  /*13600*/  LOP3.LUT R26, R54, 0xff, RZ, 0xc0, !PT ;  /* 0x000000ff361a7812 */ /* 0x000fe200078ec0ff */
[----:B------:R-:W-:Y:S01]  /*13610*/  IMAD.U32 R29, R29, 0x10000, RZ ;  /* 0x000100001d1d7824 */ /* 0x000fe200078e00ff */
[----:B------:R-:W-:Y:S02]  /*13620*/  LOP3.LUT R25, R25, 0xff, RZ, 0xc0, !PT ;  /* 0x000000ff19197812 */ /* 0x000fe400078ec0ff */
[----:B------:R-:W-:Y:S02]  /*13630*/  SHF.R.U32.HI R59, RZ, 0x10, R55 ;  /* 0x00000010ff3b7819 */ /* 0x000fe40000011637 */
[----:B------:R-:W-:Y:S02]  /*13640*/  LOP3.LUT R13, R13, 0xff0000, R48, 0xf8, !PT ;  /* 0x00ff00000d0d7812 */ /* 0x000fe400078ef830 */
[----:B------:R-:W-:Y:S01]  /*13650*/  PRMT R57, R25, 0x7604, R26 ;  /* 0x0000760419397816 */ /* 0x000fe2000000001a */
[----:B------:R-:W-:Y:S01]  /*13660*/  IMAD.U32 R59, R59, 0x10000, RZ ;  /* 0x000100003b3b7824 */ /* 0x000fe200078e00ff */
[----:B------:R-:W-:-:S02]  /*13670*/  SHF.R.U32.HI R25, RZ, 0x10, R51 ;  /* 0x00000010ff197819 */ /* 0x000fc40000011633 */
[----:B------:R-:W-:Y:S02]  /*13680*/  LOP3.LUT R15, R15, 0xff0000, R50, 0xf8, !PT ;  /* 0x00ff00000f0f7812 */ /* 0x000fe400078ef832 */
[----:B------:R-:W-:Y:S01]  /*13690*/  LOP3.LUT R59, R28, 0xff0000, R59, 0xf8, !PT ;  /* 0x00ff00001c3b7812 */ /* 0x000fe200078ef83b */
[----:B------:R-:W-:Y:S01]  /*136a0*/  IMAD.U32 R25, R25, 0x10000, RZ ;  /* 0x0001000019197824 */ /* 0x000fe200078e00ff */
[----:B------:R-:W-:Y:S02]  /*136b0*/  LOP3.LUT R57, R57, 0xff0000, R54, 0xf8, !PT ;  /* 0x00ff000039397812 */ /* 0x000fe400078ef836 */
[----:B------:R-:W-:Y:S02]  /*136c0*/  LOP3.LUT R59, R59, 0xff000000, R55, 0xf8, !PT ;  /* 0xff0000003b3b7812 */ /* 0x000fe400078ef837 */
[----:B------:R-:W-:Y:S02]  /*136d0*/  LOP3.LUT R25, R14, 0xff0000, R25, 0xf8, !PT ;  /* 0x00ff00000e197812 */ /* 0x000fe400078ef819 */
[----:B------:R-:W-:-:S02]  /*136e0*/  LOP3.LUT R50, R15, 0xff000000, R50, 0xf8, !PT ;  /* 0xff0000000f327812 */ /* 0x000fc400078ef832 */
[----:B------:R-:W-:Y:S02]  /*136f0*/  LOP3.LUT R54, R57, 0xff000000, R54, 0xf8, !PT ;  /* 0xff00000039367812 */ /* 0x000fe400078ef836 */
[--C-:B------:R-:W-:Y:S02]  /*13700*/  LOP3.LUT R27, R27, 0xff0000, R52.reuse, 0xf8, !PT ;  /* 0x00ff00001b1b7812 */ /* 0x100fe400078ef834 */
[----:B------:R-:W-:Y:S02]  /*13710*/  LOP3.LUT R51, R25, 0xff000000, R51, 0xf8, !PT ;  /* 0xff00000019337812 */ /* 0x000fe400078ef833 */
[----:B------:R-:W-:Y:S02]  /*13720*/  LOP3.LUT R52, R27, 0xff000000, R52, 0xf8, !PT ;  /* 0xff0000001b347812 */ /* 0x000fe400078ef834 */
[----:B--2---:R-:W-:Y:S02]  /*13730*/  IADD3 R3, R0, R9, R8 ;  /* 0x0000000900037210 */ /* 0x004fe40007ffe008 */
[----:B------:R-:W-:Y:S01]  /*13740*/  SHF.R.U32.HI R8, RZ, 0x8, R53 ;  /* 0x00000008ff087819 */ /* 0x000fe20000011635 */
[----:B---3--:R-:W0:Y:S02]  /*13750*/  LDS.128 R4, [R69+0x20400] ;  /* 0x0204000045047984 */ /* 0x008e240000000c00 */
[----:B------:R-:W-:Y:S01]  /*13760*/  IMAD.IADD R0, R18, 0x1, R3 ;  /* 0x0000000112007824 */ /* 0x000fe200078e0203 */
[----:B------:R-:W-:-:S04]  /*13770*/  LOP3.LUT R3, R8, 0xff, RZ, 0xc0, !PT ;  /* 0x000000ff08037812 */ /* 0x000fc800078ec0ff */
[----:B------:R-:W1:Y:S01]  /*13780*/  LDS.128 R8, [R0+0x20400] ;  /* 0x0204000000087984 */ /* 0x000e620000000c00 */
[----:B------:R-:W-:Y:S02]  /*13790*/  PRMT R24, R3, 0x7604, R24 ;  /* 0x0000760403187816 */ /* 0x000fe40000000018 */
[----:B------:R-:W-:Y:S02]  /*137a0*/  SHF.R.U32.HI R3, RZ, 0x10, R49 ;  /* 0x00000010ff037819 */ /* 0x000fe40000011631 */
[----:B------:R-:W-:Y:S02]  /*137b0*/  LOP3.LUT R31, R24, 0xff0000, R29, 0xf8, !PT ;  /* 0x00ff0000181f7812 */ /* 0x000fe400078ef81d */
[----:B------:R-:W-:Y:S02]  /*137c0*/  SHF.L.U32 R3, R3, 0x10, RZ ;  /* 0x0000001003037819 */ /* 0x000fe400000006ff */
[----:B------:R-:W-:Y:S02]  /*137d0*/  LOP3.LUT R29, R13, 0xff000000, R48, 0xf8, !PT ;  /* 0xff0000000d1d7812 */ /* 0x000fe400078ef830 */
[----:B------:R-:W-:-:S02]  /*137e0*/  LOP3.LUT R3, R12, 0xff0000, R3, 0xf8, !PT ;  /* 0x00ff00000c037812 */ /* 0x000fc400078ef803 */
[----:B------:R-:W-:Y:S02]  /*137f0*/  LOP3.LUT R53, R31, 0xff000000, R53, 0xf8, !PT ;  /* 0xff0000001f357812 */ /* 0x000fe400078ef835 */
[----:B------:R-:W-:Y:S02]  /*13800*/  LOP3.LUT R48, R3, 0xff000000, R49, 0xf8, !PT ;  /* 0xff00000003307812 */ /* 0x000fe400078ef831 */
[-C--:B------:R-:W-:Y:S02]  /*13810*/  F2FP.F16.E4M3.UNPACK_B R49, R53.reuse ;  /* 0x00000035ff31723e */ /* 0x080fe400020006ff */
[-C--:B------:R-:W-:Y:S02]  /*13820*/  F2FP.F16.E4M3.UNPACK_B R30, R48.reuse ;  /* 0x00000030ff1e723e */ /* 0x080fe400020006ff */
[----:B------:R-:W-:Y:S01]  /*13830*/  F2FP.F16.E4M3.UNPACK_B R53, R53.H1 ;  /* 0x00000035ff35723e */ /* 0x000fe200030006ff */
[----:B------:R-:W-:Y:S01]  /*13840*/  HADD2.F32 R55, -RZ, R49.H0_H0 ;  /* 0x20000031ff377230 */ /* 0x000fe20000004100 */
[----:B------:R-:W-:Y:S01]  /*13850*/  F2FP.F16.E4M3.UNPACK_B R48, R48.H1 ;  /* 0x00000030ff30723e */ /* 0x000fe200030006ff */
[----:B------:R-:W-:Y:S01]  /*13860*/  HADD2.F32 R31, -RZ, R30.H0_H0 ;  /* 0x2000001eff1f7230 */ /* 0x000fe20000004100 */
[----:B0-----:R-:W-:-:S02]  /*13870*/  F2FP.F16.E4M3.UNPACK_B R12, R5 ;  /* 0x00000005ff0c723e */ /* 0x001fc400020006ff */
[-C--:B------:R-:W-:Y:S02]  /*13880*/  F2FP.F16.E4M3.UNPACK_B R14, R7.reuse ;  /* 0x00000007ff0e723e */ /* 0x080fe400020006ff */
[----:B------:R-:W-:Y:S02]  /*13890*/  F2FP.F16.E4M3.UNPACK_B R15, R7.H1 ;  /* 0x00000007ff0f723e */ /* 0x000fe400030006ff */
[-C--:B-1----:R-:W-:Y:S02]  /*138a0*/  F2FP.F16.E4M3.UNPACK_B R24, R9.reuse ;  /* 0x00000009ff18723e */ /* 0x082fe400020006ff */
[-C--:B------:R-:W-:Y:S02]  /*138b0*/  F2FP.F16.E4M3.UNPACK_B R7, R6.reuse ;  /* 0x00000006ff07723e */ /* 0x080fe400020006ff */
[----:B------:R-:W-:Y:S01]  /*138c0*/  F2FP.F16.E4M3.UNPACK_B R13, R6.H1 ;  /* 0x00000006ff0d723e */ /* 0x000fe200030006ff */
[----:B------:R-:W-:Y:S01]  /*138d0*/  HADD2.F32 R26, -RZ, R24.H0_H0 ;  /* 0x20000018ff1a7230 */ /* 0x000fe20000004100 */
[----:B------:R-:W-:Y:S01]  /*138e0*/  F2FP.F16.E4M3.UNPACK_B R25, R9.H1 ;  /* 0x00000009ff19723e */ /* 0x000fe200030006ff */
[----:B------:R-:W-:Y:S01]  /*138f0*/  HADD2.F32 R6, -RZ, R12.H0_H0 ;  /* 0x2000000cff067230 */ /* 0x000fe20000004100 */
[----:B------:R-:W-:Y:S01]  /*13900*/  F2FP.F16.E4M3.UNPACK_B R27, R11 ;  /* 0x0000000bff1b723e */ /* 0x000fe200020006ff */
[----:B------:R-:W-:-:S02]  /*13910*/  HADD2.F32 R24, -RZ, R24.H1_H1 ;  /* 0x30000018ff187230 */ /* 0x000fc40000004100 */
[C---:B------:R-:W-:Y:S01]  /*13920*/  FMUL.FTZ R60, R26.reuse, R31 ;  /* 0x0000001f1a3c7220 */ /* 0x040fe20000410000 */
[----:B------:R-:W-:Y:S01]  /*13930*/  FMUL.FTZ R57, R26, R55 ;  /* 0x000000371a397220 */ /* 0x000fe20000410000 */
[----:B------:R-:W-:Y:S01]  /*13940*/  F2FP.F16.E4M3.UNPACK_B R28, R11.H1 ;  /* 0x0000000bff1c723e */ /* 0x000fe200030006ff */
[----:B------:R-:W-:Y:S02]  /*13950*/  HADD2.F32 R12, -RZ, R12.H1_H1 ;  /* 0x3000000cff0c7230 */ /* 0x000fe40000004100 */
[C---:B------:R-:W-:Y:S01]  /*13960*/  FFMA.FTZ R60, R6.reuse, R55, R60 ;  /* 0x00000037063c7223 */ /* 0x040fe2000001003c */
[----:B------:R-:W-:Y:S01]  /*13970*/  FFMA.FTZ R58, R6, R31, -R57 ;  /* 0x0000001f063a7223 */ /* 0x000fe20000010839 */
[----:B------:R-:W-:Y:S01]  /*13980*/  HADD2.F32 R55, -RZ, R49.H1_H1 ;  /* 0x30000031ff377230 */ /* 0x000fe20000004100 */
[-C--:B------:R-:W-:Y:S01]  /*13990*/  F2FP.F16.E4M3.UNPACK_B R11, R10.reuse ;  /* 0x0000000aff0b723e */ /* 0x080fe200020006ff */
[----:B------:R-:W-:Y:S01]  /*139a0*/  HADD2.F32 R31, -RZ, R30.H1_H1 ;  /* 0x3000001eff1f7230 */ /* 0x000fe20000004100 */
[----:B------:R-:W-:Y:S01]  /*139b0*/  F2FP.F16.E4M3.UNPACK_B R26, R10.H1 ;  /* 0x0000000aff1a723e */ /* 0x000fe200030006ff */
[----:B------:R-:W-:Y:S01]  /*139c0*/  HADD2.F32 R57, -RZ, R53.H0_H0 ;  /* 0x20000035ff397230 */ /* 0x000fe20000004100 */
[----:B------:R-:W-:Y:S01]  /*139d0*/  F2FP.F16.E4M3.UNPACK_B R5, R5.H1 ;  /* 0x00000005ff05723e */ /* 0x000fe200030006ff */
[----:B------:R-:W-:-:S02]  /*139e0*/  HADD2.F32 R10, -RZ, R25.H0_H0 ;  /* 0x20000019ff0a7230 */ /* 0x000fc40000004100 */
[C---:B------:R-:W-:Y:S01]  /*139f0*/  FMUL.FTZ R61, R24.reuse, R55 ;  /* 0x00000037183d7220 */ /* 0x040fe20000410000 */
[----:B------:R-:W-:Y:S02]  /*13a00*/  HADD2.F32 R49, -RZ, R48.H0_H0 ;  /* 0x20000030ff317230 */ /* 0x000fe40000004100 */
[----:B------:R-:W-:Y:S01]  /*13a10*/  FMUL.FTZ R24, R24, R31 ;  /* 0x0000001f18187220 */ /* 0x000fe20000410000 */
[----:B------:R-:W-:Y:S02]  /*13a20*/  HADD2.F32 R6, -RZ, R5.H0_H0 ;  /* 0x20000005ff067230 */ /* 0x000fe40000004100 */
[----:B------:R-:W-:Y:S01]  /*13a30*/  FMUL.FTZ R63, R10, R57 ;  /* 0x000000390a3f7220 */ /* 0x000fe20000410000 */
[----:B------:R-:W-:Y:S01]  /*13a40*/  FFMA.FTZ R61, R12, R31, -R61 ;  /* 0x0000001f0c3d7223 */ /* 0x000fe2000001083d */
[----:B------:R-:W-:Y:S01]  /*13a50*/  FMUL.FTZ R10, R10, R49 ;  /* 0x000000310a0a7220 */ /* 0x000fe20000410000 */
[----:B------:R-:W-:Y:S01]  /*13a60*/  FFMA.FTZ R55, R12, R55, R24 ;  /* 0x000000370c377223 */ /* 0x000fe20000010018 */
[----:B------:R-:W-:Y:S01]  /*13a70*/  F2FP.F16.E4M3.UNPACK_B R30, R59 ;  /* 0x0000003bff1e723e */ /* 0x000fe200020006ff */
[C---:B------:R-:W-:Y:S01]  /*13a80*/  FFMA.FTZ R63, R6.reuse, R49, -R63 ;  /* 0x00000031063f7223 */ /* 0x040fe2000001083f */
[----:B------:R-:W-:Y:S01]  /*13a90*/  F2FP.F16.E4M3.UNPACK_B R12, R51 ;  /* 0x00000033ff0c723e */ /* 0x000fe200020006ff */
[----:B------:R-:W-:Y:S01]  /*13aa0*/  FFMA.FTZ R57, R6, R57, R10 ;  /* 0x0000003906397223 */ /* 0x000fe2000001000a */
[----:B------:R-:W-:Y:S01]  /*13ab0*/  HADD2.F32 R24, -RZ, R53.H1_H1 ;  /* 0x30000035ff187230 */ /* 0x000fe20000004100 */
[----:B------:R-:W-:Y:S01]  /*13ac0*/  F2FP.F16.E4M3.UNPACK_B R59, R59.H1 ;  /* 0x0000003bff3b723e */ /* 0x000fe200030006ff */
[----:B------:R-:W-:Y:S01]  /*13ad0*/  HADD2.F32 R25, -RZ, R25.H1_H1 ;  /* 0x30000019ff197230 */ /* 0x000fe20000004100 */
[----:B------:R-:W-:Y:S01]  /*13ae0*/  F2FP.F16.E4M3.UNPACK_B R51, R51.H1 ;  /* 0x00000033ff33723e */ /* 0x000fe200030006ff */
[----:B------:R-:W-:Y:S01]  /*13af0*/  HADD2.F32 R49, -RZ, R30.H0_H0 ;  /* 0x2000001eff317230 */ /* 0x000fe20000004100 */
[----:B------:R-:W-:Y:S01]  /*13b00*/  F2FP.F16.E4M3.UNPACK_B R9, R8 ;  /* 0x00000008ff09723e */ /* 0x000fe200020006ff */
[----:B------:R-:W-:-:S02]  /*13b10*/  HADD2.F32 R10, -RZ, R27.H0_H0 ;  /* 0x2000001bff0a7230 */ /* 0x000fc40000004100 */
[C---:B------:R-:W-:Y:S01]  /*13b20*/  FMUL.FTZ R62, R25.reuse, R24 ;  /* 0x00000018193e7220 */ /* 0x040fe20000410000 */
[----:B------:R-:W-:Y:S01]  /*13b30*/  HADD2.F32 R48, -RZ, R48.H1_H1 ;  /* 0x30000030ff307230 */ /* 0x000fe20000004100 */
[----:B------:R-:W-:Y:S01]  /*13b40*/  F2FP.F16.E4M3.UNPACK_B R8, R8.H1 ;  /* 0x00000008ff08723e */ /* 0x000fe200030006ff */
[----:B------:R-:W-:Y:S02]  /*13b50*/  HADD2.F32 R31, -RZ, R12.H0_H0 ;  /* 0x2000000cff1f7230 */ /* 0x000fe40000004100 */
[C---:B------:R-:W-:Y:S01]  /*13b60*/  FMUL.FTZ R53, R10.reuse, R49 ;  /* 0x000000310a357220 */ /* 0x040fe20000410000 */
[----:B------:R-:W-:Y:S02]  /*13b70*/  HADD2.F32 R5, -RZ, R5.H1_H1 ;  /* 0x30000005ff057230 */ /* 0x000fe40000004100 */
[----:B------:R-:W-:Y:S01]  /*13b80*/  FMUL.FTZ R25, R25, R48 ;  /* 0x0000003019197220 */ /* 0x000fe20000410000 */
[----:B------:R-:W-:Y:S02]  /*13b90*/  HADD2.F32 R6, -RZ, R14.H0_H0 ;  /* 0x2000000eff067230 */ /* 0x000fe40000004100 */
[----:B------:R-:W-:Y:S01]  /*13ba0*/  FMUL.FTZ R10, R10, R31 ;  /* 0x0000001f0a0a7220 */ /* 0x000fe20000410000 */
[----:B------:R-:W-:-:S02]  /*13bb0*/  HADD2.F32 R30, -RZ, R30.H1_H1 ;  /* 0x3000001eff1e7230 */ /* 0x000fc40000004100 */
[C---:B------:R-:W-:Y:S01]  /*13bc0*/  FFMA.FTZ R62, R5.reuse, R48, -R62 ;  /* 0x00000030053e7223 */ /* 0x040fe2000001083e */
[----:B------:R-:W-:Y:S01]  /*13bd0*/  FFMA.FTZ R48, R5, R24, R25 ;  /* 0x0000001805307223 */ /* 0x000fe20000010019 */
[C---:B------:R-:W-:Y:S01]  /*13be0*/  FFMA.FTZ R53, R6.reuse, R31, -R53 ;  /* 0x0000001f06357223 */ /* 0x040fe20000010835 */
[----:B------:R-:W-:Y:S01]  /*13bf0*/  FFMA.FTZ R64, R6, R49, R10 ;  /* 0x0000003106407223 */ /* 0x000fe2000001000a */
[----:B------:R-:W-:Y:S01]  /*13c00*/  HADD2.F32 R24, -RZ, R59.H0_H0 ;  /* 0x2000003bff187230 */ /* 0x000fe20000004100 */
[-C--:B------:R-:W-:Y:S01]  /*13c10*/  F2FP.F16.E4M3.UNPACK_B R3, R4.reuse ;  /* 0x00000004ff03723e */ /* 0x080fe200020006ff */
[----:B------:R-:W-:Y:S01]  /*13c20*/  HADD2.F32 R6, -RZ, R28.H0_H0 ;  /* 0x2000001cff067230 */ /* 0x000fe20000004100 */
[----:B------:R-:W-:Y:S01]  /*13c30*/  F2FP.F16.E4M3.UNPACK_B R4, R4.H1 ;  /* 0x00000004ff04723e */ /* 0x000fe200030006ff */
[----:B------:R-:W-:Y:S02]  /*13c40*/  HADD2.F32 R27, -RZ, R27.H1_H1 ;  /* 0x3000001bff1b7230 */ /* 0x000fe40000004100 */
        /* <DEDUP_REMOVED lines=8> */
[----:B------:R-:W-:-:S02]  /*13cd0*/  HADD2.F32 R51, -RZ, R51.H1_H1 ;  /* 0x30000033ff337230 */ /* 0x000fc40000004100 */
[C---:B------:R-:W-:Y:S01]  /*13ce0*/  FFMA.FTZ R68, R5.reuse, R10, -R68 ;  /* 0x0000000a05447223 */ /* 0x040fe20000010844 */
[-C--:B------:R-:W-:Y:S01]  /*13cf0*/  F2FP.F16.E4M3.UNPACK_B R10, R29.reuse.H1 ;  /* 0x0000001dff0a723e */ /* 0x080fe200030006ff */
[C---:B------:R-:W-:Y:S01]  /*13d00*/  FFMA.FTZ R66, R14.reuse, R12, -R25 ;  /* 0x0000000c0e427223 */ /* 0x040fe20000010819 */
[----:B------:R-:W-:Y:S01]  /*13d10*/  FFMA.FTZ R65, R14, R30, R27 ;  /* 0x0000001e0e417223 */ /* 0x000fe2000001001b */
[----:B------:R-:W-:Y:S01]  /*13d20*/  F2FP.F16.E4M3.UNPACK_B R14, R52.H1 ;  /* 0x00000034ff0e723e */ /* 0x000fe200030006ff */
[----:B------:R-:W-:Y:S02]  /*13d30*/  HADD2.F32 R59, -RZ, R59.H1_H1 ;  /* 0x3000003bff3b7230 */ /* 0x000fe40000004100 */
[----:B------:R-:W-:Y:S01]  /*13d40*/  FFMA.FTZ R67, R5, R24, R31 ;  /* 0x0000001805437223 */ /* 0x000fe2000001001f */
        /* <DEDUP_REMOVED lines=8> */
[----:B------:R-:W-:Y:S02]  /*13dd0*/  HADD2.F32 R15, -RZ, R15.H1_H1 ;  /* 0x3000000fff0f7230 */ /* 0x000fe40000004100 */
[C---:B------:R-:W-:Y:S01]  /*13de0*/  FMUL.FTZ R25, R6.reuse, R12 ;  /* 0x0000000c06197220 */ /* 0x040fe20000410000 */
[----:B------:R-:W-:Y:S02]  /*13df0*/  HADD2.F32 R5, -RZ, R4.H0_H0 ;  /* 0x20000004ff057230 */ /* 0x000fe40000004100 */
[----:B------:R-:W-:Y:S01]  /*13e00*/  FMUL.FTZ R28, R6, R24 ;  /* 0x00000018061c7220 */ /* 0x000fe20000410000 */
[----:B------:R-:W-:-:S02]  /*13e10*/  HADD2.F32 R8, -RZ, R8.H1_H1 ;  /* 0x30000008ff087230 */ /* 0x000fc40000004100 */
[C---:B------:R-:W-:Y:S01]  /*13e20*/  FFMA.FTZ R51, R15.reuse, R51, -R30 ;  /* 0x000000330f337223 */ /* 0x040fe2000001081e */
[----:B------:R-:W-:Y:S01]  /*13e30*/  FFMA.FTZ R70, R15, R59, R70 ;  /* 0x0000003b0f467223 */ /* 0x000fe20000010046 */
[C---:B------:R-:W-:Y:S01]  /*13e40*/  FFMA.FTZ R24, R5.reuse, R24, R25 ;  /* 0x0000001805187223 */ /* 0x040fe20000010019 */
[----:B------:R-:W-:Y:S02]  /*13e50*/  HADD2.F32 R25, -RZ, R14.H1_H1 ;  /* 0x3000000eff197230 */ /* 0x000fe40000004100 */
[----:B------:R-:W-:Y:S01]  /*13e60*/  FFMA.FTZ R28, R5, R12, -R28 ;  /* 0x0000000c051c7223 */ /* 0x000fe2000001081c */
[----:B------:R-:W-:Y:S01]  /*13e70*/  HADD2.F32 R15, -RZ, R10.H1_H1 ;  /* 0x3000000aff0f7230 */ /* 0x000fe20000004100 */
[----:B------:R-:W-:Y:S01]  /*13e80*/  F2FP.F16.E4M3.UNPACK_B R10, R54.H1 ;  /* 0x00000036ff0a723e */ /* 0x000fe200030006ff */
        /* <DEDUP_REMOVED lines=11> */
[----:B------:R-:W-:Y:S01]  /*13f40*/  F2FP.F16.E4M3.UNPACK_B R54, R54 ;  /* 0x00000036ff36723e */ /* 0x000fe200020006ff */
        /* <DEDUP_REMOVED lines=24> */
[-C--:B------:R-:W-:Y:S01]  /*140d0*/  FMUL.FTZ R9, R26, R5.reuse ;  /* 0x000000051a097220 */ /* 0x080fe20000410000 */
[----:B------:R-:W-:Y:S02]  /*140e0*/  FFMA.FTZ R26, R3, R8, R4 ;  /* 0x00000008031a7223 */ /* 0x000fe40000010004 */
        /* <DEDUP_REMOVED lines=36> */
.L_x_2348:
[----:B------:R-:W-:Y:S05]  /*14330*/  BSYNC B1 ;  /* 0x0000000000017941 */ /* 0x000fea0003800000 */
.L_x_2347:
[----:B------:R-:W-:Y:S04]  /*14340*/  BSSY B1, `(.L_x_2349) ;  /* 0x0000105000017945 */ /* 0x000fe80003800000 */
[----:B------:R-:W-:Y:S05]  /*14350*/  @P1 BRA `(.L_x_2350) ;  /* 0x00000010000c1947 */ /* 0x000fea0003800000 */
[----:B-12---:R-:W2:Y:S04]  /*14360*/  LDL R11, [R1+0x2c] ;  /* 0x00002c00010b7983 */ /* 0x006ea80000100800 */
[----:B------:R-:W3:Y:S01]  /*14370*/  LDL R61, [R1+0x54] ;  /* 0x00005400013d7983 */ /* 0x000ee20000100800 */
[----:B------:R-:W-:Y:S01]  /*14380*/  LEA.HI R7, R21, R20, RZ, 0x1c ;  /* 0x0000001415077211 */ /* 0x000fe200078fe0ff */
[----:B------:R-:W-:Y:S01]  /*14390*/  IMAD.SHL.U32 R4, R233, 0x80, RZ ;  /* 0x00000080e9047824 */ /* 0x000fe200078e00ff */
[----:B-----5:R-:W-:Y:S02]  /*143a0*/  SHF.R.U32.HI R6, RZ, 0x8, R33 ;  /* 0x00000008ff067819 */ /* 0x020fe40000011621 */
[----:B------:R-:W-:Y:S02]  /*143b0*/  SHF.R.U32.HI R0, RZ, 0x8, R32 ;  /* 0x00000008ff007819 */ /* 0x000fe40000011620 */
[----:B------:R-:W-:-:S02]  /*143c0*/  SHF.R.S32.HI R10, RZ, 0x1f, R7 ;  /* 0x0000001fff0a7819 */ /* 0x000fc40000011407 */
[----:B------:R-:W-:Y:S02]  /*143d0*/  LOP3.LUT R5, R33, 0xff, RZ, 0xc0, !PT ;  /* 0x000000ff21057812 */ /* 0x000fe400078ec0ff */
[----:B------:R-:W-:Y:S02]  /*143e0*/  LOP3.LUT R6, R6, 0xff, RZ, 0xc0, !PT ;  /* 0x000000ff06067812 */ /* 0x000fe400078ec0ff */
[----:B------:R-:W-:Y:S02]  /*143f0*/  LOP3.LUT R9, R4, 0x380, RZ, 0xc0, !PT ;  /* 0x0000038004097812 */ /* 0x000fe400078ec0ff */
[----:B0-----:R-:W-:Y:S02]  /*14400*/  LOP3.LUT R3, R32, 0xff, RZ, 0xc0, !PT ;  /* 0x000000ff20037812 */ /* 0x001fe400078ec0ff */
[----:B------:R-:W-:Y:S02]  /*14410*/  SHF.L.U32 R8, R7, 0x4, RZ ;  /* 0x0000000407087819 */ /* 0x000fe400000006ff */
[----:B------:R-:W-:-:S02]  /*14420*/  LOP3.LUT R4, R0, 0xff, RZ, 0xc0, !PT ;  /* 0x000000ff00047812 */ /* 0x000fc400078ec0ff */
[----:B------:R-:W-:Y:S02]  /*14430*/  LEA.HI R10, R10, R7, RZ, 0x3 ;  /* 0x000000070a0a7211 */ /* 0x000fe400078f18ff */
[----:B------:R-:W-:Y:S02]  /*14440*/  PRMT R14, R6, 0x7604, R5 ;  /* 0x00007604060e7816 */ /* 0x000fe40000000005 */
[----:B------:R-:W-:Y:S01]  /*14450*/  SHF.R.U32.HI R6, RZ, 0x8, R35 ;  /* 0x00000008ff067819 */ /* 0x000fe20000011623 */
[----:B------:R-:W-:Y:S01]  /*14460*/  IMAD.SHL.U32 R10, R10, 0x800, RZ ;  /* 0x000008000a0a7824 */ /* 0x000fe200078e00ff */
[----:B------:R-:W-:Y:S02]  /*14470*/  LOP3.LUT R0, R9, 0x70, R8, 0xf8, !PT ;  /* 0x0000007009007812 */ /* 0x000fe400078ef808 */
[----:B------:R-:W-:Y:S02]  /*14480*/  PRMT R12, R4, 0x7604, R3 ;  /* 0x00007604040c7816 */ /* 0x000fe40000000003 */
[----:B------:R-:W-:-:S02]  /*14490*/  SHF.R.U32.HI R9, RZ, 0x3, R9 ;  /* 0x00000003ff097819 */ /* 0x000fc40000011609 */
[----:B------:R-:W-:Y:S02]  /*144a0*/  SHF.R.U32.HI R4, RZ, 0x8, R34 ;  /* 0x00000008ff047819 */ /* 0x000fe40000011622 */
[----:B------:R-:W-:Y:S02]  /*144b0*/  LOP3.LUT R5, R35, 0xff, RZ, 0xc0, !PT ;  /* 0x000000ff23057812 */ /* 0x000fe400078ec0ff */
[----:B------:R-:W-:Y:S02]  /*144c0*/  LOP3.LUT R6, R6, 0xff, RZ, 0xc0, !PT ;  /* 0x000000ff06067812 */ /* 0x000fe400078ec0ff */
[----:B------:R-:W-:Y:S02]  /*144d0*/  LOP3.LUT R0, R0, R9, RZ, 0x3c, !PT ;  /* 0x0000000900007212 */ /* 0x000fe400078e3cff */
[----:B------:R-:W-:Y:S02]  /*144e0*/  LOP3.LUT R3, R34, 0xff, RZ, 0xc0, !PT ;  /* 0x000000ff22037812 */ /* 0x000fe400078ec0ff */
[----:B------:R-:W-:-:S02]  /*144f0*/  SHF.R.U32.HI R8, RZ, 0x8, R40 ;  /* 0x00000008ff087819 */ /* 0x000fc40000011628 */
[----:B------:R-:W-:Y:S02]  /*14500*/  LOP3.LUT R4, R4, 0xff, RZ, 0xc0, !PT ;  /* 0x000000ff04047812 */ /* 0x000fe400078ec0ff */
[----:B------:R-:W-:Y:S02]  /*14510*/  LOP3.LUT R9, R10, 0xffffc000, RZ, 0xc0, !PT ;  /* 0xffffc0000a097812 */ /* 0x000fe400078ec0ff */
[----:B------:R-:W-:Y:S02]  /*14520*/  PRMT R26, R6, 0x7604, R5 ;  /* 0x00007604061a7816 */ /* 0x000fe40000000005 */
[----:B------:R-:W-:Y:S02]  /*14530*/  SHF.R.U32.HI R5, RZ, 0x8, R41 ;  /* 0x00000008ff057819 */ /* 0x000fe40000011629 */
[----:B------:R-:W-:Y:S02]  /*14540*/  LOP3.LUT R7, R40, 0xff, RZ, 0xc0, !PT ;  /* 0x000000ff28077812 */ /* 0x000fe400078ec0ff */
[----:B------:R-:W-:-:S02]  /*14550*/  LOP3.LUT R8, R8, 0xff, RZ, 0xc0, !PT ;  /* 0x000000ff08087812 */ /* 0x000fc400078ec0ff */
[----:B------:R-:W-:Y:S02]  /*14560*/  PRMT R24, R4, 0x7604, R3 ;  /* 0x0000760404187816 */ /* 0x000fe40000000003 */
[----:B------:R-:W-:Y:S02]  /*14570*/  SHF.R.U32.HI R6, RZ, 0x8, R42 ;  /* 0x00000008ff067819 */ /* 0x000fe4000001162a */
[----:B------:R-:W-:Y:S02]  /*14580*/  LOP3.LUT R5, R5, 0xff, RZ, 0xc0, !PT ;  /* 0x000000ff05057812 */ /* 0x000fe400078ec0ff */
[----:B------:R-:W-:Y:S02]  /*14590*/  SHF.R.U32.HI R13, RZ, 0x8, R43 ;  /* 0x00000008ff0d7819 */ /* 0x000fe4000001162b */
[----:B------:R-:W-:Y:S02]  /*145a0*/  PRMT R27, R8, 0x7604, R7 ;  /* 0x00007604081b7816 */ /* 0x000fe40000000007 */
[----:B------:R-:W-:-:S02]  /*145b0*/  LOP3.LUT R7, R6, 0xff, RZ, 0xc0, !PT ;  /* 0x000000ff06077812 */ /* 0x000fc400078ec0ff */
[----:B------:R-:W-:Y:S02]  /*145c0*/  LOP3.LUT R4, R42, 0xff, RZ, 0xc0, !PT ;  /* 0x000000ff2a047812 */ /* 0x000fe400078ec0ff */
[----:B------:R-:W-:Y:S02]  /*145d0*/  LOP3.LUT R6, R43, 0xff, RZ, 0xc0, !PT ;  /* 0x000000ff2b067812 */ /* 0x000fe400078ec0ff */
[----:B------:R-:W-:Y:S02]  /*145e0*/  LOP3.LUT R13, R13, 0xff, RZ, 0xc0, !PT ;  /* 0x000000ff0d0d7812 */ /* 0x000fe400078ec0ff */
[----:B------:R-:W-:Y:S02]  /*145f0*/  PRMT R31, R7, 0x7604, R4 ;  /* 0x00007604071f7816 */ /* 0x000fe40000000004 */
[----:B------:R-:W-:Y:S02]  /*14600*/  PRMT R49, R13, 0x7604, R6 ;  /* 0x000076040d317816 */ /* 0x000fe40000000006 */
[----:B------:R-:W-:-:S02]  /*14610*/  SHF.R.U32.HI R15, RZ, 0x10, R34 ;  /* 0x00000010ff0f7819 */ /* 0x000fc40000011622 */
[----:B------:R-:W-:Y:S02]  /*14620*/  SHF.R.U32.HI R13, RZ, 0x10, R33 ;  /* 0x00000010ff0d7819 */ /* 0x000fe40000011621 */
[----:B------:R-:W-:Y:S02]  /*14630*/  LOP3.LUT R15, R15, 0xff, RZ, 0xc0, !PT ;  /* 0x000000ff0f0f7812 */ /* 0x000fe400078ec0ff */
[----:B------:R-:W-:Y:S02]  /*14640*/  LOP3.LUT R13, R13, 0xff, RZ, 0xc0, !PT ;  /* 0x000000ff0d0d7812 */ /* 0x000fe400078ec0ff */
[----:B------:R-:W-:Y:S02]  /*14650*/  PRMT R15, R15, 0x7054, R24 ;  /* 0x000070540f0f7816 */ /* 0x000fe40000000018 */
[----:B------:R-:W-:Y:S02]  /*14660*/  SHF.R.U32.HI R25, RZ, 0x10, R35 ;  /* 0x00000010ff197819 */ /* 0x000fe40000011623 */
[----:B------:R-:W-:-:S02]  /*14670*/  PRMT R13, R13, 0x7054, R14 ;  /* 0x000070540d0d7816 */ /* 0x000fc4000000000e */
[----:B------:R-:W-:Y:S02]  /*14680*/  SHF.R.U32.HI R24, RZ, 0x10, R42 ;  /* 0x00000010ff187819 */ /* 0x000fe4000001162a */
[----:B------:R-:W-:Y:S02]  /*14690*/  SHF.R.U32.HI R14, RZ, 0x10, R41 ;  /* 0x00000010ff0e7819 */ /* 0x000fe40000011629 */
[----:B------:R-:W-:Y:S02]  /*146a0*/  LOP3.LUT R25, R25, 0xff, RZ, 0xc0, !PT ;  /* 0x000000ff19197812 */ /* 0x000fe400078ec0ff */
[----:B------:R-:W-:Y:S02]  /*146b0*/  LOP3.LUT R24, R24, 0xff, RZ, 0xc0, !PT ;  /* 0x000000ff18187812 */ /* 0x000fe400078ec0ff */
[----:B------:R-:W-:Y:S02]  /*146c0*/  LOP3.LUT R14, R14, 0xff, RZ, 0xc0, !PT ;  /* 0x000000ff0e0e7812 */ /* 0x000fe400078ec0ff */
[----:B------:R-:W-:-:S02]  /*146d0*/  PRMT R25, R25, 0x7054, R26 ;  /* 0x0000705419197816 */ /* 0x000fc4000000001a */
[----:B------:R-:W-:Y:S02]  /*146e0*/  PRMT R31, R24, 0x7054, R31 ;  /* 0x00007054181f7816 */ /* 0x000fe4000000001f */
[----:B------:R-:W-:Y:S02]  /*146f0*/  SHF.R.U32.HI R26, RZ, 0x10, R43 ;  /* 0x00000010ff1a7819 */ /* 0x000fe4000001162b */
[----:B------:R-:W-:Y:S02]  /*14700*/  LOP3.LUT R48, R31, 0xff000000, R42, 0xf8, !PT ;  /* 0xff0000001f307812 */ /* 0x000fe400078ef82a */
[----:B------:R-:W-:Y:S02]  /*14710*/  LOP3.LUT R26, R26, 0xff, RZ, 0xc0, !PT ;  /* 0x000000ff1a1a7812 */ /* 0x000fe400078ec0ff */
[----:B------:R-:W-:Y:S02]  /*14720*/  LOP3.LUT R34, R15, 0xff000000, R34, 0xf8, !PT ;  /* 0xff0000000f227812 */ /* 0x000fe400078ef822 */
[----:B------:R-:W-:-:S02]  /*14730*/  PRMT R49, R26, 0x7054, R49 ;  /* 0x000070541a317816 */ /* 0x000fc40000000031 */
[----:B------:R-:W-:Y:S02]  /*14740*/  LOP3.LUT R35, R25, 0xff000000, R35, 0xf8, !PT ;  /* 0xff00000019237812 */ /* 0x000fe400078ef823 */
[----:B------:R-:W-:Y:S02]  /*14750*/  LOP3.LUT R50, R49, 0xff000000, R43, 0xf8, !PT ;  /* 0xff00000031327812 */ /* 0x000fe400078ef82b */
[----:B--2---:R-:W-:Y:S02]  /*14760*/  IADD3 R3, R0, R9, R11 ;  /* 0x0000000900037210 */ /* 0x004fe40007ffe00b */
[----:B------:R-:W-:Y:S01]  /*14770*/  LOP3.LUT R0, R41, 0xff, RZ, 0xc0, !PT ;  /* 0x000000ff29007812 */ /* 0x000fe200078ec0ff */
[----:B---3--:R-:W0:Y:S03]  /*14780*/  LDS.128 R8, [R61+0x20400] ;  /* 0x020400003d087984 */ /* 0x008e260000000c00 */
[----:B------:R-:W-:Y:S01]  /*14790*/  PRMT R29, R5, 0x7604, R0 ;  /* 0x00007604051d7816 */ /* 0x000fe20000000000 */
[----:B------:R-:W-:Y:S01]  /*147a0*/  IMAD.IADD R0, R18, 0x1, R3 ;  /* 0x0000000112007824 */ /* 0x000fe200078e0203 */
[----:B------:R-:W-:-:S02]  /*147b0*/  SHF.R.U32.HI R3, RZ, 0x10, R32 ;  /* 0x00000010ff037819 */ /* 0x000fc40000011620 */
[----:B------:R-:W-:Y:S02]  /*147c0*/  PRMT R29, R14, 0x7054, R29 ;  /* 0x000070540e1d7816 */ /* 0x000fe4000000001d */
[----:B------:R-:W1:Y:S01]  /*147d0*/  LDS.128 R4, [R0+0x20400] ;  /* 0x0204000000047984 */ /* 0x000e620000000c00 */
[----:B------:R-:W-:Y:S02]  /*147e0*/  LOP3.LUT R3, R3, 0xff, RZ, 0xc0, !PT ;  /* 0x000000ff03037812 */ /* 0x000fe400078ec0ff */
[----:B------:R-:W-:Y:S02]  /*147f0*/  LOP3.LUT R41, R29, 0xff000000, R41, 0xf8, !PT ;  /* 0xff0000001d297812 */ /* 0x000fe400078ef829 */
[----:B------:R-:W-:Y:S02]  /*14800*/  PRMT R3, R3, 0x7054, R12 ;  /* 0x0000705403037816 */ /* 0x000fe4000000000c */
[----:B------:R-:W-:Y:S02]  /*14810*/  SHF.R.U32.HI R12, RZ, 0x10, R40 ;  /* 0x00000010ff0c7819 */ /* 0x000fe40000011628 */
[----:B------:R-:W-:-:S02]  /*14820*/  LOP3.LUT R30, R3, 0xff000000, R32, 0xf8, !PT ;  /* 0xff000000031e7812 */ /* 0x000fc400078ef820 */
[----:B------:R-:W-:Y:S02]  /*14830*/  LOP3.LUT R32, R13, 0xff000000, R33, 0xf8, !PT ;  /* 0xff0000000d207812 */ /* 0x000fe400078ef821 */
[----:B------:R-:W-:Y:S02]  /*14840*/  LOP3.LUT R12, R12, 0xff, RZ, 0xc0, !PT ;  /* 0x000000ff0c0c7812 */ /* 0x000fe400078ec0ff */
[-C--:B------:R-:W-:Y:S02]  /*14850*/  F2FP.F16.E4M3.UNPACK_B R31, R32.reuse ;  /* 0x00000020ff1f723e */ /* 0x080fe400020006ff */
[----:B------:R-:W-:Y:S02]  /*14860*/  PRMT R27, R12, 0x7054, R27 ;  /* 0x000070540c1b7816 */ /* 0x000fe4000000001b */
[-C--:B------:R-:W-:Y:S01]  /*14870*/  F2FP.F16.E4M3.UNPACK_B R42, R41.reuse ;  /* 0x00000029ff2a723e */ /* 0x080fe200020006ff */
[--C-:B------:R-:W-:Y:S01]  /*14880*/  HADD2.F32 R33, -RZ, R31.reuse.H0_H0 ;  /* 0x2000001fff217230 */ /* 0x100fe20000004100 */
[----:B------:R-:W-:Y:S01]  /*14890*/  F2FP.F16.E4M3.UNPACK_B R41, R41.H1 ;  /* 0x00000029ff29723e */ /* 0x000fe200030006ff */
[----:B------:R-:W-:Y:S01]  /*148a0*/  HADD2.F32 R31, -RZ, R31.H1_H1 ;  /* 0x3000001fff1f7230 */ /* 0x000fe20000004100 */
[----:B------:R-:W-:Y:S01]  /*148b0*/  F2FP.F16.E4M3.UNPACK_B R32, R32.H1 ;  /* 0x00000020ff20723e */ /* 0x000fe200030006ff */
[----:B------:R-:W-:Y:S01]  /*148c0*/  HADD2.F32 R43, -RZ, R42.H0_H0 ;  /* 0x2000002aff2b7230 */ /* 0x000fe20000004100 */
[----:B------:R-:W-:-:S02]  /*148d0*/  LOP3.LUT R40, R27, 0xff000000, R40, 0xf8, !PT ;  /* 0xff0000001b287812 */ /* 0x000fc400078ef828 */
[----:B0-----:R-:W-:Y:S02]  /*148e0*/  F2FP.F16.E4M3.UNPACK_B R12, R9 ;  /* 0x00000009ff0c723e */ /* 0x001fe400020006ff */
[-C--:B------:R-:W-:Y:S02]  /*148f0*/  F2FP.F16.E4M3.UNPACK_B R14, R11.reuse ;  /* 0x0000000bff0e723e */ /* 0x080fe400020006ff */
[----:B------:R-:W-:Y:S02]  /*14900*/  F2FP.F16.E4M3.UNPACK_B R15, R11.H1 ;  /* 0x0000000bff0f723e */ /* 0x000fe400030006ff */
[-C--:B------:R-:W-:Y:S02]  /*14910*/  F2FP.F16.E4M3.UNPACK_B R11, R10.reuse ;  /* 0x0000000aff0b723e */ /* 0x080fe400020006ff */
[-C--:B-1----:R-:W-:Y:S02]  /*14920*/  F2FP.F16.E4M3.UNPACK_B R24, R5.reuse ;  /* 0x00000005ff18723e */ /* 0x082fe400020006ff */
[----:B------:R-:W-:Y:S01]  /*14930*/  F2FP.F16.E4M3.UNPACK_B R13, R10.H1 ;  /* 0x0000000aff0d723e */ /* 0x000fe200030006ff */
[----:B------:R-:W-:Y:S01]  /*14940*/  HADD2.F32 R10, -RZ, R12.H0_H0 ;  /* 0x2000000cff0a7230 */ /* 0x000fe20000004100 */
[----:B------:R-:W-:Y:S01]  /*14950*/  F2FP.F16.E4M3.UNPACK_B R25, R5.H1 ;  /* 0x00000005ff19723e */ /* 0x000fe200030006ff */
[--C-:B------:R-:W-:Y:S01]  /*14960*/  HADD2.F32 R26, -RZ, R24.reuse.H0_H0 ;  /* 0x20000018ff1a7230 */ /* 0x100fe20000004100 */
[-C--:B------:R-:W-:Y:S01]  /*14970*/  F2FP.F16.E4M3.UNPACK_B R28, R7.reuse ;  /* 0x00000007ff1c723e */ /* 0x080fe200020006ff */
[----:B------:R-:W-:Y:S01]  /*14980*/  HADD2.F32 R24, -RZ, R24.H1_H1 ;  /* 0x30000018ff187230 */ /* 0x000fe20000004100 */
[----:B------:R-:W-:Y:S01]  /*14990*/  F2FP.F16.E4M3.UNPACK_B R29, R7.H1 ;  /* 0x00000007ff1d723e */ /* 0x000fe200030006ff */
[----:B------:R-:W-:Y:S01]  /*149a0*/  HADD2.F32 R12, -RZ, R12.H1_H1 ;  /* 0x3000000cff0c7230 */ /* 0x000fe20000004100 */
[-C--:B------:R-:W-:Y:S01]  /*149b0*/  F2FP.F16.E4M3.UNPACK_B R5, R4.reuse ;  /* 0x00000004ff05723e */ /* 0x080fe200020006ff */
[C---:B------:R-:W-:Y:S01]  /*149c0*/  FMUL.FTZ R49, R26.reuse, R43 ;  /* 0x0000002b1a317220 */ /* 0x040fe20000410000 */
[----:B------:R-:W-:Y:S01]  /*149d0*/  F2FP.F16.E4M3.UNPACK_B R7, R4.H1 ;  /* 0x00000004ff07723e */ /* 0x000fe200030006ff */
[-C--:B------:R-:W-:Y:S01]  /*149e0*/  FMUL.FTZ R4, R26, R33.reuse ;  /* 0x000000211a047220 */ /* 0x080fe20000410000 */
[-C--:B------:R-:W-:Y:S01]  /*149f0*/  F2FP.F16.E4M3.UNPACK_B R26, R6.reuse ;  /* 0x00000006ff1a723e */ /* 0x080fe200020006ff */
[C---:B------:R-:W-:Y:S01]  /*14a00*/  FFMA.FTZ R51, R10.reuse, R33, -R49 ;  /* 0x000000210a337223 */ /* 0x040fe20000010831 */
[----:B------:R-:W-:Y:S01]  /*14a10*/  F2FP.F16.E4M3.UNPACK_B R27, R6.H1 ;  /* 0x00000006ff1b723e */ /* 0x000fe200030006ff */
[----:B------:R-:W-:Y:S01]  /*14a20*/  FFMA.FTZ R52, R10, R43, R4 ;  /* 0x0000002b0a347223 */ /* 0x000fe20000010004 */
[----:B------:R-:W-:Y:S01]  /*14a30*/  HADD2.F32 R43, -RZ, R42.H1_H1 ;  /* 0x3000002aff2b7230 */ /* 0x000fe20000004100 */
[----:B------:R-:W-:Y:S01]  /*14a40*/  F2FP.F16.E4M3.UNPACK_B R9, R9.H1 ;  /* 0x00000009ff09723e */ /* 0x000fe200030006ff */
[----:B------:R-:W-:Y:S01]  /*14a50*/  HADD2.F32 R49, -RZ, R41.H0_H0 ;  /* 0x20000029ff317230 */ /* 0x000fe20000004100 */
[----:B------:R-:W-:Y:S01]  /*14a60*/  F2FP.F16.E4M3.UNPACK_B R10, R35 ;  /* 0x00000023ff0a723e */ /* 0x000fe200020006ff */
[----:B------:R-:W-:-:S02]  /*14a70*/  HADD2.F32 R6, -RZ, R25.H0_H0 ;  /* 0x20000019ff067230 */ /* 0x000fc40000004100 */
[C---:B------:R-:W-:Y:S01]  /*14a80*/  FMUL.FTZ R53, R24.reuse, R43 ;  /* 0x0000002b18357220 */ /* 0x040fe20000410000 */
[----:B------:R-:W-:Y:S02]  /*14a90*/  HADD2.F32 R33, -RZ, R32.H0_H0 ;  /* 0x20000020ff217230 */ /* 0x000fe40000004100 */
[----:B------:R-:W-:Y:S01]  /*14aa0*/  FMUL.FTZ R24, R24, R31 ;  /* 0x0000001f18187220 */ /* 0x000fe20000410000 */
[----:B------:R-:W-:Y:S02]  /*14ab0*/  HADD2.F32 R4, -RZ, R9.H0_H0 ;  /* 0x20000009ff047230 */ /* 0x000fe40000004100 */
[----:B------:R-:W-:Y:S01]  /*14ac0*/  FMUL.FTZ R55, R6, R49 ;  /* 0x0000003106377220 */ /* 0x000fe20000410000 */
[C---:B------:R-:W-:Y:S01]  /*14ad0*/  FFMA.FTZ R42, R12.reuse, R31, -R53 ;  /* 0x0000001f0c2a7223 */ /* 0x040fe20000010835 */
[----:B------:R-:W-:Y:S01]  /*14ae0*/  FFMA.FTZ R43, R12, R43, R24 ;  /* 0x0000002b0c2b7223 */ /* 0x000fe20000010018 */
[-C--:B------:R-:W-:Y:S01]  /*14af0*/  FMUL.FTZ R6, R6, R33.reuse ;  /* 0x0000002106067220 */ /* 0x080fe20000410000 */
[----:B------:R-:W-:Y:S01]  /*14b00*/  F2FP.F16.E4M3.UNPACK_B R24, R50 ;  /* 0x00000032ff18723e */ /* 0x000fe200020006ff */
[----:B------:R-:W-:Y:S01]  /*14b10*/  FFMA.FTZ R55, R4, R33, -R55 ;  /* 0x0000002104377223 */ /* 0x000fe20000010837 */
[----:B------:R-:W-:-:S02]  /*14b20*/  HADD2.F32 R12, -RZ, R41.H1_H1 ;  /* 0x30000029ff0c7230 */ /* 0x000fc40000004100 */
[----:B------:R-:W-:Y:S01]  /*14b30*/  FFMA.FTZ R49, R4, R49, R6 ;  /* 0x0000003104317223 */ /* 0x000fe20000010006 */
[----:B------:R-:W-:Y:S01]  /*14b40*/  HADD2.F32 R6, -RZ, R28.H0_H0 ;  /* 0x2000001cff067230 */ /* 0x000fe20000004100 */
[----:B------:R-:W-:Y:S01]  /*14b50*/  F2FP.F16.E4M3.UNPACK_B R50, R50.H1 ;  /* 0x00000032ff32723e */ /* 0x000fe200030006ff */
[----:B------:R-:W-:Y:S01]  /*14b60*/  HADD2.F32 R33, -RZ, R24.H0_H0 ;  /* 0x20000018ff217230 */ /* 0x000fe20000004100 */
[----:B------:R-:W-:Y:S01]  /*14b70*/  F2FP.F16.E4M3.UNPACK_B R35, R35.H1 ;  /* 0x00000023ff23723e */ /* 0x000fe200030006ff */
[----:B------:R-:W-:Y:S01]  /*14b80*/  HADD2.F32 R25, -RZ, R25.H1_H1 ;  /* 0x30000019ff197230 */ /* 0x000fe20000004100 */
[----:B------:R-:W-:Y:S01]  /*14b90*/  F2FP.F16.E4M3.UNPACK_B R3, R8 ;  /* 0x00000008ff03723e */ /* 0x000fe200020006ff */
[----:B------:R-:W-:Y:S02]  /*14ba0*/  HADD2.F32 R31, -RZ, R10.H0_H0 ;  /* 0x2000000aff1f7230 */ /* 0x000fe40000004100 */
[----:B------:R-:W-:Y:S01]  /*14bb0*/  FMUL.FTZ R41, R6, R33 ;  /* 0x0000002106297220 */ /* 0x000fe20000410000 */
[----:B------:R-:W-:-:S02]  /*14bc0*/  HADD2.F32 R32, -RZ, R32.H1_H1 ;  /* 0x30000020ff207230 */ /* 0x000fc40000004100 */
[C---:B------:R-:W-:Y:S01]  /*14bd0*/  FMUL.FTZ R54, R25.reuse, R12 ;  /* 0x0000000c19367220 */ /* 0x040fe20000410000 */
[----:B------:R-:W-:Y:S02]  /*14be0*/  HADD2.F32 R4, -RZ, R14.H0_H0 ;  /* 0x2000000eff047230 */ /* 0x000fe40000004100 */
[-C--:B------:R-:W-:Y:S01]  /*14bf0*/  FMUL.FTZ R6, R6, R31.reuse ;  /* 0x0000001f06067220 */ /* 0x080fe20000410000 */
[----:B------:R-:W-:Y:S02]  /*14c00*/  HADD2.F32 R9, -RZ, R9.H1_H1 ;  /* 0x30000009ff097230 */ /* 0x000fe40000004100 */
[----:B------:R-:W-:Y:S01]  /*14c10*/  FMUL.FTZ R25, R25, R32 ;  /* 0x0000002019197220 */ /* 0x000fe20000410000 */
[----:B------:R-:W-:Y:S02]  /*14c20*/  HADD2.F32 R28, -RZ, R28.H1_H1 ;  /* 0x3000001cff1c7230 */ /* 0x000fe40000004100 */
[----:B------:R-:W-:Y:S01]  /*14c30*/  FFMA.FTZ R41, R4, R31, -R41 ;  /* 0x0000001f04297223 */ /* 0x000fe20000010829 */
[----:B------:R-:W-:-:S02]  /*14c40*/  HADD2.F32 R31, -RZ, R24.H1_H1 ;  /* 0x30000018ff1f7230 */ /* 0x000fc40000004100 */
[C---:B------:R-:W-:Y:S01]  /*14c50*/  FFMA.FTZ R54, R9.reuse, R32, -R54 ;  /* 0x0000002009367223 */ /* 0x040fe20000010836 */
[----:B------:R-:W-:Y:S01]  /*14c60*/  FFMA.FTZ R53, R4, R33, R6 ;  /* 0x0000002104357223 */ /* 0x000fe20000010006 */
[----:B------:R-:W-:Y:S01]  /*14c70*/  FFMA.FTZ R32, R9, R12, R25 ;  /* 0x0000000c09207223 */ /* 0x000fe20000010019 */
[----:B------:R-:W-:Y:S02]  /*14c80*/  HADD2.F32 R33, -RZ, R50.H0_H0 ;  /* 0x20000032ff217230 */ /* 0x000fe40000004100 */
[----:B------:R-:W-:Y:S01]  /*14c90*/  FMUL.FTZ R57, R28, R31 ;  /* 0x0000001f1c397220 */ /* 0x000fe20000410000 */
[----:B------:R-:W-:Y:S01]  /*14ca0*/  HADD2.F32 R6, -RZ, R29.H0_H0 ;  /* 0x2000001dff067230 */ /* 0x000fe20000004100 */
[----:B------:R-:W-:Y:S01]  /*14cb0*/  F2FP.F16.E4M3.UNPACK_B R12, R40.H1 ;  /* 0x00000028ff0c723e */ /* 0x000fe200030006ff */
[----:B------:R-:W-:Y:S01]  /*14cc0*/  HADD2.F32 R9, -RZ, R10.H1_H1 ;  /* 0x3000000aff097230 */ /* 0x000fe20000004100 */
[----:B------:R-:W-:Y:S01]  /*14cd0*/  F2FP.F16.E4M3.UNPACK_B R8, R8.H1 ;  /* 0x00000008ff08723e */ /* 0x000fe200030006ff */
[----:B------:R-:W-:-:S02]  /*14ce0*/  HADD2.F32 R25, -RZ, R35.H0_H0 ;  /* 0x20000023ff197230 */ /* 0x000fc40000004100 */
[----:B------:R-:W-:Y:S01]  /*14cf0*/  FMUL.FTZ R59, R6, R33 ;  /* 0x00000021063b7220 */ /* 0x000fe20000410000 */
[----:B------:R-:W-:Y:S02]  /*14d00*/  HADD2.F32 R14, -RZ, R14.H1_H1 ;  /* 0x3000000eff0e7230 */ /* 0x000fe40000004100 */
[----:B------:R-:W-:Y:S01]  /*14d10*/  FMUL.FTZ R28, R28, R9 ;  /* 0x000000091c1c7220 */ /* 0x000fe20000410000 */
[----:B------:R-:W-:Y:S02]  /*14d20*/  HADD2.F32 R4, -RZ, R15.H0_H0 ;  /* 0x2000000fff047230 */ /* 0x000fe40000004100 */
[----:B------:R-:W-:Y:S01]  /*14d30*/  FMUL.FTZ R6, R6, R25 ;  /* 0x0000001906067220 */ /* 0x000fe20000410000 */
[----:B------:R-:W-:Y:S02]  /*14d40*/  HADD2.F32 R10, -RZ, R35.H1_H1 ;  /* 0x30000023ff0a7230 */ /* 0x000fe40000004100 */
[C---:B------:R-:W-:Y:S01]  /*14d50*/  FFMA.FTZ R58, R14.reuse, R9, -R57 ;  /* 0x000000090e3a7223 */ /* 0x040fe20000010839 */
[----:B------:R-:W-:Y:S01]  /*14d60*/  F2FP.F16.E4M3.UNPACK_B R9, R30.H1 ;  /* 0x0000001eff09723e */ /* 0x000fe200030006ff */
[----:B------:R-:W-:Y:S01]  /*14d70*/  FFMA.FTZ R60, R14, R31, R28 ;  /* 0x0000001f0e3c7223 */ /* 0x000fe2000001001c */
[----:B------:R-:W-:Y:S01]  /*14d80*/  FFMA.FTZ R57, R4, R33, R6 ;  /* 0x0000002104397223 */ /* 0x000fe20000010006 */
[----:B------:R-:W-:-:S02]  /*14d90*/  HADD2.F32 R50, -RZ, R50.H1_H1 ;  /* 0x30000032ff327230 */ /* 0x000fc40000004100 */
[----:B------:R-:W-:Y:S01]  /*14da0*/  FFMA.FTZ R59, R4, R25, -R59 ;  /* 0x00000019043b7223 */ /* 0x000fe2000001083b */
[----:B------:R-:W-:Y:S01]  /*14db0*/  HADD2.F32 R29, -RZ, R29.H1_H1 ;  /* 0x3000001dff1d7230 */ /* 0x000fe20000004100 */
[----:B------:R-:W-:Y:S01]  /*14dc0*/  F2FP.F16.E4M3.UNPACK_B R40, R40 ;  /* 0x00000028ff28723e */ /* 0x000fe200020006ff */
[----:B------:R-:W-:Y:S01]  /*14dd0*/  HADD2.F32 R31, -RZ, R12.H0_H0 ;  /* 0x2000000cff1f7230 */ /* 0x000fe20000004100 */
[----:B------:R-:W-:Y:S01]  /*14de0*/  F2FP.F16.E4M3.UNPACK_B R30, R30 ;  /* 0x0000001eff1e723e */ /* 0x000fe200020006ff */
        /* <DEDUP_REMOVED lines=9> */
[C---:B------:R-:W-:Y:S01]  /*14e80*/  FFMA.FTZ R29, R4.reuse, R25, -R29 ;  /* 0x00000019041d7223 */ /* 0x040fe2000001081d */
[----:B------:R-:W-:Y:S02]  /*14e90*/  HADD2.F32 R15, -RZ, R15.H1_H1 ;  /* 0x3000000fff0f7230 */ /* 0x000fe40000004100 */
[----:B------:R-:W-:Y:S01]  /*14ea0*/  FFMA.FTZ R31, R4, R31, R6 ;  /* 0x0000001f041f7223 */ /* 0x000fe20000010006 */
[----:B------:R-:W-:-:S02]  /*14eb0*/  HADD2.F32 R9, -RZ, R9.H1_H1 ;  /* 0x30000009ff097230 */ /* 0x000fc40000004100 */
[----:B------:R-:W-:Y:S01]  /*14ec0*/  FMUL.FTZ R25, R7, R12 ;  /* 0x0000000c07197220 */ /* 0x000fe20000410000 */
        /* <DEDUP_REMOVED lines=8> */
[----:B------:R-:W-:-:S02]  /*14f50*/  HADD2.F32 R7, -RZ, R30.H0_H0 ;  /* 0x2000001eff077230 */ /* 0x000fc40000004100 */
[----:B------:R-:W-:Y:S02]  /*14f60*/  HADD2.F32 R4, -RZ, R3.H0_H0 ;  /* 0x20000003ff047230 */ /* 0x000fe40000004100 */
[C---:B------:R-:W-:Y:S01]  /*14f70*/  FMUL.FTZ R9, R6.reuse, R15 ;  /* 0x0000000f06097220 */ /* 0x040fe20000410000 */
[----:B------:R-:W-:Y:S02]  /*14f80*/  HADD2.F32 R40, -RZ, R40.H1_H1 ;  /* 0x30000028ff287230 */ /* 0x000fe40000004100 */
[-C--:B------:R-:W-:Y:S01]  /*14f90*/  FMUL.FTZ R25, R6, R7.reuse ;  /* 0x0000000706197220 */ /* 0x080fe20000410000 */
[----:B------:R-:W-:Y:S02]  /*14fa0*/  HADD2.F32 R5, -RZ, R5.H1_H1 ;  /* 0x30000005ff057230 */ /* 0x000fe40000004100 */
[----:B------:R-:W-:Y:S01]  /*14fb0*/  FFMA.FTZ R12, R4, R7, -R9 ;  /* 0x00000007040c7223 */ /* 0x000fe20000010809 */
[----:B------:R-:W-:Y:S01]  /*14fc0*/  HADD2.F32 R30, -RZ, R30.H1_H1 ;  /* 0x3000001eff1e7230 */ /* 0x000fe20000004100 */
[----:B------:R-:W-:Y:S01]  /*14fd0*/  F2FP.F16.E4M3.UNPACK_B R7, R48.H1 ;  /* 0x00000030ff07723e */ /* 0x000fe200030006ff */
[----:B------:R-:W-:-:S02]  /*14fe0*/  HADD2.F32 R3, -RZ, R3.H1_H1 ;  /* 0x30000003ff037230 */ /* 0x000fc40000004100 */
[C---:B------:R-:W-:Y:S01]  /*14ff0*/  FMUL.FTZ R8, R5.reuse, R40 ;  /* 0x0000002805087220 */ /* 0x040fe20000410000 */
[----:B------:R-:W-:Y:S01]  /*15000*/  FFMA.FTZ R25, R4, R15, R25 ;  /* 0x0000000f04197223 */ /* 0x000fe20000010019 */
[----:B------:R-:W-:Y:S01]  /*15010*/  F2FP.F16.E4M3.UNPACK_B R6, R34.H1 ;  /* 0x00000022ff06723e */ /* 0x000fe200030006ff */
[-C--:B------:R-:W-:Y:S01]  /*15020*/  FMUL.FTZ R5, R5, R30.reuse ;  /* 0x0000001e05057220 */ /* 0x080fe20000410000 */
[C---:B------:R-:W-:Y:S01]  /*15030*/  FFMA.FTZ R15, R3.reuse, R30, -R8 ;  /* 0x0000001e030f7223 */ /* 0x040fe20000010808 */
[----:B------:R-:W-:Y:S01]  /*15040*/  HADD2.F32 R8, -RZ, R7.H0_H0 ;  /* 0x20000007ff087230 */ /* 0x000fe20000004100 */
[----:B------:R-:W-:Y:S01]  /*15050*/  F2FP.F16.E4M3.UNPACK_B R34, R34 ;  /* 0x00000022ff22723e */ /* 0x000fe200020006ff */
[----:B------:R-:W-:Y:S02]  /*15060*/  HADD2.F32 R4, -RZ, R27.H0_H0 ;  /* 0x2000001bff047230 */ /* 0x000fe40000004100 */
[----:B------:R-:W-:Y:S01]  /*15070*/  FFMA.FTZ R40, R3, R40, R5 ;  /* 0x0000002803287223 */ /* 0x000fe20000010005 */
[----:B------:R-:W-:Y:S01]  /*15080*/  HADD2.F32 R5, -RZ, R6.H0_H0 ;  /* 0x20000006ff057230 */ /* 0x000fe20000004100 */
[----:B------:R-:W-:Y:S01]  /*15090*/  F2FP.F16.E4M3.UNPACK_B R48, R48 ;  /* 0x00000030ff30723e */ /* 0x000fe200020006ff */
[----:B------:R-:W-:-:S02]  /*150a0*/  HADD2.F32 R3, -RZ, R13.H0_H0 ;  /* 0x2000000dff037230 */ /* 0x000fc40000004100 */
[C---:B------:R-:W-:Y:S01]  /*150b0*/  FMUL.FTZ R28, R4.reuse, R8 ;  /* 0x00000008041c7220 */ /* 0x040fe20000410000 */
[----:B------:R-:W-:Y:S02]  /*150c0*/  HADD2.F32 R10, -RZ, R7.H1_H1 ;  /* 0x30000007ff0a7230 */ /* 0x000fe40000004100 */
[-C--:B------:R-:W-:Y:S01]  /*150d0*/  FMUL.FTZ R4, R4, R5.reuse ;  /* 0x0000000504047220 */ /* 0x080fe20000410000 */
[----:B------:R-:W-:Y:S02]  /*150e0*/  HADD2.F32 R27, -RZ, R27.H1_H1 ;  /* 0x3000001bff1b7230 */ /* 0x000fe40000004100 */
[----:B------:R-:W-:Y:S01]  /*150f0*/  FFMA.FTZ R28, R3, R5, -R28 ;  /* 0x00000005031c7223 */ /* 0x000fe2000001081c */
[----:B------:R-:W-:Y:S02]  /*15100*/  HADD2.F32 R6, -RZ, R6.H1_H1 ;  /* 0x30000006ff067230 */ /* 0x000fe40000004100 */
[----:B------:R-:W-:Y:S02]  /*15110*/  HADD2.F32 R13, -RZ, R13.H1_H1 ;  /* 0x3000000dff0d7230 */ /* 0x000fe40000004100 */
[C---:B------:R-:W-:Y:S01]  /*15120*/  FMUL.FTZ R30, R27.reuse, R10 ;  /* 0x0000000a1b1e7220 */ /* 0x040fe20000410000 */
[----:B------:R-:W-:Y:S01]  /*15130*/  FMUL.FTZ R5, R27, R6 ;  /* 0x000000061b057220 */ /* 0x000fe20000410000 */
[----:B------:R-:W-:-:S02]  /*15140*/  FFMA.FTZ R27, R3, R8, R4 ;  /* 0x00000008031b7223 */ /* 0x000fc40000010004 */
[C---:B------:R-:W-:Y:S01]  /*15150*/  FFMA.FTZ R33, R13.reuse, R6, -R30 ;  /* 0x000000060d217223 */ /* 0x040fe2000001081e */
[----:B------:R-:W-:Y:S02]  /*15160*/  HADD2.F32 R6, -RZ, R48.H0_H0 ;  /* 0x20000030ff067230 */ /* 0x000fe40000004100 */
[----:B------:R-:W-:Y:S01]  /*15170*/  FFMA.FTZ R30, R13, R10, R5 ;  /* 0x0000000a0d1e7223 */ /* 0x000fe20000010005 */
[----:B------:R-:W-:Y:S02]  /*15180*/  HADD2.F32 R5, -RZ, R34.H0_H0 ;  /* 0x20000022ff057230 */ /* 0x000fe40000004100 */
[----:B------:R-:W-:Y:S02]  /*15190*/  HADD2.F32 R4, -RZ, R26.H0_H0 ;  /* 0x2000001aff047230 */ /* 0x000fe40000004100 */
[----:B------:R-:W-:Y:S01]  /*151a0*/  HADD2.F32 R48, -RZ, R48.H1_H1 ;  /* 0x30000030ff307230 */ /* 0x000fe20000004100 */
[----:B------:R-:W-:Y:S01]  /*151b0*/  F2FP.SATFINITE.E4M3.F32.PACK_AB_MERGE_C R27, R30, R27, RZ ;  /* 0x0000001b1e1b723e */ /* 0x000fe200048070ff */
[----:B------:R-:W-:-:S02]  /*151c0*/  HADD2.F32 R26, -RZ, R26.H1_H1 ;  /* 0x3000001aff1a7230 */ /* 0x000fc40000004100 */
[C---:B------:R-:W-:Y:S01]  /*151d0*/  FMUL.FTZ R8, R4.reuse, R6 ;  /* 0x0000000604087220 */ /* 0x040fe20000410000 */
[----:B------:R-:W-:Y:S02]  /*151e0*/  HADD2.F32 R34, -RZ, R34.H1_H1 ;  /* 0x30000022ff227230 */ /* 0x000fe40000004100 */
        /* <DEDUP_REMOVED lines=26> */
.L_x_2350:
[----:B------:R-:W-:Y:S05]  /*15390*/  BSYNC B1 ;  /* 0x0000000000017941 */ /* 0x000fea0003800000 */
.L_x_2349:
[----:B------:R-:W-:Y:S05]  /*153a0*/  @P0 BRA `(.L_x_2324) ;  /* 0x0000000c00ec0947 */ /* 0x000fea0003800000 */
[----:B-----5:R-:W4:Y:S04]  /*153b0*/  LDL R24, [R1+0x28] ;  /* 0x0000280001187983 */ /* 0x020f280000100800 */
[----:B------:R-:W4:Y:S01]  /*153c0*/  LDL R49, [R1+0x50] ;  /* 0x0000500001317983 */ /* 0x000f220000100800 */
[----:B-123--:R-:W-:Y:S02]  /*153d0*/  SHF.R.U32.HI R0, RZ, 0x8, R36 ;  /* 0x00000008ff007819 */ /* 0x00efe40000011624 */
[----:B0-----:R-:W-:Y:S02]  /*153e0*/  LOP3.LUT R3, R36, 0xff, RZ, 0xc0, !PT ;  /* 0x000000ff24037812 */ /* 0x001fe400078ec0ff */
[----:B------:R-:W-:Y:S02]  /*153f0*/  SHF.R.U32.HI R4, RZ, 0x8, R37 ;  /* 0x00000008ff047819 */ /* 0x000fe40000011625 */
[----:B------:R-:W-:-:S02]  /*15400*/  LOP3.LUT R0, R0, 0xff, RZ, 0xc0, !PT ;  /* 0x000000ff00007812 */ /* 0x000fc400078ec0ff */
[----:B------:R-:W-:Y:S02]  /*15410*/  LOP3.LUT R5, R37, 0xff, RZ, 0xc0, !PT ;  /* 0x000000ff25057812 */ /* 0x000fe400078ec0ff */
[----:B------:R-:W-:Y:S02]  /*15420*/  LOP3.LUT R4, R4, 0xff, RZ, 0xc0, !PT ;  /* 0x000000ff04047812 */ /* 0x000fe400078ec0ff */
[----:B------:R-:W-:Y:S01]  /*15430*/  PRMT R13, R0, 0x7604, R3 ;  /* 0x00007604000d7816 */ /* 0x000fe20000000003 */
[----:B------:R-:W-:Y:S01]  /*15440*/  IMAD.SHL.U32 R0, R235, 0x80, RZ ;  /* 0x00000080eb007824 */ /* 0x000fe200078e00ff */
[----:B------:R-:W-:Y:S02]  /*15450*/  LEA.HI R20, R21, R20, RZ, 0x1c ;  /* 0x0000001415147211 */ /* 0x000fe400078fe0ff */
[----:B------:R-:W-:Y:S02]  /*15460*/  SHF.R.U32.HI R6, RZ, 0x8, R38 ;  /* 0x00000008ff067819 */ /* 0x000fe40000011626 */
[----:B------:R-:W-:-:S02]  /*15470*/  PRMT R12, R4, 0x7604, R5 ;  /* 0x00007604040c7816 */ /* 0x000fc40000000005 */
[----:B------:R-:W-:Y:S02]  /*15480*/  SHF.R.S32.HI R5, RZ, 0x1f, R20 ;  /* 0x0000001fff057819 */ /* 0x000fe40000011414 */
[----:B------:R-:W-:Y:S01]  /*15490*/  LOP3.LUT R9, R0, 0x380, RZ, 0xc0, !PT ;  /* 0x0000038000097812 */ /* 0x000fe200078ec0ff */
[----:B------:R-:W-:Y:S01]  /*154a0*/  IMAD.SHL.U32 R0, R20, 0x10, RZ ;  /* 0x0000001014007824 */ /* 0x000fe200078e00ff */
[----:B------:R-:W-:Y:S02]  /*154b0*/  LOP3.LUT R3, R38, 0xff, RZ, 0xc0, !PT ;  /* 0x000000ff26037812 */ /* 0x000fe400078ec0ff */
[----:B------:R-:W-:Y:S02]  /*154c0*/  LOP3.LUT R6, R6, 0xff, RZ, 0xc0, !PT ;  /* 0x000000ff06067812 */ /* 0x000fe400078ec0ff */
[----:B------:R-:W-:Y:S02]  /*154d0*/  LEA.HI R7, R5, R20, RZ, 0x3 ;  /* 0x0000001405077211 */ /* 0x000fe400078f18ff */
[----:B------:R-:W-:-:S02]  /*154e0*/  PRMT R15, R6, 0x7604, R3 ;  /* 0x00007604060f7816 */ /* 0x000fc40000000003 */
[----:B------:R-:W-:Y:S02]  /*154f0*/  SHF.R.U32.HI R3, RZ, 0x8, R39 ;  /* 0x00000008ff037819 */ /* 0x000fe40000011627 */
[----:B------:R-:W-:Y:S02]  /*15500*/  LOP3.LUT R0, R9, 0x70, R0, 0xf8, !PT ;  /* 0x0000007009007812 */ /* 0x000fe400078ef800 */
[----:B------:R-:W-:Y:S02]  /*15510*/  SHF.R.U32.HI R9, RZ, 0x3, R9 ;  /* 0x00000003ff097819 */ /* 0x000fe40000011609 */
[----:B------:R-:W-:Y:S02]  /*15520*/  SHF.L.U32 R7, R7, 0xb, RZ ;  /* 0x0000000b07077819 */ /* 0x000fe400000006ff */
[----:B------:R-:W-:Y:S02]  /*15530*/  LOP3.LUT R4, R39, 0xff, RZ, 0xc0, !PT ;  /* 0x000000ff27047812 */ /* 0x000fe400078ec0ff */
[----:B------:R-:W-:-:S02]  /*15540*/  LOP3.LUT R3, R3, 0xff, RZ, 0xc0, !PT ;  /* 0x000000ff03037812 */ /* 0x000fc400078ec0ff */
[----:B------:R-:W-:Y:S02]  /*15550*/  LOP3.LUT R0, R0, R9, RZ, 0x3c, !PT ;  /* 0x0000000900007212 */ /* 0x000fe400078e3cff */
[----:B------:R-:W-:Y:S02]  /*15560*/  LOP3.LUT R7, R7, 0xffffc000, RZ, 0xc0, !PT ;  /* 0xffffc00007077812 */ /* 0x000fe400078ec0ff */
[----:B------:R-:W-:Y:S02]  /*15570*/  PRMT R14, R3, 0x7604, R4 ;  /* 0x00007604030e7816 */ /* 0x000fe40000000004 */
[----:B------:R-:W-:Y:S02]  /*15580*/  SHF.R.U32.HI R5, RZ, 0x8, R44 ;  /* 0x00000008ff057819 */ /* 0x000fe4000001162c */
[----:B------:R-:W-:Y:S02]  /*15590*/  LOP3.LUT R6, R44, 0xff, RZ, 0xc0, !PT ;  /* 0x000000ff2c067812 */ /* 0x000fe400078ec0ff */
[----:B------:R-:W-:-:S02]  /*155a0*/  LOP3.LUT R5, R5, 0xff, RZ, 0xc0, !PT ;  /* 0x000000ff05057812 */ /* 0x000fc400078ec0ff */
[----:B------:R-:W-:Y:S02]  /*155b0*/  SHF.R.U32.HI R4, RZ, 0x8, R45 ;  /* 0x00000008ff047819 */ /* 0x000fe4000001162d */
[----:B------:R-:W-:Y:S02]  /*155c0*/  PRMT R25, R5, 0x7604, R6 ;  /* 0x0000760405197816 */ /* 0x000fe40000000006 */
[----:B------:R-:W-:Y:S02]  /*155d0*/  SHF.R.U32.HI R26, RZ, 0x8, R47 ;  /* 0x00000008ff1a7819 */ /* 0x000fe4000001162f */
[----:B------:R-:W-:Y:S02]  /*155e0*/  LOP3.LUT R20, R45, 0xff, RZ, 0xc0, !PT ;  /* 0x000000ff2d147812 */ /* 0x000fe400078ec0ff */
[----:B------:R-:W-:Y:S02]  /*155f0*/  LOP3.LUT R27, R47, 0xff, RZ, 0xc0, !PT ;  /* 0x000000ff2f1b7812 */ /* 0x000fe400078ec0ff */
[----:B------:R-:W-:-:S02]  /*15600*/  LOP3.LUT R26, R26, 0xff, RZ, 0xc0, !PT ;  /* 0x000000ff1a1a7812 */ /* 0x000fc400078ec0ff */
[----:B------:R-:W-:Y:S02]  /*15610*/  SHF.R.U32.HI R21, RZ, 0x8, R46 ;  /* 0x00000008ff157819 */ /* 0x000fe4000001162e */
[----:B------:R-:W-:Y:S02]  /*15620*/  PRMT R26, R26, 0x7604, R27 ;  /* 0x000076041a1a7816 */ /* 0x000fe4000000001b */
[----:B------:R-:W-:Y:S02]  /*15630*/  SHF.R.U32.HI R27, RZ, 0x10, R45 ;  /* 0x00000010ff1b7819 */ /* 0x000fe4000001162d */
[----:B------:R-:W-:Y:S02]  /*15640*/  LOP3.LUT R21, R21, 0xff, RZ, 0xc0, !PT ;  /* 0x000000ff15157812 */ /* 0x000fe400078ec0ff */
[----:B------:R-:W-:Y:S01]  /*15650*/  LOP3.LUT R13, R13, 0xff0000, R36, 0xf8, !PT ;  /* 0x00ff00000d0d7812 */ /* 0x000fe200078ef824 */
[----:B------:R-:W-:Y:S01]  /*15660*/  IMAD.U32 R27, R27, 0x10000, RZ ;  /* 0x000100001b1b7824 */ /* 0x000fe200078e00ff */
[----:B------:R-:W-:-:S02]  /*15670*/  SHF.R.U32.HI R31, RZ, 0x10, R47 ;  /* 0x00000010ff1f7819 */ /* 0x000fc4000001162f */
[----:B------:R-:W-:Y:S02]  /*15680*/  LOP3.LUT R25, R25, 0xff0000, R44, 0xf8, !PT ;  /* 0x00ff000019197812 */ /* 0x000fe400078ef82c */
[----:B------:R-:W-:Y:S02]  /*15690*/  LOP3.LUT R28, R13, 0xff000000, R36, 0xf8, !PT ;  /* 0xff0000000d1c7812 */ /* 0x000fe400078ef824 */
[----:B------:R-:W-:Y:S02]  /*156a0*/  SHF.L.U32 R31, R31, 0x10, RZ ;  /* 0x000000101f1f7819 */ /* 0x000fe400000006ff */
[----:B------:R-:W-:Y:S02]  /*156b0*/  LOP3.LUT R32, R25, 0xff000000, R44, 0xf8, !PT ;  /* 0xff00000019207812 */ /* 0x000fe400078ef82c */
[----:B------:R-:W-:Y:S02]  /*156c0*/  LOP3.LUT R31, R26, 0xff0000, R31, 0xf8, !PT ;  /* 0x00ff00001a1f7812 */ /* 0x000fe400078ef81f */
[----:B------:R-:W-:-:S04]  /*156d0*/  LOP3.LUT R15, R15, 0xff0000, R38, 0xf8, !PT ;  /* 0x00ff00000f0f7812 */ /* 0x000fc800078ef826 */
[----:B------:R-:W-:Y:S02]  /*156e0*/  LOP3.LUT R30, R15, 0xff000000, R38, 0xf8, !PT ;  /* 0xff0000000f1e7812 */ /* 0x000fe400078ef826 */
[----:B----4-:R-:W-:Y:S02]  /*156f0*/  IADD3 R3, R0, R7, R24 ;  /* 0x0000000700037210 */ /* 0x010fe40007ffe018 */
[----:B------:R-:W-:Y:S01]  /*15700*/  LOP3.LUT R24, R46, 0xff, RZ, 0xc0, !PT ;  /* 0x000000ff2e187812 */ /* 0x000fe200078ec0ff */
[----:B------:R-:W0:Y:S02]  /*15710*/  LDS.128 R8, [R49+0x20400] ;  /* 0x0204000031087984 */ /* 0x000e240000000c00 */
[----:B------:R-:W-:Y:S01]  /*15720*/  IMAD.IADD R0, R18, 0x1, R3 ;  /* 0x0000000112007824 */ /* 0x000fe200078e0203 */
[----:B------:R-:W-:Y:S02]  /*15730*/  LOP3.LUT R3, R4, 0xff, RZ, 0xc0, !PT ;  /* 0x000000ff04037812 */ /* 0x000fe400078ec0ff */
[----:B------:R-:W-:-:S02]  /*15740*/  PRMT R29, R21, 0x7604, R24 ;  /* 0x00007604151d7816 */ /* 0x000fc40000000018 */
[----:B------:R-:W1:Y:S01]  /*15750*/  LDS.128 R4, [R0+0x20400] ;  /* 0x0204000000047984 */ /* 0x000e620000000c00 */
[----:B------:R-:W-:Y:S02]  /*15760*/  PRMT R20, R3, 0x7604, R20 ;  /* 0x0000760403147816 */ /* 0x000fe40000000014 */
[----:B------:R-:W-:Y:S02]  /*15770*/  SHF.R.U32.HI R3, RZ, 0x10, R37 ;  /* 0x00000010ff037819 */ /* 0x000fe40000011625 */
[----:B------:R-:W-:Y:S02]  /*15780*/  SHF.R.U32.HI R21, RZ, 0x10, R39 ;  /* 0x00000010ff157819 */ /* 0x000fe40000011627 */
[----:B------:R-:W-:Y:S01]  /*15790*/  LOP3.LUT R27, R20, 0xff0000, R27, 0xf8, !PT ;  /* 0x00ff0000141b7812 */ /* 0x000fe200078ef81b */
[----:B------:R-:W-:Y:S01]  /*157a0*/  IMAD.U32 R3, R3, 0x10000, RZ ;  /* 0x0001000003037824 */ /* 0x000fe200078e00ff */
[----:B------:R-:W-:Y:S01]  /*157b0*/  LOP3.LUT R29, R29, 0xff0000, R46, 0xf8, !PT ;  /* 0x00ff00001d1d7812 */ /* 0x000fe200078ef82e */
[----:B------:R-:W-:Y:S01]  /*157c0*/  IMAD.U32 R21, R21, 0x10000, RZ ;  /* 0x0001000015157824 */ /* 0x000fe200078e00ff */
[----:B------:R-:W-:-:S02]  /*157d0*/  LOP3.LUT R44, R27, 0xff000000, R45, 0xf8, !PT ;  /* 0xff0000001b2c7812 */ /* 0x000fc400078ef82d */
[----:B------:R-:W-:Y:S02]  /*157e0*/  LOP3.LUT R3, R12, 0xff0000, R3, 0xf8, !PT ;  /* 0x00ff00000c037812 */ /* 0x000fe400078ef803 */
[----:B------:R-:W-:Y:S02]  /*157f0*/  LOP3.LUT R34, R29, 0xff000000, R46, 0xf8, !PT ;  /* 0xff0000001d227812 */ /* 0x000fe400078ef82e */
[----:B------:R-:W-:Y:S02]  /*15800*/  LOP3.LUT R36, R3, 0xff000000, R37, 0xf8, !PT ;  /* 0xff00000003247812 */ /* 0x000fe400078ef825 */
[----:B------:R-:W-:Y:S02]  /*15810*/  F2FP.F16.E4M3.UNPACK_B R33, R44 ;  /* 0x0000002cff21723e */ /* 0x000fe400020006ff */
[----:B------:R-:W-:Y:S02]  /*15820*/  F2FP.F16.E4M3.UNPACK_B R29, R36 ;  /* 0x00000024ff1d723e */ /* 0x000fe400020006ff */
[----:B------:R-:W-:Y:S01]  /*15830*/  LOP3.LUT R21, R14, 0xff0000, R21, 0xf8, !PT ;  /* 0x00ff00000e157812 */ /* 0x000fe200078ef815 */
[----:B------:R-:W-:Y:S01]  /*15840*/  HADD2.F32 R35, -RZ, R33.H0_H0 ;  /* 0x20000021ff237230 */ /* 0x000fe20000004100 */
[----:B------:R-:W-:Y:S01]  /*15850*/  LOP3.LUT R46, R31, 0xff000000, R47, 0xf8, !PT ;  /* 0xff0000001f2e7812 */ /* 0x000fe200078ef82f */
[--C-:B------:R-:W-:Y:S01]  /*15860*/  HADD2.F32 R31, -RZ, R29.reuse.H0_H0 ;  /* 0x2000001dff1f7230 */ /* 0x100fe20000004100 */
[----:B------:R-:W-:Y:S01]  /*15870*/  LOP3.LUT R38, R21, 0xff000000, R39, 0xf8, !PT ;  /* 0xff00000015267812 */ /* 0x000fe200078ef827 */
[----:B------:R-:W-:Y:S01]  /*15880*/  HADD2.F32 R29, -RZ, R29.H1_H1 ;  /* 0x3000001dff1d7230 */ /* 0x000fe20000004100 */
[----:B------:R-:W-:Y:S01]  /*15890*/  F2FP.F16.E4M3.UNPACK_B R44, R44.H1 ;  /* 0x0000002cff2c723e */ /* 0x000fe200030006ff */
[----:B------:R-:W-:Y:S01]  /*158a0*/  HADD2.F32 R33, -RZ, R33.H1_H1 ;  /* 0x30000021ff217230 */ /* 0x000fe20000004100 */
[----:B------:R-:W-:-:S02]  /*158b0*/  F2FP.F16.E4M3.UNPACK_B R36, R36.H1 ;  /* 0x00000024ff24723e */ /* 0x000fc400030006ff */
[----:B0-----:R-:W-:Y:S02]  /*158c0*/  F2FP.F16.E4M3.UNPACK_B R12, R9 ;  /* 0x00000009ff0c723e */ /* 0x001fe400020006ff */
        /* <DEDUP_REMOVED lines=8> */
[-C--:B------:R-:W-:Y:S01]  /*15950*/  F2FP.F16.E4M3.UNPACK_B R26, R7.reuse ;  /* 0x00000007ff1a723e */ /* 0x080fe200020006ff */
[----:B------:R-:W-:Y:S01]  /*15960*/  HADD2.F32 R20, -RZ, R20.H1_H1 ;  /* 0x30000014ff147230 */ /* 0x000fe20000004100 */
[----:B------:R-:W-:Y:S01]  /*15970*/  F2FP.F16.E4M3.UNPACK_B R27, R7.H1 ;  /* 0x00000007ff1b723e */ /* 0x000fe200030006ff */
[C---:B------:R-:W-:Y:S01]  /*15980*/  FMUL.FTZ R37, R24.reuse, R35 ;  /* 0x0000002318257220 */ /* 0x040fe20000410000 */
[-C--:B------:R-:W-:Y:S01]  /*15990*/  F2FP.F16.E4M3.UNPACK_B R5, R4.reuse ;  /* 0x00000004ff05723e */ /* 0x080fe200020006ff */
[----:B------:R-:W-:Y:S01]  /*159a0*/  HADD2.F32 R12, -RZ, R12.H1_H1 ;  /* 0x3000000cff0c7230 */ /* 0x000fe20000004100 */
[----:B------:R-:W-:Y:S01]  /*159b0*/  F2FP.F16.E4M3.UNPACK_B R7, R4.H1 ;  /* 0x00000004ff07723e */ /* 0x000fe200030006ff */
[-C--:B------:R-:W-:Y:S01]  /*159c0*/  FMUL.FTZ R4, R24, R31.reuse ;  /* 0x0000001f18047220 */ /* 0x080fe20000410000 */
[-C--:B------:R-:W-:Y:S01]  /*159d0*/  F2FP.F16.E4M3.UNPACK_B R24, R6.reuse ;  /* 0x00000006ff18723e */ /* 0x080fe200020006ff */
[C---:B------:R-:W-:Y:S01]  /*159e0*/  FFMA.FTZ R37, R10.reuse, R31, -R37 ;  /* 0x0000001f0a257223 */ /* 0x040fe20000010825 */
[----:B------:R-:W-:Y:S01]  /*159f0*/  F2FP.F16.E4M3.UNPACK_B R25, R6.H1 ;  /* 0x00000006ff19723e */ /* 0x000fe200030006ff */
[----:B------:R-:W-:Y:S01]  /*15a00*/  FFMA.FTZ R39, R10, R35, R4 ;  /* 0x000000230a277223 */ /* 0x000fe20000010004 */
[----:B------:R-:W-:Y:S01]  /*15a10*/  F2FP.F16.E4M3.UNPACK_B R9, R9.H1 ;  /* 0x00000009ff09723e */ /* 0x000fe200030006ff */
[----:B------:R-:W-:-:S02]  /*15a20*/  HADD2.F32 R35, -RZ, R44.H0_H0 ;  /* 0x2000002cff237230 */ /* 0x000fc40000004100 */
[C---:B------:R-:W-:Y:S01]  /*15a30*/  FMUL.FTZ R41, R20.reuse, R33 ;  /* 0x0000002114297220 */ /* 0x040fe20000410000 */
[----:B------:R-:W-:Y:S02]  /*15a40*/  HADD2.F32 R6, -RZ, R21.H0_H0 ;  /* 0x20000015ff067230 */ /* 0x000fe40000004100 */
[-C--:B------:R-:W-:Y:S01]  /*15a50*/  FMUL.FTZ R10, R20, R29.reuse ;  /* 0x0000001d140a7220 */ /* 0x080fe20000410000 */
[----:B------:R-:W-:Y:S02]  /*15a60*/  HADD2.F32 R31, -RZ, R36.H0_H0 ;  /* 0x20000024ff1f7230 */ /* 0x000fe40000004100 */
[----:B------:R-:W-:Y:S01]  /*15a70*/  FFMA.FTZ R20, R12, R29, -R41 ;  /* 0x0000001d0c147223 */ /* 0x000fe20000010829 */
[----:B------:R-:W-:Y:S02]  /*15a80*/  HADD2.F32 R4, -RZ, R9.H0_H0 ;  /* 0x20000009ff047230 */ /* 0x000fe40000004100 */
[----:B------:R-:W-:Y:S01]  /*15a90*/  FMUL.FTZ R43, R6, R35 ;  /* 0x00000023062b7220 */ /* 0x000fe20000410000 */
[----:B------:R-:W-:Y:S01]  /*15aa0*/  FFMA.FTZ R40, R12, R33, R10 ;  /* 0x000000210c287223 */ /* 0x000fe2000001000a */
[-C--:B------:R-:W-:Y:S01]  /*15ab0*/  FMUL.FTZ R6, R6, R31.reuse ;  /* 0x0000001f06067220 */ /* 0x080fe20000410000 */
[----:B------:R-:W-:Y:S01]  /*15ac0*/  F2FP.F16.E4M3.UNPACK_B R12, R46 ;  /* 0x0000002eff0c723e */ /* 0x000fe200020006ff */
[C---:B------:R-:W-:Y:S01]  /*15ad0*/  FFMA.FTZ R43, R4.reuse, R31, -R43 ;  /* 0x0000001f042b7223 */ /* 0x040fe2000001082b */
[----:B------:R-:W-:Y:S01]  /*15ae0*/  F2FP.F16.E4M3.UNPACK_B R10, R38 ;  /* 0x00000026ff0a723e */ /* 0x000fe200020006ff */
[----:B------:R-:W-:Y:S01]  /*15af0*/  FFMA.FTZ R35, R4, R35, R6 ;  /* 0x0000002304237223 */ /* 0x000fe20000010006 */
[----:B------:R-:W-:Y:S01]  /*15b00*/  HADD2.F32 R6, -RZ, R26.H0_H0 ;  /* 0x2000001aff067230 */ /* 0x000fe20000004100 */
[----:B------:R-:W-:Y:S01]  /*15b10*/  F2FP.F16.E4M3.UNPACK_B R46, R46.H1 ;  /* 0x0000002eff2e723e */ /* 0x000fe200030006ff */
[----:B------:R-:W-:Y:S01]  /*15b20*/  HADD2.F32 R31, -RZ, R12.H0_H0 ;  /* 0x2000000cff1f7230 */ /* 0x000fe20000004100 */
[----:B------:R-:W-:Y:S01]  /*15b30*/  F2FP.F16.E4M3.UNPACK_B R38, R38.H1 ;  /* 0x00000026ff26723e */ /* 0x000fe200030006ff */
[----:B------:R-:W-:Y:S01]  /*15b40*/  HADD2.F32 R44, -RZ, R44.H1_H1 ;  /* 0x3000002cff2c7230 */ /* 0x000fe20000004100 */
[----:B------:R-:W-:Y:S01]  /*15b50*/  F2FP.F16.E4M3.UNPACK_B R3, R8 ;  /* 0x00000008ff03723e */ /* 0x000fe200020006ff */
[----:B------:R-:W-:-:S02]  /*15b60*/  HADD2.F32 R21, -RZ, R21.H1_H1 ;  /* 0x30000015ff157230 */ /* 0x000fc40000004100 */
[C---:B------:R-:W-:Y:S01]  /*15b70*/  FMUL.FTZ R33, R6.reuse, R31 ;  /* 0x0000001f06217220 */ /* 0x040fe20000410000 */
[----:B------:R-:W-:Y:S01]  /*15b80*/  HADD2.F32 R29, -RZ, R10.H0_H0 ;  /* 0x2000000aff1d7230 */ /* 0x000fe20000004100 */
[----:B------:R-:W-:Y:S01]  /*15b90*/  F2FP.F16.E4M3.UNPACK_B R8, R8.H1 ;  /* 0x00000008ff08723e */ /* 0x000fe200030006ff */
[----:B------:R-:W-:Y:S02]  /*15ba0*/  HADD2.F32 R36, -RZ, R36.H1_H1 ;  /* 0x30000024ff247230 */ /* 0x000fe40000004100 */
[C---:B------:R-:W-:Y:S01]  /*15bb0*/  FMUL.FTZ R42, R21.reuse, R44 ;  /* 0x0000002c152a7220 */ /* 0x040fe20000410000 */
[----:B------:R-:W-:Y:S02]  /*15bc0*/  HADD2.F32 R4, -RZ, R14.H0_H0 ;  /* 0x2000000eff047230 */ /* 0x000fe40000004100 */
[----:B------:R-:W-:Y:S01]  /*15bd0*/  FMUL.FTZ R6, R6, R29 ;  /* 0x0000001d06067220 */ /* 0x000fe20000410000 */
[----:B------:R-:W-:Y:S02]  /*15be0*/  HADD2.F32 R9, -RZ, R9.H1_H1 ;  /* 0x30000009ff097230 */ /* 0x000fe40000004100 */
[----:B------:R-:W-:Y:S01]  /*15bf0*/  FMUL.FTZ R21, R21, R36 ;  /* 0x0000002415157220 */ /* 0x000fe20000410000 */
[----:B------:R-:W-:-:S02]  /*15c00*/  HADD2.F32 R26, -RZ, R26.H1_H1 ;  /* 0x3000001aff1a7230 */ /* 0x000fc40000004100 */
[C---:B------:R-:W-:Y:S01]  /*15c10*/  FFMA.FTZ R33, R4.reuse, R29, -R33 ;  /* 0x0000001d04217223 */ /* 0x040fe20000010821 */
[----:B------:R-:W-:Y:S02]  /*15c20*/  HADD2.F32 R29, -RZ, R12.H1_H1 ;  /* 0x3000000cff1d7230 */ /* 0x000fe40000004100 */
[----:B------:R-:W-:Y:S01]  /*15c30*/  FFMA.FTZ R41, R4, R31, R6 ;  /* 0x0000001f04297223 */ /* 0x000fe20000010006 */
[C---:B------:R-:W-:Y:S01]  /*15c40*/  FFMA.FTZ R42, R9.reuse, R36, -R42 ;  /* 0x00000024092a7223 */ /* 0x040fe2000001082a */
[----:B------:R-:W-:Y:S01]  /*15c50*/  FFMA.FTZ R44, R9, R44, R21 ;  /* 0x0000002c092c7223 */ /* 0x000fe20000010015 */
[----:B------:R-:W-:Y:S02]  /*15c60*/  HADD2.F32 R31, -RZ, R46.H0_H0 ;  /* 0x2000002eff1f7230 */ /* 0x000fe40000004100 */
[----:B------:R-:W-:Y:S01]  /*15c70*/  FMUL.FTZ R45, R26, R29 ;  /* 0x0000001d1a2d7220 */ /* 0x000fe20000410000 */
[----:B------:R-:W-:Y:S02]  /*15c80*/  HADD2.F32 R6, -RZ, R27.H0_H0 ;  /* 0x2000001bff067230 */ /* 0x000fe40000004100 */
        /* <DEDUP_REMOVED lines=41> */
[----:B------:R-:W-:Y:S01]  /*15f20*/  HADD2.F32 R7, -RZ, R28.H0_H0 ;  /* 0x2000001cff077230 */ /* 0x000fe20000004100 */
[----:B------:R-:W-:Y:S01]  /*15f30*/  F2FP.SATFINITE.E4M3.F32.PACK_AB_MERGE_C R35, R44, R35, RZ ;  /* 0x000000232c23723e */ /* 0x000fe200048070ff */
[----:B------:R-:W-:-:S02]  /*15f40*/  HADD2.F32 R4, -RZ, R3.H0_H0 ;  /* 0x20000003ff047230 */ /* 0x000fc40000004100 */
[C---:B------:R-:W-:Y:S01]  /*15f50*/  FMUL.FTZ R9, R6.reuse, R15 ;  /* 0x0000000f06097220 */ /* 0x040fe20000410000 */
[----:B------:R-:W-:Y:S02]  /*15f60*/  HADD2.F32 R32, -RZ, R32.H1_H1 ;  /* 0x30000020ff207230 */ /* 0x000fe40000004100 */
        /* <DEDUP_REMOVED lines=8> */
[----:B------:R-:W-:Y:S01]  /*15ff0*/  FMUL.FTZ R5, R5, R28 ;  /* 0x0000001c05057220 */ /* 0x000fe20000410000 */
[----:B------:R-:W-:Y:S01]  /*16000*/  F2FP.F16.E4M3.UNPACK_B R6, R30.H1 ;  /* 0x0000001eff06723e */ /* 0x000fe200030006ff */
[----:B------:R-:W-:Y:S01]  /*16010*/  FFMA.FTZ R28, R3, R28, -R8 ;  /* 0x0000001c031c7223 */ /* 0x000fe20000010808 */
[----:B------:R-:W-:-:S02]  /*16020*/  HADD2.F32 R8, -RZ, R7.H0_H0 ;  /* 0x20000007ff087230 */ /* 0x000fc40000004100 */
[----:B------:R-:W-:Y:S01]  /*16030*/  FFMA.FTZ R32, R3, R32, R5 ;  /* 0x0000002003207223 */ /* 0x000fe20000010005 */
[----:B------:R-:W-:Y:S01]  /*16040*/  HADD2.F32 R4, -RZ, R25.H0_H0 ;  /* 0x20000019ff047230 */ /* 0x000fe20000004100 */
[----:B------:R-:W-:Y:S01]  /*16050*/  F2FP.F16.E4M3.UNPACK_B R34, R34 ;  /* 0x00000022ff22723e */ /* 0x000fe200020006ff */
[----:B------:R-:W-:Y:S01]  /*16060*/  HADD2.F32 R5, -RZ, R6.H0_H0 ;  /* 0x20000006ff057230 */ /* 0x000fe20000004100 */
[----:B------:R-:W-:Y:S01]  /*16070*/  F2FP.F16.E4M3.UNPACK_B R30, R30 ;  /* 0x0000001eff1e723e */ /* 0x000fe200020006ff */
[----:B------:R-:W-:Y:S02]  /*16080*/  HADD2.F32 R3, -RZ, R13.H0_H0 ;  /* 0x2000000dff037230 */ /* 0x000fe40000004100 */
[C---:B------:R-:W-:Y:S01]  /*16090*/  FMUL.FTZ R26, R4.reuse, R8 ;  /* 0x00000008041a7220 */ /* 0x040fe20000410000 */
[----:B------:R-:W-:Y:S02]  /*160a0*/  HADD2.F32 R10, -RZ, R7.H1_H1 ;  /* 0x30000007ff0a7230 */ /* 0x000fe40000004100 */
[----:B------:R-:W-:Y:S01]  /*160b0*/  FMUL.FTZ R4, R4, R5 ;  /* 0x0000000504047220 */ /* 0x000fe20000410000 */
[----:B------:R-:W-:-:S02]  /*160c0*/  HADD2.F32 R25, -RZ, R25.H1_H1 ;  /* 0x30000019ff197230 */ /* 0x000fc40000004100 */
[----:B------:R-:W-:Y:S01]  /*160d0*/  FFMA.FTZ R26, R3, R5, -R26 ;  /* 0x00000005031a7223 */ /* 0x000fe2000001081a */
[----:B------:R-:W-:Y:S01]  /*160e0*/  HADD2.F32 R6, -RZ, R6.H1_H1 ;  /* 0x30000006ff067230 */ /* 0x000fe20000004100 */
[----:B------:R-:W-:Y:S01]  /*160f0*/  F2FP.SATFINITE.E4M3.F32.PACK_AB_MERGE_C R45, R46, R45, RZ ;  /* 0x0000002d2e2d723e */ /* 0x000fe200048070ff */
[----:B------:R-:W-:Y:S02]  /*16100*/  HADD2.F32 R13, -RZ, R13.H1_H1 ;  /* 0x3000000dff0d7230 */ /* 0x000fe40000004100 */
[C---:B------:R-:W-:Y:S01]  /*16110*/  FMUL.FTZ R36, R25.reuse, R10 ;  /* 0x0000000a19247220 */ /* 0x040fe20000410000 */
[----:B------:R-:W-:Y:S01]  /*16120*/  F2FP.SATFINITE.E4M3.F32.PACK_AB_MERGE_C R14, R14, R29, RZ ;  /* 0x0000001d0e0e723e */ /* 0x000fe200048070ff */
[----:B------:R-:W-:Y:S01]  /*16130*/  FMUL.FTZ R5, R25, R6 ;  /* 0x0000000619057220 */ /* 0x000fe20000410000 */
[----:B------:R-:W-:Y:S01]  /*16140*/  FFMA.FTZ R25, R3, R8, R4 ;  /* 0x0000000803197223 */ /* 0x000fe20000010004 */
[----:B------:R-:W-:Y:S01]  /*16150*/  FFMA.FTZ R31, R13, R6, -R36 ;  /* 0x000000060d1f7223 */ /* 0x000fe20000010824 */
[----:B------:R-:W-:-:S02]  /*16160*/  HADD2.F32 R6, -RZ, R34.H0_H0 ;  /* 0x20000022ff067230 */ /* 0x000fc40000004100 */
[----:B------:R-:W-:Y:S01]  /*16170*/  FFMA.FTZ R10, R13, R10, R5 ;  /* 0x0000000a0d0a7223 */ /* 0x000fe20000010005 */
[----:B------:R-:W-:Y:S01]  /*16180*/  HADD2.F32 R4, -RZ, R24.H0_H0 ;  /* 0x20000018ff047230 */ /* 0x000fe20000004100 */
[----:B------:R-:W-:Y:S01]  /*16190*/  F2FP.SATFINITE.E4M3.F32.PACK_AB_MERGE_C R32, R32, R21, R14 ;  /* 0x000000152020723e */ /* 0x000fe2000480700e */
[----:B------:R-:W-:Y:S02]  /*161a0*/  HADD2.F32 R5, -RZ, R30.H0_H0 ;  /* 0x2000001eff057230 */ /* 0x000fe40000004100 */
        /* <DEDUP_REMOVED lines=10> */
[C---:B------:R-:W-:Y:S01]  /*16250*/  FFMA.FTZ R8, R3.reuse, R5, -R8 ;  /* 0x0000000503087223 */ /* 0x040fe20000010808 */
[----:B------:R-:W-:Y:S01]  /*16260*/  FFMA.FTZ R3, R3, R6, R7 ;  /* 0x0000000603037223 */ /* 0x000fe20000010007 */
[C---:B------:R-:W-:Y:S01]  /*16270*/  FFMA.FTZ R13, R11.reuse, R30, -R4 ;  /* 0x0000001e0b0d7223 */ /* 0x040fe20000010804 */
[----:B------:R-:W-:Y:S01]  /*16280*/  F2FP.SATFINITE.E4M3.F32.PACK_AB_MERGE_C R7, R38, R47, RZ ;  /* 0x0000002f2607723e */ /* 0x000fe200048070ff */
        /* <DEDUP_REMOVED lines=11> */
[----:B------:R4:W-:Y:S04]  /*16340*/  STS.128 [R49+0x20400], R4 ;  /* 0x0204000431007388 */ /* 0x0009e80000000c00 */
[----:B------:R4:W-:Y:S02]  /*16350*/  STS.128 [R0+0x20400], R32 ;  /* 0x0204002000007388 */ /* 0x0009e40000000c00 */
.L_x_2324:
[----:B------:R-:W-:Y:S05]  /*16360*/  BSYNC B0 ;  /* 0x0000000000007941 */ /* 0x000fea0003800000 */
.L_x_2284:
        /* <DEDUP_REMOVED lines=8> */
.L_x_2282:
[----:B--234-:R-:W-:-:S05]  /*163f0*/  IMAD.U32 R0, RZ, RZ, UR45 ;  /* 0x0000002dff007e24 */ /* 0x01cfca000f8e00ff */
[----:B------:R-:W-:-:S13]  /*16400*/  ISETP.NE.AND P1, PT, R0, 0x3, PT ;  /* 0x000000030000780c */ /* 0x000fda0003f25270 */
[----:B------:R-:W-:Y:S05]  /*16410*/  @!P1 BRA `(.L_x_2351) ;  /* 0x0000000000049947 */ /* 0x000fea0003800000 */
[----:B------:R-:W-:Y:S01]  /*16420*/  BPT.TRAP 0x1 ;  /* 0x000000040000795c */ /* 0x000fe20000300000 */
.L_x_2351:
[----:B------:R-:W-:Y:S01]  /*16430*/  IMAD R0, R152, 0x8, R18 ;  /* 0x0000000898007824 */ /* 0x000fe200078e0212 */
[----:B01----:R-:W-:-:S04]  /*16440*/  SHF.L.U32 R3, R237, 0x1f, RZ ;  /* 0x0000001fed037819 */ /* 0x003fc800000006ff */
[----:B------:R0:W1:Y:S01]  /*16450*/  SYNCS.PHASECHK.TRANS64.TRYWAIT P2, [R0+URZ+0x38830], R3 ;  /* 0x03883003000075a7 */ /* 0x000062000804017f */
[----:B------:R-:W-:Y:S05]  /*16460*/  @!P1 BRA `(.L_x_2352) ;  /* 0x0000000000049947 */ /* 0x000fea0003800000 */
[----:B------:R-:W-:Y:S01]  /*16470*/  BPT.TRAP 0x1 ;  /* 0x000000040000795c */ /* 0x000fe20000300000 */
.L_x_2352:
[----:B------:R-:W2:Y:S01]  /*16480*/  S2R R4, SR_TID.X ;  /* 0x0000000000047919 */ /* 0x000ea20000002100 */
[----:B------:R-:W-:Y:S01]  /*16490*/  IMAD.MOV.U32 R151, RZ, RZ, RZ ;  /* 0x000000ffff977224 */ /* 0x000fe200078e00ff */
[----:B--2---:R-:W-:-:S04]  /*164a0*/  LOP3.LUT R4, R4, 0x7f, RZ, 0xc0, !PT ;  /* 0x0000007f04047812 */ /* 0x004fc800078ec0ff */
[----:B------:R-:W-:Y:S01]  /*164b0*/  ISETP.NE.AND P0, PT, R4, RZ, PT ;  /* 0x000000ff0400720c */ /* 0x000fe20003f05270 */
[----:B-1----:R-:W-:-:S12]  /*164c0*/  @P2 BRA `(.L_x_2353) ;  /* 0x0000000000082947 */ /* 0x002fd80003800000 */
[----:B------:R-:W1:Y:S02]  /*164d0*/  SYNCS.PHASECHK.TRANS64.TRYWAIT P2, [R0+URZ+0x38830], R3 ;  /* 0x03883003000075a7 */ /* 0x000e64000804017f */
[----:B-1----:R-:W-:Y:S05]  /*164e0*/  @!P2 BRA `(.L_x_2354) ;  /* 0x00000160005ca947 */ /* 0x002fea0003800000 */
.L_x_2353:
[----:B------:R-:W-:Y:S05]  /*164f0*/  WARPSYNC.ALL ;  /* 0x0000000000007948 */ /* 0x000fea0003800000 */
[----:B01----:R-:W-:Y:S01]  /*16500*/  VIADD R3, R18, 0x28400 ;  /* 0x0002840012037836 */ /* 0x003fe20000000000 */
[----:B------:R-:W-:Y:S01]  /*16510*/  R2UR UR12, R56 ;  /* 0x00000000380c72ca */ /* 0x000fe200000e0000 */
[----:B------:R-:W-:Y:S01]  /*16520*/  IMAD.MOV.U32 R5, RZ, RZ, 0x40000040 ;  /* 0x40000040ff057424 */ /* 0x000fe200078e00ff */
[----:B------:R-:W-:Y:S01]  /*16530*/  UMOV UR13, 0x40000040 ;  /* 0x40000040000d7882 */ /* 0x000fe20000000000 */
[----:B------:R-:W-:Y:S01]  /*16540*/  IMAD.MOV.U32 R7, RZ, RZ, 0x40000040 ;  /* 0x40000040ff077424 */ /* 0x000fe200078e00ff */
[----:B------:R-:W-:Y:S01]  /*16550*/  SHF.R.U32.HI R3, RZ, 0x4, R3 ;  /* 0x00000004ff037819 */ /* 0x000fe20000011603 */
[----:B------:R-:W-:Y:S01]  /*16560*/  UMOV UR9, 0x40000040 ;  /* 0x4000004000097882 */ /* 0x000fe20000000000 */
[----:B------:R-:W-:Y:S01]  /*16570*/  UMOV UR5, 0x40000040 ;  /* 0x4000004000057882 */ /* 0x000fe20000000000 */
[----:B------:R-:W-:Y:S01]  /*16580*/  UMOV UR17, 0x40000040 ;  /* 0x4000004000117882 */ /* 0x000fe20000000000 */
[----:B------:R-:W-:Y:S01]  /*16590*/  LOP3.LUT R3, R3, 0x3fff, RZ, 0xc0, !PT ;  /* 0x00003fff03037812 */ /* 0x000fe200078ec0ff */
[----:B------:R-:W-:Y:S01]  /*165a0*/  UMOV UR21, 0x40000040 ;  /* 0x4000004000157882 */ /* 0x000fe20000000000 */
[----:B------:R-:W-:Y:S01]  /*165b0*/  UMOV UR25, 0x40000040 ;  /* 0x4000004000197882 */ /* 0x000fe20000000000 */
[----:B------:R-:W2:Y:S01]  /*165c0*/  LDL R90, [R1+0x20] ;  /* 0x00002000015a7983 */ /* 0x000ea20000100800 */
[----:B------:R-:W-:-:S03]  /*165d0*/  LOP3.LUT R13, R3, 0x10000, RZ, 0xfc, !PT ;  /* 0x00010000030d7812 */ /* 0x000fc600078efcff */
[----:B------:R-:W3:Y:S01]  /*165e0*/  LDL R92, [R1+0xc] ;  /* 0x00000c00015c7983 */ /* 0x000ee20000100800 */
[----:B------:R-:W-:-:S03]  /*165f0*/  LEA R4, R152, R13, 0xb ;  /* 0x0000000d98047211 */ /* 0x000fc600078e58ff */
[----:B------:R-:W4:Y:S01]  /*16600*/  LDL R91, [R1+0x3c] ;  /* 0x00003c00015b7983 */ /* 0x000f220000100800 */
[----:B------:R-:W-:-:S03]  /*16610*/  R2UR UR14, R4 ;  /* 0x00000000040e72ca */ /* 0x000fc600000e0000 */
[----:B------:R-:W3:Y:S01]  /*16620*/  LDL R89, [R1+0x38] ;  /* 0x0000380001597983 */ /* 0x000ee20000100800 */
[----:B------:R-:W-:Y:S01]  /*16630*/  R2UR UR15, R5 ;  /* 0x00000000050f72ca */ /* 0x000fe200000e0000 */
[----:B------:R-:W-:Y:S01]  /*16640*/  ULOP3.LUT UR12, UR12, 0x10000, URZ, 0xfc, !UPT ;  /* 0x000100000c0c7892 */ /* 0x000fe2000f8efc3f */
[----:B-----5:R-:W-:Y:S01]  /*16650*/  WARPGROUP.ARRIVE ;  /* 0x00000000000079c5 */ /* 0x020fe20000000000 */
[----:B------:R-:W4:Y:S01]  /*16660*/  LDL R88, [R1+0x4] ;  /* 0x0000040001587983 */ /* 0x000f220000100800 */
[----:B------:R-:W-:Y:S01]  /*16670*/  UMOV UR29, 0x40000040 ;  /* 0x40000040001d7882 */ /* 0x000fe20000000000 */
[----:B------:R-:W-:Y:S01]  /*16680*/  UMOV UR33, 0x40000040 ;  /* 0x4000004000217882 */ /* 0x000fe20000000000 */
[----:B------:R-:W-:Y:S01]  /*16690*/  @!P0 VIADD R0, R0, 0x38840 ;  /* 0x0003884000008836 */ /* 0x000fe20000000000 */
[----:B------:R-:W-:Y:S01]  /*166a0*/  ULDC UR48, c[0x0][0x988] ;  /* 0x0002620000307ab9 */ /* 0x000fe20000000800 */
[----:B------:R-:W-:-:S05]  /*166b0*/  ULDC UR49, c[0x0][0x988] ;  /* 0x0002620000317ab9 */ /* 0x000fca0000000800 */
[----:B------:R-:W-:Y:S01]  /*166c0*/  QGMMA.64x128x32.F32.E4M3.E4M3 R24, gdesc[UR12], RZ, !UPT, gsb0 ;  /* 0x01e000000c1879f3 */ /* 0x000fe2000c0008ff */
[----:B------:R-:W-:Y:S01]  /*166d0*/  VIADD R6, R4, 0x2 ;  /* 0x0000000204067836 */ /* 0x000fe20000000000 */
[----:B------:R-:W-:-:S04]  /*166e0*/  R2UR UR11, R7 ;  /* 0x00000000070b72ca */ /* 0x000fc800000e0000 */
[----:B------:R-:W-:Y:S01]  /*166f0*/  R2UR UR10, R6 ;  /* 0x00000000060a72ca */ /* 0x000fe200000e0000 */
[----:B------:R-:W-:Y:S01]  /*16700*/  UIADD3 UR8, UR12, 0x2, URZ ;  /* 0x000000020c087890 */ /* 0x000fe2000fffe03f */
[----:B------:R-:W-:Y:S01]  /*16710*/  VIADD R6, R4, 0x4 ;  /* 0x0000000404067836 */ /* 0x000fe20000000000 */
[----:B------:R-:W-:-:S04]  /*16720*/  MOV R7, 0x40000040 ;  /* 0x4000004000077802 */ /* 0x000fc80000000f00 */
[----:B------:R-:W-:Y:S02]  /*16730*/  R2UR UR6, R6 ;  /* 0x00000000060672ca */ /* 0x000fe400000e0000 */
[----:B------:R-:W-:Y:S01]  /*16740*/  R2UR UR7, R7 ;  /* 0x00000000070772ca */ /* 0x000fe200000e0000 */
[----:B------:R-:W-:Y:S01]  /*16750*/  UIADD3 UR4, UR12, 0x4, URZ ;  /* 0x000000040c047890 */ /* 0x000fe2000fffe03f */
[----:B------:R-:W-:Y:S02]  /*16760*/  WARPGROUP.DEPBAR.LE gsb0, 0x0 ;  /* 0x00008000000079c5 */ /* 0x000fe40000010000 */
[----:B------:R-:W-:-:S06]  /*16770*/  WARPGROUP.ARRIVE ;  /* 0x00000000000079c5 */ /* 0x000fcc0000000000 */
[----:B------:R-:W-:Y:S01]  /*16780*/  QGMMA.64x128x32.F32.E4M3.E4M3 R24, gdesc[UR8], R24, gsb0 ;  /* 0x01e00000081879f3 */ /* 0x000fe20008000818 */
[----:B------:R-:W-:Y:S02]  /*16790*/  VIADD R6, R4, 0x6 ;  /* 0x0000000604067836 */ /* 0x000fe40000000000 */
[----:B------:R-:W-:-:S03]  /*167a0*/  IMAD.MOV.U32 R7, RZ, RZ, 0x40000040 ;  /* 0x40000040ff077424 */ /* 0x000fc600078e00ff */
[----:B------:R-:W-:Y:S02]  /*167b0*/  R2UR UR18, R6 ;  /* 0x00000000061272ca */ /* 0x000fe400000e0000 */
[----:B------:R-:W-:Y:S01]  /*167c0*/  R2UR UR19, R7 ;  /* 0x00000000071372ca */ /* 0x000fe200000e0000 */
[----:B------:R-:W-:Y:S01]  /*167d0*/  UIADD3 UR16, UR12, 0x6, URZ ;  /* 0x000000060c107890 */ /* 0x000fe2000fffe03f */
[----:B------:R-:W-:Y:S02]  /*167e0*/  WARPGROUP.DEPBAR.LE gsb0, 0x0 ;  /* 0x00008000000079c5 */ /* 0x000fe40000010000 */
[----:B------:R-:W-:-:S06]  /*167f0*/  WARPGROUP.ARRIVE ;  /* 0x00000000000079c5 */ /* 0x000fcc0000000000 */
[----:B------:R-:W-:Y:S01]  /*16800*/  QGMMA.64x128x32.F32.E4M3.E4M3 R24, gdesc[UR4], R24, gsb0 ;  /* 0x01e00000041879f3 */ /* 0x000fe20008000818 */
[----:B------:R-:W-:Y:S01]  /*16810*/  VIADD R6, R4, 0x400 ;  /* 0x0000040004067836 */ /* 0x000fe20000000000 */
[----:B------:R-:W-:Y:S01]  /*16820*/  UIADD3 UR20, UR12, 0x400, URZ ;  /* 0x000004000c147890 */ /* 0x000fe2000fffe03f */
[----:B------:R-:W-:Y:S01]  /*16830*/  IMAD.MOV.U32 R7, RZ, RZ, 0x40000040 ;  /* 0x40000040ff077424 */ /* 0x000fe200078e00ff */
[----:B------:R-:W-:Y:S02]  /*16840*/  UIADD3 UR24, UR12, 0x402, URZ ;  /* 0x000004020c187890 */ /* 0x000fe4000fffe03f */
[----:B------:R-:W-:Y:S01]  /*16850*/  R2UR UR22, R6 ;  /* 0x00000000061672ca */ /* 0x000fe200000e0000 */
[----:B------:R-:W-:Y:S01]  /*16860*/  UIADD3 UR28, UR12, 0x404, URZ ;  /* 0x000004040c1c7890 */ /* 0x000fe2000fffe03f */
[----:B------:R-:W-:Y:S02]  /*16870*/  R2UR UR23, R7 ;  /* 0x00000000071772ca */ /* 0x000fe400000e0000 */
[----:B------:R-:W-:Y:S01]  /*16880*/  MOV R5, 0x40000040 ;  /* 0x4000004000057802 */ /* 0x000fe20000000f00 */
[----:B------:R-:W-:Y:S01]  /*16890*/  UIADD3 UR32, UR12, 0x406, URZ ;  /* 0x000004060c207890 */ /* 0x000fe2000fffe03f */
[----:B----4-:R-:W-:Y:S01]  /*168a0*/  IMAD R91, R88, 0x80, R91 ;  /* 0x00000080585b7824 */ /* 0x010fe200078e025b */
[----:B------:R-:W-:Y:S01]  /*168b0*/  ULDC UR6, c[0x0][0x988] ;  /* 0x0002620000067ab9 */ /* 0x000fe20000000800 */
[----:B------:R-:W-:-:S02]  /*168c0*/  WARPGROUP.DEPBAR.LE gsb0, 0x0 ;  /* 0x00008000000079c5 */ /* 0x000fc40000010000 */
[----:B------:R-:W-:-:S06]  /*168d0*/  WARPGROUP.ARRIVE ;  /* 0x00000000000079c5 */ /* 0x000fcc0000000000 */
[----:B------:R-:W-:Y:S01]  /*168e0*/  QGMMA.64x128x32.F32.E4M3.E4M3 R24, gdesc[UR16], R24, gsb0 ;  /* 0x01e00000101879f3 */ /* 0x000fe20008000818 */
[----:B------:R-:W-:Y:S01]  /*168f0*/  IMAD.MOV.U32 R7, RZ, RZ, 0x40000040 ;  /* 0x40000040ff077424 */ /* 0x000fe200078e00ff */
[----:B------:R-:W-:-:S04]  /*16900*/  IADD3 R6, R4, 0x402, RZ ;  /* 0x0000040204067810 */ /* 0x000fc80007ffe0ff */
[----:B------:R-:W-:Y:S02]  /*16910*/  R2UR UR26, R6 ;  /* 0x00000000061a72ca */ /* 0x000fe400000e0000 */
[----:B------:R-:W-:Y:S01]  /*16920*/  R2UR UR27, R7 ;  /* 0x00000000071b72ca */ /* 0x000fe200000e0000 */
[----:B------:R-:W-:Y:S02]  /*16930*/  WARPGROUP.DEPBAR.LE gsb0, 0x0 ;  /* 0x00008000000079c5 */ /* 0x000fe40000010000 */
[----:B------:R-:W-:-:S06]  /*16940*/  WARPGROUP.ARRIVE ;  /* 0x00000000000079c5 */ /* 0x000fcc0000000000 */
[----:B------:R-:W-:Y:S01]  /*16950*/  QGMMA.64x128x32.F32.E4M3.E4M3 R24, gdesc[UR20], R24, gsb0 ;  /* 0x01e00000141879f3 */ /* 0x000fe20008000818 */
[----:B------:R-:W-:Y:S02]  /*16960*/  VIADD R6, R4, 0x404 ;  /* 0x0000040404067836 */ /* 0x000fe40000000000 */
[----:B------:R-:W-:-:S03]  /*16970*/  IMAD.MOV.U32 R7, RZ, RZ, 0x40000040 ;  /* 0x40000040ff077424 */ /* 0x000fc600078e00ff */
[----:B------:R-:W-:Y:S02]  /*16980*/  R2UR UR30, R6 ;  /* 0x00000000061e72ca */ /* 0x000fe400000e0000 */
[----:B------:R-:W-:Y:S01]  /*16990*/  R2UR UR31, R7 ;  /* 0x00000000071f72ca */ /* 0x000fe200000e0000 */
[----:B------:R-:W-:Y:S02]  /*169a0*/  WARPGROUP.DEPBAR.LE gsb0, 0x0 ;  /* 0x00008000000079c5 */ /* 0x000fe40000010000 */
[----:B------:R-:W-:-:S06]  /*169b0*/  WARPGROUP.ARRIVE ;  /* 0x00000000000079c5 */ /* 0x000fcc0000000000 */
[----:B------:R-:W-:Y:S01]  /*169c0*/  QGMMA.64x128x32.F32.E4M3.E4M3 R24, gdesc[UR24], R24, gsb0 ;  /* 0x01e00000181879f3 */ /* 0x000fe20008000818 */
[----:B------:R-:W-:Y:S01]  /*169d0*/  VIADD R4, R4, 0x406 ;  /* 0x0000040604047836 */ /* 0x000fe20000000000 */
[----:B------:R-:W-:-:S04]  /*169e0*/  R2UR UR35, R5 ;  /* 0x00000000052372ca */ /* 0x000fc800000e0000 */
[----:B------:R-:W-:Y:S01]  /*169f0*/  R2UR UR34, R4 ;  /* 0x00000000042272ca */ /* 0x000fe200000e0000 */
[----:B------:R-:W-:Y:S02]  /*16a00*/  WARPGROUP.DEPBAR.LE gsb0, 0x0 ;  /* 0x00008000000079c5 */ /* 0x000fe40000010000 */
[----:B------:R-:W-:-:S06]  /*16a10*/  WARPGROUP.ARRIVE ;  /* 0x00000000000079c5 */ /* 0x000fcc0000000000 */
[----:B------:R-:W-:Y:S03]  /*16a20*/  QGMMA.64x128x32.F32.E4M3.E4M3 R24, gdesc[UR28], R24, gsb0 ;  /* 0x01e000001c1879f3 */ /* 0x000fe60008000818 */
[----:B------:R-:W-:Y:S02]  /*16a30*/  WARPGROUP.DEPBAR.LE gsb0, 0x0 ;  /* 0x00008000000079c5 */ /* 0x000fe40000010000 */
[----:B------:R-:W-:-:S07]  /*16a40*/  WARPGROUP.ARRIVE ;  /* 0x00000000000079c5 */ /* 0x000fce0000000000 */
[----:B------:R-:W-:Y:S03]  /*16a50*/  QGMMA.64x128x32.F32.E4M3.E4M3 R24, gdesc[UR32], R24, gsb0 ;  /* 0x01e00000201879f3 */ /* 0x000fe60008000818 */
[----:B------:R-:W-:Y:S02]  /*16a60*/  WARPGROUP.DEPBAR.LE gsb0, 0x0 ;  /* 0x00008000000079c5 */ /* 0x000fe40000010000 */
[C---:B------:R-:W-:Y:S01]  /*16a70*/  FMUL.FTZ R26, R2.reuse, R26 ;  /* 0x0000001a021a7220 */ /* 0x040fe20000410000 */
[----:B------:R-:W-:-:S03]  /*16a80*/  FMUL.FTZ R7, R2, R32 ;  /* 0x0000002002077220 */ /* 0x000fc60000410000 */
[----:B------:R0:W1:Y:S01]  /*16a90*/  MUFU.TANH R32, R26 ;  /* 0x0000001a00207308 */ /* 0x0000620000002400 */
[C---:B------:R-:W-:Y:S01]  /*16aa0*/  FMUL.FTZ R30, R2.reuse, R30 ;  /* 0x0000001e021e7220 */ /* 0x040fe20000410000 */
[----:B------:R-:W-:Y:S01]  /*16ab0*/  FMUL.FTZ R9, R2, R33 ;  /* 0x0000002102097220 */ /* 0x000fe20000410000 */
[----:B0-----:R-:W-:-:S05]  /*16ac0*/  IMAD.MOV.U32 R26, RZ, RZ, -0x80 ;  /* 0xffffff80ff1a7424 */ /* 0x001fca00078e00ff */
[----:B------:R2:W-:Y:S01]  /*16ad0*/  MUFU.TANH R33, R30 ;  /* 0x0000001e00217308 */ /* 0x0005e20000002400 */
[----:B------:R-:W-:Y:S02]  /*16ae0*/  IMAD R26, R133, R26, 0x80 ;  /* 0x00000080851a7424 */ /* 0x000fe400078e021a */
[----:B------:R-:W-:Y:S02]  /*16af0*/  FMUL.FTZ R27, R2, R27 ;  /* 0x0000001b021b7220 */ /* 0x000fe40000410000 */
[----:B--2---:R-:W-:-:S05]  /*16b00*/  IMAD.IADD R30, R90, 0x1, R26 ;  /* 0x000000015a1e7824 */ /* 0x004fca00078e021a */
[----:B---3--:R-:W-:Y:S01]  /*16b10*/  IADD3 R26, -R92, 0x1, R30 ;  /* 0x000000015c1a7810 */ /* 0x008fe20007ffe11e */
[----:B------:R-:W0:Y:S01]  /*16b20*/  MUFU.TANH R27, R27 ;  /* 0x0000001b001b7308 */ /* 0x000e220000002400 */
[----:B------:R-:W-:-:S03]  /*16b30*/  FMUL.FTZ R31, R2, R31 ;  /* 0x0000001f021f7220 */ /* 0x000fc60000410000 */
[C---:B------:R-:W-:Y:S02]  /*16b40*/  IMAD R26, R89.reuse, -0x2, R26 ;  /* 0xfffffffe591a7824 */ /* 0x040fe400078e021a */
[C---:B------:R-:W-:Y:S01]  /*16b50*/  FMUL.FTZ R12, R2.reuse, R41 ;  /* 0x00000029020c7220 */ /* 0x040fe20000410000 */
[----:B------:R-:W-:Y:S02]  /*16b60*/  IMAD R30, R89, -0x2, R30 ;  /* 0xfffffffe591e7824 */ /* 0x000fe400078e021e */
[----:B------:R-:W-:Y:S01]  /*16b70*/  FMUL.FTZ R34, R2, R34 ;  /* 0x0000002202227220 */ /* 0x000fe20000410000 */
[----:B------:R-:W-:Y:S01]  /*16b80*/  IADD3 R41, R26, 0x8, R91 ;  /* 0x000000081a297810 */ /* 0x000fe20007ffe05b */
[C---:B------:R-:W-:Y:S01]  /*16b90*/  FMUL.FTZ R11, R2.reuse, R40 ;  /* 0x00000028020b7220 */ /* 0x040fe20000410000 */
[----:B------:R-:W2:Y:S01]  /*16ba0*/  MUFU.TANH R31, R31 ;  /* 0x0000001f001f7308 */ /* 0x000ea20000002400 */
[----:B------:R-:W-:Y:S01]  /*16bb0*/  FMUL.FTZ R35, R2, R35 ;  /* 0x0000002302237220 */ /* 0x000fe20000410000 */
[----:B------:R-:W-:Y:S01]  /*16bc0*/  VIMNMX R40, R30, R41, PT ;  /* 0x000000291e287248 */ /* 0x000fe20003fe0100 */
[----:B------:R-:W-:-:S03]  /*16bd0*/  FMUL.FTZ R38, R2, R38 ;  /* 0x0000002602267220 */ /* 0x000fc60000410000 */
[C---:B------:R-:W-:Y:S02]  /*16be0*/  ISETP.GT.AND P2, PT, R40.reuse, RZ, PT ;  /* 0x000000ff2800720c */ /* 0x040fe40003f44270 */
[----:B------:R-:W3:Y:S01]  /*16bf0*/  MUFU.TANH R34, R34 ;  /* 0x0000002200227308 */ /* 0x000ee20000002400 */
[----:B------:R-:W-:Y:S01]  /*16c00*/  ISETP.GT.AND P3, PT, R40, 0x1, PT ;  /* 0x000000012800780c */ /* 0x000fe20003f64270 */
[----:B------:R-:W-:Y:S01]  /*16c10*/  FMUL.FTZ R39, R2, R39 ;  /* 0x0000002702277220 */ /* 0x000fe20000410000 */
[----:B------:R-:W-:Y:S02]  /*16c20*/  ISETP.GT.AND P4, PT, R40, 0x8, PT ;  /* 0x000000082800780c */ /* 0x000fe40003f84270 */
[----:B-1----:R-:W-:Y:S02]  /*16c30*/  FSEL R101, R32, -INF , P2 ;  /* 0xff80000020657808 */ /* 0x002fe40001000000 */
[----:B0-----:R-:W-:Y:S01]  /*16c40*/  FSEL R103, R27, -INF , P3 ;  /* 0xff8000001b677808 */ /* 0x001fe20001800000 */
[----:B------:R-:W0:Y:S01]  /*16c50*/  MUFU.TANH R35, R35 ;  /* 0x0000002300237308 */ /* 0x000e220000002400 */
[----:B------:R-:W-:Y:S01]  /*16c60*/  ISETP.GT.AND P2, PT, R40, 0x9, PT ;  /* 0x000000092800780c */ /* 0x000fe20003f44270 */
[----:B------:R-:W-:Y:S01]  /*16c70*/  FMUL.FTZ R42, R2, R42 ;  /* 0x0000002a022a7220 */ /* 0x000fe20000410000 */
[----:B------:R-:W-:-:S02]  /*16c80*/  FSEL R105, R33, -INF , P4 ;  /* 0xff80000021697808 */ /* 0x000fc40002000000 */
[----:B------:R-:W-:-:S03]  /*16c90*/  FMNMX.FTZ R32, R101, R103, !PT ;  /* 0x0000006765207209 */ /* 0x000fc60007810000 */
[----:B------:R-:W1:Y:S01]  /*16ca0*/  MUFU.TANH R38, R38 ;  /* 0x0000002600267308 */ /* 0x000e620000002400 */
[----:B------:R-:W-:Y:S01]  /*16cb0*/  ISETP.GT.AND P3, PT, R40, 0x10, PT ;  /* 0x000000102800780c */ /* 0x000fe20003f64270 */
[----:B------:R-:W-:Y:S01]  /*16cc0*/  FMUL.FTZ R43, R2, R43 ;  /* 0x0000002b022b7220 */ /* 0x000fe20000410000 */
[----:B--2---:R-:W-:Y:S02]  /*16cd0*/  FSEL R99, R31, -INF , P2 ;  /* 0xff8000001f637808 */ /* 0x004fe40001000000 */
[----:B------:R-:W-:-:S03]  /*16ce0*/  FMNMX.FTZ R32, R105, R32, !PT ;  /* 0x0000002069207209 */ /* 0x000fc60007810000 */
[----:B------:R-:W2:Y:S01]  /*16cf0*/  MUFU.TANH R39, R39 ;  /* 0x0000002700277308 */ /* 0x000ea20000002400 */
[----:B------:R-:W-:Y:S01]  /*16d00*/  ISETP.GT.AND P2, PT, R40, 0x11, PT ;  /* 0x000000112800780c */ /* 0x000fe20003f44270 */
[----:B------:R-:W-:Y:S01]  /*16d10*/  FMUL.FTZ R46, R2, R46 ;  /* 0x0000002e022e7220 */ /* 0x000fe20000410000 */
[----:B---3--:R-:W-:Y:S02]  /*16d20*/  FSEL R97, R34, -INF , P3 ;  /* 0xff80000022617808 */ /* 0x008fe40001800000 */
[----:B------:R-:W-:-:S03]  /*16d30*/  FMNMX.FTZ R32, R99, R32, !PT ;  /* 0x0000002063207209 */ /* 0x000fc60007810000 */
[----:B------:R-:W3:Y:S01]  /*16d40*/  MUFU.TANH R42, R42 ;  /* 0x0000002a002a7308 */ /* 0x000ee20000002400 */
[----:B------:R-:W-:Y:S02]  /*16d50*/  ISETP.GT.AND P3, PT, R40, 0x18, PT ;  /* 0x000000182800780c */ /* 0x000fe40003f64270 */
[----:B0-----:R-:W-:Y:S02]  /*16d60*/  FSEL R95, R35, -INF , P2 ;  /* 0xff800000235f7808 */ /* 0x001fe40001000000 */
[----:B------:R-:W-:-:S03]  /*16d70*/  FMNMX.FTZ R32, R97, R32, !PT ;  /* 0x0000002061207209 */ /* 0x000fc60007810000 */
[----:B------:R-:W0:Y:S01]  /*16d80*/  MUFU.TANH R43, R43 ;  /* 0x0000002b002b7308 */ /* 0x000e220000002400 */
[----:B------:R-:W-:Y:S01]  /*16d90*/  FMUL.FTZ R47, R2, R47 ;  /* 0x0000002f022f7220 */ /* 0x000fe20000410000 */
[----:B------:R-:W-:Y:S01]  /*16da0*/  ISETP.GT.AND P2, PT, R40, 0x19, PT ;  /* 0x000000192800780c */ /* 0x000fe20003f44270 */
[----:B------:R-:W-:Y:S01]  /*16db0*/  FMUL.FTZ R50, R2, R50 ;  /* 0x0000003202327220 */ /* 0x000fe20000410000 */
[----:B-1----:R-:W-:Y:S02]  /*16dc0*/  FSEL R93, R38, -INF , P3 ;  /* 0xff800000265d7808 */ /* 0x002fe40001800000 */
[----:B------:R-:W-:Y:S02]  /*16dd0*/  FMNMX.FTZ R32, R95, R32, !PT ;  /* 0x000000205f207209 */ /* 0x000fe40007810000 */
[----:B------:R-:W1:Y:S01]  /*16de0*/  MUFU.TANH R46, R46 ;  /* 0x0000002e002e7308 */ /* 0x000e620000002400 */
[----:B------:R-:W-:Y:S01]  /*16df0*/  FMUL.FTZ R15, R2, R45 ;  /* 0x0000002d020f7220 */ /* 0x000fe20000410000 */
[----:B------:R-:W-:-:S02]  /*16e00*/  ISETP.GT.AND P3, PT, R40, 0x20, PT ;  /* 0x000000202800780c */ /* 0x000fc40003f64270 */
[----:B--2---:R-:W-:Y:S02]  /*16e10*/  FSEL R89, R39, -INF , P2 ;  /* 0xff80000027597808 */ /* 0x004fe40001000000 */
[----:B------:R-:W-:Y:S02]  /*16e20*/  FMNMX.FTZ R32, R93, R32, !PT ;  /* 0x000000205d207209 */ /* 0x000fe40007810000 */
[----:B------:R-:W2:Y:S01]  /*16e30*/  MUFU.TANH R45, R47 ;  /* 0x0000002f002d7308 */ /* 0x000ea20000002400 */
[C---:B------:R-:W-:Y:S01]  /*16e40*/  FMUL.FTZ R51, R2.reuse, R51 ;  /* 0x0000003302337220 */ /* 0x040fe20000410000 */
[----:B------:R-:W-:Y:S01]  /*16e50*/  FMUL.FTZ R27, R2, R67 ;  /* 0x00000043021b7220 */ /* 0x000fe20000410000 */
[----:B------:R-:W-:Y:S01]  /*16e60*/  ISETP.GT.AND P2, PT, R40, 0x21, PT ;  /* 0x000000212800780c */ /* 0x000fe20003f44270 */
[----:B------:R-:W-:Y:S01]  /*16e70*/  FMUL.FTZ R54, R2, R54 ;  /* 0x0000003602367220 */ /* 0x000fe20000410000 */
[----:B---3--:R-:W-:Y:S02]  /*16e80*/  FSEL R67, R42, -INF , P3 ;  /* 0xff8000002a437808 */ /* 0x008fe40001800000 */
[----:B------:R-:W-:Y:S01]  /*16e90*/  FMNMX.FTZ R32, R89, R32, !PT ;  /* 0x0000002059207209 */ /* 0x000fe20007810000 */
[----:B------:R-:W3:Y:S01]  /*16ea0*/  MUFU.TANH R50, R50 ;  /* 0x0000003200327308 */ /* 0x000ee20000002400 */
[C---:B------:R-:W-:Y:S01]  /*16eb0*/  FMUL.FTZ R6, R2.reuse, R29 ;  /* 0x0000001d02067220 */ /* 0x040fe20000410000 */
[C---:B------:R-:W-:Y:S01]  /*16ec0*/  FMUL.FTZ R8, R2.reuse, R36 ;  /* 0x0000002402087220 */ /* 0x040fe20000410000 */
[----:B------:R-:W-:Y:S01]  /*16ed0*/  FMUL.FTZ R29, R2, R57 ;  /* 0x00000039021d7220 */ /* 0x000fe20000410000 */
[----:B------:R-:W-:Y:S01]  /*16ee0*/  ISETP.GT.AND P3, PT, R40, 0x28, PT ;  /* 0x000000282800780c */ /* 0x000fe20003f64270 */
[----:B------:R-:W-:Y:S01]  /*16ef0*/  FMUL.FTZ R55, R2, R55 ;  /* 0x0000003702377220 */ /* 0x000fe20000410000 */
[----:B0-----:R-:W-:-:S02]  /*16f00*/  FSEL R57, R43, -INF , P2 ;  /* 0xff8000002b397808 */ /* 0x001fc40001000000 */
[----:B------:R1:W0:Y:S01]  /*16f10*/  MUFU.TANH R36, R51 ;  /* 0x0000003300247308 */ /* 0x0002220000002400 */
[----:B------:R-:W-:Y:S02]  /*16f20*/  FMNMX.FTZ R32, R67, R32, !PT ;  /* 0x0000002043207209 */ /* 0x000fe40007810000 */
[----:B------:R-:W-:Y:S02]  /*16f30*/  ISETP.GT.AND P2, PT, R40, 0x29, PT ;  /* 0x000000292800780c */ /* 0x000fe40003f44270 */
[----:B------:R-:W-:-:S03]  /*16f40*/  FMNMX.FTZ R32, R57, R32, !PT ;  /* 0x0000002039207209 */ /* 0x000fc60007810000 */
[----:B------:R-:W-:Y:S01]  /*16f50*/  MUFU.TANH R54, R54 ;  /* 0x0000003600367308 */ /* 0x000fe20000002400 */
[----:B-1----:R-:W-:Y:S01]  /*16f60*/  FSEL R51, R46, -INF , P3 ;  /* 0xff8000002e337808 */ /* 0x002fe20001800000 */
[----:B------:R-:W-:Y:S01]  /*16f70*/  FMUL.FTZ R58, R2, R58 ;  /* 0x0000003a023a7220 */ /* 0x000fe20000410000 */
[----:B------:R-:W-:Y:S01]  /*16f80*/  ISETP.GT.AND P3, PT, R40, 0x30, PT ;  /* 0x000000302800780c */ /* 0x000fe20003f64270 */
[C---:B------:R-:W-:Y:S01]  /*16f90*/  FMUL.FTZ R59, R2.reuse, R59 ;  /* 0x0000003b023b7220 */ /* 0x040fe20000410000 */
[----:B--2---:R-:W-:Y:S02]  /*16fa0*/  FSEL R45, R45, -INF , P2 ;  /* 0xff8000002d2d7808 */ /* 0x004fe40001000000 */
[----:B------:R-:W-:Y:S01]  /*16fb0*/  FMNMX.FTZ R32, R51, R32, !PT ;  /* 0x0000002033207209 */ /* 0x000fe20007810000 */
[----:B------:R-:W1:Y:S01]  /*16fc0*/  MUFU.TANH R55, R55 ;  /* 0x0000003700377308 */ /* 0x000e620000002400 */
[----:B------:R-:W-:Y:S01]  /*16fd0*/  FMUL.FTZ R10, R2, R37 ;  /* 0x00000025020a7220 */ /* 0x000fe20000410000 */
[----:B------:R-:W-:-:S02]  /*16fe0*/  ISETP.GT.AND P2, PT, R40, 0x31, PT ;  /* 0x000000312800780c */ /* 0x000fc40003f44270 */
[----:B---3--:R-:W-:Y:S02]  /*16ff0*/  FSEL R35, R50, -INF , P3 ;  /* 0xff80000032237808 */ /* 0x008fe40001800000 */
[----:B------:R-:W-:Y:S02]  /*17000*/  FMNMX.FTZ R32, R45, R32, !PT ;  /* 0x000000202d207209 */ /* 0x000fe40007810000 */
[----:B------:R-:W2:Y:S01]  /*17010*/  MUFU.TANH R37, R58 ;  /* 0x0000003a00257308 */ /* 0x000ea20000002400 */
[----:B------:R-:W-:Y:S01]  /*17020*/  FMUL.FTZ R62, R2, R62 ;  /* 0x0000003e023e7220 */ /* 0x000fe20000410000 */
[----:B------:R-:W-:Y:S01]  /*17030*/  ISETP.GT.AND P3, PT, R40, 0x38, PT ;  /* 0x000000382800780c */ /* 0x000fe20003f64270 */
[----:B------:R-:W-:Y:S01]  /*17040*/  FMUL.FTZ R63, R2, R63 ;  /* 0x0000003f023f7220 */ /* 0x000fe20000410000 */
[----:B0-----:R-:W-:Y:S02]  /*17050*/  FSEL R33, R36, -INF , P2 ;  /* 0xff80000024217808 */ /* 0x001fe40001000000 */
[----:B------:R-:W-:-:S02]  /*17060*/  FMNMX.FTZ R32, R35, R32, !PT ;  /* 0x0000002023207209 */ /* 0x000fc40007810000 */
[----:B------:R-:W0:Y:S01]  /*17070*/  MUFU.TANH R59, R59 ;  /* 0x0000003b003b7308 */ /* 0x000e220000002400 */
[----:B------:R-:W-:Y:S01]  /*17080*/  FMUL.FTZ R21, R2, R49 ;  /* 0x0000003102157220 */ /* 0x000fe20000410000 */
[----:B------:R-:W-:Y:S02]  /*17090*/  ISETP.GT.AND P2, PT, R40, 0x39, PT ;  /* 0x000000392800780c */ /* 0x000fe40003f44270 */
[----:B------:R-:W-:-:S04]  /*170a0*/  FMNMX.FTZ R32, R33, R32, !PT ;  /* 0x0000002021207209 */ /* 0x000fc80007810000 */
[----:B------:R-:W3:Y:S01]  /*170b0*/  MUFU.TANH R41, R62 ;  /* 0x0000003e00297308 */ /* 0x000ee20000002400 */
[----:B------:R-:W-:Y:S01]  /*170c0*/  FMUL.FTZ R66, R2, R66 ;  /* 0x0000004202427220 */ /* 0x000fe20000410000 */
[----:B-1----:R-:W-:-:S06]  /*170d0*/  FSEL R31, R55, -INF , P2 ;  /* 0xff800000371f7808 */ /* 0x002fcc0001000000 */
[----:B------:R1:W-:Y:S01]  /*170e0*/  MUFU.TANH R49, R27 ;  /* 0x0000001b00317308 */ /* 0x0003e20000002400 */
[----:B------:R-:W-:Y:S02]  /*170f0*/  ISETP.GT.AND P2, PT, R40, 0x41, PT ;  /* 0x000000412800780c */ /* 0x000fe40003f44270 */
[----:B-1----:R-:W-:-:S05]  /*17100*/  FSEL R27, R54, -INF , P3 ;  /* 0xff800000361b7808 */ /* 0x002fca0001800000 */
[----:B------:R-:W1:Y:S01]  /*17110*/  MUFU.TANH R63, R63 ;  /* 0x0000003f003f7308 */ /* 0x000e620000002400 */
[----:B------:R-:W-:Y:S02]  /*17120*/  ISETP.GT.AND P3, PT, R40, 0x40, PT ;  /* 0x000000402800780c */ /* 0x000fe40003f64270 */
[----:B------:R-:W-:Y:S02]  /*17130*/  FMNMX.FTZ R32, R27, R32, !PT ;  /* 0x000000201b207209 */ /* 0x000fe40007810000 */
[----:B--2---:R-:W-:Y:S02]  /*17140*/  FSEL R37, R37, -INF , P3 ;  /* 0xff80000025257808 */ /* 0x004fe40001800000 */
[----:B------:R-:W-:Y:S01]  /*17150*/  FMNMX.FTZ R32, R31, R32, !PT ;  /* 0x000000201f207209 */ /* 0x000fe20007810000 */
[----:B------:R-:W2:Y:S01]  /*17160*/  MUFU.TANH R47, R66 ;  /* 0x00000042002f7308 */ /* 0x000ea20000002400 */
[----:B------:R-:W-:Y:S01]  /*17170*/  FMUL.FTZ R70, R2, R70 ;  /* 0x0000004602467220 */ /* 0x000fe20000410000 */
[----:B------:R-:W-:Y:S01]  /*17180*/  ISETP.GT.AND P3, PT, R40, 0x48, PT ;  /* 0x000000482800780c */ /* 0x000fe20003f64270 */
[C---:B------:R-:W-:Y:S01]  /*17190*/  FMUL.FTZ R3, R2.reuse, R25 ;  /* 0x0000001902037220 */ /* 0x040fe20000410000 */
[----:B0-----:R-:W-:Y:S01]  /*171a0*/  FSEL R39, R59, -INF , P2 ;  /* 0xff8000003b277808 */ /* 0x001fe20001000000 */
[C---:B------:R-:W-:Y:S01]  /*171b0*/  FMUL.FTZ R71, R2.reuse, R71 ;  /* 0x0000004702477220 */ /* 0x040fe20000410000 */
[----:B------:R-:W-:Y:S01]  /*171c0*/  FMNMX.FTZ R32, R37, R32, !PT ;  /* 0x0000002025207209 */ /* 0x000fe20007810000 */
[----:B------:R-:W-:Y:S01]  /*171d0*/  FMUL.FTZ R25, R2, R53 ;  /* 0x0000003502197220 */ /* 0x000fe20000410000 */
[----:B------:R-:W-:Y:S01]  /*171e0*/  ISETP.GT.AND P2, PT, R40, 0x49, PT ;  /* 0x000000492800780c */ /* 0x000fe20003f44270 */
[----:B------:R-:W0:Y:S01]  /*171f0*/  MUFU.TANH R53, R70 ;  /* 0x0000004600357308 */ /* 0x000e220000002400 */
[----:B---3--:R-:W-:Y:S01]  /*17200*/  FSEL R41, R41, -INF , P3 ;  /* 0xff80000029297808 */ /* 0x008fe20001800000 */
[C---:B------:R-:W-:Y:S01]  /*17210*/  FMUL.FTZ R74, R2.reuse, R74 ;  /* 0x0000004a024a7220 */ /* 0x040fe20000410000 */
[----:B------:R-:W-:Y:S01]  /*17220*/  FMNMX.FTZ R32, R39, R32, !PT ;  /* 0x0000002027207209 */ /* 0x000fe20007810000 */
[----:B------:R-:W-:Y:S01]  /*17230*/  FMUL.FTZ R75, R2, R75 ;  /* 0x0000004b024b7220 */ /* 0x000fe20000410000 */
[----:B------:R-:W-:-:S02]  /*17240*/  ISETP.GT.AND P3, PT, R40, 0x50, PT ;  /* 0x000000502800780c */ /* 0x000fc40003f64270 */
[----:B-1----:R-:W-:Y:S01]  /*17250*/  FSEL R43, R63, -INF , P2 ;  /* 0xff8000003f2b7808 */ /* 0x002fe20001000000 */
[----:B------:R-:W1:Y:S01]  /*17260*/  MUFU.TANH R71, R71 ;  /* 0x0000004700477308 */ /* 0x000e620000002400 */
[----:B------:R-:W-:Y:S01]  /*17270*/  FMNMX.FTZ R32, R41, R32, !PT ;  /* 0x0000002029207209 */ /* 0x000fe20007810000 */
[----:B------:R-:W-:Y:S01]  /*17280*/  FMUL.FTZ R78, R2, R78 ;  /* 0x0000004e024e7220 */ /* 0x000fe20000410000 */
[C---:B------:R-:W-:Y:S02]  /*17290*/  ISETP.GT.AND P2, PT, R40.reuse, 0x51, PT ;  /* 0x000000512800780c */ /* 0x040fe40003f44270 */
[----:B--2---:R-:W-:Y:S02]  /*172a0*/  FSEL R47, R47, -INF , P3 ;  /* 0xff8000002f2f7808 */ /* 0x004fe40001800000 */
[----:B------:R-:W-:Y:S01]  /*172b0*/  FMNMX.FTZ R32, R43, R32, !PT ;  /* 0x000000202b207209 */ /* 0x000fe20007810000 */
[----:B------:R-:W2:Y:S01]  /*172c0*/  MUFU.TANH R74, R74 ;  /* 0x0000004a004a7308 */ /* 0x000ea20000002400 */
[----:B------:R-:W-:Y:S01]  /*172d0*/  ISETP.GT.AND P3, PT, R40, 0x58, PT ;  /* 0x000000582800780c */ /* 0x000fe20003f64270 */
[----:B------:R-:W-:Y:S01]  /*172e0*/  FMUL.FTZ R79, R2, R79 ;  /* 0x0000004f024f7220 */ /* 0x000fe20000410000 */
[----:B------:R-:W-:-:S02]  /*172f0*/  FSEL R49, R49, -INF , P2 ;  /* 0xff80000031317808 */ /* 0x000fc40001000000 */
[----:B------:R-:W-:-:S03]  /*17300*/  FMNMX.FTZ R32, R47, R32, !PT ;  /* 0x000000202f207209 */ /* 0x000fc60007810000 */
[----:B------:R-:W3:Y:S01]  /*17310*/  MUFU.TANH R75, R75 ;  /* 0x0000004b004b7308 */ /* 0x000ee20000002400 */
[----:B------:R-:W-:Y:S01]  /*17320*/  ISETP.GT.AND P2, PT, R40, 0x59, PT ;  /* 0x000000592800780c */ /* 0x000fe20003f44270 */
[----:B------:R-:W-:Y:S01]  /*17330*/  FMUL.FTZ R82, R2, R82 ;  /* 0x0000005202527220 */ /* 0x000fe20000410000 */
[----:B0-----:R-:W-:Y:S02]  /*17340*/  FSEL R53, R53, -INF , P3 ;  /* 0xff80000035357808 */ /* 0x001fe40001800000 */
[----:B------:R-:W-:-:S03]  /*17350*/  FMNMX.FTZ R32, R49, R32, !PT ;  /* 0x0000002031207209 */ /* 0x000fc60007810000 */
[----:B------:R-:W0:Y:S01]  /*17360*/  MUFU.TANH R78, R78 ;  /* 0x0000004e004e7308 */ /* 0x000e220000002400 */
[----:B------:R-:W-:Y:S01]  /*17370*/  ISETP.GT.AND P3, PT, R40, 0x60, PT ;  /* 0x000000602800780c */ /* 0x000fe20003f64270 */
[----:B------:R-:W-:Y:S01]  /*17380*/  FMUL.FTZ R83, R2, R83 ;  /* 0x0000005302537220 */ /* 0x000fe20000410000 */
[----:B-1----:R-:W-:Y:S02]  /*17390*/  FSEL R55, R71, -INF , P2 ;  /* 0xff80000047377808 */ /* 0x002fe40001000000 */
        /* <DEDUP_REMOVED lines=16> */
[----:B------:R-:W-:Y:S02]  /*174a0*/  ISETP.GT.AND P3, PT, R40, 0x70, PT ;  /* 0x000000702800780c */ /* 0x000fe40003f64270 */
[----:B-1----:R-:W-:Y:S02]  /*174b0*/  FSEL R75, R79, -INF , P2 ;  /* 0xff8000004f4b7808 */ /* 0x002fe40001000000 */
[----:B------:R-:W-:-:S03]  /*174c0*/  FMNMX.FTZ R32, R71, R32, !PT ;  /* 0x0000002047207209 */ /* 0x000fc60007810000 */
[----:B------:R-:W1:Y:S01]  /*174d0*/  MUFU.TANH R87, R87 ;  /* 0x0000005700577308 */ /* 0x000e620000002400 */
[----:B------:R-:W-:Y:S02]  /*174e0*/  ISETP.GT.AND P2, PT, R40, 0x71, PT ;  /* 0x000000712800780c */ /* 0x000fe40003f44270 */
[----:B--2---:R-:W-:Y:S02]  /*174f0*/  FSEL R79, R82, -INF , P3 ;  /* 0xff800000524f7808 */ /* 0x004fe40001800000 */
[----:B------:R-:W-:Y:S02]  /*17500*/  FMNMX.FTZ R32, R75, R32, !PT ;  /* 0x000000204b207209 */ /* 0x000fe40007810000 */
[----:B------:R-:W-:Y:S02]  /*17510*/  ISETP.GT.AND P3, PT, R40, 0x78, PT ;  /* 0x000000782800780c */ /* 0x000fe40003f64270 */
[----:B---3--:R-:W-:Y:S02]  /*17520*/  FSEL R83, R83, -INF , P2 ;  /* 0xff80000053537808 */ /* 0x008fe40001000000 */
[----:B------:R-:W-:Y:S01]  /*17530*/  FMNMX.FTZ R34, R79, R32, !PT ;  /* 0x000000204f227209 */ /* 0x000fe20007810000 */
[----:B------:R-:W-:Y:S01]  /*17540*/  FMUL.FTZ R32, R2, R61 ;  /* 0x0000003d02207220 */ /* 0x000fe20000410000 */
[----:B------:R-:W-:-:S02]  /*17550*/  ISETP.GT.AND P2, PT, R40, 0x79, PT ;  /* 0x000000792800780c */ /* 0x000fc40003f44270 */
[----:B0-----:R-:W-:Y:S02]  /*17560*/  FSEL R61, R86, -INF , P3 ;  /* 0xff800000563d7808 */ /* 0x001fe40001800000 */
[----:B------:R-:W-:Y:S02]  /*17570*/  FMNMX.FTZ R34, R83, R34, !PT ;  /* 0x0000002253227209 */ /* 0x000fe40007810000 */
[----:B-1----:R-:W-:Y:S02]  /*17580*/  FSEL R87, R87, -INF , P2 ;  /* 0xff80000057577808 */ /* 0x002fe40001000000 */
[----:B------:R-:W-:-:S04]  /*17590*/  FMNMX.FTZ R34, R61, R34, !PT ;  /* 0x000000223d227209 */ /* 0x000fc80007810000 */
[----:B------:R-:W-:-:S05]  /*175a0*/  FMNMX.FTZ R34, R87, R34, !PT ;  /* 0x0000002257227209 */ /* 0x000fca0007810000 */
[----:B------:R-:W0:Y:S01]  /*175b0*/  SHFL.BFLY PT, R107, R34, 0x2, 0x1f ;  /* 0x0c401f00226b7f89 */ /* 0x000e2200000e0000 */
[----:B------:R1:W-:Y:S01]  /*175c0*/  MUFU.TANH R36, R32 ;  /* 0x0000002000247308 */ /* 0x0003e20000002400 */
[----:B------:R-:W-:Y:S01]  /*175d0*/  FMUL.FTZ R4, R2, R24 ;  /* 0x0000001802047220 */ /* 0x000fe20000410000 */
[----:B0-----:R-:W-:-:S05]  /*175e0*/  FMNMX.FTZ R107, R34, R107, !PT ;  /* 0x0000006b226b7209 */ /* 0x001fca0007810000 */
[----:B-1----:R-:W0:Y:S01]  /*175f0*/  SHFL.BFLY PT, R32, R107, 0x1, 0x1f ;  /* 0x0c201f006b207f89 */ /* 0x002e2200000e0000 */
[----:B------:R-:W-:Y:S01]  /*17600*/  FMUL.FTZ R5, R2, R28 ;  /* 0x0000001c02057220 */ /* 0x000fe20000410000 */
[----:B------:R-:W1:Y:S01]  /*17610*/  MUFU.TANH R4, R4 ;  /* 0x0000000400047308 */ /* 0x000e620000002400 */
[----:B------:R-:W-:-:S07]  /*17620*/  IMAD.U32 R166, RZ, RZ, UR6 ;  /* 0x00000006ffa67e24 */ /* 0x000fce000f8e00ff */
[----:B------:R-:W2:Y:S01]  /*17630*/  MUFU.TANH R3, R3 ;  /* 0x0000000300037308 */ /* 0x000ea20000002400 */
[----:B------:R-:W-:-:S07]  /*17640*/  VIADDMNMX R30, R91, R26, R30, PT ;  /* 0x0000001a5b1e7246 */ /* 0x000fce000380011e */
[----:B------:R-:W3:Y:S01]  /*17650*/  MUFU.TANH R5, R5 ;  /* 0x0000000500057308 */ /* 0x000ee20000002400 */
[----:B0-----:R-:W-:-:S07]  /*17660*/  FMNMX.FTZ R167, R107, R32, !PT ;  /* 0x000000206ba77209 */ /* 0x001fce0007810000 */
[----:B------:R-:W0:Y:S01]  /*17670*/  MUFU.TANH R6, R6 ;  /* 0x0000000600067308 */ /* 0x000e220000002400 */
[C---:B------:R-:W-:Y:S01]  /*17680*/  FSETP.NEU.FTZ.AND P2, PT, R167.reuse, -INF , PT ;  /* 0xff800000a700780b */ /* 0x040fe20003f5d000 */
[----:B------:R-:W-:-:S01]  /*17690*/  FFMA.FTZ R34, R167, R166, -8 ;  /* 0xc1000000a7227423 */ /* 0x000fc200000100a6 */
[----:B------:R-:W-:Y:S01]  /*176a0*/  FMUL.FTZ R77, R2, R77 ;  /* 0x0000004d024d7220 */ /* 0x000fe20000410000 */
[----:B------:R-:W-:-:S03]  /*176b0*/  ISETP.GT.AND P3, PT, R30, 0x1, PT ;  /* 0x000000011e00780c */ /* 0x000fc60003f64270 */
[----:B------:R-:W-:Y:S01]  /*176c0*/  FSEL R34, R34, RZ, P2 ;  /* 0x000000ff22227208 */ /* 0x000fe20001000000 */
[----:B------:R-:W4:Y:S01]  /*176d0*/  MUFU.TANH R7, R7 ;  /* 0x0000000700077308 */ /* 0x000f220000002400 */
[----:B------:R-:W-:Y:S01]  /*176e0*/  ISETP.GT.AND P2, PT, R30, RZ, PT ;  /* 0x000000ff1e00720c */ /* 0x000fe20003f44270 */
[C---:B------:R-:W-:Y:S01]  /*176f0*/  FMUL.FTZ R14, R2.reuse, R44 ;  /* 0x0000002c020e7220 */ /* 0x040fe20000410000 */
[----:B------:R-:W-:Y:S01]  /*17700*/  FMUL.FTZ R73, R2, R73 ;  /* 0x0000004902497220 */ /* 0x000fe20000410000 */
[----:B------:R-:W-:-:S04]  /*17710*/  ISETP.GT.AND P4, PT, R30, 0x8, PT ;  /* 0x000000081e00780c */ /* 0x000fc80003f84270 */
[----:B------:R1:W-:Y:S01]  /*17720*/  MUFU.TANH R44, R77 ;  /* 0x0000004d002c7308 */ /* 0x0003e20000002400 */
[----:B------:R-:W-:-:S07]  /*17730*/  FMUL.FTZ R69, R2, R69 ;  /* 0x0000004502457220 */ /* 0x000fce0000410000 */
[----:B------:R-:W-:Y:S01]  /*17740*/  MUFU.TANH R9, R9 ;  /* 0x0000000900097308 */ /* 0x000fe20000002400 */
[----:B-1----:R-:W-:Y:S02]  /*17750*/  FSEL R77, R4, -INF , P2 ;  /* 0xff800000044d7808 */ /* 0x002fe40001000000 */
[----:B--2---:R-:W-:Y:S02]  /*17760*/  FSEL R4, R3, -INF , P3 ;  /* 0xff80000003047808 */ /* 0x004fe40001800000 */
[----:B------:R-:W-:Y:S02]  /*17770*/  ISETP.GT.AND P2, PT, R30, 0x9, PT ;  /* 0x000000091e00780c */ /* 0x000fe40003f44270 */
[----:B------:R-:W-:Y:S01]  /*17780*/  FMNMX.FTZ R50, R77, R4, !PT ;  /* 0x000000044d327209 */ /* 0x000fe20007810000 */
[----:B------:R-:W1:Y:S01]  /*17790*/  MUFU.TANH R8, R8 ;  /* 0x0000000800087308 */ /* 0x000e620000002400 */
[----:B------:R-:W-:Y:S01]  /*177a0*/  FMUL.FTZ R81, R2, R81 ;  /* 0x0000005102517220 */ /* 0x000fe20000410000 */
[----:B------:R-:W-:-:S06]  /*177b0*/  ISETP.GT.AND P3, PT, R30, 0x10, PT ;  /* 0x000000101e00780c */ /* 0x000fcc0003f64270 */
[----:B------:R3:W-:Y:S01]  /*177c0*/  MUFU.TANH R42, R73 ;  /* 0x00000049002a7308 */ /* 0x0007e20000002400 */
[----:B------:R-:W-:Y:S01]  /*177d0*/  FMUL.FTZ R85, R2, R85 ;  /* 0x0000005502557220 */ /* 0x000fe20000410000 */
[----:B---3--:R-:W-:-:S06]  /*177e0*/  FSEL R73, R5, -INF , P4 ;  /* 0xff80000005497808 */ /* 0x008fcc0002000000 */
[----:B------:R-:W2:Y:S01]  /*177f0*/  MUFU.TANH R10, R10 ;  /* 0x0000000a000a7308 */ /* 0x000ea20000002400 */
[----:B------:R-:W-:-:S07]  /*17800*/  FMNMX.FTZ R50, R73, R50, !PT ;  /* 0x0000003249327209 */ /* 0x000fce0007810000 */
[----:B------:R0:W-:Y:S01]  /*17810*/  MUFU.TANH R40, R69 ;  /* 0x0000004500287308 */ /* 0x0001e20000002400 */
[----:B------:R-:W-:Y:S01]  /*17820*/  FMUL.FTZ R20, R2, R48 ;  /* 0x0000003002147220 */ /* 0x000fe20000410000 */
[----:B0-----:R-:W-:-:S06]  /*17830*/  FSEL R69, R6, -INF , P2 ;  /* 0xff80000006457808 */ /* 0x001fcc0001000000 */
[----:B------:R-:W0:Y:S01]  /*17840*/  MUFU.TANH R11, R11 ;  /* 0x0000000b000b7308 */ /* 0x000e220000002400 */
[----:B------:R-:W-:Y:S02]  /*17850*/  ISETP.GT.AND P2, PT, R30, 0x11, PT ;  /* 0x000000111e00780c */ /* 0x000fe40003f44270 */
[----:B------:R-:W-:-:S05]  /*17860*/  FMNMX.FTZ R50, R69, R50, !PT ;  /* 0x0000003245327209 */ /* 0x000fca0007810000 */
[----:B------:R4:W-:Y:S02]  /*17870*/  MUFU.TANH R46, R81 ;  /* 0x00000051002e7308 */ /* 0x0009e40000002400 */
[----:B----4-:R-:W-:-:S06]  /*17880*/  FSEL R81, R7, -INF , P3 ;  /* 0xff80000007517808 */ /* 0x010fcc0001800000 */
[----:B------:R-:W3:Y:S01]  /*17890*/  MUFU.TANH R12, R12 ;  /* 0x0000000c000c7308 */ /* 0x000ee20000002400 */
[----:B------:R-:W-:Y:S02]  /*178a0*/  ISETP.GT.AND P3, PT, R30, 0x18, PT ;  /* 0x000000181e00780c */ /* 0x000fe40003f64270 */
[----:B------:R-:W-:-:S05]  /*178b0*/  FMNMX.FTZ R50, R81, R50, !PT ;  /* 0x0000003251327209 */ /* 0x000fca0007810000 */
[----:B------:R4:W-:Y:S01]  /*178c0*/  MUFU.TANH R48, R85 ;  /* 0x0000005500307308 */ /* 0x0009e20000002400 */
[----:B-1----:R-:W-:Y:S01]  /*178d0*/  FSEL R91, R8, -INF , P3 ;  /* 0xff800000085b7808 */ /* 0x002fe20001800000 */
[----:B------:R-:W-:Y:S01]  /*178e0*/  FFMA.FTZ R6, R95, R166, -R34 ;  /* 0x000000a65f067223 */ /* 0x000fe20000010822 */
[----:B----4-:R-:W-:-:S05]  /*178f0*/  FSEL R85, R9, -INF , P2 ;  /* 0xff80000009557808 */ /* 0x010fca0001000000 */
[----:B------:R-:W1:Y:S01]  /*17900*/  MUFU.TANH R14, R14 ;  /* 0x0000000e000e7308 */ /* 0x000e620000002400 */
[C---:B------:R-:W-:Y:S02]  /*17910*/  ISETP.GT.AND P2, PT, R30.reuse, 0x19, PT ;  /* 0x000000191e00780c */ /* 0x040fe40003f44270 */
[----:B------:R-:W-:Y:S02]  /*17920*/  FMNMX.FTZ R50, R85, R50, !PT ;  /* 0x0000003255327209 */ /* 0x000fe40007810000 */
[----:B------:R-:W-:Y:S02]  /*17930*/  ISETP.GT.AND P3, PT, R30, 0x20, PT ;  /* 0x000000201e00780c */ /* 0x000fe40003f64270 */
[----:B--2---:R-:W-:Y:S01]  /*17940*/  FSEL R95, R10, -INF , P2 ;  /* 0xff8000000a5f7808 */ /* 0x004fe20001000000 */
[----:B------:R-:W2:Y:S01]  /*17950*/  MUFU.TANH R15, R15 ;  /* 0x0000000f000f7308 */ /* 0x000ea20000002400 */
[----:B------:R-:W-:Y:S01]  /*17960*/  FMNMX.FTZ R50, R91, R50, !PT ;  /* 0x000000325b327209 */ /* 0x000fe20007810000 */
[----:B------:R-:W-:Y:S01]  /*17970*/  FFMA.FTZ R5, R97, R166, -R34 ;  /* 0x000000a661057223 */ /* 0x000fe20000010822 */
[----:B------:R-:W-:Y:S01]  /*17980*/  ISETP.GT.AND P2, PT, R30, 0x21, PT ;  /* 0x000000211e00780c */ /* 0x000fe20003f44270 */
[----:B------:R-:W-:Y:S01]  /*17990*/  FMUL.FTZ R24, R2, R52 ;  /* 0x0000003402187220 */ /* 0x000fe20000410000 */
[----:B0-----:R-:W-:-:S02]  /*179a0*/  FSEL R97, R11, -INF , P3 ;  /* 0xff8000000b617808 */ /* 0x001fc40001800000 */
[----:B------:R-:W-:Y:S01]  /*179b0*/  FMNMX.FTZ R50, R95, R50, !PT ;  /* 0x000000325f327209 */ /* 0x000fe20007810000 */
[----:B------:R-:W0:Y:S01]  /*179c0*/  MUFU.TANH R20, R20 ;  /* 0x0000001400147308 */ /* 0x000e220000002400 */
[----:B------:R-:W-:-:S01]  /*179d0*/  FFMA.FTZ R7, R93, R166, -R34 ;  /* 0x000000a65d077223 */ /* 0x000fc20000010822 */
[----:B------:R-:W-:Y:S02]  /*179e0*/  ISETP.GT.AND P3, PT, R30, 0x28, PT ;  /* 0x000000281e00780c */ /* 0x000fe40003f64270 */
[----:B---3--:R-:W-:Y:S02]  /*179f0*/  FSEL R93, R12, -INF , P2 ;  /* 0xff8000000c5d7808 */ /* 0x008fe40001000000 */
[----:B------:R-:W-:Y:S02]  /*17a00*/  FMNMX.FTZ R50, R97, R50, !PT ;  /* 0x0000003261327209 */ /* 0x000fe40007810000 */
[----:B------:R-:W3:Y:S01]  /*17a10*/  MUFU.TANH R21, R21 ;  /* 0x0000001500157308 */ /* 0x000ee20000002400 */
[----:B------:R-:W-:-:S01]  /*17a20*/  FFMA.FTZ R3, R99, R166, -R34 ;  /* 0x000000a663037223 */ /* 0x000fc20000010822 */
[----:B------:R-:W-:Y:S01]  /*17a30*/  ISETP.GT.AND P2, PT, R30, 0x29, PT ;  /* 0x000000291e00780c */ /* 0x000fe20003f44270 */
[----:B------:R-:W-:Y:S01]  /*17a40*/  FMUL.FTZ R28, R2, R56 ;  /* 0x00000038021c7220 */ /* 0x000fe20000410000 */
[----:B-1----:R-:W-:-:S02]  /*17a50*/  FSEL R99, R14, -INF , P3 ;  /* 0xff8000000e637808 */ /* 0x002fc40001800000 */
[----:B------:R-:W-:Y:S02]  /*17a60*/  FMNMX.FTZ R50, R93, R50, !PT ;  /* 0x000000325d327209 */ /* 0x000fe40007810000 */
[----:B------:R-:W-:Y:S01]  /*17a70*/  MUFU.TANH R24, R24 ;  /* 0x0000001800187308 */ /* 0x000fe20000002400 */
[----:B------:R-:W-:-:S01]  /*17a80*/  FFMA.FTZ R8, R89, R166, -R34 ;  /* 0x000000a659087223 */ /* 0x000fc20000010822 */
[----:B------:R-:W-:Y:S02]  /*17a90*/  ISETP.GT.AND P3, PT, R30, 0x30, PT ;  /* 0x000000301e00780c */ /* 0x000fe40003f64270 */
[----:B--2---:R-:W-:Y:S02]  /*17aa0*/  FSEL R89, R15, -INF , P2 ;  /* 0xff8000000f597808 */ /* 0x004fe40001000000 */
[----:B------:R-:W-:Y:S02]  /*17ab0*/  FMNMX.FTZ R50, R99, R50, !PT ;  /* 0x0000003263327209 */ /* 0x000fe40007810000 */
[----:B------:R-:W1:Y:S01]  /*17ac0*/  MUFU.TANH R25, R25 ;  /* 0x0000001900197308 */ /* 0x000e620000002400 */
[----:B------:R-:W-:-:S01]  /*17ad0*/  FFMA.FTZ R32, R101, R166, -R34 ;  /* 0x000000a665207223 */ /* 0x000fc20000010822 */
[----:B------:R-:W-:Y:S01]  /*17ae0*/  ISETP.GT.AND P2, PT, R30, 0x31, PT ;  /* 0x000000311e00780c */ /* 0x000fe20003f44270 */
[----:B------:R-:W-:Y:S01]  /*17af0*/  FMUL.FTZ R60, R2, R60 ;  /* 0x0000003c023c7220 */ /* 0x000fe20000410000 */
[----:B0-----:R-:W-:-:S02]  /*17b00*/  FSEL R101, R20, -INF , P3 ;  /* 0xff80000014657808 */ /* 0x001fc40001800000 */
[----:B------:R-:W-:Y:S02]  /*17b10*/  FMNMX.FTZ R50, R89, R50, !PT ;  /* 0x0000003259327209 */ /* 0x000fe40007810000 */
[----:B------:R-:W0:Y:S01]  /*17b20*/  MUFU.TANH R28, R28 ;  /* 0x0000001c001c7308 */ /* 0x000e220000002400 */
[----:B------:R-:W-:Y:S01]  /*17b30*/  FMUL.FTZ R65, R2, R65 ;  /* 0x0000004102417220 */ /* 0x000fe20000410000 */
[----:B------:R-:W-:Y:S01]  /*17b40*/  FFMA.FTZ R9, R67, R166, -R34 ;  /* 0x000000a643097223 */ /* 0x000fe20000010822 */
[C---:B------:R-:W-:Y:S02]  /*17b50*/  ISETP.GT.AND P3, PT, R30.reuse, 0x38, PT ;  /* 0x000000381e00780c */ /* 0x040fe40003f64270 */
[----:B---3--:R-:W-:Y:S02]  /*17b60*/  FSEL R67, R21, -INF , P2 ;  /* 0xff80000015437808 */ /* 0x008fe40001000000 */
[----:B------:R-:W-:Y:S01]  /*17b70*/  FMNMX.FTZ R50, R101, R50, !PT ;  /* 0x0000003265327209 */ /* 0x000fe20007810000 */
[----:B------:R-:W2:Y:S01]  /*17b80*/  MUFU.TANH R29, R29 ;  /* 0x0000001d001d7308 */ /* 0x000ea20000002400 */
[----:B------:R-:W-:Y:S01]  /*17b90*/  ISETP.GT.AND P2, PT, R30, 0x39, PT ;  /* 0x000000391e00780c */ /* 0x000fe20003f44270 */
[----:B------:R-:W-:Y:S01]  /*17ba0*/  FMUL.FTZ R64, R2, R64 ;  /* 0x0000004002407220 */ /* 0x000fe20000410000 */
[----:B------:R-:W-:-:S05]  /*17bb0*/  FMNMX.FTZ R50, R67, R50, !PT ;  /* 0x0000003243327209 */ /* 0x000fca0007810000 */
[----:B------:R3:W-:Y:S01]  /*17bc0*/  MUFU.TANH R38, R65 ;  /* 0x0000004100267308 */ /* 0x0007e20000002400 */
[----:B------:R-:W-:-:S01]  /*17bd0*/  FFMA.FTZ R10, R57, R166, -R34 ;  /* 0x000000a6390a7223 */ /* 0x000fc20000010822 */
[----:B-1----:R-:W-:-:S06]  /*17be0*/  FSEL R57, R25, -INF , P2 ;  /* 0xff80000019397808 */ /* 0x002fcc0001000000 */
[----:B------:R-:W1:Y:S01]  /*17bf0*/  MUFU.TANH R60, R60 ;  /* 0x0000003c003c7308 */ /* 0x000e620000002400 */
[----:B---3--:R-:W-:-:S01]  /*17c00*/  FFMA.FTZ R65, R103, R166, -R34 ;  /* 0x000000a667417223 */ /* 0x008fc20000010822 */
[----:B------:R-:W-:Y:S02]  /*17c10*/  FSEL R103, R24, -INF , P3 ;  /* 0xff80000018677808 */ /* 0x000fe40001800000 */
[----:B------:R-:W-:Y:S02]  /*17c20*/  ISETP.GT.AND P3, PT, R30, 0x40, PT ;  /* 0x000000401e00780c */ /* 0x000fe40003f64270 */
[----:B------:R-:W-:Y:S01]  /*17c30*/  FMNMX.FTZ R50, R103, R50, !PT ;  /* 0x0000003267327209 */ /* 0x000fe20007810000 */
[----:B------:R-:W-:-:S01]  /*17c40*/  FFMA.FTZ R26, R105, R166, -R34 ;  /* 0x000000a6691a7223 */ /* 0x000fc20000010822 */
[----:B------:R-:W3:Y:S01]  /*17c50*/  MUFU.TANH R64, R64 ;  /* 0x0000004000407308 */ /* 0x000ee20000002400 */
[----:B------:R-:W-:Y:S01]  /*17c60*/  ISETP.GT.AND P2, PT, R30, 0x41, PT ;  /* 0x000000411e00780c */ /* 0x000fe20003f44270 */
[----:B------:R-:W-:Y:S01]  /*17c70*/  FMUL.FTZ R68, R2, R68 ;  /* 0x0000004402447220 */ /* 0x000fe20000410000 */
[----:B0-----:R-:W-:-:S02]  /*17c80*/  FSEL R105, R28, -INF , P3 ;  /* 0xff8000001c697808 */ /* 0x001fc40001800000 */
[----:B------:R-:W-:Y:S01]  /*17c90*/  FMNMX.FTZ R50, R57, R50, !PT ;  /* 0x0000003239327209 */ /* 0x000fe20007810000 */
[----:B------:R-:W-:-:S01]  /*17ca0*/  FFMA.FTZ R11, R51, R166, -R34 ;  /* 0x000000a6330b7223 */ /* 0x000fc20000010822 */
[C---:B------:R-:W-:Y:S02]  /*17cb0*/  ISETP.GT.AND P3, PT, R30.reuse, 0x48, PT ;  /* 0x000000481e00780c */ /* 0x040fe40003f64270 */
[----:B--2---:R-:W-:Y:S02]  /*17cc0*/  FSEL R51, R29, -INF , P2 ;  /* 0xff8000001d337808 */ /* 0x004fe40001000000 */
[----:B------:R-:W-:Y:S01]  /*17cd0*/  FMNMX.FTZ R50, R105, R50, !PT ;  /* 0x0000003269327209 */ /* 0x000fe20007810000 */
[----:B------:R-:W0:Y:S01]  /*17ce0*/  MUFU.TANH R68, R68 ;  /* 0x0000004400447308 */ /* 0x000e220000002400 */
[----:B------:R-:W-:Y:S01]  /*17cf0*/  ISETP.GT.AND P2, PT, R30, 0x49, PT ;  /* 0x000000491e00780c */ /* 0x000fe20003f44270 */
[----:B------:R-:W-:Y:S01]  /*17d00*/  FMUL.FTZ R72, R2, R72 ;  /* 0x0000004802487220 */ /* 0x000fe20000410000 */
[----:B-1----:R-:W-:-:S02]  /*17d10*/  FSEL R107, R60, -INF , P3 ;  /* 0xff8000003c6b7808 */ /* 0x002fc40001800000 */
[----:B------:R-:W-:Y:S02]  /*17d20*/  FMNMX.FTZ R50, R51, R50, !PT ;  /* 0x0000003233327209 */ /* 0x000fe40007810000 */
[----:B------:R-:W-:Y:S02]  /*17d30*/  ISETP.GT.AND P3, PT, R30, 0x50, PT ;  /* 0x000000501e00780c */ /* 0x000fe40003f64270 */
[----:B------:R-:W-:Y:S02]  /*17d40*/  FSEL R109, R36, -INF , P2 ;  /* 0xff800000246d7808 */ /* 0x000fe40001000000 */
[----:B------:R-:W-:Y:S01]  /*17d50*/  FMNMX.FTZ R50, R107, R50, !PT ;  /* 0x000000326b327209 */ /* 0x000fe20007810000 */
[----:B------:R-:W1:Y:S01]  /*17d60*/  MUFU.TANH R72, R72 ;  /* 0x0000004800487308 */ /* 0x000e620000002400 */
[----:B------:R-:W-:Y:S01]  /*17d70*/  ISETP.GT.AND P2, PT, R30, 0x51, PT ;  /* 0x000000511e00780c */ /* 0x000fe20003f44270 */
[----:B------:R-:W-:Y:S01]  /*17d80*/  FMUL.FTZ R76, R2, R76 ;  /* 0x0000004c024c7220 */ /* 0x000fe20000410000 */
[----:B---3--:R-:W-:-:S02]  /*17d90*/  FSEL R111, R64, -INF , P3 ;  /* 0xff800000406f7808 */ /* 0x008fc40001800000 */
[----:B------:R-:W-:Y:S02]  /*17da0*/  FMNMX.FTZ R50, R109, R50, !PT ;  /* 0x000000326d327209 */ /* 0x000fe40007810000 */
[----:B------:R-:W-:Y:S02]  /*17db0*/  ISETP.GT.AND P3, PT, R30, 0x58, PT ;  /* 0x000000581e00780c */ /* 0x000fe40003f64270 */
[----:B------:R-:W-:Y:S02]  /*17dc0*/  FSEL R113, R38, -INF , P2 ;  /* 0xff80000026717808 */ /* 0x000fe40001000000 */
[----:B------:R-:W-:Y:S01]  /*17dd0*/  FMNMX.FTZ R50, R111, R50, !PT ;  /* 0x000000326f327209 */ /* 0x000fe20007810000 */
[----:B------:R-:W2:Y:S01]  /*17de0*/  MUFU.TANH R76, R76 ;  /* 0x0000004c004c7308 */ /* 0x000ea20000002400 */
[----:B------:R-:W-:-:S01]  /*17df0*/  FFMA.FTZ R14, R45, R166, -R34 ;  /* 0x000000a62d0e7223 */ /* 0x000fc20000010822 */
[----:B------:R-:W-:Y:S01]  /*17e00*/  ISETP.GT.AND P2, PT, R30, 0x59, PT ;  /* 0x000000591e00780c */ /* 0x000fe20003f44270 */
[----:B------:R-:W-:Y:S01]  /*17e10*/  FMUL.FTZ R80, R2, R80 ;  /* 0x0000005002507220 */ /* 0x000fe20000410000 */
[----:B0-----:R-:W-:-:S02]  /*17e20*/  FSEL R45, R68, -INF , P3 ;  /* 0xff800000442d7808 */ /* 0x001fc40001800000 */
[----:B------:R-:W-:Y:S02]  /*17e30*/  FMNMX.FTZ R50, R113, R50, !PT ;  /* 0x0000003271327209 */ /* 0x000fe40007810000 */
[----:B------:R-:W-:Y:S02]  /*17e40*/  ISETP.GT.AND P3, PT, R30, 0x60, PT ;  /* 0x000000601e00780c */ /* 0x000fe40003f64270 */
[----:B------:R-:W-:Y:S02]  /*17e50*/  FSEL R115, R40, -INF , P2 ;  /* 0xff80000028737808 */ /* 0x000fe40001000000 */
        /* <DEDUP_REMOVED lines=10> */
[----:B------:R-:W-:Y:S02]  /*17f00*/  ISETP.GT.AND P2, PT, R30, 0x69, PT ;  /* 0x000000691e00780c */ /* 0x000fe40003f44270 */
[----:B--2---:R-:W-:-:S02]  /*17f10*/  FSEL R121, R76, -INF , P3 ;  /* 0xff8000004c797808 */ /* 0x004fc40001800000 */
[----:B------:R-:W-:Y:S02]  /*17f20*/  FMNMX.FTZ R50, R119, R50, !PT ;  /* 0x0000003277327209 */ /* 0x000fe40007810000 */
[----:B------:R-:W-:Y:S02]  /*17f30*/  ISETP.GT.AND P3, PT, R30, 0x70, PT ;  /* 0x000000701e00780c */ /* 0x000fe40003f64270 */
[----:B------:R-:W-:Y:S02]  /*17f40*/  FSEL R123, R44, -INF , P2 ;  /* 0xff8000002c7b7808 */ /* 0x000fe40001000000 */
[----:B------:R-:W-:Y:S02]  /*17f50*/  FMNMX.FTZ R50, R121, R50, !PT ;  /* 0x0000003279327209 */ /* 0x000fe40007810000 */
[----:B------:R-:W-:Y:S02]  /*17f60*/  ISETP.GT.AND P2, PT, R30, 0x71, PT ;  /* 0x000000711e00780c */ /* 0x000fe40003f44270 */
[----:B0-----:R-:W-:-:S02]  /*17f70*/  FSEL R125, R80, -INF , P3 ;  /* 0xff800000507d7808 */ /* 0x001fc40001800000 */
[----:B------:R-:W-:Y:S02]  /*17f80*/  FMNMX.FTZ R50, R123, R50, !PT ;  /* 0x000000327b327209 */ /* 0x000fe40007810000 */
[----:B------:R-:W-:Y:S02]  /*17f90*/  ISETP.GT.AND P3, PT, R30, 0x78, PT ;  /* 0x000000781e00780c */ /* 0x000fe40003f64270 */
[----:B------:R-:W-:Y:S02]  /*17fa0*/  FSEL R127, R46, -INF , P2 ;  /* 0xff8000002e7f7808 */ /* 0x000fe40001000000 */
[----:B------:R-:W-:Y:S02]  /*17fb0*/  FMNMX.FTZ R50, R125, R50, !PT ;  /* 0x000000327d327209 */ /* 0x000fe40007810000 */
[----:B------:R-:W-:Y:S02]  /*17fc0*/  ISETP.GT.AND P2, PT, R30, 0x79, PT ;  /* 0x000000791e00780c */ /* 0x000fe40003f44270 */
[----:B-1----:R-:W-:-:S02]  /*17fd0*/  FSEL R129, R84, -INF , P3 ;  /* 0xff80000054817808 */ /* 0x002fc40001800000 */
[----:B------:R-:W-:Y:S02]  /*17fe0*/  FMNMX.FTZ R50, R127, R50, !PT ;  /* 0x000000327f327209 */ /* 0x000fe40007810000 */
[----:B------:R-:W-:Y:S02]  /*17ff0*/  FSEL R131, R48, -INF , P2 ;  /* 0xff80000030837808 */ /* 0x000fe40001000000 */
[----:B------:R-:W-:-:S04]  /*18000*/  FMNMX.FTZ R50, R129, R50, !PT ;  /* 0x0000003281327209 */ /* 0x000fc80007810000 */
[----:B------:R-:W-:Y:S01]  /*18010*/  FMNMX.FTZ R50, R131, R50, !PT ;  /* 0x0000003283327209 */ /* 0x000fe20007810000 */
[----:B------:R-:W-:-:S04]  /*18020*/  FFMA.FTZ R15, R33, R166, -R34 ;  /* 0x000000a6210f7223 */ /* 0x000fc80000010822 */
[----:B------:R-:W0:Y:S01]  /*18030*/  SHFL.BFLY PT, R33, R50, 0x2, 0x1f ;  /* 0x0c401f0032217f89 */ /* 0x000e2200000e0000 */
[----:B------:R-:W-:-:S01]  /*18040*/  FFMA.FTZ R24, R39, R166, -R34 ;  /* 0x000000a627187223 */ /* 0x000fc20000010822 */
[----:B0-----:R-:W-:-:S05]  /*18050*/  FMNMX.FTZ R39, R50, R33, !PT ;  /* 0x0000002132277209 */ /* 0x001fca0007810000 */
[----:B------:R-:W0:Y:S01]  /*18060*/  SHFL.BFLY PT, R42, R39, 0x1, 0x1f ;  /* 0x0c201f00272a7f89 */ /* 0x000e2200000e0000 */
[----:B------:R-:W-:-:S01]  /*18070*/  FFMA.FTZ R29, R41, R166, -R34 ;  /* 0x000000a6291d7223 */ /* 0x000fc20000010822 */
[----:B------:R-:W-:Y:S01]  /*18080*/  MUFU.EX2 R32, R32 ;  /* 0x0000002000207308 */ /* 0x000fe20000000800 */
[----:B0-----:R-:W-:-:S04]  /*18090*/  FMNMX.FTZ R191, R39, R42, !PT ;  /* 0x0000002a27bf7209 */ /* 0x001fc80007810000 */
[C---:B------:R-:W-:Y:S01]  /*180a0*/  FSETP.NEU.FTZ.AND P2, PT, R191.reuse, -INF , PT ;  /* 0xff800000bf00780b */ /* 0x040fe20003f5d000 */
[----:B------:R-:W-:-:S05]  /*180b0*/  FFMA.FTZ R41, R191, R166, -8 ;  /* 0xc1000000bf297423 */ /* 0x000fca00000100a6 */
[----:B------:R-:W-:-:S05]  /*180c0*/  FSEL R46, R41, RZ, P2 ;  /* 0x000000ff292e7208 */ /* 0x000fca0001000000 */
[-CC-:B------:R-:W-:Y:S01]  /*180d0*/  FFMA.FTZ R41, R77, R166.reuse, -R46.reuse ;  /* 0x000000a64d297223 */ /* 0x180fe2000001082e */
[----:B------:R-:W-:-:S01]  /*180e0*/  FFMA.FTZ R228, R4, R166, -R46 ;  /* 0x000000a604e47223 */ /* 0x000fc2000001082e */
[-CC-:B------:R-:W-:Y:S01]  /*180f0*/  FFMA.FTZ R73, R73, R166.reuse, -R46.reuse ;  /* 0x000000a649497223 */ /* 0x180fe2000001082e */
[----:B------:R-:W0:Y:S01]  /*18100*/  MUFU.EX2 R65, R65 ;  /* 0x0000004100417308 */ /* 0x000e220000000800 */
[----:B------:R-:W-:-:S01]  /*18110*/  FFMA.FTZ R69, R69, R166, -R46 ;  /* 0x000000a645457223 */ /* 0x000fc2000001082e */
[----:B------:R-:W-:-:S06]  /*18120*/  FFMA.FTZ R36, R43, R166, -R34 ;  /* 0x000000a62b247223 */ /* 0x000fcc0000010822 */
[----:B------:R-:W-:Y:S01]  /*18130*/  MUFU.EX2 R41, R41 ;  /* 0x0000002900297308 */ /* 0x000fe20000000800 */
[----:B------:R-:W-:-:S07]  /*18140*/  FFMA.FTZ R43, R81, R166, -R46 ;  /* 0x000000a6512b7223 */ /* 0x000fce000001082e */
[----:B------:R-:W1:Y:S01]  /*18150*/  MUFU.EX2 R228, R228 ;  /* 0x000000e400e47308 */ /* 0x000e620000000800 */
[----:B------:R-:W-:-:S07]  /*18160*/  FFMA.FTZ R44, R85, R166, -R46 ;  /* 0x000000a6552c7223 */ /* 0x000fce000001082e */
[----:B------:R-:W2:Y:S08]  /*18170*/  MUFU.EX2 R26, R26 ;  /* 0x0000001a001a7308 */ /* 0x000eb00000000800 */
[----:B------:R-:W3:Y:S01]  /*18180*/  MUFU.EX2 R73, R73 ;  /* 0x0000004900497308 */ /* 0x000ee20000000800 */
[----:B------:R-:W-:-:S07]  /*18190*/  IADD3 R4, R90, -R92, RZ ;  /* 0x8000005c5a047210 */ /* 0x000fce0007ffe0ff */
[----:B------:R-:W4:Y:S01]  /*181a0*/  MUFU.EX2 R3, R3 ;  /* 0x0000000300037308 */ /* 0x000f220000000800 */
[----:B------:R-:W-:-:S01]  /*181b0*/  FFMA.FTZ R20, R27, R166, -R34 ;  /* 0x000000a61b147223 */ /* 0x000fc20000010822 */
[----:B------:R-:W-:-:S06]  /*181c0*/  FFMA.FTZ R91, R91, R166, -R46 ;  /* 0x000000a65b5b7223 */ /* 0x000fcc000001082e */
[----:B------:R-:W4:Y:S01]  /*181d0*/  MUFU.EX2 R48, R69 ;  /* 0x0000004500307308 */ /* 0x000f220000000800 */
[----:B------:R-:W-:-:S01]  /*181e0*/  FFMA.FTZ R27, R47, R166, -R34 ;  /* 0x000000a62f1b7223 */ /* 0x000fc20000010822 */
[----:B0-----:R-:W-:-:S06]  /*181f0*/  FADD.FTZ R47, R32, R65 ;  /* 0x00000041202f7221 */ /* 0x001fcc0000010000 */
[----:B------:R-:W0:Y:S01]  /*18200*/  MUFU.EX2 R5, R5 ;  /* 0x0000000500057308 */ /* 0x000e220000000800 */
[----:B-1----:R-:W-:-:S01]  /*18210*/  FADD.FTZ R62, R41, R228 ;  /* 0x000000e4293e7221 */ /* 0x002fc20000010000 */
[----:B------:R-:W-:-:S06]  /*18220*/  IMAD R4, R88, 0x80, R4 ;  /* 0x0000008058047824 */ /* 0x000fcc00078e0204 */
[----:B------:R-:W1:Y:S01]  /*18230*/  MUFU.EX2 R43, R43 ;  /* 0x0000002b002b7308 */ /* 0x000e620000000800 */
[----:B------:R-:W-:-:S01]  /*18240*/  FFMA.FTZ R95, R95, R166, -R46 ;  /* 0x000000a65f5f7223 */ /* 0x000fc2000001082e */
[----:B--2---:R-:W-:-:S06]  /*18250*/  FADD.FTZ R64, R26, R47 ;  /* 0x0000002f1a407221 */ /* 0x004fcc0000010000 */
[----:B------:R-:W2:Y:S01]  /*18260*/  MUFU.EX2 R6, R6 ;  /* 0x0000000600067308 */ /* 0x000ea20000000800 */
[----:B---3--:R-:W-:-:S01]  /*18270*/  FADD.FTZ R47, R73, R62 ;  /* 0x0000003e492f7221 */ /* 0x008fc20000010000 */
[----:B------:R-:W-:-:S06]  /*18280*/  FFMA.FTZ R28, R49, R166, -R34 ;  /* 0x000000a6311c7223 */ /* 0x000fcc0000010822 */
[----:B------:R-:W3:Y:S01]  /*18290*/  MUFU.EX2 R44, R44 ;  /* 0x0000002c002c7308 */ /* 0x000ee20000000800 */
[----:B------:R-:W-:-:S01]  /*182a0*/  FFMA.FTZ R224, R97, R166, -R46 ;  /* 0x000000a661e07223 */ /* 0x000fc2000001082e */
[----:B------:R-:W-:Y:S01]  /*182b0*/  SHF.R.S32.HI R49, RZ, 0x1f, R4 ;  /* 0x0000001fff317819 */ /* 0x000fe20000011404 */
[----:B----4-:R-:W-:-:S05]  /*182c0*/  FADD.FTZ R64, R3, R64 ;  /* 0x0000004003407221 */ /* 0x010fca0000010000 */
[----:B------:R-:W4:Y:S01]  /*182d0*/  MUFU.EX2 R7, R7 ;  /* 0x0000000700077308 */ /* 0x000f220000000800 */
[----:B------:R-:W-:-:S01]  /*182e0*/  FADD.FTZ R62, R48, R47 ;  /* 0x0000002f303e7221 */ /* 0x000fc20000010000 */
[----:B------:R-:W-:-:S06]  /*182f0*/  FFMA.FTZ R93, R93, R166, -R46 ;  /* 0x000000a65d5d7223 */ /* 0x000fcc000001082e */
[----:B------:R-:W4:Y:S01]  /*18300*/  MUFU.EX2 R91, R91 ;  /* 0x0000005b005b7308 */ /* 0x000f220000000800 */
[----:B------:R-:W-:Y:S01]  /*18310*/  LEA.HI R4, R49, R4, RZ, 0x7 ;  /* 0x0000000431047211 */ /* 0x000fe200078f38ff */
[----:B0-----:R-:W-:-:S06]  /*18320*/  FADD.FTZ R49, R5, R64 ;  /* 0x0000004005317221 */ /* 0x001fcc0000010000 */
[----:B------:R-:W0:Y:S01]  /*18330*/  MUFU.EX2 R8, R8 ;  /* 0x0000000800087308 */ /* 0x000e220000000800 */
[----:B-1----:R-:W-:-:S01]  /*18340*/  FADD.FTZ R47, R43, R62 ;  /* 0x0000003e2b2f7221 */ /* 0x002fc20000010000 */
[----:B------:R-:W-:-:S06]  /*18350*/  FFMA.FTZ R99, R99, R166, -R46 ;  /* 0x000000a663637223 */ /* 0x000fcc000001082e */
[----:B------:R-:W1:Y:S01]  /*18360*/  MUFU.EX2 R50, R95 ;  /* 0x0000005f00327308 */ /* 0x000e620000000800 */
[----:B--2---:R-:W-:-:S01]  /*18370*/  FADD.FTZ R64, R6, R49 ;  /* 0x0000003106407221 */ /* 0x004fc20000010000 */
[----:B---3--:R-:W-:-:S06]  /*18380*/  FADD.FTZ R62, R44, R47 ;  /* 0x0000002f2c3e7221 */ /* 0x008fcc0000010000 */
[----:B------:R-:W2:Y:S08]  /*18390*/  MUFU.EX2 R9, R9 ;  /* 0x0000000900097308 */ /* 0x000eb00000000800 */
[----:B------:R-:W3:Y:S01]  /*183a0*/  MUFU.EX2 R224, R224 ;  /* 0x000000e000e07308 */ /* 0x000ee20000000800 */
[----:B------:R-:W-:-:S01]  /*183b0*/  FFMA.FTZ R89, R89, R166, -R46 ;  /* 0x000000a659597223 */ /* 0x000fc2000001082e */
[----:B----4-:R-:W-:-:S06]  /*183c0*/  FADD.FTZ R49, R7, R64 ;  /* 0x0000004007317221 */ /* 0x010fcc0000010000 */
[----:B------:R-:W4:Y:S01]  /*183d0*/  MUFU.EX2 R10, R10 ;  /* 0x0000000a000a7308 */ /* 0x000f220000000800 */
[----:B------:R-:W-:-:S01]  /*183e0*/  FFMA.FTZ R12, R35, R166, -R34 ;  /* 0x000000a6230c7223 */ /* 0x000fc20000010822 */
[----:B------:R-:W-:-:S06]  /*183f0*/  FADD.FTZ R47, R91, R62 ;  /* 0x0000003e5b2f7221 */ /* 0x000fcc0000010000 */
[----:B------:R-:W4:Y:S01]  /*18400*/  MUFU.EX2 R93, R93 ;  /* 0x0000005d005d7308 */ /* 0x000f220000000800 */
[----:B------:R-:W-:-:S01]  /*18410*/  FFMA.FTZ R101, R101, R166, -R46 ;  /* 0x000000a665657223 */ /* 0x000fc2000001082e */
[----:B0-----:R-:W-:-:S06]  /*18420*/  FADD.FTZ R62, R8, R49 ;  /* 0x00000031083e7221 */ /* 0x001fcc0000010000 */
[----:B------:R-:W0:Y:S01]  /*18430*/  MUFU.EX2 R11, R11 ;  /* 0x0000000b000b7308 */ /* 0x000e220000000800 */
[----:B-1----:R-:W-:-:S07]  /*18440*/  FADD.FTZ R47, R50, R47 ;  /* 0x0000002f322f7221 */ /* 0x002fce0000010000 */
[----:B------:R-:W1:Y:S01]  /*18450*/  MUFU.EX2 R99, R99 ;  /* 0x0000006300637308 */ /* 0x000e620000000800 */
[----:B------:R-:W-:-:S01]  /*18460*/  FFMA.FTZ R67, R67, R166, -R46 ;  /* 0x000000a643437223 */ /* 0x000fc2000001082e */
[----:B--2---:R-:W-:-:S06]  /*18470*/  FADD.FTZ R49, R9, R62 ;  /* 0x0000003e09317221 */ /* 0x004fcc0000010000 */
[----:B------:R-:W2:Y:S01]  /*18480*/  MUFU.EX2 R14, R14 ;  /* 0x0000000e000e7308 */ /* 0x000ea20000000800 */
[----:B---3--:R-:W-:-:S01]  /*18490*/  FADD.FTZ R62, R224, R47 ;  /* 0x0000002fe03e7221 */ /* 0x008fc20000010000 */
[----:B------:R-:W-:-:S06]  /*184a0*/  FFMA.FTZ R103, R103, R166, -R46 ;  /* 0x000000a667677223 */ /* 0x000fcc000001082e */
[----:B------:R-:W3:Y:S01]  /*184b0*/  MUFU.EX2 R52, R89 ;  /* 0x0000005900347308 */ /* 0x000ee20000000800 */
[----:B----4-:R-:W-:-:S01]  /*184c0*/  FADD.FTZ R66, R10, R49 ;  /* 0x000000310a427221 */ /* 0x010fc20000010000 */
[----:B------:R-:W-:-:S06]  /*184d0*/  FADD.FTZ R64, R93, R62 ;  /* 0x0000003e5d407221 */ /* 0x000fcc0000010000 */
[----:B------:R-:W4:Y:S08]  /*184e0*/  MUFU.EX2 R12, R12 ;  /* 0x0000000c000c7308 */ /* 0x000f300000000800 */
[----:B------:R-:W4:Y:S01]  /*184f0*/  MUFU.EX2 R101, R101 ;  /* 0x0000006500657308 */ /* 0x000f220000000800 */
[----:B------:R-:W-:-:S01]  /*18500*/  FFMA.FTZ R57, R57, R166, -R46 ;  /* 0x000000a639397223 */ /* 0x000fc2000001082e */
[----:B0-----:R-:W-:-:S06]  /*18510*/  FADD.FTZ R49, R11, R66 ;  /* 0x000000420b317221 */ /* 0x001fcc0000010000 */
[----:B------:R-:W0:Y:S01]  /*18520*/  MUFU.EX2 R15, R15 ;  /* 0x0000000f000f7308 */ /* 0x000e220000000800 */
[----:B-1----:R-:W-:-:S01]  /*18530*/  FADD.FTZ R47, R99, R64 ;  /* 0x00000040632f7221 */ /* 0x002fc20000010000 */
[----:B------:R-:W-:-:S06]  /*18540*/  FFMA.FTZ R105, R105, R166, -R46 ;  /* 0x000000a669697223 */ /* 0x000fcc000001082e */
[----:B------:R-:W1:Y:S01]  /*18550*/  MUFU.EX2 R54, R67 ;  /* 0x0000004300367308 */ /* 0x000e620000000800 */
[----:B--2---:R-:W-:-:S01]  /*18560*/  FADD.FTZ R49, R14, R49 ;  /* 0x000000310e317221 */ /* 0x004fc20000010000 */
[----:B------:R-:W-:-:S06]  /*18570*/  FFMA.FTZ R25, R31, R166, -R34 ;  /* 0x000000a61f197223 */ /* 0x000fcc0000010822 */
[----:B------:R-:W2:Y:S01]  /*18580*/  MUFU.EX2 R20, R20 ;  /* 0x0000001400147308 */ /* 0x000ea20000000800 */
[----:B---3--:R-:W-:-:S07]  /*18590*/  FADD.FTZ R64, R52, R47 ;  /* 0x0000002f34407221 */ /* 0x008fce0000010000 */
[----:B------:R-:W3:Y:S01]  /*185a0*/  MUFU.EX2 R103, R103 ;  /* 0x0000006700677308 */ /* 0x000ee20000000800 */
[----:B------:R-:W-:-:S01]  /*185b0*/  FFMA.FTZ R51, R51, R166, -R46 ;  /* 0x000000a633337223 */ /* 0x000fc2000001082e */
[----:B----4-:R-:W-:Y:S01]  /*185c0*/  FADD.FTZ R66, R12, R49 ;  /* 0x000000310c427221 */ /* 0x010fe20000010000 */
[----:B------:R-:W-:-:S05]  /*185d0*/  FADD.FTZ R47, R101, R64 ;  /* 0x00000040652f7221 */ /* 0x000fca0000010000 */
[----:B------:R-:W4:Y:S01]  /*185e0*/  MUFU.EX2 R56, R57 ;  /* 0x0000003900387308 */ /* 0x000f220000000800 */
[----:B------:R-:W-:-:S01]  /*185f0*/  FFMA.FTZ R107, R107, R166, -R46 ;  /* 0x000000a66b6b7223 */ /* 0x000fc2000001082e */
[----:B------:R-:W-:Y:S01]  /*18600*/  F2FP.SATFINITE.E4M3.F32.PACK_AB_MERGE_C R229, R3, R26, RZ ;  /* 0x0000001a03e5723e */ /* 0x000fe200048070ff */
[----:B0-----:R-:W-:-:S05]  /*18610*/  FADD.FTZ R3, R15, R66 ;  /* 0x000000420f037221 */ /* 0x001fca0000010000 */
[----:B------:R-:W0:Y:S01]  /*18620*/  MUFU.EX2 R105, R105 ;  /* 0x0000006900697308 */ /* 0x000e220000000800 */
[----:B-1----:R-:W-:-:S01]  /*18630*/  FADD.FTZ R26, R54, R47 ;  /* 0x0000002f361a7221 */ /* 0x002fc20000010000 */
[----:B------:R-:W-:Y:S01]  /*18640*/  FFMA.FTZ R109, R109, R166, -R46 ;  /* 0x000000a66d6d7223 */ /* 0x000fe2000001082e */
[----:B--2---:R-:W-:-:S05]  /*18650*/  FADD.FTZ R64, R20, R3 ;  /* 0x0000000314407221 */ /* 0x004fca0000010000 */
[----:B------:R-:W1:Y:S01]  /*18660*/  MUFU.EX2 R25, R25 ;  /* 0x0000001900197308 */ /* 0x000e620000000800 */
[----:B---3--:R-:W-:-:S01]  /*18670*/  FADD.FTZ R3, R103, R26 ;  /* 0x0000001a67037221 */ /* 0x008fc20000010000 */
[----:B------:R-:W-:-:S06]  /*18680*/  FFMA.FTZ R21, R37, R166, -R34 ;  /* 0x000000a625157223 */ /* 0x000fcc0000010822 */
[----:B------:R-:W2:Y:S01]  /*18690*/  MUFU.EX2 R58, R51 ;  /* 0x00000033003a7308 */ /* 0x000ea20000000800 */
[----:B------:R-:W-:-:S01]  /*186a0*/  FFMA.FTZ R111, R111, R166, -R46 ;  /* 0x000000a66f6f7223 */ /* 0x000fc2000001082e */
[----:B------:R-:W-:Y:S01]  /*186b0*/  F2FP.SATFINITE.E4M3.F32.PACK_AB_MERGE_C R225, R14, R11, RZ ;  /* 0x0000000b0ee1723e */ /* 0x000fe200048070ff */
[----:B----4-:R-:W-:-:S05]  /*186c0*/  FADD.FTZ R14, R56, R3 ;  /* 0x00000003380e7221 */ /* 0x010fca0000010000 */
[----:B------:R-:W3:Y:S01]  /*186d0*/  MUFU.EX2 R107, R107 ;  /* 0x0000006b006b7308 */ /* 0x000ee20000000800 */
[----:B------:R-:W-:Y:S01]  /*186e0*/  @!P0 PRMT R0, RZ, 0x654, R0 ;  /* 0x00000654ff008816 */ /* 0x000fe20000000000 */
[----:B------:R-:W-:-:S06]  /*186f0*/  FFMA.FTZ R113, R113, R166, -R46 ;  /* 0x000000a671717223 */ /* 0x000fcc000001082e */
[----:B------:R-:W4:Y:S01]  /*18700*/  MUFU.EX2 R60, R109 ;  /* 0x0000006d003c7308 */ /* 0x000f220000000800 */
[----:B0-----:R-:W-:-:S01]  /*18710*/  FADD.FTZ R3, R105, R14 ;  /* 0x0000000e69037221 */ /* 0x001fc20000010000 */
[----:B------:R-:W-:Y:S01]  /*18720*/  FFMA.FTZ R45, R45, R166, -R46 ;  /* 0x000000a62d2d7223 */ /* 0x000fe2000001082e */
[----:B------:R0:W-:Y:S01]  /*18730*/  @!P0 SYNCS.ARRIVE.TRANS64.RED.A1T0 RZ, [R0+URZ], RZ ;  /* 0x000000ff00ff89a7 */ /* 0x0001e2000810043f */
[----:B-1----:R-:W-:-:S04]  /*18740*/  F2FP.SATFINITE.E4M3.F32.PACK_AB_MERGE_C R227, R25, R20, RZ ;  /* 0x0000001419e3723e */ /* 0x002fc800048070ff */
[----:B------:R-:W1:Y:S01]  /*18750*/  MUFU.EX2 R21, R21 ;  /* 0x0000001500157308 */ /* 0x000e620000000800 */
[----:B--2---:R-:W-:-:S07]  /*18760*/  FADD.FTZ R20, R58, R3 ;  /* 0x000000033a147221 */ /* 0x004fce0000010000 */
[----:B------:R-:W2:Y:S01]  /*18770*/  MUFU.EX2 R111, R111 ;  /* 0x0000006f006f7308 */ /* 0x000ea20000000800 */
[----:B------:R-:W-:-:S01]  /*18780*/  FFMA.FTZ R115, R115, R166, -R46 ;  /* 0x000000a673737223 */ /* 0x000fc2000001082e */
[----:B---3--:R-:W-:-:S06]  /*18790*/  FADD.FTZ R3, R107, R20 ;  /* 0x000000146b037221 */ /* 0x008fcc0000010000 */
[----:B------:R-:W3:Y:S01]  /*187a0*/  MUFU.EX2 R24, R24 ;  /* 0x0000001800187308 */ /* 0x000ee20000000800 */
[----:B------:R-:W-:-:S07]  /*187b0*/  FFMA.FTZ R117, R117, R166, -R46 ;  /* 0x000000a675757223 */ /* 0x000fce000001082e */
[----:B0-----:R-:W0:Y:S01]  /*187c0*/  MUFU.EX2 R0, R113 ;  /* 0x0000007100007308 */ /* 0x001e220000000800 */
[C---:B----4-:R-:W-:Y:S01]  /*187d0*/  F2FP.SATFINITE.E4M3.F32.PACK_AB_MERGE_C R107, R60.reuse, R107, RZ ;  /* 0x0000006b3c6b723e */ /* 0x050fe200048070ff */
[----:B------:R-:W-:Y:S01]  /*187e0*/  FADD.FTZ R64, R25, R64 ;  /* 0x0000004019407221 */ /* 0x000fe20000010000 */
[----:B------:R-:W-:-:S05]  /*187f0*/  FADD.FTZ R60, R60, R3 ;  /* 0x000000033c3c7221 */ /* 0x000fca0000010000 */
[----:B------:R-:W4:Y:S08]  /*18800*/  MUFU.EX2 R29, R29 ;  /* 0x0000001d001d7308 */ /* 0x000f300000000800 */
[----:B------:R-:W4:Y:S01]  /*18810*/  MUFU.EX2 R45, R45 ;  /* 0x0000002d002d7308 */ /* 0x000f220000000800 */
[----:B------:R-:W-:-:S01]  /*18820*/  FFMA.FTZ R119, R119, R166, -R46 ;  /* 0x000000a677777223 */ /* 0x000fc2000001082e */
[----:B------:R-:W-:-:S06]  /*18830*/  F2FP.SATFINITE.E4M3.F32.PACK_AB_MERGE_C R231, R8, R7, RZ ;  /* 0x0000000708e7723e */ /* 0x000fcc00048070ff */
[----:B------:R-:W4:Y:S01]  /*18840*/  MUFU.EX2 R36, R36 ;  /* 0x0000002400247308 */ /* 0x000f220000000800 */
[----:B-1----:R-:W-:-:S01]  /*18850*/  FADD.FTZ R7, R21, R64 ;  /* 0x0000004015077221 */ /* 0x002fc20000010000 */
[----:B--2---:R-:W-:-:S06]  /*18860*/  FADD.FTZ R3, R111, R60 ;  /* 0x0000003c6f037221 */ /* 0x004fcc0000010000 */
[----:B------:R-:W1:Y:S01]  /*18870*/  MUFU.EX2 R62, R115 ;  /* 0x00000073003e7308 */ /* 0x000e620000000800 */
[----:B------:R-:W-:-:S01]  /*18880*/  FFMA.FTZ R30, R53, R166, -R34 ;  /* 0x000000a6351e7223 */ /* 0x000fc20000010822 */
[----:B------:R-:W-:Y:S01]  /*18890*/  FFMA.FTZ R121, R121, R166, -R46 ;  /* 0x000000a679797223 */ /* 0x000fe2000001082e */
[----:B------:R-:W-:-:S05]  /*188a0*/  F2FP.SATFINITE.E4M3.F32.PACK_AB_MERGE_C R225, R10, R9, R225 ;  /* 0x000000090ae1723e */ /* 0x000fca00048070e1 */
[----:B------:R-:W2:Y:S01]  /*188b0*/  MUFU.EX2 R27, R27 ;  /* 0x0000001b001b7308 */ /* 0x000ea20000000800 */
[----:B---3--:R-:W-:-:S01]  /*188c0*/  FADD.FTZ R26, R24, R7 ;  /* 0x00000007181a7221 */ /* 0x008fc20000010000 */
[----:B0-----:R-:W-:-:S06]  /*188d0*/  FADD.FTZ R10, R0, R3 ;  /* 0x00000003000a7221 */ /* 0x001fcc0000010000 */
[----:B------:R-:W0:Y:S01]  /*188e0*/  MUFU.EX2 R117, R117 ;  /* 0x0000007500757308 */ /* 0x000e220000000800 */
[----:B------:R-:W-:-:S01]  /*188f0*/  FFMA.FTZ R31, R55, R166, -R34 ;  /* 0x000000a6371f7223 */ /* 0x000fc20000010822 */
[----:B------:R-:W-:Y:S01]  /*18900*/  FFMA.FTZ R123, R123, R166, -R46 ;  /* 0x000000a67b7b7223 */ /* 0x000fe2000001082e */
[----:B----4-:R-:W-:-:S05]  /*18910*/  FADD.FTZ R7, R29, R26 ;  /* 0x0000001a1d077221 */ /* 0x010fca0000010000 */
[----:B------:R-:W3:Y:S01]  /*18920*/  MUFU.EX2 R28, R28 ;  /* 0x0000001c001c7308 */ /* 0x000ee20000000800 */
[----:B------:R-:W-:-:S01]  /*18930*/  FADD.FTZ R3, R45, R10 ;  /* 0x0000000a2d037221 */ /* 0x000fc20000010000 */
[----:B------:R-:W-:-:S06]  /*18940*/  FFMA.FTZ R33, R59, R166, -R34 ;  /* 0x000000a63b217223 */ /* 0x000fcc0000010822 */
[----:B------:R-:W4:Y:S01]  /*18950*/  MUFU.EX2 R8, R119 ;  /* 0x0000007700087308 */ /* 0x000f220000000800 */
[----:B------:R-:W-:-:S01]  /*18960*/  FFMA.FTZ R125, R125, R166, -R46 ;  /* 0x000000a67d7d7223 */ /* 0x000fc2000001082e */
[C---:B------:R-:W-:Y:S01]  /*18970*/  F2FP.SATFINITE.E4M3.F32.PACK_AB_MERGE_C R221, R36.reuse, R29, RZ ;  /* 0x0000001d24dd723e */ /* 0x040fe200048070ff */
[----:B------:R-:W-:-:S01]  /*18980*/  FADD.FTZ R36, R36, R7 ;  /* 0x0000000724247221 */ /* 0x000fc20000010000 */
[----:B-1----:R-:W-:-:S04]  /*18990*/  F2FP.SATFINITE.E4M3.F32.PACK_AB_MERGE_C R45, R62, R45, RZ ;  /* 0x0000002d3e2d723e */ /* 0x002fc800048070ff */
[----:B------:R-:W1:Y:S01]  /*189a0*/  MUFU.EX2 R30, R30 ;  /* 0x0000001e001e7308 */ /* 0x000e620000000800 */
[----:B------:R-:W-:-:S01]  /*189b0*/  FADD.FTZ R62, R62, R3 ;  /* 0x000000033e3e7221 */ /* 0x000fc20000010000 */
[----:B------:R-:W-:-:S06]  /*189c0*/  FFMA.FTZ R40, R63, R166, -R34 ;  /* 0x000000a63f287223 */ /* 0x000fcc0000010822 */
[----:B------:R-:W1:Y:S01]  /*189d0*/  MUFU.EX2 R121, R121 ;  /* 0x0000007900797308 */ /* 0x000e620000000800 */
[----:B------:R-:W-:-:S01]  /*189e0*/  FFMA.FTZ R127, R127, R166, -R46 ;  /* 0x000000a67f7f7223 */ /* 0x000fc2000001082e */
[----:B------:R-:W-:-:S06]  /*189f0*/  FFMA.FTZ R38, R71, R166, -R34 ;  /* 0x000000a647267223 */ /* 0x000fcc0000010822 */
[----:B------:R-:W1:Y:S01]  /*18a00*/  MUFU.EX2 R14, R123 ;  /* 0x0000007b000e7308 */ /* 0x000e620000000800 */
[----:B------:R-:W-:-:S01]  /*18a10*/  FFMA.FTZ R35, R75, R166, -R34 ;  /* 0x000000a64b237223 */ /* 0x000fc20000010822 */
[----:B--2---:R-:W-:Y:S01]  /*18a20*/  FADD.FTZ R7, R27, R36 ;  /* 0x000000241b077221 */ /* 0x004fe20000010000 */
[----:B0-----:R-:W-:-:S05]  /*18a30*/  FADD.FTZ R3, R117, R62 ;  /* 0x0000003e75037221 */ /* 0x001fca0000010000 */
[----:B------:R-:W0:Y:S01]  /*18a40*/  MUFU.EX2 R31, R31 ;  /* 0x0000001f001f7308 */ /* 0x000e220000000800 */
[----:B------:R-:W-:-:S01]  /*18a50*/  FFMA.FTZ R129, R129, R166, -R46 ;  /* 0x000000a681817223 */ /* 0x000fc2000001082e */
[----:B------:R-:W-:Y:S01]  /*18a60*/  F2FP.SATFINITE.E4M3.F32.PACK_AB_MERGE_C R231, R6, R5, R231 ;  /* 0x0000000506e7723e */ /* 0x000fe200048070e7 */
[----:B---3--:R-:W-:-:S05]  /*18a70*/  FADD.FTZ R7, R28, R7 ;  /* 0x000000071c077221 */ /* 0x008fca0000010000 */
[----:B------:R-:W2:Y:S01]  /*18a80*/  MUFU.EX2 R33, R33 ;  /* 0x0000002100217308 */ /* 0x000ea20000000800 */
[----:B----4-:R-:W-:-:S07]  /*18a90*/  FADD.FTZ R10, R8, R3 ;  /* 0x00000003080a7221 */ /* 0x010fce0000010000 */
[----:B------:R-:W3:Y:S01]  /*18aa0*/  MUFU.EX2 R125, R125 ;  /* 0x0000007d007d7308 */ /* 0x000ee20000000800 */
[----:B------:R-:W-:-:S01]  /*18ab0*/  FFMA.FTZ R37, R79, R166, -R34 ;  /* 0x000000a64f257223 */ /* 0x000fc20000010822 */
[-CC-:B------:R-:W-:Y:S01]  /*18ac0*/  FFMA.FTZ R83, R83, R166.reuse, -R34.reuse ;  /* 0x000000a653537223 */ /* 0x180fe20000010822 */
[----:B------:R-:W-:-:S01]  /*18ad0*/  FFMA.FTZ R39, R61, R166, -R34 ;  /* 0x000000a63d277223 */ /* 0x000fc20000010822 */
[----:B------:R-:W-:-:S04]  /*18ae0*/  F2FP.SATFINITE.E4M3.F32.PACK_AB_MERGE_C R227, R15, R12, R227 ;  /* 0x0000000c0fe3723e */ /* 0x000fc800048070e3 */
[----:B------:R-:W4:Y:S01]  /*18af0*/  MUFU.EX2 R40, R40 ;  /* 0x0000002800287308 */ /* 0x000f220000000800 */
[----:B------:R-:W-:-:S01]  /*18b00*/  FFMA.FTZ R34, R87, R166, -R34 ;  /* 0x000000a657227223 */ /* 0x000fc20000010822 */
[----:B-1----:R-:W-:Y:S01]  /*18b10*/  FADD.FTZ R12, R30, R7 ;  /* 0x000000071e0c7221 */ /* 0x002fe20000010000 */
[----:B------:R-:W-:-:S05]  /*18b20*/  FADD.FTZ R3, R121, R10 ;  /* 0x0000000a79037221 */ /* 0x000fca0000010000 */
[----:B------:R-:W1:Y:S01]  /*18b30*/  MUFU.EX2 R6, R127 ;  /* 0x0000007f00067308 */ /* 0x000e620000000800 */
[----:B------:R-:W-:Y:S01]  /*18b40*/  F2FP.SATFINITE.E4M3.F32.PACK_AB_MERGE_C R121, R14, R121, RZ ;  /* 0x000000790e79723e */ /* 0x000fe200048070ff */
[----:B0-----:R-:W-:-:S06]  /*18b50*/  FADD.FTZ R12, R31, R12 ;  /* 0x0000000c1f0c7221 */ /* 0x001fcc0000010000 */
[----:B------:R-:W-:Y:S01]  /*18b60*/  MUFU.EX2 R38, R38 ;  /* 0x0000002600267308 */ /* 0x000fe20000000800 */
[----:B------:R-:W-:-:S07]  /*18b70*/  FADD.FTZ R14, R14, R3 ;  /* 0x000000030e0e7221 */ /* 0x000fce0000010000 */
[----:B------:R-:W0:Y:S08]  /*18b80*/  MUFU.EX2 R35, R35 ;  /* 0x0000002300237308 */ /* 0x000e300000000800 */
[----:B------:R-:W0:Y:S01]  /*18b90*/  MUFU.EX2 R129, R129 ;  /* 0x0000008100817308 */ /* 0x000e220000000800 */
[----:B------:R-:W-:-:S01]  /*18ba0*/  FFMA.FTZ R46, R131, R166, -R46 ;  /* 0x000000a6832e7223 */ /* 0x000fc2000001082e */
[----:B--2---:R-:W-:Y:S01]  /*18bb0*/  FADD.FTZ R5, R33, R12 ;  /* 0x0000000c21057221 */ /* 0x004fe20000010000 */
[----:B---3--:R-:W-:-:S05]  /*18bc0*/  FADD.FTZ R3, R125, R14 ;  /* 0x0000000e7d037221 */ /* 0x008fca0000010000 */
[----:B------:R-:W-:Y:S01]  /*18bd0*/  MUFU.EX2 R39, R39 ;  /* 0x0000002700277308 */ /* 0x000fe20000000800 */
[----:B----4-:R-:W-:-:S01]  /*18be0*/  FADD.FTZ R5, R40, R5 ;  /* 0x0000000528057221 */ /* 0x010fc20000010000 */
[----:B-1----:R-:W-:-:S06]  /*18bf0*/  FADD.FTZ R10, R6, R3 ;  /* 0x00000003060a7221 */ /* 0x002fcc0000010000 */
[----:B------:R-:W1:Y:S01]  /*18c00*/  MUFU.EX2 R34, R34 ;  /* 0x0000002200227308 */ /* 0x000e620000000800 */
[----:B------:R-:W-:-:S07]  /*18c10*/  SHF.R.S32.HI R4, RZ, 0x7, R4 ;  /* 0x00000007ff047819 */ /* 0x000fce0000011404 */
[----:B------:R-:W2:Y:S01]  /*18c20*/  MUFU.EX2 R37, R37 ;  /* 0x0000002500257308 */ /* 0x000ea20000000800 */
[----:B0-----:R-:W-:Y:S01]  /*18c30*/  F2FP.SATFINITE.E4M3.F32.PACK_AB_MERGE_C R217, R35, R38, RZ ;  /* 0x0000002623d9723e */ /* 0x001fe200048070ff */
[----:B------:R-:W-:-:S06]  /*18c40*/  FADD.FTZ R38, R38, R5 ;  /* 0x0000000526267221 */ /* 0x000fcc0000010000 */
[----:B------:R-:W0:Y:S01]  /*18c50*/  MUFU.EX2 R42, R83 ;  /* 0x00000053002a7308 */ /* 0x000e220000000800 */
[----:B------:R-:W-:-:S01]  /*18c60*/  FADD.FTZ R3, R129, R10 ;  /* 0x0000000a81037221 */ /* 0x000fc20000010000 */
[----:B------:R-:W-:Y:S01]  /*18c70*/  VIADD R10, R133, 0xfffffffe ;  /* 0xfffffffe850a7836 */ /* 0x000fe20000000000 */
[----:B------:R-:W-:-:S05]  /*18c80*/  VIMNMX R14, RZ, R4, !PT ;  /* 0x00000004ff0e7248 */ /* 0x000fca0007fe0100 */
[----:B------:R-:W3:Y:S01]  /*18c90*/  MUFU.EX2 R46, R46 ;  /* 0x0000002e002e7308 */ /* 0x000ee20000000800 */
[----:B------:R-:W-:-:S01]  /*18ca0*/  FADD.FTZ R38, R35, R38 ;  /* 0x0000002623267221 */ /* 0x000fc20000010000 */
[----:B------:R-:W-:Y:S02]  /*18cb0*/  ISETP.GE.AND P0, PT, R10, R14, PT ;  /* 0x0000000e0a00720c */ /* 0x000fe40003f06270 */
[----:B-1----:R-:W-:Y:S01]  /*18cc0*/  F2FP.SATFINITE.E4M3.F32.PACK_AB_MERGE_C R7, R34, R39, RZ ;  /* 0x000000272207723e */ /* 0x002fe200048070ff */
[----:B--2---:R-:W-:Y:S01]  /*18cd0*/  FADD.FTZ R5, R37, R38 ;  /* 0x0000002625057221 */ /* 0x004fe20000010000 */
[----:B------:R-:W-:Y:S02]  /*18ce0*/  F2FP.SATFINITE.E4M3.F32.PACK_AB_MERGE_C R222, R0, R111, R45 ;  /* 0x0000006f00de723e */ /* 0x000fe4000480702d */
[C---:B0-----:R-:W-:Y:S01]  /*18cf0*/  F2FP.SATFINITE.E4M3.F32.PACK_AB_MERGE_C R219, R42.reuse, R37, R7 ;  /* 0x000000252adb723e */ /* 0x041fe20004807007 */
[----:B------:R-:W-:-:S01]  /*18d00*/  FADD.FTZ R42, R42, R5 ;  /* 0x000000052a2a7221 */ /* 0x000fc20000010000 */
[----:B------:R-:W-:-:S02]  /*18d10*/  F2FP.SATFINITE.E4M3.F32.PACK_AB_MERGE_C R48, R48, R73, RZ ;  /* 0x000000493030723e */ /* 0x000fc400048070ff */
[----:B------:R-:W-:Y:S01]  /*18d20*/  F2FP.SATFINITE.E4M3.F32.PACK_AB_MERGE_C R230, R50, R91, RZ ;  /* 0x0000005b32e6723e */ /* 0x000fe200048070ff */
[----:B------:R-:W-:Y:S01]  /*18d30*/  FADD.FTZ R39, R39, R42 ;  /* 0x0000002a27277221 */ /* 0x000fe20000010000 */
[----:B------:R-:W-:Y:S02]  /*18d40*/  F2FP.SATFINITE.E4M3.F32.PACK_AB_MERGE_C R52, R52, R99, RZ ;  /* 0x000000633434723e */ /* 0x000fe400048070ff */
[----:B---3--:R-:W-:Y:S02]  /*18d50*/  F2FP.SATFINITE.E4M3.F32.PACK_AB_MERGE_C R0, R46, R129, RZ ;  /* 0x000000812e00723e */ /* 0x008fe400048070ff */
[----:B------:R-:W-:Y:S02]  /*18d60*/  F2FP.SATFINITE.E4M3.F32.PACK_AB_MERGE_C R56, R56, R103, RZ ;  /* 0x000000673838723e */ /* 0x000fe400048070ff */
[----:B------:R-:W-:Y:S01]  /*18d70*/  F2FP.SATFINITE.E4M3.F32.PACK_AB_MERGE_C R223, R31, R30, RZ ;  /* 0x0000001e1fdf723e */ /* 0x000fe200048070ff */
[----:B------:R-:W-:-:S01]  /*18d80*/  FADD.FTZ R3, R46, R3 ;  /* 0x000000032e037221 */ /* 0x000fc20000010000 */
[----:B------:R-:W-:Y:S01]  /*18d90*/  F2FP.SATFINITE.E4M3.F32.PACK_AB_MERGE_C R218, R6, R125, R0 ;  /* 0x0000007d06da723e */ /* 0x000fe20004807000 */
[----:B------:R-:W-:-:S01]  /*18da0*/  FADD.FTZ R0, R34, R39 ;  /* 0x0000002722007221 */ /* 0x000fc20000010000 */
[----:B------:R-:W-:Y:S01]  /*18db0*/  F2FP.SATFINITE.E4M3.F32.PACK_AB_MERGE_C R229, R65, R32, R229 ;  /* 0x0000002041e5723e */ /* 0x000fe200048070e5 */
[----:B------:R-:W-:Y:S01]  /*18dc0*/  IMAD.MOV.U32 R150, RZ, RZ, R151 ;  /* 0x000000ffff967224 */ /* 0x000fe200078e0097 */
[----:B------:R-:W-:Y:S01]  /*18dd0*/  F2FP.SATFINITE.E4M3.F32.PACK_AB_MERGE_C R221, R24, R21, R221 ;  /* 0x0000001518dd723e */ /* 0x000fe200048070dd */
[----:B------:R-:W-:Y:S01]  /*18de0*/  IMAD.MOV.U32 R148, RZ, RZ, R151 ;  /* 0x000000ffff947224 */ /* 0x000fe200078e0097 */
[----:B------:R-:W-:Y:S01]  /*18df0*/  F2FP.SATFINITE.E4M3.F32.PACK_AB_MERGE_C R223, R28, R27, R223 ;  /* 0x0000001b1cdf723e */ /* 0x000fe200048070df */
[----:B------:R-:W-:Y:S01]  /*18e00*/  IMAD.MOV.U32 R147, RZ, RZ, R151 ;  /* 0x000000ffff937224 */ /* 0x000fe200078e0097 */
[----:B------:R-:W-:Y:S01]  /*18e10*/  F2FP.SATFINITE.E4M3.F32.PACK_AB_MERGE_C R217, R40, R33, R217 ;  /* 0x0000002128d9723e */ /* 0x000fe200048070d9 */
[--C-:B------:R-:W-:Y:S01]  /*18e20*/  IMAD.MOV.U32 R146, RZ, RZ, R151.reuse ;  /* 0x000000ffff927224 */ /* 0x100fe200078e0097 */
[----:B------:R-:W-:Y:S01]  /*18e30*/  F2FP.SATFINITE.E4M3.F32.PACK_AB_MERGE_C R228, R228, R41, R48 ;  /* 0x00000029e4e4723e */ /* 0x000fe20004807030 */
[--C-:B------:R-:W-:Y:S01]  /*18e40*/  IMAD.MOV.U32 R145, RZ, RZ, R151.reuse ;  /* 0x000000ffff917224 */ /* 0x100fe200078e0097 */
[----:B------:R-:W-:Y:S01]  /*18e50*/  F2FP.SATFINITE.E4M3.F32.PACK_AB_MERGE_C R230, R44, R43, R230 ;  /* 0x0000002b2ce6723e */ /* 0x000fe200048070e6 */
[--C-:B------:R-:W-:Y:S01]  /*18e60*/  IMAD.MOV.U32 R143, RZ, RZ, R151.reuse ;  /* 0x000000ffff8f7224 */ /* 0x100fe200078e0097 */
[----:B------:R-:W-:Y:S01]  /*18e70*/  F2FP.SATFINITE.E4M3.F32.PACK_AB_MERGE_C R224, R93, R224, R52 ;  /* 0x000000e05de0723e */ /* 0x000fe20004807034 */
[--C-:B------:R-:W-:Y:S01]  /*18e80*/  IMAD.MOV.U32 R142, RZ, RZ, R151.reuse ;  /* 0x000000ffff8e7224 */ /* 0x100fe200078e0097 */
[----:B------:R-:W-:Y:S01]  /*18e90*/  F2FP.SATFINITE.E4M3.F32.PACK_AB_MERGE_C R226, R54, R101, R56 ;  /* 0x0000006536e2723e */ /* 0x000fe20004807038 */
[----:B------:R-:W-:Y:S01]  /*18ea0*/  IMAD.MOV.U32 R141, RZ, RZ, R151 ;  /* 0x000000ffff8d7224 */ /* 0x000fe200078e0097 */
[----:B------:R-:W-:Y:S01]  /*18eb0*/  F2FP.SATFINITE.E4M3.F32.PACK_AB_MERGE_C R220, R58, R105, R107 ;  /* 0x000000693adc723e */ /* 0x000fe2000480706b */
[----:B------:R-:W-:Y:S01]  /*18ec0*/  IMAD.MOV.U32 R140, RZ, RZ, R151 ;  /* 0x000000ffff8c7224 */ /* 0x000fe200078e0097 */
[----:B------:R-:W-:Y:S01]  /*18ed0*/  F2FP.SATFINITE.E4M3.F32.PACK_AB_MERGE_C R216, R8, R117, R121 ;  /* 0x0000007508d8723e */ /* 0x000fe20004807079 */
        /* <DEDUP_REMOVED lines=122> */
[----:B------:R-:W-:Y:S01]  /*19680*/  CS2R R148, SRZ ;  /* 0x0000000000947805 */ /* 0x000fe2000001ff00 */
[----:B------:R-:W-:Y:S01]  /*19690*/  IMAD.MOV.U32 R4, RZ, RZ, R237 ;  /* 0x000000ffff047224 */ /* 0x000fe200078e00ed */
[----:B------:R-:W-:Y:S01]  /*196a0*/  CS2R R146, SRZ ;  /* 0x0000000000927805 */ /* 0x000fe2000001ff00 */
[----:B------:R-:W-:Y:S01]  /*196b0*/  IMAD.MOV.U32 R11, RZ, RZ, R152 ;  /* 0x000000ffff0b7224 */ /* 0x000fe200078e0098 */
        /* <DEDUP_REMOVED lines=60> */
[----:B------:R-:W-:-:S07]  /*19a80*/  CS2R R24, SRZ ;  /* 0x0000000000187805 */ /* 0x000fce000001ff00 */
.L_x_2366:
[----:B------:R-:W2:Y:S01]  /*19a90*/  LDL R5, [R1] ;  /* 0x0000000001057983 */ /* 0x000ea20000100800 */
[----:B------:R-:W-:Y:S01]  /*19aa0*/  ISETP.NE.AND P0, PT, R11, 0x1, PT ;  /* 0x000000010b00780c */ /* 0x000fe20003f05270 */
[----:B------:R-:W-:Y:S05]  /*19ab0*/  YIELD ;  /* 0x0000000000007946 */ /* 0x000fea0003800000 */
[----:B------:R-:W-:-:S04]  /*19ac0*/  SEL R237, RZ, 0x1, P0 ;  /* 0x00000001ffed7807 */ /* 0x000fc80000000000 */
[----:B------:R-:W-:Y:S02]  /*19ad0*/  LOP3.LUT R237, R4, R237, RZ, 0x3c, !PT ;  /* 0x000000ed04ed7212 */ /* 0x000fe400078e3cff */
[----:B--2---:R-:W-:-:S13]  /*19ae0*/  ISETP.NE.AND P0, PT, R5, RZ, PT ;  /* 0x000000ff0500720c */ /* 0x004fda0003f05270 */
[----:B------:R-:W-:Y:S05]  /*19af0*/  @P0 BRA `(.L_x_2356) ;  /* 0x00000000003c0947 */ /* 0x000fea0003800000 */
[----:B------:R-:W-:Y:S05]  /*19b00*/  @!P1 BRA `(.L_x_2357) ;  /* 0x0000000000049947 */ /* 0x000fea0003800000 */
[----:B------:R-:W-:Y:S01]  /*19b10*/  BPT.TRAP 0x1 ;  /* 0x000000040000795c */ /* 0x000fe20000300000 */
.L_x_2357:
[----:B------:R-:W-:Y:S02]  /*19b20*/  IADD3 R5, R11, 0x1, RZ ;  /* 0x000000010b057810 */ /* 0x000fe40007ffe0ff */
[----:B------:R-:W-:Y:S02]  /*19b30*/  SHF.L.U32 R6, R237, 0x1f, RZ ;  /* 0x0000001fed067819 */ /* 0x000fe400000006ff */
[----:B------:R-:W-:-:S04]  /*19b40*/  ISETP.NE.AND P2, PT, R5, 0x2, PT ;  /* 0x000000020500780c */ /* 0x000fc80003f45270 */
[----:B------:R-:W-:-:S05]  /*19b50*/  SEL R5, R5, RZ, P2 ;  /* 0x000000ff05057207 */ /* 0x000fca0001000000 */
[----:B------:R-:W-:-:S04]  /*19b60*/  IMAD R5, R5, 0x8, R18 ;  /* 0x0000000805057824 */ /* 0x000fc800078e0212 */
[----:B------:R0:W1:Y:S01]  /*19b70*/  SYNCS.PHASECHK.TRANS64.TRYWAIT P2, [R5+URZ+0x38830], R6 ;  /* 0x03883006050075a7 */ /* 0x000062000804017f */
[----:B------:R-:W-:Y:S05]  /*19b80*/  @!P1 BRA `(.L_x_2358) ;  /* 0x0000000000049947 */ /* 0x000fea0003800000 */
[----:B------:R-:W-:Y:S01]  /*19b90*/  BPT.TRAP 0x1 ;  /* 0x000000040000795c */ /* 0x000fe20000300000 */
.L_x_2358:
[----:B------:R-:W-:Y:S04]  /*19ba0*/  BSSY B0, `(.L_x_2356) ;  /* 0x0000004000007945 */ /* 0x000fe80003800000 */
[----:B-1----:R-:W-:Y:S05]  /*19bb0*/  @P2 BRA `(.L_x_2359) ;  /* 0x0000000000082947 */ /* 0x002fea0003800000 */
[----:B------:R-:W1:Y:S02]  /*19bc0*/  SYNCS.PHASECHK.TRANS64.TRYWAIT P2, [R5+URZ+0x38830], R6 ;  /* 0x03883006050075a7 */ /* 0x000e64000804017f */
[----:B-1----:R-:W-:Y:S05]  /*19bd0*/  @!P2 BRA `(.L_x_2360) ;  /* 0x0000012800b4a947 */ /* 0x002fea0003800000 */
.L_x_2359:
[----:B------:R-:W-:Y:S05]  /*19be0*/  BSYNC B0 ;  /* 0x0000000000007941 */ /* 0x000fea0003800000 */
.L_x_2356:
[----:B01----:R-:W0:Y:S01]  /*19bf0*/  S2R R5, SR_TID.X ;  /* 0x0000000000057919 */ /* 0x003e220000002100 */
[----:B------:R-:W-:Y:S01]  /*19c00*/  VIADD R12, R11, 0x1 ;  /* 0x000000010b0c7836 */ /* 0x000fe20000000000 */
[----:B------:R-:W-:Y:S05]  /*19c10*/  WARPSYNC.ALL ;  /* 0x0000000000007948 */ /* 0x000fea0003800000 */
[C---:B------:R-:W-:Y:S01]  /*19c20*/  ISETP.NE.AND P2, PT, R12.reuse, 0x2, PT ;  /* 0x000000020c00780c */ /* 0x040fe20003f45270 */
[----:B------:R-:W-:Y:S01]  /*19c30*/  IMAD.MOV.U32 R7, RZ, RZ, 0x40000040 ;  /* 0x40000040ff077424 */ /* 0x000fe200078e00ff */
[----:B------:R-:W-:Y:S01]  /*19c40*/  MOV R155, 0x40000040 ;  /* 0x40000040009b7802 */ /* 0x000fe20000000f00 */
[----:B------:R-:W-:Y:S01]  /*19c50*/  IMAD.MOV.U32 R153, RZ, RZ, 0x40000040 ;  /* 0x40000040ff997424 */ /* 0x000fe200078e00ff */
[----:B------:R-:W-:Y:S01]  /*19c60*/  SEL R12, R12, RZ, P2 ;  /* 0x000000ff0c0c7207 */ /* 0x000fe20001000000 */
[----:B------:R-:W-:Y:S01]  /*19c70*/  IMAD.MOV.U32 R21, RZ, RZ, 0x40000040 ;  /* 0x40000040ff157424 */ /* 0x000fe200078e00ff */
[----:B------:R-:W-:-:S02]  /*19c80*/  R2UR UR15, R7 ;  /* 0x00000000070f72ca */ /* 0x000fc400000e0000 */
[----:B------:R-:W-:Y:S01]  /*19c90*/  R2UR UR11, R153 ;  /* 0x00000000990b72ca */ /* 0x000fe200000e0000 */
[----:B------:R-:W-:Y:S01]  /*19ca0*/  IMAD R6, R12, 0x800, R13 ;  /* 0x000008000c067824 */ /* 0x000fe200078e020d */
[----:B------:R-:W-:Y:S02]  /*19cb0*/  R2UR UR7, R155 ;  /* 0x000000009b0772ca */ /* 0x000fe400000e0000 */
[----:B------:R-:W-:Y:S01]  /*19cc0*/  R2UR UR23, R153 ;  /* 0x00000000991772ca */ /* 0x000fe200000e0000 */
[C---:B------:R-:W-:Y:S01]  /*19cd0*/  VIADD R154, R6.reuse, 0x4 ;  /* 0x00000004069a7836 */ /* 0x040fe20000000000 */
[C---:B------:R-:W-:Y:S01]  /*19ce0*/  IADD3 R152, R6.reuse, 0x2, RZ ;  /* 0x0000000206987810 */ /* 0x040fe20007ffe0ff */
[C---:B------:R-:W-:Y:S01]  /*19cf0*/  VIADD R20, R6.reuse, 0x6 ;  /* 0x0000000606147836 */ /* 0x040fe20000000000 */
[----:B------:R-:W-:Y:S02]  /*19d00*/  R2UR UR14, R6 ;  /* 0x00000000060e72ca */ /* 0x000fe400000e0000 */
[----:B------:R-:W-:Y:S01]  /*19d10*/  R2UR UR10, R152 ;  /* 0x00000000980a72ca */ /* 0x000fe200000e0000 */
[----:B------:R-:W-:Y:S01]  /*19d20*/  VIADD R152, R6, 0x400 ;  /* 0x0000040006987836 */ /* 0x000fe20000000000 */
[----:B------:R-:W-:Y:S01]  /*19d30*/  R2UR UR6, R154 ;  /* 0x000000009a0672ca */ /* 0x000fe200000e0000 */
[----:B------:R-:W-:Y:S01]  /*19d40*/  VIADD R154, R6, 0x404 ;  /* 0x00000404069a7836 */ /* 0x000fe20000000000 */
[----:B------:R-:W-:-:S02]  /*19d50*/  R2UR UR31, R155 ;  /* 0x000000009b1f72ca */ /* 0x000fc400000e0000 */
[----:B------:R-:W-:Y:S02]  /*19d60*/  R2UR UR22, R152 ;  /* 0x00000000981672ca */ /* 0x000fe400000e0000 */
[----:B0-----:R-:W-:Y:S02]  /*19d70*/  SHF.R.U32.HI R5, RZ, 0x7, R5 ;  /* 0x00000007ff057819 */ /* 0x001fe40000011605 */
[----:B------:R-:W-:Y:S02]  /*19d80*/  R2UR UR30, R154 ;  /* 0x000000009a1e72ca */ /* 0x000fe400000e0000 */
[----:B------:R-:W-:Y:S01]  /*19d90*/  R2UR UR18, R20 ;  /* 0x00000000141272ca */ /* 0x000fe200000e0000 */
[----:B------:R-:W-:Y:S01]  /*19da0*/  VIADD R5, R5, 0x8 ;  /* 0x0000000805057836 */ /* 0x000fe20000000000 */
[C---:B------:R-:W-:Y:S01]  /*19db0*/  R2UR UR19, R21.reuse ;  /* 0x00000000151372ca */ /* 0x040fe200000e0000 */
[----:B------:R-:W-:Y:S01]  /*19dc0*/  VIADD R20, R6, 0x402 ;  /* 0x0000040206147836 */ /* 0x000fe20000000000 */
[----:B------:R-:W-:-:S02]  /*19dd0*/  R2UR UR27, R21 ;  /* 0x00000000151b72ca */ /* 0x000fc400000e0000 */
[----:B------:R0:W-:Y:S01]  /*19de0*/  BAR.SYNC.DEFER_BLOCKING R5, 0x100 ;  /* 0x000400050000751d */ /* 0x0001e20000010000 */
[----:B------:R-:W-:Y:S02]  /*19df0*/  IADD3 R6, R6, 0x406, RZ ;  /* 0x0000040606067810 */ /* 0x000fe40007ffe0ff */
        /* <DEDUP_REMOVED lines=30> */
.L_x_2362:
[----:B------:R-:W-:Y:S01]  /*19fe0*/  SHF.L.U32 R4, R4, 0x1f, RZ ;  /* 0x0000001f04047819 */ /* 0x000fe200000006ff */
[----:B------:R-:W-:-:S04]  /*19ff0*/  IMAD R5, R11, 0x8, R18 ;  /* 0x000000080b057824 */ /* 0x000fc800078e0212 */
[----:B------:R0:W1:Y:S01]  /*1a000*/  SYNCS.PHASECHK.TRANS64.TRYWAIT P0, [R5+URZ+0x38850], R4 ;  /* 0x03885004050075a7 */ /* 0x000062000800017f */
[----:B------:R-:W-:Y:S05]  /*1a010*/  @!P1 BRA `(.L_x_2363) ;  /* 0x0000000000049947 */ /* 0x000fea0003800000 */
[----:B------:R-:W-:Y:S01]  /*1a020*/  BPT.TRAP 0x1 ;  /* 0x000000040000795c */ /* 0x000fe20000300000 */
.L_x_2363:
[----:B-1----:R-:W-:Y:S05]  /*1a030*/  @P0 BRA `(.L_x_2361) ;  /* 0x0000000000080947 */ /* 0x002fea0003800000 */
[----:B------:R-:W1:Y:S02]  /*1a040*/  SYNCS.PHASECHK.TRANS64.TRYWAIT P0, [R5+URZ+0x38850], R4 ;  /* 0x03885004050075a7 */ /* 0x000e64000800017f */
[----:B-1----:R-:W-:Y:S05]  /*1a050*/  @!P0 BRA `(.L_x_2364) ;  /* 0x0000012400a88947 */ /* 0x002fea0003800000 */
.L_x_2361:
[----:B01----:R-:W-:Y:S01]  /*1a060*/  VIADD R4, R18, 0x400 ;  /* 0x0000040012047836 */ /* 0x003fe20000000000 */
[----:B------:R-:W-:Y:S05]  /*1a070*/  WARPSYNC.ALL ;  /* 0x0000000000007948 */ /* 0x000fea0003800000 */
[----:B------:R-:W-:Y:S01]  /*1a080*/  SHF.R.U32.HI R4, RZ, 0x4, R4 ;  /* 0x00000004ff047819 */ /* 0x000fe20000011604 */
[----:B------:R-:W-:Y:S01]  /*1a090*/  IMAD.MOV.U32 R5, RZ, RZ, 0x40000040 ;  /* 0x40000040ff057424 */ /* 0x000fe200078e00ff */
[----:B------:R-:W-:Y:S02]  /*1a0a0*/  WARPGROUP.ARRIVE ;  /* 0x00000000000079c5 */ /* 0x000fe40000000000 */
[----:B------:R-:W-:-:S02]  /*1a0b0*/  LOP3.LUT R4, R4, 0x3fff, RZ, 0xc0, !PT ;  /* 0x00003fff04047812 */ /* 0x000fc400078ec0ff */
[----:B------:R-:W-:Y:S02]  /*1a0c0*/  R2UR UR7, R5 ;  /* 0x00000000050772ca */ /* 0x000fe400000e0000 */
[----:B------:R-:W-:-:S05]  /*1a0d0*/  LOP3.LUT R4, R4, 0x10000, RZ, 0xfc, !PT ;  /* 0x0001000004047812 */ /* 0x000fca00078efcff */
[----:B------:R-:W-:-:S05]  /*1a0e0*/  IMAD R4, R11, 0x800, R4 ;  /* 0x000008000b047824 */ /* 0x000fca00078e0204 */
[----:B------:R-:W-:-:S13]  /*1a0f0*/  R2UR UR6, R4 ;  /* 0x00000000040672ca */ /* 0x000fda00000e0000 */
[----:B------:R-:W-:Y:S01]  /*1a100*/  QGMMA.64x256x32.F32.E4M3.E4M3 R24, R228, gdesc[UR4], R24, gsb0 ;  /* 0x03e00004e4187df3 */ /* 0x000fe20008000818 */
[----:B------:R-:W-:Y:S01]  /*1a110*/  IMAD.MOV.U32 R7, RZ, RZ, 0x40000040 ;  /* 0x40000040ff077424 */ /* 0x000fe200078e00ff */
[----:B------:R-:W-:-:S04]  /*1a120*/  IADD3 R6, R4, 0x2, RZ ;  /* 0x0000000204067810 */ /* 0x000fc80007ffe0ff */
[----:B------:R-:W-:Y:S02]  /*1a130*/  R2UR UR6, R6 ;  /* 0x00000000060672ca */ /* 0x000fe400000e0000 */
[----:B------:R-:W-:Y:S01]  /*1a140*/  R2UR UR7, R7 ;  /* 0x00000000070772ca */ /* 0x000fe200000e0000 */
[----:B------:R-:W-:Y:S02]  /*1a150*/  WARPGROUP.DEPBAR.LE gsb0, 0x0 ;  /* 0x00008000000079c5 */ /* 0x000fe40000010000 */
[----:B------:R-:W-:Y:S01]  /*1a160*/  WARPGROUP.ARRIVE ;  /* 0x00000000000079c5 */ /* 0x000fe20000000000 */
[----:B------:R-:W2:Y:S04]  /*1a170*/  LDL R228, [R1+0x20] ;  /* 0x0000200001e47983 */ /* 0x000ea80000100800 */
[----:B------:R-:W2:-:S12]  /*1a180*/  LDL R229, [R1+0xc] ;  /* 0x00000c0001e57983 */ /* 0x000e980000100800 */
[----:B------:R-:W-:Y:S01]  /*1a190*/  QGMMA.64x256x32.F32.E4M3.E4M3 R24, R224, gdesc[UR4], R24, gsb0 ;  /* 0x03e00004e0187df3 */ /* 0x000fe20008000818 */
[----:B------:R-:W3:Y:S04]  /*1a1a0*/  LDL R230, [R1+0x38] ;  /* 0x0000380001e67983 */ /* 0x000ee80000100800 */
[----:B------:R-:W4:Y:S01]  /*1a1b0*/  LDL R231, [R1+0x3c] ;  /* 0x00003c0001e77983 */ /* 0x000f220000100800 */
[----:B------:R-:W-:-:S03]  /*1a1c0*/  WARPGROUP.DEPBAR.LE gsb0, 0x0 ;  /* 0x00008000000079c5 */ /* 0x000fc60000010000 */
[----:B------:R-:W5:Y:S01]  /*1a1d0*/  LDL R227, [R1+0x4] ;  /* 0x0000040001e37983 */ /* 0x000f620000100800 */
[----:B------:R-:W-:Y:S01]  /*1a1e0*/  VIADD R6, R4, 0x4 ;  /* 0x0000000404067836 */ /* 0x000fe20000000000 */
[----:B------:R-:W-:Y:S01]  /*1a1f0*/  WARPGROUP.ARRIVE ;  /* 0x00000000000079c5 */ /* 0x000fe20000000000 */
[----:B------:R-:W-:Y:S02]  /*1a200*/  IMAD.MOV.U32 R7, RZ, RZ, 0x40000040 ;  /* 0x40000040ff077424 */ /* 0x000fe400078e00ff */
[----:B------:R-:W-:Y:S01]  /*1a210*/  FMUL.FTZ R15, R2, R156 ;  /* 0x0000009c020f7220 */ /* 0x000fe20000410000 */
[----:B------:R-:W-:Y:S01]  /*1a220*/  VIADD R4, R4, 0x6 ;  /* 0x0000000604047836 */ /* 0x000fe20000000000 */
[----:B------:R-:W-:Y:S01]  /*1a230*/  R2UR UR6, R6 ;  /* 0x00000000060672ca */ /* 0x000fe200000e0000 */
[C---:B------:R-:W-:Y:S01]  /*1a240*/  FMUL.FTZ R156, R2.reuse, R163 ;  /* 0x000000a3029c7220 */ /* 0x040fe20000410000 */
[----:B------:R-:W-:Y:S01]  /*1a250*/  R2UR UR7, R7 ;  /* 0x00000000070772ca */ /* 0x000fe200000e0000 */
[C---:B------:R-:W-:Y:S01]  /*1a260*/  FMUL.FTZ R163, R2.reuse, R170 ;  /* 0x000000aa02a37220 */ /* 0x040fe20000410000 */
[----:B------:R-:W-:Y:S01]  /*1a270*/  FMUL.FTZ R170, R2, R178 ;  /* 0x000000b202aa7220 */ /* 0x000fe20000410000 */
[----:B------:R-:W-:-:S02]  /*1a280*/  IMAD.MOV.U32 R178, RZ, RZ, -0x80 ;  /* 0xffffff80ffb27424 */ /* 0x000fc400078e00ff */
[C---:B------:R-:W-:Y:S01]  /*1a290*/  FMUL.FTZ R6, R2.reuse, R153 ;  /* 0x0000009902067220 */ /* 0x040fe20000410000 */
[C---:B------:R-:W-:Y:S01]  /*1a2a0*/  FMUL.FTZ R153, R2.reuse, R160 ;  /* 0x000000a002997220 */ /* 0x040fe20000410000 */
[C---:B------:R-:W-:Y:S01]  /*1a2b0*/  FMUL.FTZ R160, R2.reuse, R167 ;  /* 0x000000a702a07220 */ /* 0x040fe20000410000 */
[C---:B------:R-:W-:Y:S01]  /*1a2c0*/  FMUL.FTZ R167, R2.reuse, R175 ;  /* 0x000000af02a77220 */ /* 0x040fe20000410000 */
[C---:B------:R-:W-:Y:S01]  /*1a2d0*/  FMUL.FTZ R175, R2.reuse, R181 ;  /* 0x000000b502af7220 */ /* 0x040fe20000410000 */
[C---:B------:R-:W-:Y:S01]  /*1a2e0*/  FMUL.FTZ R20, R2.reuse, R157 ;  /* 0x0000009d02147220 */ /* 0x040fe20000410000 */
[----:B------:R-:W-:Y:S01]  /*1a2f0*/  MUFU.TANH R6, R6 ;  /* 0x0000000600067308 */ /* 0x000fe20000002400 */
[----:B------:R-:W-:Y:S01]  /*1a300*/  MOV R5, 0x40000040 ;  /* 0x4000004000057802 */ /* 0x000fe20000000f00 */
[----:B------:R-:W-:Y:S01]  /*1a310*/  FMUL.FTZ R21, R2, R158 ;  /* 0x0000009e02157220 */ /* 0x000fe20000410000 */
[----:B------:R-:W-:Y:S01]  /*1a320*/  QGMMA.64x256x32.F32.E4M3.E4M3 R24, R220, gdesc[UR4], R24, gsb0 ;  /* 0x03e00004dc187df3 */ /* 0x000fe20008000818 */
[----:B------:R-:W-:Y:S01]  /*1a330*/  R2UR UR6, R4 ;  /* 0x00000000040672ca */ /* 0x000fe200000e0000 */
[C---:B------:R-:W-:Y:S01]  /*1a340*/  FMUL.FTZ R4, R2.reuse, R152 ;  /* 0x0000009802047220 */ /* 0x040fe20000410000 */
[C---:B------:R-:W-:Y:S01]  /*1a350*/  FMUL.FTZ R152, R2.reuse, R159 ;  /* 0x0000009f02987220 */ /* 0x040fe20000410000 */
[C---:B------:R-:W-:Y:S01]  /*1a360*/  FMUL.FTZ R159, R2.reuse, R166 ;  /* 0x000000a6029f7220 */ /* 0x040fe20000410000 */
[C---:B------:R-:W-:Y:S01]  /*1a370*/  FMUL.FTZ R166, R2.reuse, R174 ;  /* 0x000000ae02a67220 */ /* 0x040fe20000410000 */
[----:B------:R-:W-:Y:S01]  /*1a380*/  FMUL.FTZ R174, R2, R180 ;  /* 0x000000b402ae7220 */ /* 0x000fe20000410000 */
[----:B------:R-:W-:Y:S01]  /*1a390*/  IMAD R180, R10, R178, 0x1 ;  /* 0x000000010ab47424 */ /* 0x000fe200078e02b2 */
[----:B------:R-:W0:Y:S01]  /*1a3a0*/  MUFU.TANH R4, R4 ;  /* 0x0000000400047308 */ /* 0x000e220000002400 */
[----:B------:R-:W-:Y:S01]  /*1a3b0*/  R2UR UR7, R5 ;  /* 0x00000000050772ca */ /* 0x000fe200000e0000 */
        /* <DEDUP_REMOVED lines=48> */
[----:B------:R-:W-:-:S06]  /*1a6c0*/  FMUL.FTZ R215, R2, R215 ;  /* 0x000000d702d77220 */ /* 0x000fcc0000410000 */
[----:B------:R-:W1:Y:S08]  /*1a6d0*/  MUFU.TANH R161, R161 ;  /* 0x000000a100a17308 */ /* 0x000e700000002400 */
[----:B------:R1:W-:Y:S08]  /*1a6e0*/  MUFU.TANH R178, R186 ;  /* 0x000000ba00b27308 */ /* 0x0003f00000002400 */
        /* <DEDUP_REMOVED lines=24> */
[----:B------:R-:W-:-:S07]  /*1a870*/  WARPGROUP.DEPBAR.LE gsb0, 0x0 ;  /* 0x00008000000079c5 */ /* 0x000fce0000010000 */
[----:B------:R-:W-:Y:S01]  /*1a880*/  MUFU.TANH R7, R7 ;  /* 0x0000000700077308 */ /* 0x000fe20000002400 */
[----:B------:R-:W-:Y:S01]  /*1a890*/  WARPGROUP.ARRIVE ;  /* 0x00000000000079c5 */ /* 0x000fe20000000000 */
[----:B-----5:R-:W-:-:S06]  /*1a8a0*/  IMAD R180, R227, 0x80, R180 ;  /* 0x00000080e3b47824 */ /* 0x020fcc00078e02b4 */
[----:B------:R-:W-:Y:S01]  /*1a8b0*/  MUFU.TANH R194, R194 ;  /* 0x000000c200c27308 */ /* 0x000fe20000002400 */
[----:B------:R-:W-:Y:S01]  /*1a8c0*/  QGMMA.64x256x32.F32.E4M3.E4M3 R24, R216, gdesc[UR4], R24, gsb0 ;  /* 0x03e00004d8187df3 */ /* 0x000fe20008000818 */
[----:B--2---:R-:W-:-:S06]  /*1a8d0*/  IADD3 R181, -R229, R180, R228 ;  /* 0x000000b4e5b57210 */ /* 0x004fcc0007ffe1e4 */
[----:B------:R2:W-:Y:S01]  /*1a8e0*/  MUFU.TANH R180, R187 ;  /* 0x000000bb00b47308 */ /* 0x0005e20000002400 */
[----:B---3--:R-:W-:-:S04]  /*1a8f0*/  IMAD R181, R230, -0x2, R181 ;  /* 0xfffffffee6b57824 */ /* 0x008fc800078e02b5 */
[----:B----4-:R-:W-:Y:S02]  /*1a900*/  IMAD.IADD R181, R231, 0x1, R181 ;  /* 0x00000001e7b57824 */ /* 0x010fe400078e02b5 */
[----:B------:R-:W3:Y:S01]  /*1a910*/  S2R R231, SR_TID.X ;  /* 0x0000000000e77919 */ /* 0x000ee20000002100 */
[----:B------:R-:W-:Y:S02]  /*1a920*/  MUFU.TANH R195, R195 ;  /* 0x000000c300c37308 */ /* 0x000fe40000002400 */
[C---:B------:R-:W-:Y:S02]  /*1a930*/  ISETP.GT.AND P0, PT, R181.reuse, RZ, PT ;  /* 0x000000ffb500720c */ /* 0x040fe40003f04270 */
[C---:B------:R-:W-:Y:S02]  /*1a940*/  ISETP.GT.AND P2, PT, R181.reuse, 0x1, PT ;  /* 0x00000001b500780c */ /* 0x040fe40003f44270 */
[----:B0-----:R-:W-:Y:S02]  /*1a950*/  FSEL R4, R4, -INF , P0 ;  /* 0xff80000004047808 */ /* 0x001fe40000000000 */
[----:B------:R-:W-:Y:S01]  /*1a960*/  ISETP.GT.AND P0, PT, R181, 0x8, PT ;  /* 0x00000008b500780c */ /* 0x000fe20003f04270 */
[----:B------:R-:W-:Y:S01]  /*1a970*/  MUFU.TANH R198, R198 ;  /* 0x000000c600c67308 */ /* 0x000fe20000002400 */
[----:B------:R-:W-:-:S02]  /*1a980*/  FSEL R6, R6, -INF , P2 ;  /* 0xff80000006067808 */ /* 0x000fc40001000000 */
[----:B------:R-:W-:Y:S02]  /*1a990*/  FMNMX.FTZ R185, R4, R9, !PT ;  /* 0x0000000904b97209 */ /* 0x000fe40007810000 */
[----:B------:R-:W-:Y:S02]  /*1a9a0*/  ISETP.GT.AND P2, PT, R181, 0x9, PT ;  /* 0x00000009b500780c */ /* 0x000fe40003f44270 */
[----:B-1----:R-:W-:Y:S01]  /*1a9b0*/  FSEL R183, R15, -INF , P0 ;  /* 0xff8000000fb77808 */ /* 0x002fe20000000000 */
[----:B------:R-:W-:Y:S01]  /*1a9c0*/  MUFU.TANH R199, R199 ;  /* 0x000000c700c77308 */ /* 0x000fe20000002400 */
[----:B------:R-:W-:Y:S02]  /*1a9d0*/  FMNMX.FTZ R185, R6, R185, !PT ;  /* 0x000000b906b97209 */ /* 0x000fe40007810000 */
[----:B------:R-:W-:Y:S02]  /*1a9e0*/  ISETP.GT.AND P0, PT, R181, 0x10, PT ;  /* 0x00000010b500780c */ /* 0x000fe40003f04270 */
[----:B------:R-:W-:-:S02]  /*1a9f0*/  FSEL R20, R20, -INF , P2 ;  /* 0xff80000014147808 */ /* 0x000fc40001000000 */
[----:B------:R-:W-:Y:S01]  /*1aa00*/  FMNMX.FTZ R185, R183, R185, !PT ;  /* 0x000000b9b7b97209 */ /* 0x000fe20007810000 */
[----:B------:R0:W-:Y:S01]  /*1aa10*/  MUFU.TANH R15, R190 ;  /* 0x000000be000f7308 */ /* 0x0001e20000002400 */
[----:B------:R-:W-:Y:S02]  /*1aa20*/  ISETP.GT.AND P2, PT, R181, 0x11, PT ;  /* 0x00000011b500780c */ /* 0x000fe40003f44270 */
[----:B------:R-:W-:Y:S02]  /*1aa30*/  FSEL R153, R153, -INF , P0 ;  /* 0xff80000099997808 */ /* 0x000fe40000000000 */
[----:B------:R-:W-:Y:S02]  /*1aa40*/  FMNMX.FTZ R186, R20, R185, !PT ;  /* 0x000000b914ba7209 */ /* 0x000fe40007810000 */
[----:B------:R-:W-:Y:S01]  /*1aa50*/  ISETP.GT.AND P0, PT, R181, 0x18, PT ;  /* 0x00000018b500780c */ /* 0x000fe20003f04270 */
[----:B------:R1:W4:Y:S01]  /*1aa60*/  MUFU.TANH R185, R192 ;  /* 0x000000c000b97308 */ /* 0x0003220000002400 */
[----:B------:R-:W-:-:S02]  /*1aa70*/  FSEL R154, R154, -INF , P2 ;  /* 0xff8000009a9a7808 */ /* 0x000fc40001000000 */
[----:B------:R-:W-:Y:S02]  /*1aa80*/  FMNMX.FTZ R186, R153, R186, !PT ;  /* 0x000000ba99ba7209 */ /* 0x000fe40007810000 */
[----:B------:R-:W-:Y:S02]  /*1aa90*/  ISETP.GT.AND P2, PT, R181, 0x19, PT ;  /* 0x00000019b500780c */ /* 0x000fe40003f44270 */
[----:B------:R-:W-:Y:S01]  /*1aaa0*/  FSEL R157, R157, -INF , P0 ;  /* 0xff8000009d9d7808 */ /* 0x000fe20000000000 */
[----:B------:R-:W-:Y:S01]  /*1aab0*/  MUFU.TANH R159, R159 ;  /* 0x0000009f009f7308 */ /* 0x000fe20000002400 */
[----:B--2---:R-:W-:Y:S02]  /*1aac0*/  FMNMX.FTZ R187, R154, R186, !PT ;  /* 0x000000ba9abb7209 */ /* 0x004fe40007810000 */
[----:B------:R-:W-:Y:S02]  /*1aad0*/  ISETP.GT.AND P0, PT, R181, 0x20, PT ;  /* 0x00000020b500780c */ /* 0x000fe40003f04270 */
[----:B------:R-:W-:-:S02]  /*1aae0*/  FSEL R158, R158, -INF , P2 ;  /* 0xff8000009e9e7808 */ /* 0x000fc40001000000 */
[----:B------:R-:W-:Y:S01]  /*1aaf0*/  FMNMX.FTZ R187, R157, R187, !PT ;  /* 0x000000bb9dbb7209 */ /* 0x000fe20007810000 */
[----:B------:R2:W5:Y:S01]  /*1ab00*/  MUFU.TANH R186, R193 ;  /* 0x000000c100ba7308 */ /* 0x0005620000002400 */
[----:B------:R-:W-:Y:S02]  /*1ab10*/  ISETP.GT.AND P2, PT, R181, 0x21, PT ;  /* 0x00000021b500780c */ /* 0x000fe40003f44270 */
[----:B------:R-:W-:Y:S02]  /*1ab20*/  FSEL R161, R161, -INF , P0 ;  /* 0xff800000a1a17808 */ /* 0x000fe40000000000 */
[----:B------:R-:W-:Y:S02]  /*1ab30*/  FMNMX.FTZ R188, R158, R187, !PT ;  /* 0x000000bb9ebc7209 */ /* 0x000fe40007810000 */
[----:B------:R-:W-:Y:S01]  /*1ab40*/  ISETP.GT.AND P0, PT, R181, 0x28, PT ;  /* 0x00000028b500780c */ /* 0x000fe20003f04270 */
[----:B------:R3:W5:Y:S01]  /*1ab50*/  MUFU.TANH R187, R196 ;  /* 0x000000c400bb7308 */ /* 0x0007620000002400 */
[----:B------:R-:W-:-:S02]  /*1ab60*/  FSEL R162, R162, -INF , P2 ;  /* 0xff800000a2a27808 */ /* 0x000fc40001000000 */
[----:B------:R-:W-:Y:S02]  /*1ab70*/  FMNMX.FTZ R188, R161, R188, !PT ;  /* 0x000000bca1bc7209 */ /* 0x000fe40007810000 */
[----:B------:R-:W-:Y:S02]  /*1ab80*/  ISETP.GT.AND P2, PT, R181, 0x29, PT ;  /* 0x00000029b500780c */ /* 0x000fe40003f44270 */
[----:B------:R-:W-:Y:S01]  /*1ab90*/  FSEL R165, R165, -INF , P0 ;  /* 0xff800000a5a57808 */ /* 0x000fe20000000000 */
[----:B------:R-:W-:Y:S01]  /*1aba0*/  MUFU.TANH R202, R202 ;  /* 0x000000ca00ca7308 */ /* 0x000fe20000002400 */
[----:B------:R-:W-:Y:S02]  /*1abb0*/  FMNMX.FTZ R189, R162, R188, !PT ;  /* 0x000000bca2bd7209 */ /* 0x000fe40007810000 */
[----:B------:R-:W-:Y:S02]  /*1abc0*/  ISETP.GT.AND P0, PT, R181, 0x30, PT ;  /* 0x00000030b500780c */ /* 0x000fe40003f04270 */
[----:B------:R-:W-:-:S02]  /*1abd0*/  FSEL R168, R168, -INF , P2 ;  /* 0xff800000a8a87808 */ /* 0x000fc40001000000 */
[----:B------:R-:W-:Y:S01]  /*1abe0*/  FMNMX.FTZ R189, R165, R189, !PT ;  /* 0x000000bda5bd7209 */ /* 0x000fe20007810000 */
[----:B------:R5:W5:Y:S01]  /*1abf0*/  MUFU.TANH R188, R197 ;  /* 0x000000c500bc7308 */ /* 0x000b620000002400 */
[----:B------:R-:W-:Y:S02]  /*1ac00*/  ISETP.GT.AND P2, PT, R181, 0x31, PT ;  /* 0x00000031b500780c */ /* 0x000fe40003f44270 */
[----:B------:R-:W-:Y:S02]  /*1ac10*/  FSEL R169, R169, -INF , P0 ;  /* 0xff800000a9a97808 */ /* 0x000fe40000000000 */
[----:B0-----:R-:W-:Y:S02]  /*1ac20*/  FMNMX.FTZ R190, R168, R189, !PT ;  /* 0x000000bda8be7209 */ /* 0x001fe40007810000 */
[----:B------:R-:W-:Y:S01]  /*1ac30*/  ISETP.GT.AND P0, PT, R181, 0x38, PT ;  /* 0x00000038b500780c */ /* 0x000fe20003f04270 */
[----:B------:R0:W0:Y:S01]  /*1ac40*/  MUFU.TANH R189, R200 ;  /* 0x000000c800bd7308 */ /* 0x0000220000002400 */
[----:B------:R-:W-:-:S02]  /*1ac50*/  FSEL R171, R171, -INF , P2 ;  /* 0xff800000abab7808 */ /* 0x000fc40001000000 */
[----:B------:R-:W-:Y:S02]  /*1ac60*/  FMNMX.FTZ R190, R169, R190, !PT ;  /* 0x000000bea9be7209 */ /* 0x000fe40007810000 */
[----:B------:R-:W-:Y:S02]  /*1ac70*/  ISETP.GT.AND P2, PT, R181, 0x39, PT ;  /* 0x00000039b500780c */ /* 0x000fe40003f44270 */
[----:B------:R-:W-:Y:S01]  /*1ac80*/  FSEL R174, R174, -INF , P0 ;  /* 0xff800000aeae7808 */ /* 0x000fe20000000000 */
[----:B------:R-:W-:Y:S01]  /*1ac90*/  MUFU.TANH R203, R203 ;  /* 0x000000cb00cb7308 */ /* 0x000fe20000002400 */
[----:B-1----:R-:W-:Y:S02]  /*1aca0*/  FMNMX.FTZ R192, R171, R190, !PT ;  /* 0x000000beabc07209 */ /* 0x002fe40007810000 */
[----:B------:R-:W-:Y:S02]  /*1acb0*/  ISETP.GT.AND P0, PT, R181, 0x40, PT ;  /* 0x00000040b500780c */ /* 0x000fe40003f04270 */
[----:B------:R-:W-:-:S02]  /*1acc0*/  FSEL R175, R175, -INF , P2 ;  /* 0xff800000afaf7808 */ /* 0x000fc40001000000 */
[----:B------:R-:W-:Y:S01]  /*1acd0*/  FMNMX.FTZ R192, R174, R192, !PT ;  /* 0x000000c0aec07209 */ /* 0x000fe20007810000 */
[----:B------:R-:W1:Y:S01]  /*1ace0*/  MUFU.TANH R190, R201 ;  /* 0x000000c900be7308 */ /* 0x000e620000002400 */
[----:B------:R-:W-:Y:S02]  /*1acf0*/  ISETP.GT.AND P2, PT, R181, 0x41, PT ;  /* 0x00000041b500780c */ /* 0x000fe40003f44270 */
[----:B------:R-:W-:Y:S02]  /*1ad00*/  FSEL R177, R177, -INF , P0 ;  /* 0xff800000b1b17808 */ /* 0x000fe40000000000 */
[----:B--2---:R-:W-:Y:S02]  /*1ad10*/  FMNMX.FTZ R193, R175, R192, !PT ;  /* 0x000000c0afc17209 */ /* 0x004fe40007810000 */
[----:B------:R-:W-:Y:S01]  /*1ad20*/  ISETP.GT.AND P0, PT, R181, 0x48, PT ;  /* 0x00000048b500780c */ /* 0x000fe20003f04270 */
[----:B------:R-:W2:Y:S01]  /*1ad30*/  MUFU.TANH R192, R204 ;  /* 0x000000cc00c07308 */ /* 0x000ea20000002400 */
[----:B------:R-:W-:-:S02]  /*1ad40*/  FSEL R179, R179, -INF , P2 ;  /* 0xff800000b3b37808 */ /* 0x000fc40001000000 */
[----:B------:R-:W-:Y:S02]  /*1ad50*/  FMNMX.FTZ R193, R177, R193, !PT ;  /* 0x000000c1b1c17209 */ /* 0x000fe40007810000 */
[----:B------:R-:W-:Y:S02]  /*1ad60*/  ISETP.GT.AND P2, PT, R181, 0x49, PT ;  /* 0x00000049b500780c */ /* 0x000fe40003f44270 */
[----:B------:R-:W-:Y:S01]  /*1ad70*/  FSEL R182, R182, -INF , P0 ;  /* 0xff800000b6b67808 */ /* 0x000fe20000000000 */
[----:B------:R-:W-:Y:S01]  /*1ad80*/  MUFU.TANH R167, R167 ;  /* 0x000000a700a77308 */ /* 0x000fe20000002400 */
[----:B---3--:R-:W-:Y:S02]  /*1ad90*/  FMNMX.FTZ R196, R179, R193, !PT ;  /* 0x000000c1b3c47209 */ /* 0x008fe40007810000 */
[----:B------:R-:W-:Y:S02]  /*1ada0*/  ISETP.GT.AND P0, PT, R181, 0x50, PT ;  /* 0x00000050b500780c */ /* 0x000fe40003f04270 */
[----:B------:R-:W-:-:S02]  /*1adb0*/  FSEL R184, R184, -INF , P2 ;  /* 0xff800000b8b87808 */ /* 0x000fc40001000000 */
[----:B------:R-:W-:Y:S01]  /*1adc0*/  FMNMX.FTZ R196, R182, R196, !PT ;  /* 0x000000c4b6c47209 */ /* 0x000fe20007810000 */
[----:B------:R-:W3:Y:S01]  /*1add0*/  MUFU.TANH R193, R205 ;  /* 0x000000cd00c17308 */ /* 0x000ee20000002400 */
[----:B------:R-:W-:Y:S02]  /*1ade0*/  ISETP.GT.AND P2, PT, R181, 0x51, PT ;  /* 0x00000051b500780c */ /* 0x000fe40003f44270 */
[----:B----4-:R-:W-:Y:S02]  /*1adf0*/  FSEL R185, R185, -INF , P0 ;  /* 0xff800000b9b97808 */ /* 0x010fe40000000000 */
[----:B-----5:R-:W-:Y:S02]  /*1ae00*/  FMNMX.FTZ R197, R184, R196, !PT ;  /* 0x000000c4b8c57209 */ /* 0x020fe40007810000 */
[----:B------:R-:W-:Y:S01]  /*1ae10*/  ISETP.GT.AND P0, PT, R181, 0x58, PT ;  /* 0x00000058b500780c */ /* 0x000fe20003f04270 */
[----:B------:R4:W5:Y:S01]  /*1ae20*/  MUFU.TANH R196, R208 ;  /* 0x000000d000c47308 */ /* 0x0009620000002400 */
[----:B------:R-:W-:-:S02]  /*1ae30*/  FSEL R186, R186, -INF , P2 ;  /* 0xff800000baba7808 */ /* 0x000fc40001000000 */
[----:B------:R-:W-:Y:S02]  /*1ae40*/  FMNMX.FTZ R197, R185, R197, !PT ;  /* 0x000000c5b9c57209 */ /* 0x000fe40007810000 */
[----:B------:R-:W-:Y:S02]  /*1ae50*/  ISETP.GT.AND P2, PT, R181, 0x59, PT ;  /* 0x00000059b500780c */ /* 0x000fe40003f44270 */
[----:B------:R-:W-:Y:S02]  /*1ae60*/  FSEL R187, R187, -INF , P0 ;  /* 0xff800000bbbb7808 */ /* 0x000fe40000000000 */
[----:B0-----:R-:W-:Y:S01]  /*1ae70*/  FMNMX.FTZ R200, R186, R197, !PT ;  /* 0x000000c5bac87209 */ /* 0x001fe20007810000 */
[----:B----4-:R-:W-:Y:S01]  /*1ae80*/  FMUL.FTZ R208, R2, R211 ;  /* 0x000000d302d07220 */ /* 0x010fe20000410000 */
[----:B------:R-:W-:Y:S01]  /*1ae90*/  ISETP.GT.AND P0, PT, R181, 0x60, PT ;  /* 0x00000060b500780c */ /* 0x000fe20003f04270 */
[----:B------:R-:W0:Y:S01]  /*1aea0*/  MUFU.TANH R197, R209 ;  /* 0x000000d100c57308 */ /* 0x000e220000002400 */
[----:B------:R-:W-:-:S02]  /*1aeb0*/  FSEL R188, R188, -INF , P2 ;  /* 0xff800000bcbc7808 */ /* 0x000fc40001000000 */
[----:B------:R-:W-:Y:S02]  /*1aec0*/  FMNMX.FTZ R200, R187, R200, !PT ;  /* 0x000000c8bbc87209 */ /* 0x000fe40007810000 */
[----:B------:R-:W-:Y:S02]  /*1aed0*/  ISETP.GT.AND P2, PT, R181, 0x61, PT ;  /* 0x00000061b500780c */ /* 0x000fe40003f44270 */
[----:B------:R-:W-:Y:S01]  /*1aee0*/  FSEL R189, R189, -INF , P0 ;  /* 0xff800000bdbd7808 */ /* 0x000fe20000000000 */
[----:B------:R-:W-:Y:S01]  /*1aef0*/  MUFU.TANH R208, R208 ;  /* 0x000000d000d07308 */ /* 0x000fe20000002400 */
[----:B------:R-:W-:Y:S02]  /*1af00*/  FMNMX.FTZ R201, R188, R200, !PT ;  /* 0x000000c8bcc97209 */ /* 0x000fe40007810000 */
[----:B------:R-:W-:Y:S02]  /*1af10*/  ISETP.GT.AND P0, PT, R181, 0x68, PT ;  /* 0x00000068b500780c */ /* 0x000fe40003f04270 */
[----:B-1----:R-:W-:-:S02]  /*1af20*/  FSEL R190, R190, -INF , P2 ;  /* 0xff800000bebe7808 */ /* 0x002fc40001000000 */
[----:B------:R-:W-:Y:S01]  /*1af30*/  FMNMX.FTZ R201, R189, R201, !PT ;  /* 0x000000c9bdc97209 */ /* 0x000fe20007810000 */
[----:B------:R-:W1:Y:S01]  /*1af40*/  MUFU.TANH R200, R212 ;  /* 0x000000d400c87308 */ /* 0x000e620000002400 */
[C---:B------:R-:W-:Y:S02]  /*1af50*/  ISETP.GT.AND P2, PT, R181.reuse, 0x69, PT ;  /* 0x00000069b500780c */ /* 0x040fe40003f44270 */
[----:B--2---:R-:W-:Y:S02]  /*1af60*/  FSEL R192, R192, -INF , P0 ;  /* 0xff800000c0c07808 */ /* 0x004fe40000000000 */
[----:B------:R-:W-:Y:S02]  /*1af70*/  FMNMX.FTZ R204, R190, R201, !PT ;  /* 0x000000c9becc7209 */ /* 0x000fe40007810000 */
[----:B------:R-:W-:Y:S01]  /*1af80*/  ISETP.GT.AND P0, PT, R181, 0x70, PT ;  /* 0x00000070b500780c */ /* 0x000fe20003f04270 */
[----:B------:R-:W2:Y:S01]  /*1af90*/  MUFU.TANH R201, R213 ;  /* 0x000000d500c97308 */ /* 0x000ea20000002400 */
[----:B---3--:R-:W-:-:S02]  /*1afa0*/  FSEL R193, R193, -INF , P2 ;  /* 0xff800000c1c17808 */ /* 0x008fc40001000000 */
[----:B------:R-:W-:Y:S02]  /*1afb0*/  FMNMX.FTZ R204, R192, R204, !PT ;  /* 0x000000ccc0cc7209 */ /* 0x000fe40007810000 */
[----:B------:R-:W-:Y:S02]  /*1afc0*/  ISETP.GT.AND P2, PT, R181, 0x71, PT ;  /* 0x00000071b500780c */ /* 0x000fe40003f44270 */
[----:B-----5:R-:W-:Y:S02]  /*1afd0*/  FSEL R196, R196, -INF , P0 ;  /* 0xff800000c4c47808 */ /* 0x020fe40000000000 */
[----:B------:R-:W-:Y:S02]  /*1afe0*/  FMNMX.FTZ R205, R193, R204, !PT ;  /* 0x000000ccc1cd7209 */ /* 0x000fe40007810000 */
[----:B------:R-:W-:Y:S01]  /*1aff0*/  ISETP.GT.AND P0, PT, R181, 0x78, PT ;  /* 0x00000078b500780c */ /* 0x000fe20003f04270 */
[----:B------:R3:W4:Y:S01]  /*1b000*/  MUFU.TANH R204, R191 ;  /* 0x000000bf00cc7308 */ /* 0x0007220000002400 */
[----:B0-----:R-:W-:-:S02]  /*1b010*/  FSEL R197, R197, -INF , P2 ;  /* 0xff800000c5c57808 */ /* 0x001fc40001000000 */
[----:B------:R-:W-:Y:S02]  /*1b020*/  FMNMX.FTZ R205, R196, R205, !PT ;  /* 0x000000cdc4cd7209 */ /* 0x000fe40007810000 */
[C---:B------:R-:W-:Y:S01]  /*1b030*/  ISETP.GT.AND P2, PT, R181.reuse, 0x79, PT ;  /* 0x00000079b500780c */ /* 0x040fe20003f44270 */
[----:B------:R-:W-:Y:S01]  /*1b040*/  VIADD R181, R181, 0x8 ;  /* 0x00000008b5b57836 */ /* 0x000fe20000000000 */
[----:B-1----:R-:W-:Y:S02]  /*1b050*/  FSEL R200, R200, -INF , P0 ;  /* 0xff800000c8c87808 */ /* 0x002fe40000000000 */
[----:B------:R-:W-:Y:S02]  /*1b060*/  FMNMX.FTZ R205, R197, R205, !PT ;  /* 0x000000cdc5cd7209 */ /* 0x000fe40007810000 */
[----:B--2---:R-:W-:Y:S02]  /*1b070*/  FSEL R201, R201, -INF , P2 ;  /* 0xff800000c9c97808 */ /* 0x004fe40001000000 */
[----:B---3--:R-:W-:-:S02]  /*1b080*/  FMNMX.FTZ R191, R200, R205, !PT ;  /* 0x000000cdc8bf7209 */ /* 0x008fc40007810000 */
[----:B------:R-:W-:Y:S02]  /*1b090*/  ISETP.GT.AND P4, PT, R181, RZ, PT ;  /* 0x000000ffb500720c */ /* 0x000fe40003f84270 */
[----:B------:R-:W-:Y:S02]  /*1b0a0*/  FMNMX.FTZ R191, R201, R191, !PT ;  /* 0x000000bfc9bf7209 */ /* 0x000fe40007810000 */
[----:B------:R-:W-:Y:S02]  /*1b0b0*/  FSEL R5, R5, -INF , P4 ;  /* 0xff80000005057808 */ /* 0x000fe40002000000 */
[C---:B------:R-:W-:Y:S01]  /*1b0c0*/  ISETP.GT.AND P2, PT, R181.reuse, 0x8, PT ;  /* 0x00000008b500780c */ /* 0x040fe20003f44270 */
[----:B------:R-:W0:Y:S01]  /*1b0d0*/  SHFL.BFLY PT, R205, R191, 0x2, 0x1f ;  /* 0x0c401f00bfcd7f89 */ /* 0x000e2200000e0000 */
[C---:B------:R-:W-:Y:S02]  /*1b0e0*/  ISETP.GT.AND P3, PT, R181.reuse, 0x9, PT ;  /* 0x00000009b500780c */ /* 0x040fe40003f64270 */
[----:B------:R-:W-:-:S02]  /*1b0f0*/  ISETP.GT.AND P5, PT, R181, 0x10, PT ;  /* 0x00000010b500780c */ /* 0x000fc40003fa4270 */
[----:B------:R-:W-:Y:S02]  /*1b100*/  ISETP.GT.AND P4, PT, R181, 0x11, PT ;  /* 0x00000011b500780c */ /* 0x000fe40003f84270 */
[----:B------:R-:W-:Y:S02]  /*1b110*/  FSEL R21, R21, -INF , P2 ;  /* 0xff80000015157808 */ /* 0x000fe40001000000 */
[----:B------:R-:W-:Y:S02]  /*1b120*/  FSEL R152, R152, -INF , P3 ;  /* 0xff80000098987808 */ /* 0x000fe40001800000 */
[----:B------:R-:W-:Y:S02]  /*1b130*/  FSEL R155, R155, -INF , P5 ;  /* 0xff8000009b9b7808 */ /* 0x000fe40002800000 */
[----:B------:R-:W-:Y:S02]  /*1b140*/  FSEL R156, R156, -INF , P4 ;  /* 0xff8000009c9c7808 */ /* 0x000fe40002000000 */
[----:B------:R-:W-:-:S02]  /*1b150*/  ISETP.GT.AND P2, PT, R181, 0x19, PT ;  /* 0x00000019b500780c */ /* 0x000fc40003f44270 */
[C---:B------:R-:W-:Y:S02]  /*1b160*/  ISETP.GT.AND P3, PT, R181.reuse, 0x20, PT ;  /* 0x00000020b500780c */ /* 0x040fe40003f64270 */
[C---:B------:R-:W-:Y:S02]  /*1b170*/  ISETP.GT.AND P5, PT, R181.reuse, 0x21, PT ;  /* 0x00000021b500780c */ /* 0x040fe40003fa4270 */
[----:B------:R-:W-:Y:S02]  /*1b180*/  ISETP.GT.AND P4, PT, R181, 0x28, PT ;  /* 0x00000028b500780c */ /* 0x000fe40003f84270 */
[----:B------:R-:W-:Y:S02]  /*1b190*/  FSEL R160, R160, -INF , P2 ;  /* 0xff800000a0a07808 */ /* 0x000fe40001000000 */
[----:B0-----:R-:W-:Y:S01]  /*1b1a0*/  FMNMX.FTZ R191, R191, R205, !PT ;  /* 0x000000cdbfbf7209 */ /* 0x001fe20007810000 */
[C---:B------:R-:W-:Y:S01]  /*1b1b0*/  FMUL.FTZ R205, R2.reuse, R206 ;  /* 0x000000ce02cd7220 */ /* 0x040fe20000410000 */
[C---:B------:R-:W-:Y:S01]  /*1b1c0*/  FMUL.FTZ R206, R2.reuse, R207 ;  /* 0x000000cf02ce7220 */ /* 0x040fe20000410000 */
[----:B------:R-:W-:Y:S01]  /*1b1d0*/  FSEL R163, R163, -INF , P3 ;  /* 0xff800000a3a37808 */ /* 0x000fe20001800000 */
[----:B------:R-:W-:Y:S01]  /*1b1e0*/  FMUL.FTZ R207, R2, R210 ;  /* 0x000000d202cf7220 */ /* 0x000fe20000410000 */
[----:B------:R-:W-:Y:S01]  /*1b1f0*/  FSEL R164, R164, -INF , P5 ;  /* 0xff800000a4a47808 */ /* 0x000fe20002800000 */
[----:B------:R-:W0:Y:S01]  /*1b200*/  SHFL.BFLY PT, R209, R191, 0x1, 0x1f ;  /* 0x0c201f00bfd17f89 */ /* 0x000e2200000e0000 */
[----:B------:R-:W-:Y:S01]  /*1b210*/  FSEL R211, R166, -INF , P4 ;  /* 0xff800000a6d37808 */ /* 0x000fe20002000000 */
[----:B------:R-:W1:Y:S01]  /*1b220*/  MUFU.TANH R205, R205 ;  /* 0x000000cd00cd7308 */ /* 0x000e620000002400 */
[C---:B------:R-:W-:Y:S01]  /*1b230*/  ISETP.GT.AND P2, PT, R181.reuse, 0x30, PT ;  /* 0x00000030b500780c */ /* 0x040fe20003f44270 */
[----:B------:R-:W-:Y:S01]  /*1b240*/  FMUL.FTZ R210, R2, R214 ;  /* 0x000000d602d27220 */ /* 0x000fe20000410000 */
[----:B------:R-:W-:-:S02]  /*1b250*/  ISETP.GT.AND P3, PT, R181, 0x31, PT ;  /* 0x00000031b500780c */ /* 0x000fc40003f64270 */
[C---:B------:R-:W-:Y:S02]  /*1b260*/  ISETP.GT.AND P5, PT, R181.reuse, 0x38, PT ;  /* 0x00000038b500780c */ /* 0x040fe40003fa4270 */
[----:B------:R-:W-:Y:S01]  /*1b270*/  ISETP.GT.AND P4, PT, R181, 0x39, PT ;  /* 0x00000039b500780c */ /* 0x000fe20003f84270 */
[----:B------:R-:W2:Y:S01]  /*1b280*/  MUFU.TANH R206, R206 ;  /* 0x000000ce00ce7308 */ /* 0x000ea20000002400 */
[----:B------:R-:W-:Y:S02]  /*1b290*/  FSEL R170, R170, -INF , P2 ;  /* 0xff800000aaaa7808 */ /* 0x000fe40001000000 */
[----:B------:R-:W-:Y:S02]  /*1b2a0*/  FSEL R172, R172, -INF , P3 ;  /* 0xff800000acac7808 */ /* 0x000fe40001800000 */
[----:B------:R-:W-:Y:S02]  /*1b2b0*/  FSEL R173, R173, -INF , P5 ;  /* 0xff800000adad7808 */ /* 0x000fe40002800000 */
[----:B------:R-:W-:Y:S01]  /*1b2c0*/  FSEL R176, R176, -INF , P4 ;  /* 0xff800000b0b07808 */ /* 0x000fe20002000000 */
[----:B------:R-:W3:Y:S01]  /*1b2d0*/  MUFU.TANH R207, R207 ;  /* 0x000000cf00cf7308 */ /* 0x000ee20000002400 */
[----:B------:R-:W-:-:S02]  /*1b2e0*/  ISETP.GT.AND P2, PT, R181, 0x40, PT ;  /* 0x00000040b500780c */ /* 0x000fc40003f44270 */
[C---:B------:R-:W-:Y:S02]  /*1b2f0*/  ISETP.GT.AND P3, PT, R181.reuse, 0x41, PT ;  /* 0x00000041b500780c */ /* 0x040fe40003f64270 */
[C---:B------:R-:W-:Y:S02]  /*1b300*/  ISETP.GT.AND P5, PT, R181.reuse, 0x48, PT ;  /* 0x00000048b500780c */ /* 0x040fe40003fa4270 */
[----:B------:R-:W-:Y:S01]  /*1b310*/  ISETP.GT.AND P4, PT, R181, 0x49, PT ;  /* 0x00000049b500780c */ /* 0x000fe20003f84270 */
[----:B------:R-:W5:Y:S01]  /*1b320*/  MUFU.TANH R210, R210 ;  /* 0x000000d200d27308 */ /* 0x000f620000002400 */
[----:B------:R-:W-:Y:S01]  /*1b330*/  FSEL R178, R178, -INF , P2 ;  /* 0xff800000b2b27808 */ /* 0x000fe20001000000 */
[----:B------:R-:W-:Y:S02]  /*1b340*/  WARPGROUP.DEPBAR.LE gsb0, 0x0 ;  /* 0x00008000000079c5 */ /* 0x000fe40000010000 */
[----:B------:R-:W-:Y:S02]  /*1b350*/  FSEL R180, R180, -INF , P3 ;  /* 0xff800000b4b47808 */ /* 0x000fe40001800000 */
[----:B------:R-:W-:-:S02]  /*1b360*/  FSEL R15, R15, -INF , P5 ;  /* 0xff8000000f0f7808 */ /* 0x000fc40002800000 */
[----:B----4-:R-:W-:Y:S02]  /*1b370*/  FSEL R204, R204, -INF , P4 ;  /* 0xff800000cccc7808 */ /* 0x010fe40002000000 */
[C---:B------:R-:W-:Y:S02]  /*1b380*/  ISETP.GT.AND P0, PT, R181.reuse, 0x1, PT ;  /* 0x00000001b500780c */ /* 0x040fe40003f04270 */
[C---:B------:R-:W-:Y:S02]  /*1b390*/  ISETP.GT.AND P2, PT, R181.reuse, 0x50, PT ;  /* 0x00000050b500780c */ /* 0x040fe40003f44270 */
[C---:B------:R-:W-:Y:S02]  /*1b3a0*/  ISETP.GT.AND P3, PT, R181.reuse, 0x51, PT ;  /* 0x00000051b500780c */ /* 0x040fe40003f64270 */
[C---:B------:R-:W-:Y:S02]  /*1b3b0*/  ISETP.GT.AND P5, PT, R181.reuse, 0x58, PT ;  /* 0x00000058b500780c */ /* 0x040fe40003fa4270 */
[----:B------:R-:W-:-:S02]  /*1b3c0*/  ISETP.GT.AND P4, PT, R181, 0x59, PT ;  /* 0x00000059b500780c */ /* 0x000fc40003f84270 */
[----:B------:R-:W-:Y:S02]  /*1b3d0*/  FSEL R7, R7, -INF , P0 ;  /* 0xff80000007077808 */ /* 0x000fe40000000000 */
[----:B------:R-:W-:Y:S02]  /*1b3e0*/  FSEL R194, R194, -INF , P2 ;  /* 0xff800000c2c27808 */ /* 0x000fe40001000000 */
[----:B------:R-:W-:Y:S02]  /*1b3f0*/  FSEL R195, R195, -INF , P3 ;  /* 0xff800000c3c37808 */ /* 0x000fe40001800000 */
[----:B------:R-:W-:Y:S02]  /*1b400*/  FSEL R198, R198, -INF , P5 ;  /* 0xff800000c6c67808 */ /* 0x000fe40002800000 */
[----:B------:R-:W-:Y:S02]  /*1b410*/  FSEL R199, R199, -INF , P4 ;  /* 0xff800000c7c77808 */ /* 0x000fe40002000000 */
[----:B------:R-:W-:-:S02]  /*1b420*/  ISETP.GT.AND P0, PT, R181, 0x18, PT ;  /* 0x00000018b500780c */ /* 0x000fc40003f04270 */
[C---:B------:R-:W-:Y:S02]  /*1b430*/  ISETP.GT.AND P2, PT, R181.reuse, 0x60, PT ;  /* 0x00000060b500780c */ /* 0x040fe40003f44270 */
[C---:B------:R-:W-:Y:S02]  /*1b440*/  ISETP.GT.AND P3, PT, R181.reuse, 0x61, PT ;  /* 0x00000061b500780c */ /* 0x040fe40003f64270 */
[C---:B------:R-:W-:Y:S02]  /*1b450*/  ISETP.GT.AND P5, PT, R181.reuse, 0x68, PT ;  /* 0x00000068b500780c */ /* 0x040fe40003fa4270 */
[----:B------:R-:W-:Y:S02]  /*1b460*/  ISETP.GT.AND P4, PT, R181, 0x69, PT ;  /* 0x00000069b500780c */ /* 0x000fe40003f84270 */
[----:B------:R-:W-:Y:S02]  /*1b470*/  FSEL R159, R159, -INF , P0 ;  /* 0xff8000009f9f7808 */ /* 0x000fe40000000000 */
[----:B------:R-:W-:-:S02]  /*1b480*/  FSEL R202, R202, -INF , P2 ;  /* 0xff800000caca7808 */ /* 0x000fc40001000000 */
[----:B------:R-:W-:Y:S02]  /*1b490*/  FSEL R203, R203, -INF , P3 ;  /* 0xff800000cbcb7808 */ /* 0x000fe40001800000 */
[----:B-1----:R-:W-:Y:S02]  /*1b4a0*/  FSEL R205, R205, -INF , P5 ;  /* 0xff800000cdcd7808 */ /* 0x002fe40002800000 */
[----:B--2---:R-:W-:Y:S02]  /*1b4b0*/  FSEL R206, R206, -INF , P4 ;  /* 0xff800000cece7808 */ /* 0x004fe40002000000 */
[C---:B------:R-:W-:Y:S02]  /*1b4c0*/  ISETP.GT.AND P0, PT, R181.reuse, 0x29, PT ;  /* 0x00000029b500780c */ /* 0x040fe40003f04270 */
[C---:B------:R-:W-:Y:S02]  /*1b4d0*/  ISETP.GT.AND P2, PT, R181.reuse, 0x70, PT ;  /* 0x00000070b500780c */ /* 0x040fe40003f44270 */
[----:B------:R-:W-:-:S02]  /*1b4e0*/  ISETP.GT.AND P3, PT, R181, 0x71, PT ;  /* 0x00000071b500780c */ /* 0x000fc40003f64270 */
[C---:B------:R-:W-:Y:S02]  /*1b4f0*/  ISETP.GT.AND P5, PT, R181.reuse, 0x78, PT ;  /* 0x00000078b500780c */ /* 0x040fe40003fa4270 */
[----:B------:R-:W-:Y:S02]  /*1b500*/  ISETP.GT.AND P4, PT, R181, 0x79, PT ;  /* 0x00000079b500780c */ /* 0x000fe40003f84270 */
[----:B------:R-:W-:Y:S02]  /*1b510*/  FMNMX.FTZ R181, R5, R8, !PT ;  /* 0x0000000805b57209 */ /* 0x000fe40007810000 */
[----:B------:R-:W-:Y:S02]  /*1b520*/  FSEL R212, R167, -INF , P0 ;  /* 0xff800000a7d47808 */ /* 0x000fe40000000000 */
[----:B------:R-:W-:Y:S02]  /*1b530*/  FMNMX.FTZ R181, R7, R181, !PT ;  /* 0x000000b507b57209 */ /* 0x000fe40007810000 */
[----:B0-----:R-:W-:-:S02]  /*1b540*/  FMNMX.FTZ R191, R191, R209, !PT ;  /* 0x000000d1bfbf7209 */ /* 0x001fc40007810000 */
[----:B------:R-:W-:Y:S01]  /*1b550*/  FMNMX.FTZ R181, R21, R181, !PT ;  /* 0x000000b515b57209 */ /* 0x000fe20007810000 */
[----:B------:R-:W0:Y:S01]  /*1b560*/  MUFU.TANH R209, R215 ;  /* 0x000000d700d17308 */ /* 0x000e220000002400 */
[----:B---3--:R-:W-:Y:S02]  /*1b570*/  FSEL R207, R207, -INF , P2 ;  /* 0xff800000cfcf7808 */ /* 0x008fe40001000000 */
[----:B------:R-:W-:Y:S02]  /*1b580*/  FMNMX.FTZ R181, R152, R181, !PT ;  /* 0x000000b598b57209 */ /* 0x000fe40007810000 */
[----:B------:R-:W-:Y:S02]  /*1b590*/  FSEL R208, R208, -INF , P3 ;  /* 0xff800000d0d07808 */ /* 0x000fe40001800000 */
[----:B------:R-:W-:Y:S02]  /*1b5a0*/  FMNMX.FTZ R181, R155, R181, !PT ;  /* 0x000000b59bb57209 */ /* 0x000fe40007810000 */
[----:B-----5:R-:W-:-:S02]  /*1b5b0*/  FSEL R210, R210, -INF , P5 ;  /* 0xff800000d2d27808 */ /* 0x020fc40002800000 */
[----:B------:R-:W-:Y:S02]  /*1b5c0*/  FMNMX.FTZ R181, R156, R181, !PT ;  /* 0x000000b59cb57209 */ /* 0x000fe40007810000 */
[----:B------:R-:W-:Y:S02]  /*1b5d0*/  MOV R166, UR49 ;  /* 0x0000003100a67c02 */ /* 0x000fe40008000f00 */
[----:B------:R-:W-:Y:S02]  /*1b5e0*/  FMNMX.FTZ R181, R159, R181, !PT ;  /* 0x000000b59fb57209 */ /* 0x000fe40007810000 */
[----:B0-----:R-:W-:Y:S01]  /*1b5f0*/  FSEL R209, R209, -INF , P4 ;  /* 0xff800000d1d17808 */ /* 0x001fe20002000000 */
[----:B------:R-:W-:-:S01]  /*1b600*/  FFMA.FTZ R167, R191, R166, -8 ;  /* 0xc1000000bfa77423 */ /* 0x000fc200000100a6 */
[----:B------:R-:W-:Y:S02]  /*1b610*/  FMNMX.FTZ R181, R160, R181, !PT ;  /* 0x000000b5a0b57209 */ /* 0x000fe40007810000 */
[----:B------:R-:W-:-:S02]  /*1b620*/  FSETP.NEU.FTZ.AND P0, PT, R191, -INF , PT ;  /* 0xff800000bf00780b */ /* 0x000fc40003f1d000 */
[----:B------:R-:W-:Y:S02]  /*1b630*/  FMNMX.FTZ R181, R163, R181, !PT ;  /* 0x000000b5a3b57209 */ /* 0x000fe40007810000 */
[----:B------:R-:W-:Y:S02]  /*1b640*/  FSEL R167, R167, RZ, P0 ;  /* 0x000000ffa7a77208 */ /* 0x000fe40000000000 */
[----:B------:R-:W-:Y:S02]  /*1b650*/  FMNMX.FTZ R181, R164, R181, !PT ;  /* 0x000000b5a4b57209 */ /* 0x000fe40007810000 */
[----:B------:R-:W-:Y:S01]  /*1b660*/  LOP3.LUT R216, R231, 0x7f, RZ, 0xc0, !PT ;  /* 0x0000007fe7d87812 */ /* 0x000fe200078ec0ff */
[-CC-:B------:R-:W-:Y:S01]  /*1b670*/  FFMA.FTZ R182, R182, R166.reuse, -R167.reuse ;  /* 0x000000a6b6b67223 */ /* 0x180fe200000108a7 */
[----:B------:R-:W-:Y:S01]  /*1b680*/  FMNMX.FTZ R181, R211, R181, !PT ;  /* 0x000000b5d3b57209 */ /* 0x000fe20007810000 */
[-CC-:B------:R-:W-:Y:S01]  /*1b690*/  FFMA.FTZ R4, R4, R166.reuse, -R167.reuse ;  /* 0x000000a604047223 */ /* 0x180fe200000108a7 */
[----:B------:R-:W-:-:S01]  /*1b6a0*/  FFMA.FTZ R6, R6, R166, -R167 ;  /* 0x000000a606067223 */ /* 0x000fc200000108a7 */
        /* <DEDUP_REMOVED lines=24> */
[----:B------:R-:W-:Y:S01]  /*1b830*/  FFMA.FTZ R201, R201, R166, -R167 ;  /* 0x000000a6c9c97223 */ /* 0x000fe200000108a7 */
[----:B------:R-:W-:Y:S01]  /*1b840*/  FMNMX.FTZ R181, R180, R181, !PT ;  /* 0x000000b5b4b57209 */ /* 0x000fe20007810000 */
[----:B------:R-:W0:Y:S01]  /*1b850*/  S2R R231, SR_TID.X ;  /* 0x0000000000e77919 */ /* 0x000e220000002100 */
[----:B------:R-:W-:Y:S01]  /*1b860*/  ISETP.NE.AND P2, PT, R216, RZ, PT ;  /* 0x000000ffd800720c */ /* 0x000fe20003f45270 */
        /* <DEDUP_REMOVED lines=11> */
[----:B------:R-:W-:Y:S02]  /*1b920*/  FMNMX.FTZ R181, R203, R181, !PT ;  /* 0x000000b5cbb57209 */ /* 0x000fe40007810000 */
[----:B0-----:R-:W-:Y:S01]  /*1b930*/  SHF.R.U32.HI R216, RZ, 0x7, R231 ;  /* 0x00000007ffd87819 */ /* 0x001fe200000116e7 */
[----:B------:R-:W-:Y:S01]  /*1b940*/  MUFU.EX2 R153, R153 ;  /* 0x0000009900997308 */ /* 0x000fe20000000800 */
[----:B------:R-:W-:-:S04]  /*1b950*/  FMNMX.FTZ R181, R205, R181, !PT ;  /* 0x000000b5cdb57209 */ /* 0x000fc80007810000 */
[----:B------:R-:W-:-:S03]  /*1b960*/  FMNMX.FTZ R181, R206, R181, !PT ;  /* 0x000000b5ceb57209 */ /* 0x000fc60007810000 */
[----:B------:R-:W-:Y:S01]  /*1b970*/  MUFU.EX2 R154, R154 ;  /* 0x0000009a009a7308 */ /* 0x000fe20000000800 */
[----:B------:R-:W-:-:S04]  /*1b980*/  FMNMX.FTZ R213, R207, R181, !PT ;  /* 0x000000b5cfd57209 */ /* 0x000fc80007810000 */
[----:B------:R-:W-:-:S03]  /*1b990*/  FMNMX.FTZ R213, R208, R213, !PT ;  /* 0x000000d5d0d57209 */ /* 0x000fc60007810000 */
[----:B------:R0:W-:Y:S01]  /*1b9a0*/  MUFU.EX2 R181, R182 ;  /* 0x000000b600b57308 */ /* 0x0001e20000000800 */
[----:B------:R-:W-:-:S04]  /*1b9b0*/  FMNMX.FTZ R213, R210, R213, !PT ;  /* 0x000000d5d2d57209 */ /* 0x000fc80007810000 */
[----:B------:R-:W-:-:S03]  /*1b9c0*/  FMNMX.FTZ R213, R209, R213, !PT ;  /* 0x000000d5d1d57209 */ /* 0x000fc60007810000 */
[----:B------:R-:W-:Y:S01]  /*1b9d0*/  MUFU.EX2 R157, R157 ;  /* 0x0000009d009d7308 */ /* 0x000fe20000000800 */
[----:B0-----:R-:W-:-:S01]  /*1b9e0*/  FFMA.FTZ R182, R184, R166, -R167 ;  /* 0x000000a6b8b67223 */ /* 0x001fc200000108a7 */
[----:B------:R-:W0:Y:S01]  /*1b9f0*/  SHFL.BFLY PT, R214, R213, 0x2, 0x1f ;  /* 0x0c401f00d5d67f89 */ /* 0x000e2200000e0000 */
        /* <DEDUP_REMOVED lines=9> */
[----:B------:R-:W-:Y:S01]  /*1ba90*/  FSEL R196, R191, RZ, P0 ;  /* 0x000000ffbfc47208 */ /* 0x000fe20000000000 */
[----:B------:R-:W-:Y:S04]  /*1baa0*/  MUFU.EX2 R158, R158 ;  /* 0x0000009e009e7308 */ /* 0x000fe80000000800 */
[----:B------:R-:W-:-:S04]  /*1bab0*/  FADD.FTZ R9, -R196, R9 ;  /* 0x00000009c4097221 */ /* 0x000fc80000010100 */
[----:B------:R-:W-:Y:S01]  /*1bac0*/  FMUL.FTZ R9, R9, R166 ;  /* 0x000000a609097220 */ /* 0x000fe20000410000 */
[----:B------:R-:W-:Y:S01]  /*1bad0*/  MUFU.EX2 R161, R161 ;  /* 0x000000a100a17308 */ /* 0x000fe20000000800 */
[----:B0-----:R-:W-:-:S07]  /*1bae0*/  FMNMX.FTZ R214, R213, R214, !PT ;  /* 0x000000d6d5d67209 */ /* 0x001fce0007810000 */
[----:B------:R-:W0:Y:S01]  /*1baf0*/  MUFU.EX2 R9, R9 ;  /* 0x0000000900097308 */ /* 0x000e220000000800 */
[----:B------:R-:W1:Y:S07]  /*1bb00*/  SHFL.BFLY PT, R213, R214, 0x1, 0x1f ;  /* 0x0c201f00d6d57f89 */ /* 0x000e6e00000e0000 */
[----:B------:R-:W-:Y:S08]  /*1bb10*/  MUFU.EX2 R162, R162 ;  /* 0x000000a200a27308 */ /* 0x000ff00000000800 */
[----:B------:R-:W-:Y:S01]  /*1bb20*/  MUFU.EX2 R165, R165 ;  /* 0x000000a500a57308 */ /* 0x000fe20000000800 */
[----:B0-----:R-:W-:-:S04]  /*1bb30*/  FFMA.FTZ R3, R9, R3, R4 ;  /* 0x0000000309037223 */ /* 0x001fc80000010004 */
[----:B------:R-:W-:-:S03]  /*1bb40*/  FADD.FTZ R3, R6, R3 ;  /* 0x0000000306037221 */ /* 0x000fc60000010000 */
[----:B------:R-:W-:Y:S01]  /*1bb50*/  MUFU.EX2 R168, R168 ;  /* 0x000000a800a87308 */ /* 0x000fe20000000800 */
[----:B-1----:R-:W-:Y:S02]  /*1bb60*/  FMNMX.FTZ R167, R214, R213, !PT ;  /* 0x000000d5d6a77209 */ /* 0x002fe40007810000 */
[----:B------:R-:W-:Y:S02]  /*1bb70*/  IADD3 R214, -R216, 0xb, RZ ;  /* 0x0000000bd8d67810 */ /* 0x000fe40007ffe1ff */
[C---:B------:R-:W-:Y:S01]  /*1bb80*/  FSETP.NEU.FTZ.AND P0, PT, R167.reuse, -INF , PT ;  /* 0xff800000a700780b */ /* 0x040fe20003f1d000 */
[----:B------:R-:W-:Y:S02]  /*1bb90*/  FFMA.FTZ R213, R167, R166, -8 ;  /* 0xc1000000a7d57423 */ /* 0x000fe400000100a6 */
[----:B------:R-:W-:Y:S03]  /*1bba0*/  MUFU.EX2 R169, R169 ;  /* 0x000000a900a97308 */ /* 0x000fe60000000800 */
[----:B------:R-:W-:-:S05]  /*1bbb0*/  FSEL R213, R213, RZ, P0 ;  /* 0x000000ffd5d57208 */ /* 0x000fca0000000000 */
[-CC-:B------:R-:W-:Y:S01]  /*1bbc0*/  FFMA.FTZ R196, R211, R166.reuse, -R213.reuse ;  /* 0x000000a6d3c47223 */ /* 0x180fe200000108d5 */
[----:B------:R-:W-:-:S01]  /*1bbd0*/  FFMA.FTZ R211, R212, R166, -R213 ;  /* 0x000000a6d4d37223 */ /* 0x000fc200000108d5 */
[----:B------:R-:W-:Y:S01]  /*1bbe0*/  FSEL R212, R167, RZ, P0 ;  /* 0x000000ffa7d47208 */ /* 0x000fe20000000000 */
[----:B------:R-:W-:-:S01]  /*1bbf0*/  FFMA.FTZ R5, R5, R166, -R213 ;  /* 0x000000a605057223 */ /* 0x000fc200000108d5 */
[-CC-:B------:R-:W-:Y:S01]  /*1bc00*/  FFMA.FTZ R7, R7, R166.reuse, -R213.reuse ;  /* 0x000000a607077223 */ /* 0x180fe200000108d5 */
[----:B------:R-:W-:-:S01]  /*1bc10*/  FFMA.FTZ R21, R21, R166, -R213 ;  /* 0x000000a615157223 */ /* 0x000fc200000108d5 */
[----:B------:R-:W-:Y:S01]  /*1bc20*/  FFMA.FTZ R152, R152, R166, -R213 ;  /* 0x000000a698987223 */ /* 0x000fe200000108d5 */
[----:B------:R-:W-:-:S01]  /*1bc30*/  FADD.FTZ R8, -R212, R8 ;  /* 0x00000008d4087221 */ /* 0x000fc20000010100 */
[----:B------:R-:W-:Y:S01]  /*1bc40*/  @!P2 IMAD R212, R12, 0x8, R18 ;  /* 0x000000080cd4a824 */ /* 0x000fe200078e0212 */
[----:B------:R-:W-:Y:S01]  /*1bc50*/  MUFU.EX2 R5, R5 ;  /* 0x0000000500057308 */ /* 0x000fe20000000800 */
[----:B------:R-:W-:-:S01]  /*1bc60*/  FFMA.FTZ R155, R155, R166, -R213 ;  /* 0x000000a69b9b7223 */ /* 0x000fc200000108d5 */
[----:B------:R-:W-:Y:S01]  /*1bc70*/  FMUL.FTZ R8, R8, R166 ;  /* 0x000000a608087220 */ /* 0x000fe20000410000 */
[----:B------:R-:W-:-:S02]  /*1bc80*/  @!P2 VIADD R212, R212, 0x38840 ;  /* 0x00038840d4d4a836 */ /* 0x000fc40000000000 */
[-CC-:B------:R-:W-:Y:S01]  /*1bc90*/  FFMA.FTZ R156, R156, R166.reuse, -R213.reuse ;  /* 0x000000a69c9c7223 */ /* 0x180fe200000108d5 */
[----:B------:R-:W-:-:S01]  /*1bca0*/  FFMA.FTZ R159, R159, R166, -R213 ;  /* 0x000000a69f9f7223 */ /* 0x000fc200000108d5 */
[-CC-:B------:R-:W-:Y:S01]  /*1bcb0*/  FFMA.FTZ R160, R160, R166.reuse, -R213.reuse ;  /* 0x000000a6a0a07223 */ /* 0x180fe200000108d5 */
[----:B------:R-:W-:-:S01]  /*1bcc0*/  FFMA.FTZ R163, R163, R166, -R213 ;  /* 0x000000a6a3a37223 */ /* 0x000fc200000108d5 */
[----:B------:R-:W0:Y:S01]  /*1bcd0*/  MUFU.EX2 R8, R8 ;  /* 0x0000000800087308 */ /* 0x000e220000000800 */
[----:B------:R-:W-:Y:S01]  /*1bce0*/  @!P2 PRMT R212, RZ, 0x654, R212 ;  /* 0x00000654ffd4a816 */ /* 0x000fe200000000d4 */
[----:B------:R1:W-:Y:S06]  /*1bcf0*/  BAR.ARV R214, 0x100 ;  /* 0x000400d60000751d */ /* 0x0003ec0000002000 */
[----:B------:R-:W2:Y:S01]  /*1bd00*/  MUFU.EX2 R7, R7 ;  /* 0x0000000700077308 */ /* 0x000ea20000000800 */
[----:B------:R2:W-:Y:S01]  /*1bd10*/  @!P2 SYNCS.ARRIVE.TRANS64.RED.A1T0 RZ, [R212+URZ], RZ ;  /* 0x000000ffd4ffa9a7 */ /* 0x0005e2000810043f */
[----:B------:R-:W-:-:S01]  /*1bd20*/  FFMA.FTZ R164, R164, R166, -R213 ;  /* 0x000000a6a4a47223 */ /* 0x000fc200000108d5 */
[-CC-:B------:R-:W-:Y:S01]  /*1bd30*/  FFMA.FTZ R170, R170, R166.reuse, -R213.reuse ;  /* 0x000000a6aaaa7223 */ /* 0x180fe200000108d5 */
[----:B------:R-:W-:-:S01]  /*1bd40*/  FFMA.FTZ R172, R172, R166, -R213 ;  /* 0x000000a6acac7223 */ /* 0x000fc200000108d5 */
[-CC-:B------:R-:W-:Y:S01]  /*1bd50*/  FFMA.FTZ R173, R173, R166.reuse, -R213.reuse ;  /* 0x000000a6adad7223 */ /* 0x180fe200000108d5 */
[----:B------:R-:W-:-:S01]  /*1bd60*/  FFMA.FTZ R176, R176, R166, -R213 ;  /* 0x000000a6b0b07223 */ /* 0x000fc200000108d5 */
[----:B------:R-:W-:Y:S01]  /*1bd70*/  FFMA.FTZ R178, R178, R166, -R213 ;  /* 0x000000a6b2b27223 */ /* 0x000fe200000108d5 */
[----:B------:R-:W3:Y:S01]  /*1bd80*/  MUFU.EX2 R21, R21 ;  /* 0x0000001500157308 */ /* 0x000ee20000000800 */
        /* <DEDUP_REMOVED lines=8> */
[----:B--2---:R-:W-:-:S01]  /*1be10*/  FADD.FTZ R212, R7, R0 ;  /* 0x0000000007d47221 */ /* 0x004fc20000010000 */
[----:B------:R-:W-:Y:S01]  /*1be20*/  FADD.FTZ R0, R183, R3 ;  /* 0x00000003b7007221 */ /* 0x000fe20000010000 */
[----:B------:R-:W-:-:S01]  /*1be30*/  FFMA.FTZ R199, R199, R166, -R213 ;  /* 0x000000a6c7c77223 */ /* 0x000fc200000108d5 */
[-CC-:B------:R-:W-:Y:S01]  /*1be40*/  FFMA.FTZ R202, R202, R166.reuse, -R213.reuse ;  /* 0x000000a6caca7223 */ /* 0x180fe200000108d5 */
[----:B------:R-:W-:-:S01]  /*1be50*/  FFMA.FTZ R203, R203, R166, -R213 ;  /* 0x000000a6cbcb7223 */ /* 0x000fc200000108d5 */
[----:B------:R-:W-:Y:S01]  /*1be60*/  FADD.FTZ R0, R20, R0 ;  /* 0x0000000014007221 */ /* 0x000fe20000010000 */
[----:B------:R-:W-:-:S01]  /*1be70*/  FFMA.FTZ R205, R205, R166, -R213 ;  /* 0x000000a6cdcd7223 */ /* 0x000fc200000108d5 */
[----:B------:R-:W2:Y:S01]  /*1be80*/  MUFU.EX2 R155, R155 ;  /* 0x0000009b009b7308 */ /* 0x000ea20000000800 */
[----:B---3--:R-:W-:-:S01]  /*1be90*/  FADD.FTZ R3, R21, R212 ;  /* 0x000000d415037221 */ /* 0x008fc20000010000 */
[----:B------:R-:W-:Y:S01]  /*1bea0*/  FADD.FTZ R0, R153, R0 ;  /* 0x0000000099007221 */ /* 0x000fe20000010000 */
[----:B------:R-:W-:-:S01]  /*1beb0*/  FFMA.FTZ R206, R206, R166, -R213 ;  /* 0x000000a6cece7223 */ /* 0x000fc200000108d5 */
[-CC-:B------:R-:W-:Y:S01]  /*1bec0*/  FFMA.FTZ R207, R207, R166.reuse, -R213.reuse ;  /* 0x000000a6cfcf7223 */ /* 0x180fe200000108d5 */
[----:B------:R-:W-:-:S01]  /*1bed0*/  FFMA.FTZ R208, R208, R166, -R213 ;  /* 0x000000a6d0d07223 */ /* 0x000fc200000108d5 */
[----:B------:R-:W-:Y:S01]  /*1bee0*/  FADD.FTZ R0, R154, R0 ;  /* 0x000000009a007221 */ /* 0x000fe20000010000 */
[----:B------:R-:W-:-:S01]  /*1bef0*/  FFMA.FTZ R210, R210, R166, -R213 ;  /* 0x000000a6d2d27223 */ /* 0x000fc200000108d5 */
[----:B------:R-:W3:Y:S01]  /*1bf00*/  MUFU.EX2 R156, R156 ;  /* 0x0000009c009c7308 */ /* 0x000ee20000000800 */
[----:B0-----:R-:W-:-:S01]  /*1bf10*/  FADD.FTZ R3, R152, R3 ;  /* 0x0000000398037221 */ /* 0x001fc20000010000 */
[----:B------:R-:W-:Y:S01]  /*1bf20*/  FADD.FTZ R0, R157, R0 ;  /* 0x000000009d007221 */ /* 0x000fe20000010000 */
[----:B------:R-:W-:-:S03]  /*1bf30*/  FFMA.FTZ R209, R209, R166, -R213 ;  /* 0x000000a6d1d17223 */ /* 0x000fc600000108d5 */
[----:B------:R-:W-:Y:S02]  /*1bf40*/  FADD.FTZ R0, R158, R0 ;  /* 0x000000009e007221 */ /* 0x000fe40000010000 */
[----:B------:R-:W0:Y:S01]  /*1bf50*/  MUFU.EX2 R159, R159 ;  /* 0x0000009f009f7308 */ /* 0x000e220000000800 */
[----:B--2---:R-:W-:-:S01]  /*1bf60*/  FADD.FTZ R3, R155, R3 ;  /* 0x000000039b037221 */ /* 0x004fc20000010000 */
[----:B------:R-:W-:-:S04]  /*1bf70*/  FADD.FTZ R0, R161, R0 ;  /* 0x00000000a1007221 */ /* 0x000fc80000010000 */
[----:B------:R-:W-:Y:S02]  /*1bf80*/  FADD.FTZ R0, R162, R0 ;  /* 0x00000000a2007221 */ /* 0x000fe40000010000 */
[----:B------:R-:W2:Y:S01]  /*1bf90*/  MUFU.EX2 R160, R160 ;  /* 0x000000a000a07308 */ /* 0x000ea20000000800 */
[----:B---3--:R-:W-:-:S01]  /*1bfa0*/  FADD.FTZ R3, R156, R3 ;  /* 0x000000039c037221 */ /* 0x008fc20000010000 */
[----:B------:R-:W-:-:S04]  /*1bfb0*/  FADD.FTZ R0, R165, R0 ;  /* 0x00000000a5007221 */ /* 0x000fc80000010000 */
[----:B------:R-:W-:Y:S02]  /*1bfc0*/  FADD.FTZ R0, R168, R0 ;  /* 0x00000000a8007221 */ /* 0x000fe40000010000 */
[----:B------:R-:W3:Y:S01]  /*1bfd0*/  MUFU.EX2 R163, R163 ;  /* 0x000000a300a37308 */ /* 0x000ee20000000800 */
[----:B0-----:R-:W-:-:S01]  /*1bfe0*/  FADD.FTZ R3, R159, R3 ;  /* 0x000000039f037221 */ /* 0x001fc20000010000 */
[----:B------:R-:W-:-:S06]  /*1bff0*/  FADD.FTZ R0, R169, R0 ;  /* 0x00000000a9007221 */ /* 0x000fcc0000010000 */
[----:B------:R-:W0:Y:S01]  /*1c000*/  MUFU.EX2 R164, R164 ;  /* 0x000000a400a47308 */ /* 0x000e220000000800 */
[----:B--2---:R-:W-:-:S07]  /*1c010*/  FADD.FTZ R3, R160, R3 ;  /* 0x00000003a0037221 */ /* 0x004fce0000010000 */
[----:B------:R-:W2:Y:S01]  /*1c020*/  MUFU.EX2 R196, R196 ;  /* 0x000000c400c47308 */ /* 0x000ea20000000800 */
[----:B---3--:R-:W-:-:S07]  /*1c030*/  FADD.FTZ R3, R163, R3 ;  /* 0x00000003a3037221 */ /* 0x008fce0000010000 */
[----:B------:R-:W3:Y:S01]  /*1c040*/  MUFU.EX2 R211, R211 ;  /* 0x000000d300d37308 */ /* 0x000ee20000000800 */
[----:B0-----:R-:W-:-:S07]  /*1c050*/  FADD.FTZ R3, R164, R3 ;  /* 0x00000003a4037221 */ /* 0x001fce0000010000 */
        /* <DEDUP_REMOVED lines=23> */
[----:B0-----:R-:W-:-:S04]  /*1c1d0*/  FADD.FTZ R0, R179, R0 ;  /* 0x00000000b3007221 */ /* 0x001fc80000010000 */
[----:B------:R-:W-:-:S03]  /*1c1e0*/  FADD.FTZ R0, R181, R0 ;  /* 0x00000000b5007221 */ /* 0x000fc60000010000 */
        /* <DEDUP_REMOVED lines=51> */
[----:B---3--:R-:W-:-:S01]  /*1c520*/  FADD.FTZ R212, R210, R3 ;  /* 0x00000003d2d47221 */ /* 0x008fc20000010000 */
[----:B0-----:R-:W-:-:S03]  /*1c530*/  FADD.FTZ R3, R201, R0 ;  /* 0x00000000c9037221 */ /* 0x001fc60000010000 */
[----:B--2---:R-:W-:Y:S01]  /*1c540*/  FADD.FTZ R0, R209, R212 ;  /* 0x000000d4d1007221 */ /* 0x004fe20000010000 */
[----:B-1----:R-:W-:Y:S06]  /*1c550*/  @!P1 BRA `(.L_x_2365) ;  /* 0x0000000000049947 */ /* 0x002fec0003800000 */
[----:B------:R-:W-:Y:S01]  /*1c560*/  BPT.TRAP 0x1 ;  /* 0x000000040000795c */ /* 0x000fe20000300000 */
.L_x_2365:
[----:B------:R-:W-:Y:S01]  /*1c570*/  IMAD R11, R11, 0x8, R18 ;  /* 0x000000080b0b7824 */ /* 0x000fe200078e0212 */
[----:B------:R-:W-:Y:S01]  /*1c580*/  ISETP.GT.AND P0, PT, R10, R14, PT ;  /* 0x0000000e0a00720c */ /* 0x000fe20003f04270 */
[----:B------:R-:W-:Y:S01]  /*1c590*/  FMUL.FTZ R24, R24, R9 ;  /* 0x0000000918187220 */ /* 0x000fe20000410000 */
[----:B------:R-:W-:Y:S01]  /*1c5a0*/  MOV R212, UR42 ;  /* 0x0000002a00d47c02 */ /* 0x000fe20008000f00 */
[----:B------:R-:W-:Y:S01]  /*1c5b0*/  VIADD R11, R11, 0x38860 ;  /* 0x000388600b0b7836 */ /* 0x000fe20000000000 */
[----:B------:R-:W-:Y:S01]  /*1c5c0*/  F2FP.SATFINITE.E4M3.F32.PACK_AB_MERGE_C R20, R20, R183, RZ ;  /* 0x000000b71414723e */ /* 0x000fe200048070ff */
[----:B------:R-:W-:Y:S01]  /*1c5d0*/  FMUL.FTZ R25, R25, R9 ;  /* 0x0000000919197220 */ /* 0x000fe20000410000 */
[----:B------:R-:W-:Y:S01]  /*1c5e0*/  F2FP.SATFINITE.E4M3.F32.PACK_AB_MERGE_C R21, R152, R21, RZ ;  /* 0x000000159815723e */ /* 0x000fe200048070ff */
[-C--:B------:R-:W-:Y:S01]  /*1c5f0*/  FMUL.FTZ R28, R28, R9.reuse ;  /* 0x000000091c1c7220 */ /* 0x080fe20000410000 */
[----:B------:R-:W-:Y:S01]  /*1c600*/  PRMT R11, R212, 0x654, R11 ;  /* 0x00000654d40b7816 */ /* 0x000fe2000000000b */
[-C--:B------:R-:W-:Y:S01]  /*1c610*/  FMUL.FTZ R29, R29, R9.reuse ;  /* 0x000000091d1d7220 */ /* 0x080fe20000410000 */
[----:B------:R-:W-:Y:S01]  /*1c620*/  F2FP.SATFINITE.E4M3.F32.PACK_AB_MERGE_C R6, R6, R4, R20 ;  /* 0x000000040606723e */ /* 0x000fe20004807014 */
[----:B------:R-:W-:Y:S01]  /*1c630*/  FMUL.FTZ R32, R32, R9 ;  /* 0x0000000920207220 */ /* 0x000fe20000410000 */
[----:B------:R-:W-:Y:S01]  /*1c640*/  F2FP.SATFINITE.E4M3.F32.PACK_AB_MERGE_C R157, R158, R157, RZ ;  /* 0x0000009d9e9d723e */ /* 0x000fe200048070ff */
[----:B------:R0:W-:Y:S01]  /*1c650*/  SYNCS.ARRIVE.TRANS64.RED.A1T0 RZ, [R11+URZ], RZ ;  /* 0x000000ff0bff79a7 */ /* 0x0001e2000810043f */
        /* <DEDUP_REMOVED lines=156> */
[----:B0-----:R-:W-:Y:S01]  /*1d020*/  MOV R11, R12 ;  /* 0x0000000c000b7202 */ /* 0x001fe20000000f00 */
[----:B------:R-:W-:Y:S06]  /*1d030*/  @P0 BRA `(.L_x_2366) ;  /* 0xffffffc800940947 */ /* 0x000fec000383ffff */
[----:B------:R-:W-:-:S07]  /*1d040*/  IMAD.MOV.U32 R152, RZ, RZ, R12 ;  /* 0x000000ffff987224 */ /* 0x000fce00078e000c */
.L_x_2355:
[----:B------:R-:W-:-:S13]  /*1d050*/  ISETP.GE.AND P0, PT, R10, RZ, PT ;  /* 0x000000ff0a00720c */ /* 0x000fda0003f06270 */
[----:B------:R-:W-:Y:S05]  /*1d060*/  @!P0 BRA `(.L_x_2367) ;  /* 0x0000002c00348947 */ /* 0x000fea0003800000 */
[----:B------:R-:W-:Y:S01]  /*1d070*/  IMAD.MOV.U32 R8, RZ, RZ, R167 ;  /* 0x000000ffff087224 */ /* 0x000fe200078e00a7 */
[----:B------:R-:W-:Y:S01]  /*1d080*/  MOV R4, R237 ;  /* 0x000000ed00047202 */ /* 0x000fe20000000f00 */
[----:B------:R-:W-:Y:S02]  /*1d090*/  IMAD.MOV.U32 R9, RZ, RZ, R191 ;  /* 0x000000ffff097224 */ /* 0x000fe400078e00bf */
[----:B------:R-:W-:-:S07]  /*1d0a0*/  IMAD.MOV.U32 R11, RZ, RZ, R152 ;  /* 0x000000ffff0b7224 */ /* 0x000fce00078e0098 */
.L_x_2378:
        /* <DEDUP_REMOVED lines=9> */
.L_x_2369:
        /* <DEDUP_REMOVED lines=8> */
.L_x_2370:
[----:B------:R-:W-:Y:S04]  /*1d1c0*/  BSSY B0, `(.L_x_2368) ;  /* 0x0000004000007945 */ /* 0x000fe80003800000 */
[----:B-1----:R-:W-:Y:S05]  /*1d1d0*/  @P2 BRA `(.L_x_2371) ;  /* 0x0000000000082947 */ /* 0x002fea0003800000 */
[----:B------:R-:W1:Y:S02]  /*1d1e0*/  SYNCS.PHASECHK.TRANS64.TRYWAIT P2, [R5+URZ+0x38830], R6 ;  /* 0x03883006050075a7 */ /* 0x000e64000804017f */
[----:B-1----:R-:W-:Y:S05]  /*1d1f0*/  @!P2 BRA `(.L_x_2372) ;  /* 0x000000f40054a947 */ /* 0x002fea0003800000 */
.L_x_2371:
[----:B------:R-:W-:Y:S05]  /*1d200*/  BSYNC B0 ;  /* 0x0000000000007941 */ /* 0x000fea0003800000 */
.L_x_2368:
[----:B01----:R-:W0:Y:S01]  /*1d210*/  S2R R5, SR_TID.X ;  /* 0x0000000000057919 */ /* 0x003e220000002100 */
[----:B------:R-:W-:Y:S01]  /*1d220*/  VIADD R12, R11, 0x1 ;  /* 0x000000010b0c7836 */ /* 0x000fe20000000000 */
        /* <DEDUP_REMOVED lines=13> */
[C---:B------:R-:W-:Y:S01]  /*1d300*/  R2UR UR14, R6.reuse ;  /* 0x00000000060e72ca */ /* 0x040fe200000e0000 */
[C---:B------:R-:W-:Y:S01]  /*1d310*/  VIADD R20, R6.reuse, 0x2 ;  /* 0x0000000206147836 */ /* 0x040fe20000000000 */
[----:B------:R-:W-:Y:S02]  /*1d320*/  IADD3 R14, R6, 0x6, RZ ;  /* 0x00000006060e7810 */ /* 0x000fe40007ffe0ff */
        /* <DEDUP_REMOVED lines=8> */
[----:B------:R-:W-:Y:S02]  /*1d3b0*/  IADD3 R5, R5, 0x8, RZ ;  /* 0x0000000805057810 */ /* 0x000fe40007ffe0ff */
[----:B------:R-:W-:Y:S02]  /*1d3c0*/  R2UR UR22, R20 ;  /* 0x00000000141672ca */ /* 0x000fe400000e0000 */
[----:B------:R-:W-:Y:S01]  /*1d3d0*/  R2UR UR23, R21 ;  /* 0x00000000151772ca */ /* 0x000fe200000e0000 */
[----:B------:R0:W-:Y:S01]  /*1d3e0*/  BAR.SYNC.DEFER_BLOCKING R5, 0x100 ;  /* 0x000400050000751d */ /* 0x0001e20000010000 */
[C---:B------:R-:W-:Y:S01]  /*1d3f0*/  IADD3 R14, R6.reuse, 0x402, RZ ;  /* 0x00000402060e7810 */ /* 0x040fe20007ffe0ff */
[----:B------:R-:W-:Y:S01]  /*1d400*/  VIADD R6, R6, 0x406 ;  /* 0x0000040606067836 */ /* 0x000fe20000000000 */
[----:B------:R-:W-:-:S02]  /*1d410*/  R2UR UR27, R15 ;  /* 0x000000000f1b72ca */ /* 0x000fc400000e0000 */
        /* <DEDUP_REMOVED lines=30> */
.L_x_2374:
[----:B------:R-:W-:Y:S01]  /*1d600*/  SHF.L.U32 R4, R4, 0x1f, RZ ;  /* 0x0000001f04047819 */ /* 0x000fe200000006ff */
[----:B------:R-:W-:-:S04]  /*1d610*/  IMAD R5, R11, 0x8, R18 ;  /* 0x000000080b057824 */ /* 0x000fc800078e0212 */
[----:B------:R0:W1:Y:S01]  /*1d620*/  SYNCS.PHASECHK.TRANS64.TRYWAIT P0, [R5+URZ+0x38850], R4 ;  /* 0x03885004050075a7 */ /* 0x000062000800017f */
[----:B------:R-:W-:Y:S05]  /*1d630*/  @!P1 BRA `(.L_x_2375) ;  /* 0x0000000000049947 */ /* 0x000fea0003800000 */
[----:B------:R-:W-:Y:S01]  /*1d640*/  BPT.TRAP 0x1 ;  /* 0x000000040000795c */ /* 0x000fe20000300000 */
.L_x_2375:
[----:B-1----:R-:W-:Y:S05]  /*1d650*/  @P0 BRA `(.L_x_2373) ;  /* 0x0000000000080947 */ /* 0x002fea0003800000 */
[----:B------:R-:W1:Y:S02]  /*1d660*/  SYNCS.PHASECHK.TRANS64.TRYWAIT P0, [R5+URZ+0x38850], R4 ;  /* 0x03885004050075a7 */ /* 0x000e64000800017f */
[----:B-1----:R-:W-:Y:S05]  /*1d670*/  @!P0 BRA `(.L_x_2376) ;  /* 0x000000f000488947 */ /* 0x002fea0003800000 */
.L_x_2373:
[----:B01----:R-:W-:Y:S01]  /*1d680*/  VIADD R4, R18, 0x400 ;  /* 0x0000040012047836 */ /* 0x003fe20000000000 */
[----:B------:R-:W-:Y:S05]  /*1d690*/  WARPSYNC.ALL ;  /* 0x0000000000007948 */ /* 0x000fea0003800000 */
[----:B------:R-:W-:Y:S01]  /*1d6a0*/  SHF.R.U32.HI R4, RZ, 0x4, R4 ;  /* 0x00000004ff047819 */ /* 0x000fe20000011604 */
[----:B------:R-:W-:Y:S01]  /*1d6b0*/  IMAD.MOV.U32 R5, RZ, RZ, 0x40000040 ;  /* 0x40000040ff057424 */ /* 0x000fe200078e00ff */
[----:B------:R-:W-:Y:S01]  /*1d6c0*/  WARPGROUP.ARRIVE ;  /* 0x00000000000079c5 */ /* 0x000fe20000000000 */
[----:B------:R-:W-:Y:S01]  /*1d6d0*/  IMAD.MOV.U32 R7, RZ, RZ, 0x40000040 ;  /* 0x40000040ff077424 */ /* 0x000fe200078e00ff */
[----:B------:R-:W-:Y:S01]  /*1d6e0*/  LOP3.LUT R4, R4, 0x3fff, RZ, 0xc0, !PT ;  /* 0x00003fff04047812 */ /* 0x000fe200078ec0ff */
[C---:B------:R-:W-:Y:S01]  /*1d6f0*/  FMUL.FTZ R14, R2.reuse, R155 ;  /* 0x0000009b020e7220 */ /* 0x040fe20000410000 */
[----:B------:R-:W-:Y:S01]  /*1d700*/  R2UR UR7, R5 ;  /* 0x00000000050772ca */ /* 0x000fe200000e0000 */
[----:B------:R-:W-:Y:S01]  /*1d710*/  FMUL.FTZ R5, R2, R152 ;  /* 0x0000009802057220 */ /* 0x000fe20000410000 */
[----:B------:R-:W-:Y:S01]  /*1d720*/  LOP3.LUT R4, R4, 0x10000, RZ, 0xfc, !PT ;  /* 0x0001000004047812 */ /* 0x000fe200078efcff */
[C---:B------:R-:W-:Y:S01]  /*1d730*/  FMUL.FTZ R15, R2.reuse, R156 ;  /* 0x0000009c020f7220 */ /* 0x040fe20000410000 */
[C---:B------:R-:W-:Y:S01]  /*1d740*/  FMUL.FTZ R20, R2.reuse, R157 ;  /* 0x0000009d02147220 */ /* 0x040fe20000410000 */
[C---:B------:R-:W-:Y:S01]  /*1d750*/  FMUL.FTZ R21, R2.reuse, R158 ;  /* 0x0000009e02157220 */ /* 0x040fe20000410000 */
[----:B------:R-:W-:Y:S01]  /*1d760*/  LEA R4, R11, R4, 0xb ;  /* 0x000000040b047211 */ /* 0x000fe200078e58ff */
[----:B------:R-:W0:Y:S01]  /*1d770*/  MUFU.TANH R5, R5 ;  /* 0x0000000500057308 */ /* 0x000e220000002400 */
[C---:B------:R-:W-:Y:S01]  /*1d780*/  FMUL.FTZ R152, R2.reuse, R159 ;  /* 0x0000009f02987220 */ /* 0x040fe20000410000 */
[----:B------:R-:W-:Y:S01]  /*1d790*/  FMUL.FTZ R155, R2, R162 ;  /* 0x000000a2029b7220 */ /* 0x000fe20000410000 */
[C---:B------:R-:W-:Y:S01]  /*1d7a0*/  R2UR UR6, R4.reuse ;  /* 0x00000000040672ca */ /* 0x040fe200000e0000 */
[----:B------:R-:W-:-:S02]  /*1d7b0*/  VIADD R6, R4, 0x2 ;  /* 0x0000000204067836 */ /* 0x000fc40000000000 */
        /* <DEDUP_REMOVED lines=51> */
[----:B------:R-:W-:-:S04]  /*1daf0*/  FMUL.FTZ R211, R2, R215 ;  /* 0x000000d702d37220 */ /* 0x000fc80000410000 */
        /* <DEDUP_REMOVED lines=70> */
[----:B------:R-:W-:Y:S02]  /*1df60*/  FMNMX.FTZ R166, R155, R166, !PT ;  /* 0x000000a69ba67209 */ /* 0x000fe40007810000 */
[----:B-1----:R-:W-:Y:S02]  /*1df70*/  FMNMX.FTZ R167, R154, R167, !PT ;  /* 0x000000a79aa77209 */ /* 0x002fe40007810000 */
        /* <DEDUP_REMOVED lines=13> */
[----:B------:R-:W-:-:S02]  /*1e050*/  FMNMX.FTZ R166, R169, R166, !PT ;  /* 0x000000a6a9a67209 */ /* 0x000fc40007810000 */
[----:B-1----:R-:W-:Y:S02]  /*1e060*/  FMNMX.FTZ R167, R168, R167, !PT ;  /* 0x000000a7a8a77209 */ /* 0x002fe40007810000 */
[----:B------:R-:W-:Y:S01]  /*1e070*/  FMNMX.FTZ R166, R170, R166, !PT ;  /* 0x000000a6aaa67209 */ /* 0x000fe20007810000 */
[----:B------:R-:W1:Y:S01]  /*1e080*/  MUFU.TANH R183, R183 ;  /* 0x000000b700b77308 */ /* 0x000e620000002400 */
[----:B------:R-:W-:Y:S02]  /*1e090*/  FMNMX.FTZ R167, R171, R167, !PT ;  /* 0x000000a7aba77209 */ /* 0x000fe40007810000 */
[----:B--2---:R-:W-:Y:S02]  /*1e0a0*/  FMNMX.FTZ R166, R173, R166, !PT ;  /* 0x000000a6ada67209 */ /* 0x004fe40007810000 */
[----:B------:R-:W-:Y:S02]  /*1e0b0*/  FMNMX.FTZ R167, R172, R167, !PT ;  /* 0x000000a7aca77209 */ /* 0x000fe40007810000 */
[----:B------:R-:W-:Y:S01]  /*1e0c0*/  FMNMX.FTZ R166, R174, R166, !PT ;  /* 0x000000a6aea67209 */ /* 0x000fe20007810000 */
[----:B------:R-:W2:Y:S01]  /*1e0d0*/  MUFU.TANH R188, R188 ;  /* 0x000000bc00bc7308 */ /* 0x000ea20000002400 */
[----:B------:R-:W-:-:S02]  /*1e0e0*/  FMNMX.FTZ R167, R175, R167, !PT ;  /* 0x000000a7afa77209 */ /* 0x000fc40007810000 */
[----:B------:R-:W-:Y:S02]  /*1e0f0*/  FMNMX.FTZ R166, R177, R166, !PT ;  /* 0x000000a6b1a67209 */ /* 0x000fe40007810000 */
[----:B------:R-:W-:Y:S02]  /*1e100*/  FMNMX.FTZ R167, R176, R167, !PT ;  /* 0x000000a7b0a77209 */ /* 0x000fe40007810000 */
[----:B---3--:R-:W-:Y:S01]  /*1e110*/  FMNMX.FTZ R166, R178, R166, !PT ;  /* 0x000000a6b2a67209 */ /* 0x008fe20007810000 */
[----:B------:R-:W3:Y:S01]  /*1e120*/  MUFU.TANH R193, R193 ;  /* 0x000000c100c17308 */ /* 0x000ee20000002400 */
[----:B------:R-:W-:Y:S02]  /*1e130*/  FMNMX.FTZ R167, R179, R167, !PT ;  /* 0x000000a7b3a77209 */ /* 0x000fe40007810000 */
[----:B------:R-:W-:Y:S02]  /*1e140*/  FMNMX.FTZ R166, R181, R166, !PT ;  /* 0x000000a6b5a67209 */ /* 0x000fe40007810000 */
[----:B------:R-:W-:-:S02]  /*1e150*/  FMNMX.FTZ R167, R180, R167, !PT ;  /* 0x000000a7b4a77209 */ /* 0x000fc40007810000 */
[----:B------:R-:W-:Y:S01]  /*1e160*/  FMNMX.FTZ R166, R182, R166, !PT ;  /* 0x000000a6b6a67209 */ /* 0x000fe20007810000 */
[----:B------:R-:W-:Y:S01]  /*1e170*/  MUFU.TANH R197, R197 ;  /* 0x000000c500c57308 */ /* 0x000fe20000002400 */
[----:B-1----:R-:W-:Y:S02]  /*1e180*/  FMNMX.FTZ R167, R183, R167, !PT ;  /* 0x000000a7b7a77209 */ /* 0x002fe40007810000 */
[----:B------:R-:W-:Y:S02]  /*1e190*/  FMNMX.FTZ R166, R185, R166, !PT ;  /* 0x000000a6b9a67209 */ /* 0x000fe40007810000 */
[----:B------:R-:W-:Y:S02]  /*1e1a0*/  FMNMX.FTZ R167, R184, R167, !PT ;  /* 0x000000a7b8a77209 */ /* 0x000fe40007810000 */
[----:B------:R-:W-:Y:S01]  /*1e1b0*/  FMNMX.FTZ R166, R186, R166, !PT ;  /* 0x000000a6baa67209 */ /* 0x000fe20007810000 */
[----:B------:R-:W1:Y:S01]  /*1e1c0*/  MUFU.TANH R198, R198 ;  /* 0x000000c600c67308 */ /* 0x000e620000002400 */
[----:B------:R-:W-:-:S02]  /*1e1d0*/  FMNMX.FTZ R167, R187, R167, !PT ;  /* 0x000000a7bba77209 */ /* 0x000fc40007810000 */
[----:B------:R-:W-:Y:S02]  /*1e1e0*/  FMNMX.FTZ R166, R189, R166, !PT ;  /* 0x000000a6bda67209 */ /* 0x000fe40007810000 */
[----:B--2---:R-:W-:Y:S02]  /*1e1f0*/  FMNMX.FTZ R167, R188, R167, !PT ;  /* 0x000000a7bca77209 */ /* 0x004fe40007810000 */
[----:B------:R-:W-:Y:S01]  /*1e200*/  FMNMX.FTZ R166, R190, R166, !PT ;  /* 0x000000a6bea67209 */ /* 0x000fe20007810000 */
[----:B------:R-:W2:Y:S01]  /*1e210*/  MUFU.TANH R199, R199 ;  /* 0x000000c700c77308 */ /* 0x000ea20000002400 */
[----:B------:R-:W-:Y:S02]  /*1e220*/  FMNMX.FTZ R167, R192, R167, !PT ;  /* 0x000000a7c0a77209 */ /* 0x000fe40007810000 */
[----:B------:R-:W-:Y:S02]  /*1e230*/  FMNMX.FTZ R166, R194, R166, !PT ;  /* 0x000000a6c2a67209 */ /* 0x000fe40007810000 */
[----:B---3--:R-:W-:-:S02]  /*1e240*/  FMNMX.FTZ R167, R193, R167, !PT ;  /* 0x000000a7c1a77209 */ /* 0x008fc40007810000 */
[----:B------:R-:W-:Y:S01]  /*1e250*/  FMNMX.FTZ R166, R195, R166, !PT ;  /* 0x000000a6c3a67209 */ /* 0x000fe20007810000 */
[----:B------:R-:W3:Y:S01]  /*1e260*/  MUFU.TANH R200, R200 ;  /* 0x000000c800c87308 */ /* 0x000ee20000002400 */
[----:B------:R-:W-:Y:S02]  /*1e270*/  FMNMX.FTZ R167, R196, R167, !PT ;  /* 0x000000a7c4a77209 */ /* 0x000fe40007810000 */
[----:B-1----:R-:W-:Y:S02]  /*1e280*/  FMNMX.FTZ R166, R198, R166, !PT ;  /* 0x000000a6c6a67209 */ /* 0x002fe40007810000 */
[----:B------:R-:W-:Y:S02]  /*1e290*/  FMNMX.FTZ R167, R197, R167, !PT ;  /* 0x000000a7c5a77209 */ /* 0x000fe40007810000 */
[----:B0-----:R-:W-:Y:S01]  /*1e2a0*/  SHF.R.U32.HI R231, RZ, 0x7, R231 ;  /* 0x00000007ffe77819 */ /* 0x001fe200000116e7 */
[----:B------:R-:W0:Y:S01]  /*1e2b0*/  MUFU.TANH R201, R201 ;  /* 0x000000c900c97308 */ /* 0x000e220000002400 */
[----:B--2---:R-:W-:-:S07]  /*1e2c0*/  FMNMX.FTZ R166, R199, R166, !PT ;  /* 0x000000a6c7a67209 */ /* 0x004fce0007810000 */
[----:B------:R-:W1:Y:S01]  /*1e2d0*/  MUFU.TANH R202, R202 ;  /* 0x000000ca00ca7308 */ /* 0x000e620000002400 */
[----:B---3--:R-:W-:-:S07]  /*1e2e0*/  FMNMX.FTZ R167, R200, R167, !PT ;  /* 0x000000a7c8a77209 */ /* 0x008fce0007810000 */
        /* <DEDUP_REMOVED lines=17> */
[----:B--2---:R-:W-:-:S05]  /*1e400*/  FMNMX.FTZ R167, R209, R167, !PT ;  /* 0x000000a7d1a77209 */ /* 0x004fca0007810000 */
[----:B------:R-:W2:Y:S01]  /*1e410*/  SHFL.BFLY PT, R212, R167, 0x2, 0x1f ;  /* 0x0c401f00a7d47f89 */ /* 0x000ea200000e0000 */
[----:B0-----:R-:W-:-:S04]  /*1e420*/  FMNMX.FTZ R166, R210, R166, !PT ;  /* 0x000000a6d2a67209 */ /* 0x001fc80007810000 */
[----:B-1----:R-:W-:Y:S01]  /*1e430*/  FMNMX.FTZ R191, R211, R166, !PT ;  /* 0x000000a6d3bf7209 */ /* 0x002fe20007810000 */
[----:B------:R-:W-:-:S04]  /*1e440*/  VIADD R166, R4, 0x6 ;  /* 0x0000000604a67836 */ /* 0x000fc80000000000 */
[----:B------:R-:W0:Y:S01]  /*1e450*/  SHFL.BFLY PT, R213, R191, 0x2, 0x1f ;  /* 0x0c401f00bfd57f89 */ /* 0x000e2200000e0000 */
[----:B--2---:R-:W-:Y:S01]  /*1e460*/  FMNMX.FTZ R212, R167, R212, !PT ;  /* 0x000000d4a7d47209 */ /* 0x004fe20007810000 */
[----:B------:R-:W-:Y:S01]  /*1e470*/  IMAD.MOV.U32 R167, RZ, RZ, 0x40000040 ;  /* 0x40000040ffa77424 */ /* 0x000fe200078e00ff */
[----:B0-----:R-:W-:-:S03]  /*1e480*/  FMNMX.FTZ R213, R191, R213, !PT ;  /* 0x000000d5bfd57209 */ /* 0x001fc60007810000 */
[----:B------:R-:W0:Y:S01]  /*1e490*/  SHFL.BFLY PT, R191, R212, 0x1, 0x1f ;  /* 0x0c201f00d4bf7f89 */ /* 0x000e2200000e0000 */
[----:B------:R-:W-:Y:S02]  /*1e4a0*/  WARPGROUP.DEPBAR.LE gsb0, 0x0 ;  /* 0x00008000000079c5 */ /* 0x000fe40000010000 */
[----:B------:R-:W-:-:S06]  /*1e4b0*/  WARPGROUP.ARRIVE ;  /* 0x00000000000079c5 */ /* 0x000fcc0000000000 */
[----:B------:R-:W-:Y:S01]  /*1e4c0*/  QGMMA.64x256x32.F32.E4M3.E4M3 R24, R220, gdesc[UR4], R24, gsb0 ;  /* 0x03e00004dc187df3 */ /* 0x000fe20008000818 */
[----:B------:R-:W-:Y:S02]  /*1e4d0*/  R2UR UR7, R167 ;  /* 0x00000000a70772ca */ /* 0x000fe400000e0000 */
[----:B------:R-:W1:Y:S01]  /*1e4e0*/  SHFL.BFLY PT, R167, R213, 0x1, 0x1f ;  /* 0x0c201f00d5a77f89 */ /* 0x000e6200000e0000 */
[----:B------:R-:W-:Y:S01]  /*1e4f0*/  R2UR UR6, R166 ;  /* 0x00000000a60672ca */ /* 0x000fe200000e0000 */
[----:B------:R-:W-:Y:S01]  /*1e500*/  IMAD.U32 R166, RZ, RZ, UR48 ;  /* 0x00000030ffa67e24 */ /* 0x000fe2000f8e00ff */
[----:B0-----:R-:W-:Y:S01]  /*1e510*/  FMNMX.FTZ R191, R212, R191, !PT ;  /* 0x000000bfd4bf7209 */ /* 0x001fe20007810000 */
[----:B------:R-:W-:-:S04]  /*1e520*/  @!P0 IMAD R212, R12, 0x8, R18 ;  /* 0x000000080cd48824 */ /* 0x000fc800078e0212 */
[----:B------:R-:W-:Y:S01]  /*1e530*/  FADD.FTZ R4, -R191, R9 ;  /* 0x00000009bf047221 */ /* 0x000fe20000010100 */
[----:B------:R-:W-:-:S03]  /*1e540*/  @!P0 IADD3 R212, R212, 0x38840, RZ ;  /* 0x00038840d4d48810 */ /* 0x000fc60007ffe0ff */
[----:B------:R-:W-:Y:S01]  /*1e550*/  FMUL.FTZ R4, R4, R166 ;  /* 0x000000a604047220 */ /* 0x000fe20000410000 */
[----:B------:R-:W-:Y:S02]  /*1e560*/  @!P0 PRMT R212, RZ, 0x654, R212 ;  /* 0x00000654ffd48816 */ /* 0x000fe400000000d4 */
[----:B-1----:R-:W-:Y:S02]  /*1e570*/  FMNMX.FTZ R167, R213, R167, !PT ;  /* 0x000000a7d5a77209 */ /* 0x002fe40007810000 */
[----:B------:R-:W-:-:S03]  /*1e580*/  IADD3 R213, -R231, 0xb, RZ ;  /* 0x0000000be7d57810 */ /* 0x000fc60007ffe1ff */
[----:B------:R-:W-:Y:S02]  /*1e590*/  FADD.FTZ R9, -R167, R8 ;  /* 0x00000008a7097221 */ /* 0x000fe40000010100 */
[----:B------:R0:W-:Y:S02]  /*1e5a0*/  MUFU.EX2 R8, R4 ;  /* 0x0000000400087308 */ /* 0x0001e40000000800 */
[-C--:B0-----:R-:W-:Y:S01]  /*1e5b0*/  FMUL.FTZ R4, R9, R166.reuse ;  /* 0x000000a609047220 */ /* 0x081fe20000410000 */
[----:B------:R-:W-:-:S04]  /*1e5c0*/  FFMA.FTZ R9, R191, R166, -8 ;  /* 0xc1000000bf097423 */ /* 0x000fc800000100a6 */
        /* <DEDUP_REMOVED lines=32> */
[-C--:B------:R-:W-:Y:S01]  /*1e7d0*/  FFMA.FTZ R209, R167, R166.reuse, -8 ;  /* 0xc1000000a7d17423 */ /* 0x080fe200000100a6 */
[----:B------:R-:W0:Y:S03]  /*1e7e0*/  MUFU.EX2 R5, R5 ;  /* 0x0000000500057308 */ /* 0x000e260000000800 */
        /* <DEDUP_REMOVED lines=30> */
[----:B-1----:R-:W-:-:S01]  /*1e9d0*/  FFMA.FTZ R0, R4, R0, R7 ;  /* 0x0000000004007223 */ /* 0x002fc20000010007 */
        /* <DEDUP_REMOVED lines=8> */
[----:B0-----:R-:W-:-:S06]  /*1ea60*/  FADD.FTZ R3, R6, R3 ;  /* 0x0000000306037221 */ /* 0x001fcc0000010000 */
        /* <DEDUP_REMOVED lines=36> */
[----:B------:R-:W-:Y:S02]  /*1ecb0*/  WARPGROUP.DEPBAR.LE gsb0, 0x0 ;  /* 0x00008000000079c5 */ /* 0x000fe40000010000 */
[----:B------:R-:W-:-:S04]  /*1ecc0*/  WARPGROUP.ARRIVE ;  /* 0x00000000000079c5 */ /* 0x000fc80000000000 */
[----:B------:R-:W0:Y:S01]  /*1ecd0*/  MUFU.EX2 R170, R170 ;  /* 0x000000aa00aa7308 */ /* 0x000e220000000800 */
[----:B--2---:R-:W-:-:S01]  /*1ece0*/  FADD.FTZ R3, R169, R3 ;  /* 0x00000003a9037221 */ /* 0x004fc20000010000 */
[----:B------:R-:W-:Y:S06]  /*1ecf0*/  QGMMA.64x256x32.F32.E4M3.E4M3 R24, R216, gdesc[UR4], R24, gsb0 ;  /* 0x03e00004d8187df3 */ /* 0x000fec0008000818 */
        /* <DEDUP_REMOVED lines=67> */
[----:B-1----:R-:W-:-:S01]  /*1f130*/  FADD.FTZ R3, R203, R3 ;  /* 0x00000003cb037221 */ /* 0x002fc20000010000 */
[----:B------:R-:W-:Y:S02]  /*1f140*/  WARPGROUP.DEPBAR.LE gsb0, 0x0 ;  /* 0x00008000000079c5 */ /* 0x000fe40000010000 */
[----:B------:R1:W-:Y:S06]  /*1f150*/  BAR.ARV R213, 0x100 ;  /* 0x000400d50000751d */ /* 0x0003ec0000002000 */
[----:B------:R-:W3:Y:S01]  /*1f160*/  MUFU.EX2 R205, R205 ;  /* 0x000000cd00cd7308 */ /* 0x000ee20000000800 */
[----:B0-----:R-:W-:-:S01]  /*1f170*/  FADD.FTZ R0, R204, R0 ;  /* 0x00000000cc007221 */ /* 0x001fc20000010000 */
[----:B------:R1:W-:Y:S01]  /*1f180*/  @!P0 SYNCS.ARRIVE.TRANS64.RED.A1T0 RZ, [R212+URZ], RZ ;  /* 0x000000ffd4ff89a7 */ /* 0x0003e2000810043f */
[----:B--2---:R-:W-:-:S05]  /*1f190*/  FADD.FTZ R3, R206, R3 ;  /* 0x00000003ce037221 */ /* 0x004fca0000010000 */
[----:B------:R-:W0:Y:S08]  /*1f1a0*/  MUFU.EX2 R207, R207 ;  /* 0x000000cf00cf7308 */ /* 0x000e300000000800 */
        /* <DEDUP_REMOVED lines=12> */
.L_x_2377:
[----:B------:R-:W-:Y:S01]  /*1f270*/  IMAD R11, R11, 0x8, R18 ;  /* 0x000000080b0b7824 */ /* 0x000fe200078e0212 */
        /* <DEDUP_REMOVED lines=11> */
[-C--:B------:R-:W-:Y:S01]  /*1f330*/  FMUL.FTZ R29, R29, R8.reuse ;  /* 0x000000081d1d7220 */ /* 0x080fe20000410000 */
        /* <DEDUP_REMOVED lines=145> */
[----:B0-----:R-:W-:Y:S01]  /*1fc50*/  IMAD.MOV.U32 R11, RZ, RZ, R12 ;  /* 0x000000ffff0b7224 */ /* 0x001fe200078e000c */
        /* <DEDUP_REMOVED lines=11> */
[----:B------:R-:W-:Y:S01]  /*1fd10*/  MOV R8, R167 ;  /* 0x000000a700087202 */ /* 0x000fe20000000f00 */
[----:B------:R-:W-:Y:S06]  /*1fd20*/  @P0 BRA `(.L_x_2378) ;  /* 0xffffffd000e00947 */ /* 0x000fec000383ffff */
[----:B------:R-:W-:-:S07]  /*1fd30*/  IMAD.MOV.U32 R152, RZ, RZ, R12 ;  /* 0x000000ffff987224 */ /* 0x000fce00078e000c */
.L_x_2367:
[----:B------:R-:W-:Y:S05]  /*1fd40*/  WARPSYNC.ALL ;  /* 0x0000000000007948 */ /* 0x000fea0003800000 */
[----:B------:R-:W-:Y:S06]  /*1fd50*/  BAR.ARV 0x8, 0x120 ;  /* 0x0204800000007b1d */ /* 0x000fec0000002000 */
[----:B------:R-:W-:Y:S05]  /*1fd60*/  @!P1 BRA `(.L_x_2379) ;  /* 0x0000000000049947 */ /* 0x000fea0003800000 */
[----:B------:R-:W-:Y:S01]  /*1fd70*/  BPT.TRAP 0x1 ;  /* 0x000000040000795c */ /* 0x000fe20000300000 */
.L_x_2379:
[----:B------:R-:W-:Y:S02]  /*1fd80*/  LEA R6, R152, R18, 0x3 ;  /* 0x0000001298067211 */ /* 0x000fe400078e18ff */
[----:B------:R-:W-:-:S04]  /*1fd90*/  SHF.L.U32 R5, R237, 0x1f, RZ ;  /* 0x0000001fed057819 */ /* 0x000fc800000006ff */
[----:B------:R0:W1:Y:S01]  /*1fda0*/  SYNCS.PHASECHK.TRANS64.TRYWAIT P0, [R6+URZ+0x38850], R5 ;  /* 0x03885005060075a7 */ /* 0x000062000800017f */
[----:B------:R-:W-:Y:S05]  /*1fdb0*/  @!P1 BRA `(.L_x_2380) ;  /* 0x0000000000049947 */ /* 0x000fea0003800000 */
[----:B------:R-:W-:Y:S01]  /*1fdc0*/  BPT.TRAP 0x1 ;  /* 0x000000040000795c */ /* 0x000fe20000300000 */
.L_x_2380:
[----:B------:R-:W-:-:S05]  /*1fdd0*/  VIADD R18, R18, 0x400 ;  /* 0x0000040012127836 */ /* 0x000fca0000000000 */
[----:B------:R-:W-:-:S04]  /*1fde0*/  SHF.R.U32.HI R18, RZ, 0x4, R18 ;  /* 0x00000004ff127819 */ /* 0x000fc80000011612 */
[----:B------:R-:W-:-:S04]  /*1fdf0*/  LOP3.LUT R18, R18, 0x3fff, RZ, 0xc0, !PT ;  /* 0x00003fff12127812 */ /* 0x000fc800078ec0ff */
[----:B------:R-:W-:Y:S01]  /*1fe00*/  LOP3.LUT R7, R18, 0x10000, RZ, 0xfc, !PT ;  /* 0x0001000012077812 */ /* 0x000fe200078efcff */
[----:B-1----:R-:W-:Y:S06]  /*1fe10*/  @P0 BRA `(.L_x_2381) ;  /* 0x0000000000080947 */ /* 0x002fec0003800000 */
[----:B------:R-:W1:Y:S02]  /*1fe20*/  SYNCS.PHASECHK.TRANS64.TRYWAIT P0, [R6+URZ+0x38850], R5 ;  /* 0x03885005060075a7 */ /* 0x000e64000800017f */
[----:B-1----:R-:W-:Y:S05]  /*1fe30*/  @!P0 BRA `(.L_x_2382) ;  /* 0x000000c8006c8947 */ /* 0x002fea0003800000 */
.L_x_2381:
[----:B------:R-:W-:Y:S01]  /*1fe40*/  IMAD R4, R152, 0x800, R7 ;  /* 0x0000080098047824 */ /* 0x000fe200078e0207 */
[----:B------:R-:W2:Y:S01]  /*1fe50*/  LDL R2, [R1+0x44] ;  /* 0x0000440001027983 */ /* 0x000ea20000100800 */
[----:B01----:R-:W-:Y:S01]  /*1fe60*/  IMAD.MOV.U32 R5, RZ, RZ, 0x40000040 ;  /* 0x40000040ff057424 */ /* 0x003fe200078e00ff */
[----:B------:R-:W-:Y:S05]  /*1fe70*/  WARPSYNC.ALL ;  /* 0x0000000000007948 */ /* 0x000fea0003800000 */
[C---:B------:R-:W-:Y:S01]  /*1fe80*/  R2UR UR6, R4.reuse ;  /* 0x00000000040672ca */ /* 0x040fe200000e0000 */
[----:B------:R-:W3:Y:S01]  /*1fe90*/  LDL R15, [R1+0x24] ;  /* 0x00002400010f7983 */ /* 0x000ee20000100800 */
[----:B------:R-:W-:Y:S01]  /*1fea0*/  R2UR UR7, R5 ;  /* 0x00000000050772ca */ /* 0x000fe200000e0000 */
[----:B------:R-:W-:Y:S01]  /*1feb0*/  WARPGROUP.ARRIVE ;  /* 0x00000000000079c5 */ /* 0x000fe20000000000 */
[C---:B------:R-:W-:Y:S01]  /*1fec0*/  VIADD R8, R4.reuse, 0x2 ;  /* 0x0000000204087836 */ /* 0x040fe20000000000 */
[----:B------:R-:W4:Y:S01]  /*1fed0*/  LDL.LU R14, [R1+0x8] ;  /* 0x00000800010e7983 */ /* 0x000f220000300800 */
[----:B------:R-:W-:Y:S01]  /*1fee0*/  MOV R9, 0x40000040 ;  /* 0x4000004000097802 */ /* 0x000fe20000000f00 */
[----:B------:R-:W-:Y:S01]  /*1fef0*/  ULDC.64 UR4, c[0x0][0x9a0] ;  /* 0x0002680000047ab9 */ /* 0x000fe20000000a00 */
[----:B------:R-:W-:Y:S01]  /*1ff00*/  VIADD R12, R4, 0x4 ;  /* 0x00000004040c7836 */ /* 0x000fe20000000000 */
[----:B------:R-:W-:Y:S01]  /*1ff10*/  ISETP.NE.U32.AND P0, PT, RZ, UR4, PT ;  /* 0x00000004ff007c0c */ /* 0x000fe2000bf05070 */
[----:B------:R-:W-:-:S03]  /*1ff20*/  IMAD.MOV.U32 R13, RZ, RZ, 0x40000040 ;  /* 0x40000040ff0d7424 */ /* 0x000fc600078e00ff */
[----:B------:R-:W-:Y:S02]  /*1ff30*/  ISETP.NE.AND.EX P0, PT, RZ, UR5, PT, P0 ;  /* 0x00000005ff007c0c */ /* 0x000fe4000bf05300 */
[----:B------:R-:W-:Y:S01]  /*1ff40*/  QGMMA.64x256x32.F32.E4M3.E4M3 R24, R228, gdesc[UR4], R24, gsb0 ;  /* 0x03e00004e4187df3 */ /* 0x000fe20008000818 */
[----:B------:R-:W-:Y:S02]  /*1ff50*/  R2UR UR6, R8 ;  /* 0x00000000080672ca */ /* 0x000fe400000e0000 */
[----:B------:R-:W-:-:S08]  /*1ff60*/  R2UR UR7, R9 ;  /* 0x00000000090772ca */ /* 0x000fd000000e0000 */
[----:B------:R-:W2:Y:S08]  /*1ff70*/  @P0 LDC.64 R8, c[0x0][0x9c8] ;  /* 0x00027200ff080b82 */ /* 0x000eb00000000a00 */
[----:B------:R-:W0:Y:S01]  /*1ff80*/  @P0 LDC.64 R10, c[0x0][0x9d0] ;  /* 0x00027400ff0a0b82 */ /* 0x000e220000000a00 */
[----:B------:R-:W-:Y:S02]  /*1ff90*/  WARPGROUP.DEPBAR.LE gsb0, 0x0 ;  /* 0x00008000000079c5 */ /* 0x000fe40000010000 */
[----:B------:R-:W-:-:S06]  /*1ffa0*/  WARPGROUP.ARRIVE ;  /* 0x00000000000079c5 */ /* 0x000fcc0000000000 */
[----:B------:R-:W-:Y:S01]  /*1ffb0*/  QGMMA.64x256x32.F32.E4M3.E4M3 R24, R224, gdesc[UR4], R24, gsb0 ;  /* 0x03e00004e0187df3 */ /* 0x000fe20008000818 */
[----:B------:R-:W-:Y:S01]  /*1ffc0*/  R2UR UR6, R12 ;  /* 0x000000000c0672ca */ /* 0x000fe200000e0000 */
[----:B--2---:R-:W-:Y:S01]  /*1ffd0*/  @P0 IMAD R2, R2, R8, RZ ;  /* 0x0000000802020224 */ /* 0x004fe200078e02ff */
[----:B------:R-:W-:-:S03]  /*1ffe0*/  R2UR UR7, R13 ;  /* 0x000000000d0772ca */ /* 0x000fc600000e0000 */
[C---:B---3--:R-:W-:Y:S02]  /*1fff0*/  @P0 IMAD R5, R15.reuse, R9, R2 ;  /* 0x000000090f050224 */ /* 0x048fe400078e0202 */
[----:B------:R-:W-:Y:S01]  /*20000*/  @P0 IMAD.WIDE.U32 R8, R15, R8, RZ ;  /* 0x000000080f080225 */ /* 0x000fe200078e00ff */
[----:B----4-:R-:W-:-:S03]  /*20010*/  @P0 SHF.R.S32.HI R7, RZ, 0x1f, R14 ;  /* 0x0000001fff070819 */ /* 0x010fc6000001140e */
[----:B------:R-:W-:Y:S02]  /*20020*/  @P0 IMAD.IADD R9, R9, 0x1, R5 ;  /* 0x0000000109090824 */ /* 0x000fe400078e0205 */
[-C--:B0-----:R-:W-:Y:S02]  /*20030*/  @P0 IMAD R2, R7, R10.reuse, RZ ;  /* 0x0000000a07020224 */ /* 0x081fe400078e02ff */
        /* <DEDUP_REMOVED lines=13> */
[----:B------:R-:W-:Y:S01]  /*20110*/  R2UR UR7, R5 ;  /* 0x00000000050772ca */ /* 0x000fe200000e0000 */
[----:B------:R-:W1:Y:S04]  /*20120*/  SHFL.BFLY PT, R4, R3, 0x2, 0x1f ;  /* 0x0c401f0003047f89 */ /* 0x000e6800000e0000 */
[----:B------:R-:W3:Y:S01]  /*20130*/  SHFL.BFLY PT, R7, R0, 0x2, 0x1f ;  /* 0x0c401f0000077f89 */ /* 0x000ee200000e0000 */
[----:B-1----:R-:W-:-:S01]  /*20140*/  FADD.FTZ R4, R4, R3 ;  /* 0x0000000304047221 */ /* 0x002fc20000010000 */
[----:B---3--:R-:W-:-:S04]  /*20150*/  FADD.FTZ R7, R7, R0 ;  /* 0x0000000007077221 */ /* 0x008fc80000010000 */
[----:B------:R-:W1:Y:S04]  /*20160*/  SHFL.BFLY PT, R5, R4, 0x1, 0x1f ;  /* 0x0c201f0004057f89 */ /* 0x000e6800000e0000 */
[----:B------:R-:W3:Y:S01]  /*20170*/  SHFL.BFLY PT, R8, R7, 0x1, 0x1f ;  /* 0x0c201f0007087f89 */ /* 0x000ee200000e0000 */
[----:B------:R-:W-:Y:S02]  /*20180*/  IMAD.MOV.U32 R3, RZ, RZ, RZ ;  /* 0x000000ffff037224 */ /* 0x000fe400078e00ff */
[----:B-1----:R-:W-:Y:S01]  /*20190*/  FADD.FTZ R5, R4, R5 ;  /* 0x0000000504057221 */ /* 0x002fe20000010000 */
[----:B---3--:R-:W-:-:S04]  /*201a0*/  FADD.FTZ R9, R7, R8 ;  /* 0x0000000807097221 */ /* 0x008fc80000010000 */
[C---:B------:R-:W-:Y:S01]  /*201b0*/  FSETP.NE.FTZ.AND P0, PT, R5.reuse, RZ, PT ;  /* 0x000000ff0500720b */ /* 0x040fe20003f15000 */
[----:B0-----:R-:W-:Y:S01]  /*201c0*/  FMUL.FTZ R10, R5, 0.00390625 ;  /* 0x3b800000050a7820 */ /* 0x001fe20000410000 */
        /* <DEDUP_REMOVED lines=11> */
[----:B0-----:R-:W-:Y:S01]  /*20280*/  @P2 FMUL.FTZ R5, R4, 0.69314718246459960938 ;  /* 0x3f31721804052820 */ /* 0x001fe20000410000 */
[----:B------:R-:W-:-:S02]  /*20290*/  WARPGROUP.DEPBAR.LE gsb0, 0x0 ;  /* 0x00008000000079c5 */ /* 0x000fc40000010000 */
[----:B------:R-:W-:-:S06]  /*202a0*/  WARPGROUP.ARRIVE ;  /* 0x00000000000079c5 */ /* 0x000fcc0000000000 */
[----:B------:R-:W-:Y:S01]  /*202b0*/  QGMMA.64x256x32.F32.E4M3.E4M3 R24, R216, gdesc[UR4], R24, gsb0 ;  /* 0x03e00004d8187df3 */ /* 0x000fe20008000818 */
[----:B-1----:R-:W-:Y:S01]  /*202c0*/  @P3 FMUL.FTZ R8, R8, 0.69314718246459960938 ;  /* 0x3f31721808083820 */ /* 0x002fe20000410000 */
[----:B------:R-:W-:Y:S01]  /*202d0*/  MOV R153, 0xff800000 ;  /* 0xff80000000997802 */ /* 0x000fe20000000f00 */
[----:B------:R-:W-:Y:S02]  /*202e0*/  IMAD.MOV.U32 R154, RZ, RZ, -0x800000 ;  /* 0xff800000ff9a7424 */ /* 0x000fe400078e00ff */
[----:B--2---:R-:W-:Y:S01]  /*202f0*/  FMUL.FTZ R155, R3, R2 ;  /* 0x00000002039b7220 */ /* 0x004fe20000410000 */
[----:B------:R-:W-:-:S01]  /*20300*/  @P2 FFMA.FTZ R153, R0, R191, R5 ;  /* 0x000000bf00992223 */ /* 0x000fc20000010005 */
[----:B------:R-:W-:Y:S01]  /*20310*/  @P3 FFMA.FTZ R154, R13, R167, R8 ;  /* 0x000000a70d9a3223 */ /* 0x000fe20000010008 */
[----:B---3--:R-:W-:Y:S01]  /*20320*/  FMUL.FTZ R2, R7, R2 ;  /* 0x0000000207027220 */ /* 0x008fe20000410000 */
[----:B------:R-:W-:Y:S02]  /*20330*/  WARPGROUP.DEPBAR.LE gsb0, 0x0 ;  /* 0x00008000000079c5 */ /* 0x000fe40000010000 */
[----:B------:R-:W-:Y:S05]  /*20340*/  @!P1 BRA `(.L_x_2383) ;  /* 0x0000000000049947 */ /* 0x000fea0003800000 */
[----:B------:R-:W-:Y:S01]  /*20350*/  BPT.TRAP 0x1 ;  /* 0x000000040000795c */ /* 0x000fe20000300000 */
.L_x_2383:
        /* <DEDUP_REMOVED lines=139> */
.L_x_2275:
[----:B------:R-:W-:Y:S05]  /*20c10*/  WARPSYNC.ALL ;  /* 0x0000000000007948 */ /* 0x000fea0003800000 */
[----:B------:R-:W0:Y:S08]  /*20c20*/  S2UR UR42, SR_CgaCtaId ;  /* 0x00000000002a79c3 */ /* 0x000e300000008800 */
[----:B------:R-:W-:Y:S06]  /*20c30*/  BAR.SYNC.DEFER_BLOCKING 0x5, 0x180 ;  /* 0x0146000000007b1d */ /* 0x000fec0000010000 */
[----:B------:R-:W-:Y:S01]  /*20c40*/  UMOV UR4, 0x400 ;  /* 0x0000040000047882 */ /* 0x000fe20000000000 */
[----:B------:R-:W-:Y:S01]  /*20c50*/  BSSY B0, `(.L_x_2384) ;  /* 0x0000362000007945 */ /* 0x000fe20003800000 */
[----:B0-----:R-:W-:-:S06]  /*20c60*/  ULEA UR4, UR42, UR4, 0x18 ;  /* 0x000000042a047291 */ /* 0x001fcc000f8ec03f */
[----:B------:R-:W-:-:S05]  /*20c70*/  MOV R18, UR4 ;  /* 0x0000000400127c02 */ /* 0x000fca0008000f00 */
[----:B------:R-:W0:Y:S04]  /*20c80*/  LDS.128 R164, [R18+0x388d0] ;  /* 0x0388d00012a47984 */ /* 0x000e280000000c00 */
[----:B0-----:R0:W-:Y:S04]  /*20c90*/  STL.64 [R1], R164 ;  /* 0x000000a401007387 */ /* 0x0011e80000100a00 */
[----:B------:R0:W-:Y:S01]  /*20ca0*/  STL.64 [R1+0x8], R166 ;  /* 0x000008a601007387 */ /* 0x0001e20000100a00 */
[----:B------:R-:W-:Y:S06]  /*20cb0*/  BAR.ARV 0x4, 0x180 ;  /* 0x0106000000007b1d */ /* 0x000fec0000002000 */
[----:B------:R-:W-:Y:S05]  /*20cc0*/  @P1 BRA `(.L_x_2385) ;  /* 0x00000028008c1947 */ /* 0x000fea0003800000 */
[----:B------:R-:W2:Y:S04]  /*20cd0*/  LDL R139, [R1+0x5c] ;  /* 0x00005c00018b7983 */ /* 0x000ea80000100800 */
[----:B------:R-:W3:Y:S04]  /*20ce0*/  LDL R135, [R1+0x44] ;  /* 0x0000440001877983 */ /* 0x000ee80000100800 */
[----:B------:R-:W4:Y:S01]  /*20cf0*/  LDL R133, [R1+0x24] ;  /* 0x0000240001857983 */ /* 0x000f220000100800 */
[----:B------:R-:W1:Y:S01]  /*20d00*/  S2R R138, SR_TID.X ;  /* 0x00000000008a7919 */ /* 0x000e620000002100 */
[----:B------:R-:W-:Y:S01]  /*20d10*/  F2FP.BF16.F32.PACK_AB R4, R4, R3 ;  /* 0x000000030404723e */ /* 0x000fe200000010ff */
[----:B------:R-:W-:Y:S01]  /*20d20*/  ULDC.64 UR4, c[0x4][0x38] ;  /* 0x01000e0000047ab9 */ /* 0x000fe20000000a00 */
[----:B------:R-:W0:Y:S01]  /*20d30*/  S2R R3, SR_SWINHI ;  /* 0x0000000000037919 */ /* 0x000e220000002f00 */
[----:B------:R-:W-:-:S02]  /*20d40*/  F2FP.BF16.F32.PACK_AB R67, R54, R67 ;  /* 0x000000433643723e */ /* 0x000fc400000010ff */
[----:B------:R-:W-:Y:S01]  /*20d50*/  F2FP.BF16.F32.PACK_AB R54, R56, R49 ;  /* 0x000000313836723e */ /* 0x000fe200000010ff */
[----:B-1----:R-:W-:-:S05]  /*20d60*/  IMAD.SHL.U32 R2, R138, 0x4, RZ ;  /* 0x000000048a027824 */ /* 0x002fca00078e00ff */
[----:B------:R-:W-:-:S04]  /*20d70*/  LOP3.LUT R2, R2, 0xc, RZ, 0xc0, !PT ;  /* 0x0000000c02027812 */ /* 0x000fc800078ec0ff */
[----:B------:R-:W-:-:S05]  /*20d80*/  IADD3 R26, P0, R2, UR4, RZ ;  /* 0x00000004021a7c10 */ /* 0x000fca000ff1e0ff */
[----:B------:R-:W-:-:S05]  /*20d90*/  IMAD.X R27, RZ, RZ, UR5, P0 ;  /* 0x00000005ff1b7e24 */ /* 0x000fca00080e06ff */
[----:B------:R1:W5:Y:S01]  /*20da0*/  LDG.E.CONSTANT R2, desc[UR46][R26.64] ;  /* 0x0000002e1a027981 */ /* 0x000362000c1e9900 */
[----:B------:R-:W-:Y:S02]  /*20db0*/  F2FP.BF16.F32.PACK_AB R5, R5, R0 ;  /* 0x000000000505723e */ /* 0x000fe400000010ff */
[----:B-1----:R-:W-:Y:S02]  /*20dc0*/  F2FP.BF16.F32.PACK_AB R27, R12, R9 ;  /* 0x000000090c1b723e */ /* 0x002fe400000010ff */
[----:B------:R-:W-:Y:S02]  /*20dd0*/  F2FP.BF16.F32.PACK_AB R9, R128, R35 ;  /* 0x000000238009723e */ /* 0x000fe400000010ff */
[----:B------:R-:W-:Y:S02]  /*20de0*/  F2FP.BF16.F32.PACK_AB R35, R20, R11 ;  /* 0x0000000b1423723e */ /* 0x000fe400000010ff */
[----:B------:R-:W-:Y:S02]  /*20df0*/  F2FP.BF16.F32.PACK_AB R11, R47, R34 ;  /* 0x000000222f0b723e */ /* 0x000fe400000010ff */
[----:B------:R-:W-:-:S02]  /*20e00*/  F2FP.BF16.F32.PACK_AB R47, R57, R48 ;  /* 0x00000030392f723e */ /* 0x000fc400000010ff */
[----:B------:R-:W-:Y:S02]  /*20e10*/  MOV R56, R18 ;  /* 0x0000001200387202 */ /* 0x000fe40000000f00 */
[----:B0-----:R-:W-:Y:S02]  /*20e20*/  MOV R57, R3 ;  /* 0x0000000300397202 */ /* 0x001fe40000000f00 */
        /* <DEDUP_REMOVED lines=27> */
[----:B------:R-:W-:-:S02]  /*20fe0*/  LOP3.LUT P0, R8, R138, 0x3, RZ, 0xc0, !PT ;  /* 0x000000038a087812 */ /* 0x000fc4000780c0ff */
[----:B------:R-:W-:Y:S02]  /*20ff0*/  F2FP.BF16.F32.PACK_AB R12, R21, R10 ;  /* 0x0000000a150c723e */ /* 0x000fe400000010ff */
[----:B------:R-:W-:Y:S02]  /*21000*/  F2FP.BF16.F32.PACK_AB R10, R149, R42 ;  /* 0x0000002a950a723e */ /* 0x000fe400000010ff */
[----:B------:R-:W-:Y:S02]  /*21010*/  F2FP.BF16.F32.PACK_AB R78, R78, R39 ;  /* 0x000000274e4e723e */ /* 0x000fe400000010ff */
[----:B------:R-:W-:Y:S02]  /*21020*/  F2FP.BF16.F32.PACK_AB R42, R45, R40 ;  /* 0x000000282d2a723e */ /* 0x000fe400000010ff */
[----:B------:R-:W-:Y:S02]  /*21030*/  F2FP.BF16.F32.PACK_AB R39, R44, R41 ;  /* 0x000000292c27723e */ /* 0x000fe400000010ff */
[----:B------:R-:W-:-:S02]  /*21040*/  F2FP.BF16.F32.PACK_AB R32, R37, R32 ;  /* 0x000000202520723e */ /* 0x000fc400000010ff */
[----:B------:R-:W-:Y:S02]  /*21050*/  ISETP.EQ.OR P0, PT, R8, 0x3, !P0 ;  /* 0x000000030800780c */ /* 0x000fe40004702670 */
[----:B------:R-:W-:Y:S02]  /*21060*/  F2FP.BF16.F32.PACK_AB R70, R140, R43 ;  /* 0x0000002b8c46723e */ /* 0x000fe400000010ff */
[----:B------:R-:W-:Y:S02]  /*21070*/  F2FP.BF16.F32.PACK_AB R43, R28, R13 ;  /* 0x0000000d1c2b723e */ /* 0x000fe400000010ff */
[----:B------:R-:W-:Y:S02]  /*21080*/  F2FP.BF16.F32.PACK_AB R33, R36, R33 ;  /* 0x000000212421723e */ /* 0x000fe400000010ff */
[----:B------:R-:W-:Y:S02]  /*21090*/  SEL R13, R5, R4, P0 ;  /* 0x00000004050d7207 */ /* 0x000fe40000000000 */
[----:B------:R-:W-:Y:S01]  /*210a0*/  SEL R4, R4, R5, P0 ;  /* 0x0000000504047207 */ /* 0x000fe20000000000 */
[----:B------:R-:W-:Y:S01]  /*210b0*/  UMOV UR4, 0xffffffff ;  /* 0xffffffff00047882 */ /* 0x000fe20000000000 */
        /* <DEDUP_REMOVED lines=11> */
[----:B-----5:R-:W-:Y:S02]  /*21170*/  F2FP.BF16.F32.PACK_AB R123, R126, R103 ;  /* 0x000000677e7b723e */ /* 0x020fe400000010ff */
[----:B------:R-:W-:-:S02]  /*21180*/  F2FP.BF16.F32.PACK_AB R3, R130, R107 ;  /* 0x0000006b8203723e */ /* 0x000fc400000010ff */
[----:B------:R-:W-:Y:S02]  /*21190*/  F2FP.BF16.F32.PACK_AB R82, R157, R82 ;  /* 0x000000529d52723e */ /* 0x000fe400000010ff */
[----:B------:R-:W-:Y:S02]  /*211a0*/  F2FP.BF16.F32.PACK_AB R98, R159, R98 ;  /* 0x000000629f62723e */ /* 0x000fe400000010ff */
[----:B------:R-:W-:Y:S02]  /*211b0*/  F2FP.BF16.F32.PACK_AB R110, R161, R110 ;  /* 0x0000006ea16e723e */ /* 0x000fe400000010ff */
[----:B------:R-:W-:Y:S02]  /*211c0*/  F2FP.BF16.F32.PACK_AB R112, R117, R112 ;  /* 0x000000707570723e */ /* 0x000fe400000010ff */
[----:B------:R-:W-:Y:S02]  /*211d0*/  F2FP.BF16.F32.PACK_AB R113, R116, R113 ;  /* 0x000000717471723e */ /* 0x000fe400000010ff */
[----:B------:R-:W-:Y:S01]  /*211e0*/  F2FP.BF16.F32.PACK_AB R90, R151, R114 ;  /* 0x00000072975a723e */ /* 0x000fe200000010ff */
[----:B--2---:R-:W-:-:S03]  /*211f0*/  IMAD.WIDE R60, R139, 0x2, R56 ;  /* 0x000000028b3c7825 */ /* 0x004fc600078e0238 */
        /* <DEDUP_REMOVED lines=24> */
[C---:B------:R-:W-:Y:S02]  /*21380*/  IADD3 R65, P3, R60.reuse, 0x8040, RZ ;  /* 0x000080403c417810 */ /* 0x040fe40007f7e0ff */
[C---:B------:R-:W-:Y:S02]  /*21390*/  IADD3 R59, P2, R60.reuse, 0x8020, RZ ;  /* 0x000080203c3b7810 */ /* 0x040fe40007f5e0ff */
[----:B------:R-:W-:Y:S02]  /*213a0*/  IADD3.X R85, RZ, R61, RZ, P1, !PT ;  /* 0x0000003dff557210 */ /* 0x000fe40000ffe4ff */
[C---:B------:R-:W-:Y:S02]  /*213b0*/  IADD3 R51, P5, R60.reuse, 0x4060, RZ ;  /* 0x000040603c337810 */ /* 0x040fe40007fbe0ff */
[C---:B------:R-:W-:Y:S02]  /*213c0*/  IADD3 R49, P4, R60.reuse, 0x4040, RZ ;  /* 0x000040403c317810 */ /* 0x040fe40007f9e0ff */
[----:B------:R-:W-:-:S02]  /*213d0*/  IADD3 R53, P1, R60, 0x8000, RZ ;  /* 0x000080003c357810 */ /* 0x000fc40007f3e0ff */
        /* <DEDUP_REMOVED lines=30> */
[----:B------:R-:W-:-:S02]  /*215c0*/  LOP3.LUT R5, R60, 0x380, RZ, 0xc0, !PT ;  /* 0x000003803c057812 */ /* 0x000fc400078ec0ff */
[----:B------:R-:W-:Y:S02]  /*215d0*/  SHF.R.U64 R44, R44, 0x3, RZ ;  /* 0x000000032c2c7819 */ /* 0x000fe400000012ff */
[----:B------:R-:W-:Y:S02]  /*215e0*/  SHF.R.U64 R40, R40, 0x3, RZ ;  /* 0x0000000328287819 */ /* 0x000fe400000012ff */
[----:B------:R-:W-:Y:S02]  /*215f0*/  SHF.R.U64 R24, R24, 0x3, RZ ;  /* 0x0000000318187819 */ /* 0x000fe400000012ff */
[----:B------:R-:W-:Y:S02]  /*21600*/  SHF.R.U64 R20, R20, 0x3, RZ ;  /* 0x0000000314147819 */ /* 0x000fe400000012ff */
[----:B------:R-:W-:Y:S02]  /*21610*/  SHF.R.U64 R36, R36, 0x3, RZ ;  /* 0x0000000324247819 */ /* 0x000fe400000012ff */
[----:B------:R-:W-:-:S02]  /*21620*/  SHF.R.U64 R5, R5, 0x3, RZ ;  /* 0x0000000305057819 */ /* 0x000fc400000012ff */
        /* <DEDUP_REMOVED lines=8> */
[----:B------:R-:W-:Y:S02]  /*216b0*/  LOP3.LUT R36, R36, R37, RZ, 0x3c, !PT ;  /* 0x0000002524247212 */ /* 0x000fe400078e3cff */
[----:B------:R-:W-:-:S02]  /*216c0*/  LOP3.LUT R60, R5, R60, RZ, 0x3c, !PT ;  /* 0x0000003c053c7212 */ /* 0x000fc400078e3cff */
[----:B------:R-:W-:Y:S02]  /*216d0*/  IADD3.X R37, RZ, R61, RZ, P1, !PT ;  /* 0x0000003dff257210 */ /* 0x000fe40000ffe4ff */
[----:B------:R-:W-:Y:S02]  /*216e0*/  MOV R91, R88 ;  /* 0x00000058005b7202 */ /* 0x000fe40000000f00 */
[----:B------:R-:W-:Y:S02]  /*216f0*/  MOV R89, R86 ;  /* 0x0000005600597202 */ /* 0x000fe40000000f00 */
[----:B------:R-:W-:Y:S01]  /*21700*/  MOV R87, R84 ;  /* 0x0000005400577202 */ /* 0x000fe20000000f00 */
[----:B----4-:R-:W-:Y:S01]  /*21710*/  IMAD.SHL.U32 R93, R133, 0x4, RZ ;  /* 0x00000004855d7824 */ /* 0x010fe200078e00ff */
        /* <DEDUP_REMOVED lines=13> */
[----:B---3--:R-:W-:Y:S01]  /*217f0*/  SHF.L.U64.HI R106, R133, 0x2, R135 ;  /* 0x00000002856a7819 */ /* 0x008fe20000010287 */
[----:B------:R-:W-:Y:S06]  /*21800*/  BRA.DIV UR4, `(.L_x_2386) ;  /* 0x000000b2040c7947 */ /* 0x000fec000b800000 */
        /* <DEDUP_REMOVED lines=9> */
[----:B------:R-:W-:Y:S01]  /*218a0*/  SHFL.IDX PT, R53, R53, R2, 0x1c1f ;  /* 0x001c1f0235357589 */ /* 0x000fe200000e0000 */
[----:B------:R-:W-:Y:S02]  /*218b0*/  SEL R43, R63, R76, P0 ;  /* 0x0000004c3f2b7207 */ /* 0x000fe40000000000 */
[----:B------:R-:W-:Y:S02]  /*218c0*/  SEL R50, R76, R63, P0 ;  /* 0x0000003f4c327207 */ /* 0x000fe40000000000 */
[----:B------:R-:W-:-:S02]  /*218d0*/  SEL R62, R55, R62, P0 ;  /* 0x0000003e373e7207 */ /* 0x000fc40000000000 */
[----:B------:R-:W-:Y:S01]  /*218e0*/  SEL R27, R12, R35, P0 ;  /* 0x000000230c1b7207 */ /* 0x000fe20000000000 */
[----:B------:R-:W-:Y:S01]  /*218f0*/  SHFL.IDX PT, R43, R43, R2, 0x1c1f ;  /* 0x001c1f022b2b7589 */ /* 0x000fe200000e0000 */
[----:B------:R-:W-:Y:S02]  /*21900*/  SEL R24, R35, R12, P0 ;  /* 0x0000000c23187207 */ /* 0x000fe40000000000 */
[----:B------:R-:W-:Y:S01]  /*21910*/  SEL R33, R42, R39, P0 ;  /* 0x000000272a217207 */ /* 0x000fe20000000000 */
[----:B------:R-:W-:Y:S01]  /*21920*/  SHFL.IDX PT, R30, R27, R2, 0x1c1f ;  /* 0x001c1f021b1e7589 */ /* 0x000fe200000e0000 */
        /* <DEDUP_REMOVED lines=14> */
[----:B------:R-:W-:Y:S01]  /*21a10*/  LOP3.LUT R7, R2, 0x2, RZ, 0x3c, !PT ;  /* 0x0000000202077812 */ /* 0x000fe200078e3cff */
[----:B------:R-:W-:Y:S01]  /*21a20*/  SHFL.IDX PT, R41, R41, R2, 0x1c1f ;  /* 0x001c1f0229297589 */ /* 0x000fe200000e0000 */
[----:B------:R-:W-:Y:S02]  /*21a30*/  SEL R37, R74, R125, P0 ;  /* 0x0000007d4a257207 */ /* 0x000fe40000000000 */
[----:B------:R-:W-:Y:S01]  /*21a40*/  SEL R44, R125, R74, P0 ;  /* 0x0000004a7d2c7207 */ /* 0x000fe20000000000 */
[----:B------:R-:W0:Y:S01]  /*21a50*/  SHFL.IDX PT, R40, R36, R7, 0x1c1f ;  /* 0x001c1f0724287589 */ /* 0x000e2200000e0000 */
        /* <DEDUP_REMOVED lines=44> */
[----:B------:R1:W2:Y:S01]  /*21d20*/  SHFL.IDX PT, R31, R32, R7, 0x1c1f ;  /* 0x001c1f07201f7589 */ /* 0x0002a200000e0000 */
[----:B------:R-:W-:Y:S02]  /*21d30*/  SEL R111, R122, R123, P0 ;  /* 0x0000007b7a6f7207 */ /* 0x000fe40000000000 */
[----:B------:R-:W-:Y:S01]  /*21d40*/  SEL R116, R123, R122, P0 ;  /* 0x0000007a7b747207 */ /* 0x000fe20000000000 */
[----:B------:R-:W-:Y:S01]  /*21d50*/  SHFL.IDX PT, R25, R20, R7, 0x1c1f ;  /* 0x001c1f0714197589 */ /* 0x000fe200000e0000 */
[----:B------:R-:W-:-:S02]  /*21d60*/  SEL R66, R9, R66, P0 ;  /* 0x0000004209427207 */ /* 0x000fc40000000000 */
[----:B------:R-:W-:Y:S01]  /*21d70*/  SEL R5, R3, R90, P0 ;  /* 0x0000005a03057207 */ /* 0x000fe20000000000 */
[----:B------:R-:W3:Y:S01]  /*21d80*/  SHFL.IDX PT, R9, R4, R7, 0x1c1f ;  /* 0x001c1f0704097589 */ /* 0x000ee200000e0000 */
[----:B------:R-:W-:Y:S02]  /*21d90*/  SEL R3, R90, R3, P0 ;  /* 0x000000035a037207 */ /* 0x000fe40000000000 */
[----:B0-----:R-:W-:Y:S01]  /*21da0*/  SEL R12, R33, R40, P0 ;  /* 0x00000028210c7207 */ /* 0x001fe20000000000 */
[----:B------:R-:W-:Y:S01]  /*21db0*/  SHFL.IDX PT, R46, R46, R7, 0x1c1f ;  /* 0x001c1f072e2e7589 */ /* 0x000fe200000e0000 */
[----:B------:R-:W-:Y:S02]  /*21dc0*/  SEL R14, R40, R33, P0 ;  /* 0x00000021280e7207 */ /* 0x000fe40000000000 */
[----:B-1----:R-:W-:Y:S01]  /*21dd0*/  SEL R32, R34, R29, P0 ;  /* 0x0000001d22207207 */ /* 0x002fe20000000000 */
[----:B------:R-:W0:Y:S01]  /*21de0*/  SHFL.IDX PT, R52, R52, R7, 0x1c1f ;  /* 0x001c1f0734347589 */ /* 0x000e2200000e0000 */
[----:B------:R-:W-:-:S02]  /*21df0*/  SEL R40, R35, R42, P0 ;  /* 0x0000002a23287207 */ /* 0x000fc40000000000 */
[----:B------:R-:W-:Y:S01]  /*21e00*/  SEL R34, R29, R34, P0 ;  /* 0x000000221d227207 */ /* 0x000fe20000000000 */
[----:B------:R0:W1:Y:S01]  /*21e10*/  SHFL.IDX PT, R86, R68, R7, 0x1c1f ;  /* 0x001c1f0744567589 */ /* 0x00006200000e0000 */
[----:B------:R-:W-:-:S03]  /*21e20*/  SEL R42, R42, R35, P0 ;  /* 0x000000232a2a7207 */ /* 0x000fc60000000000 */
[----:B------:R4:W5:Y:S01]  /*21e30*/  SHFL.IDX PT, R88, R70, R7, 0x1c1f ;  /* 0x001c1f0746587589 */ /* 0x00096200000e0000 */
[----:B--2---:R-:W-:Y:S02]  /*21e40*/  SEL R36, R38, R31, P0 ;  /* 0x0000001f26247207 */ /* 0x004fe40000000000 */
[----:B------:R-:W-:Y:S01]  /*21e50*/  SEL R38, R31, R38, P0 ;  /* 0x000000261f267207 */ /* 0x000fe20000000000 */
[----:B------:R-:W-:Y:S04]  /*21e60*/  SHFL.IDX PT, R47, R47, R2, 0x1c1f ;  /* 0x001c1f022f2f7589 */ /* 0x000fe800000e0000 */
[----:B------:R-:W-:Y:S01]  /*21e70*/  SHFL.IDX PT, R49, R49, R2, 0x1c1f ;  /* 0x001c1f0231317589 */ /* 0x000fe200000e0000 */
[----:B---3--:R-:W-:Y:S02]  /*21e80*/  SEL R4, R6, R9, P0 ;  /* 0x0000000906047207 */ /* 0x008fe40000000000 */
[----:B------:R-:W-:Y:S01]  /*21e90*/  SEL R6, R9, R6, P0 ;  /* 0x0000000609067207 */ /* 0x000fe20000000000 */
[----:B------:R-:W-:Y:S04]  /*21ea0*/  SHFL.IDX PT, R51, R51, R2, 0x1c1f ;  /* 0x001c1f0233337589 */ /* 0x000fe800000e0000 */
[----:B------:R-:W-:Y:S01]  /*21eb0*/  SHFL.IDX PT, R69, R69, R2, 0x1c1f ;  /* 0x001c1f0245457589 */ /* 0x000fe200000e0000 */
[----:B0-----:R-:W-:-:S02]  /*21ec0*/  SEL R68, R45, R52, P0 ;  /* 0x000000342d447207 */ /* 0x001fc40000000000 */
[----:B----4-:R-:W-:Y:S01]  /*21ed0*/  SEL R70, R52, R45, P0 ;  /* 0x0000002d34467207 */ /* 0x010fe20000000000 */
[----:B------:R-:W-:Y:S01]  /*21ee0*/  SHFL.IDX PT, R71, R71, R2, 0x1c1f ;  /* 0x001c1f0247477589 */ /* 0x000fe200000e0000 */
[----:B-1----:R-:W-:Y:S02]  /*21ef0*/  SEL R29, R61, R86, P0 ;  /* 0x000000563d1d7207 */ /* 0x002fe40000000000 */
[----:B------:R-:W-:Y:S01]  /*21f00*/  SEL R31, R86, R61, P0 ;  /* 0x0000003d561f7207 */ /* 0x000fe20000000000 */
[----:B------:R0:W1:Y:S01]  /*21f10*/  SHFL.IDX PT, R27, R24, R7, 0x1c1f ;  /* 0x001c1f07181b7589 */ /* 0x00006200000e0000 */
[----:B-----5:R-:W-:Y:S02]  /*21f20*/  SEL R33, R63, R88, P0 ;  /* 0x000000583f217207 */ /* 0x020fe40000000000 */
[----:B------:R-:W-:Y:S01]  /*21f30*/  SEL R35, R88, R63, P0 ;  /* 0x0000003f58237207 */ /* 0x000fe20000000000 */
[----:B------:R-:W2:Y:S04]  /*21f40*/  SHFL.IDX PT, R54, R54, R7, 0x1c1f ;  /* 0x001c1f0736367589 */ /* 0x000ea800000e0000 */
[----:B------:R-:W-:Y:S01]  /*21f50*/  SHFL.IDX PT, R58, R58, R7, 0x1c1f ;  /* 0x001c1f073a3a7589 */ /* 0x000fe200000e0000 */
[----:B0-----:R-:W-:-:S03]  /*21f60*/  SEL R24, R26, R25, P0 ;  /* 0x000000191a187207 */ /* 0x001fc60000000000 */
[----:B------:R0:W3:Y:S01]  /*21f70*/  SHFL.IDX PT, R20, R60, R7, 0x1c1f ;  /* 0x001c1f073c147589 */ /* 0x0000e200000e0000 */
[----:B------:R-:W-:-:S03]  /*21f80*/  SEL R26, R25, R26, P0 ;  /* 0x0000001a191a7207 */ /* 0x000fc60000000000 */
[----:B------:R3:W-:Y:S04]  /*21f90*/  SHFL.IDX PT, R94, R80, R7, 0x1c1f ;  /* 0x001c1f07505e7589 */ /* 0x0007e800000e0000 */
[----:B------:R4:W5:Y:S01]  /*21fa0*/  SHFL.IDX PT, R96, R82, R7, 0x1c1f ;  /* 0x001c1f0752607589 */ /* 0x00096200000e0000 */
[----:B0-----:R-:W-:-:S03]  /*21fb0*/  SEL R60, R37, R44, P0 ;  /* 0x0000002c253c7207 */ /* 0x001fc60000000000 */
[----:B------:R-:W-:Y:S01]  /*21fc0*/  SHFL.IDX PT, R65, R65, R2, 0x1c1f ;  /* 0x001c1f0241417589 */ /* 0x000fe200000e0000 */
[----:B-1----:R-:W-:Y:S02]  /*21fd0*/  SEL R28, R30, R27, P0 ;  /* 0x0000001b1e1c7207 */ /* 0x002fe40000000000 */
[----:B------:R-:W-:Y:S01]  /*21fe0*/  SEL R30, R27, R30, P0 ;  /* 0x0000001e1b1e7207 */ /* 0x000fe20000000000 */
[----:B------:R-:W-:Y:S01]  /*21ff0*/  SHFL.IDX PT, R67, R67, R2, 0x1c1f ;  /* 0x001c1f0243437589 */ /* 0x000fe200000e0000 */
[----:B--2---:R-:W-:Y:S02]  /*22000*/  SEL R52, R47, R54, P0 ;  /* 0x000000362f347207 */ /* 0x004fe40000000000 */
[----:B------:R-:W-:Y:S01]  /*22010*/  SEL R54, R54, R47, P0 ;  /* 0x0000002f36367207 */ /* 0x000fe20000000000 */
[----:B------:R-:W-:Y:S04]  /*22020*/  SHFL.IDX PT, R77, R77, R2, 0x1c1f ;  /* 0x001c1f024d4d7589 */ /* 0x000fe800000e0000 */
[----:B------:R-:W-:Y:S01]  /*22030*/  SHFL.IDX PT, R79, R79, R2, 0x1c1f ;  /* 0x001c1f024f4f7589 */ /* 0x000fe200000e0000 */
[----:B---3--:R-:W-:-:S02]  /*22040*/  SEL R80, R51, R20, P0 ;  /* 0x0000001433507207 */ /* 0x008fc40000000000 */
[----:B----4-:R-:W-:Y:S01]  /*22050*/  SEL R82, R20, R51, P0 ;  /* 0x0000003314527207 */ /* 0x010fe20000000000 */
[----:B------:R-:W0:Y:S04]  /*22060*/  SHFL.IDX PT, R21, R8, R7, 0x1c1f ;  /* 0x001c1f0708157589 */ /* 0x000e2800000e0000 */
[----:B------:R1:W-:Y:S01]  /*22070*/  SHFL.IDX PT, R72, R62, R7, 0x1c1f ;  /* 0x001c1f073e487589 */ /* 0x0003e200000e0000 */
[----:B-----5:R-:W-:Y:S02]  /*22080*/  SEL R61, R71, R96, P0 ;  /* 0x00000060473d7207 */ /* 0x020fe40000000000 */
[----:B------:R-:W-:Y:S01]  /*22090*/  SEL R63, R96, R71, P0 ;  /* 0x00000047603f7207 */ /* 0x000fe20000000000 */
[----:B------:R2:W3:Y:S04]  /*220a0*/  SHFL.IDX PT, R74, R64, R7, 0x1c1f ;  /* 0x001c1f07404a7589 */ /* 0x0004e800000e0000 */
[----:B------:R4:W5:Y:S01]  /*220b0*/  SHFL.IDX PT, R90, R76, R7, 0x1c1f ;  /* 0x001c1f074c5a7589 */ /* 0x00096200000e0000 */
[----:B-1----:R-:W-:-:S03]  /*220c0*/  SEL R62, R44, R37, P0 ;  /* 0x000000252c3e7207 */ /* 0x002fc60000000000 */
[----:B------:R1:W5:Y:S01]  /*220d0*/  SHFL.IDX PT, R92, R78, R7, 0x1c1f ;  /* 0x001c1f074e5c7589 */ /* 0x00036200000e0000 */
[----:B------:R-:W-:Y:S02]  /*220e0*/  SEL R44, R39, R46, P0 ;  /* 0x0000002e272c7207 */ /* 0x000fe40000000000 */
[----:B--2---:R-:W-:Y:S01]  /*220f0*/  SEL R64, R41, R48, P0 ;  /* 0x0000003029407207 */ /* 0x004fe20000000000 */
[----:B------:R-:W2:Y:S01]  /*22100*/  SHFL.IDX PT, R110, R110, R7, 0x1c1f ;  /* 0x001c1f076e6e7589 */ /* 0x000ea200000e0000 */
[----:B------:R-:W-:Y:S02]  /*22110*/  SEL R46, R46, R39, P0 ;  /* 0x000000272e2e7207 */ /* 0x000fe40000000000 */
[----:B----4-:R-:W-:Y:S01]  /*22120*/  SEL R76, R49, R58, P0 ;  /* 0x0000003a314c7207 */ /* 0x010fe20000000000 */
[----:B------:R-:W4:Y:S01]  /*22130*/  SHFL.IDX PT, R112, R112, R7, 0x1c1f ;  /* 0x001c1f0770707589 */ /* 0x000f2200000e0000 */
[----:B0-----:R-:W-:Y:S02]  /*22140*/  SEL R8, R10, R21, P0 ;  /* 0x000000150a087207 */ /* 0x001fe40000000000 */
[----:B-1----:R-:W-:Y:S01]  /*22150*/  SEL R78, R58, R49, P0 ;  /* 0x000000313a4e7207 */ /* 0x002fe20000000000 */
[----:B------:R-:W-:Y:S01]  /*22160*/  SHFL.IDX PT, R59, R59, R2, 0x1c1f ;  /* 0x001c1f023b3b7589 */ /* 0x000fe200000e0000 */
[----:B------:R-:W-:-:S03]  /*22170*/  SEL R10, R21, R10, P0 ;  /* 0x0000000a150a7207 */ /* 0x000fc60000000000 */
[----:B------:R-:W-:Y:S01]  /*22180*/  SHFL.IDX PT, R73, R73, R2, 0x1c1f ;  /* 0x001c1f0249497589 */ /* 0x000fe200000e0000 */
[----:B---3--:R-:W-:Y:S02]  /*22190*/  SEL R9, R55, R74, P0 ;  /* 0x0000004a37097207 */ /* 0x008fe40000000000 */
[----:B------:R-:W-:Y:S01]  /*221a0*/  SEL R11, R74, R55, P0 ;  /* 0x000000374a0b7207 */ /* 0x000fe20000000000 */
[----:B------:R-:W-:Y:S01]  /*221b0*/  SHFL.IDX PT, R75, R75, R2, 0x1c1f ;  /* 0x001c1f024b4b7589 */ /* 0x000fe200000e0000 */
[----:B-----5:R-:W-:Y:S02]  /*221c0*/  SEL R37, R65, R90, P0 ;  /* 0x0000005a41257207 */ /* 0x020fe40000000000 */
[----:B------:R-:W-:Y:S01]  /*221d0*/  SEL R39, R90, R65, P0 ;  /* 0x000000415a277207 */ /* 0x000fe20000000000 */
[----:B------:R-:W-:Y:S01]  /*221e0*/  SHFL.IDX PT, R109, R109, R2, 0x1c1f ;  /* 0x001c1f026d6d7589 */ /* 0x000fe200000e0000 */
[----:B------:R-:W-:Y:S02]  /*221f0*/  SEL R13, R67, R92, P0 ;  /* 0x0000005c430d7207 */ /* 0x000fe40000000000 */
[----:B------:R-:W-:Y:S01]  /*22200*/  SEL R15, R92, R67, P0 ;  /* 0x000000435c0f7207 */ /* 0x000fe20000000000 */
[----:B------:R-:W-:Y:S01]  /*22210*/  SHFL.IDX PT, R111, R111, R2, 0x1c1f ;  /* 0x001c1f026f6f7589 */ /* 0x000fe200000e0000 */
[----:B--2---:R-:W-:-:S02]  /*22220*/  SEL R49, R77, R110, P0 ;  /* 0x0000006e4d317207 */ /* 0x004fc40000000000 */
[----:B------:R-:W-:Y:S01]  /*22230*/  SEL R51, R110, R77, P0 ;  /* 0x0000004d6e337207 */ /* 0x000fe20000000000 */
[----:B------:R0:W1:Y:S01]  /*22240*/  SHFL.IDX PT, R84, R66, R7, 0x1c1f ;  /* 0x001c1f0742547589 */ /* 0x00006200000e0000 */
[----:B----4-:R-:W-:-:S03]  /*22250*/  SEL R71, R112, R79, P0 ;  /* 0x0000004f70477207 */ /* 0x010fc60000000000 */
[----:B------:R-:W2:Y:S04]  /*22260*/  SHFL.IDX PT, R98, R98, R7, 0x1c1f ;  /* 0x001c1f0762627589 */ /* 0x000ea800000e0000 */
[----:B------:R-:W3:Y:S01]  /*22270*/  SHFL.IDX PT, R100, R100, R7, 0x1c1f ;  /* 0x001c1f0764647589 */ /* 0x000ee200000e0000 */
[----:B0-----:R-:W-:-:S03]  /*22280*/  SEL R66, R48, R41, P0 ;  /* 0x0000002930427207 */ /* 0x001fc60000000000 */
[----:B------:R-:W0:Y:S01]  /*22290*/  SHFL.IDX PT, R114, R114, R7, 0x1c1f ;  /* 0x001c1f0772727589 */ /* 0x000e2200000e0000 */
[----:B------:R-:W-:Y:S02]  /*222a0*/  SEL R48, R43, R50, P0 ;  /* 0x000000322b307207 */ /* 0x000fe40000000000 */
[----:B------:R-:W-:Y:S01]  /*222b0*/  SEL R50, R50, R43, P0 ;  /* 0x0000002b32327207 */ /* 0x000fe20000000000 */
[----:B------:R-:W4:Y:S01]  /*222c0*/  SHFL.IDX PT, R116, R116, R7, 0x1c1f ;  /* 0x001c1f0774747589 */ /* 0x000f2200000e0000 */
[----:B------:R-:W-:Y:S02]  /*222d0*/  SEL R41, R69, R94, P0 ;  /* 0x0000005e45297207 */ /* 0x000fe40000000000 */
[----:B------:R-:W-:Y:S01]  /*222e0*/  SEL R43, R94, R69, P0 ;  /* 0x000000455e2b7207 */ /* 0x000fe20000000000 */
[----:B------:R5:W4:Y:S01]  /*222f0*/  SHFL.IDX PT, R0, R5, R2, 0x1c1f ;  /* 0x001c1f0205007589 */ /* 0x000b2200000e0000 */
[----:B------:R-:W-:-:S03]  /*22300*/  SEL R69, R79, R112, P0 ;  /* 0x000000704f457207 */ /* 0x000fc60000000000 */
[----:B------:R3:W4:Y:S01]  /*22310*/  SHFL.IDX PT, R3, R3, R7, 0x1c1f ;  /* 0x001c1f0703037589 */ /* 0x00072200000e0000 */
[----:B-1----:R-:W-:Y:S02]  /*22320*/  SEL R25, R59, R84, P0 ;  /* 0x000000543b197207 */ /* 0x002fe40000000000 */
[----:B------:R-:W-:Y:S02]  /*22330*/  SEL R27, R84, R59, P0 ;  /* 0x0000003b541b7207 */ /* 0x000fe40000000000 */
[----:B--2---:R-:W-:Y:S01]  /*22340*/  SEL R45, R73, R98, P0 ;  /* 0x00000062492d7207 */ /* 0x004fe20000000000 */
[----:B-----5:R-:W-:Y:S01]  /*22350*/  IMAD.MOV.U32 R2, RZ, RZ, RZ ;  /* 0x000000ffff027224 */ /* 0x020fe200078e00ff */
[----:B------:R-:W-:Y:S02]  /*22360*/  SEL R5, R53, R72, P0 ;  /* 0x0000004835057207 */ /* 0x000fe40000000000 */
[----:B------:R-:W-:Y:S02]  /*22370*/  SEL R47, R98, R73, P0 ;  /* 0x00000049622f7207 */ /* 0x000fe40000000000 */
[----:B---3--:R-:W-:-:S02]  /*22380*/  SEL R7, R72, R53, P0 ;  /* 0x0000003548077207 */ /* 0x008fc40000000000 */
[----:B------:R-:W-:Y:S02]  /*22390*/  SEL R65, R75, R100, P0 ;  /* 0x000000644b417207 */ /* 0x000fe40000000000 */
[----:B------:R-:W-:Y:S02]  /*223a0*/  SEL R67, R100, R75, P0 ;  /* 0x0000004b64437207 */ /* 0x000fe40000000000 */
[----:B0-----:R-:W-:Y:S02]  /*223b0*/  SEL R53, R109, R114, P0 ;  /* 0x000000726d357207 */ /* 0x001fe40000000000 */
[----:B------:R-:W-:Y:S02]  /*223c0*/  SEL R55, R114, R109, P0 ;  /* 0x0000006d72377207 */ /* 0x000fe40000000000 */
[----:B----4-:R-:W-:Y:S02]  /*223d0*/  SEL R77, R111, R116, P0 ;  /* 0x000000746f4d7207 */ /* 0x010fe40000000000 */
[----:B------:R-:W-:-:S07]  /*223e0*/  SEL R79, R116, R111, P0 ;  /* 0x0000006f744f7207 */ /* 0x000fce0000000000 */
.L_x_2702:
[----:B------:R-:W-:Y:S05]  /*223f0*/  WARPSYNC.ALL ;  /* 0x0000000000007948 */ /* 0x000fea0003800000 */
[----:B------:R-:W-:Y:S06]  /*22400*/  BAR.SYNC.DEFER_BLOCKING 0x1, 0x100 ;  /* 0x0044000000007b1d */ /* 0x000fec0000010000 */
[----:B------:R-:W-:-:S02]  /*22410*/  ULDC.64 UR4, c[0x0][0xbd8] ;  /* 0x0002f60000047ab9 */ /* 0x000fc40000000a00 */
[----:B------:R-:W-:Y:S01]  /*22420*/  ISETP.NE.U32.AND P1, PT, RZ, UR4, PT ;  /* 0x00000004ff007c0c */ /* 0x000fe2000bf25070 */
[----:B------:R-:W2:Y:S01]  /*22430*/  LDL R84, [R1+0x40] ;  /* 0x0000400001547983 */ /* 0x000ea20000100800 */
[----:B------:R-:W-:Y:S02]  /*22440*/  IADD3 R20, P2, R93, UR4, RZ ;  /* 0x000000045d147c10 */ /* 0x000fe4000ff5e0ff */
[----:B------:R-:W-:Y:S02]  /*22450*/  ISETP.NE.AND.EX P1, PT, RZ, UR5, PT, P1 ;  /* 0x00000005ff007c0c */ /* 0x000fe4000bf25310 */
[----:B------:R-:W-:Y:S01]  /*22460*/  IADD3.X R21, R106, UR5, RZ, P2, !PT ;  /* 0x000000056a157c10 */ /* 0x000fe200097fe4ff */
[----:B------:R-:W-:Y:S01]  /*22470*/  ULDC.64 UR4, c[0x0][0xbe0] ;  /* 0x0002f80000047ab9 */ /* 0x000fe20000000a00 */
[----:B------:R-:W-:Y:S04]  /*22480*/  STSM.16.M88.4 [R108], R4 ;  /* 0x000000046c007844 */ /* 0x000fe80000000200 */
[----:B------:R0:W-:Y:S04]  /*22490*/  STSM.16.M88.4 [R81], R8 ;  /* 0x0000000851007844 */ /* 0x0001e80000000200 */
[----:B------:R1:W-:Y:S04]  /*224a0*/  STSM.16.M88.4 [R83], R24 ;  /* 0x0000001853007844 */ /* 0x0003e80000000200 */
[----:B------:R-:W-:Y:S04]  /*224b0*/  STSM.16.M88.4 [R95], R28 ;  /* 0x0000001c5f007844 */ /* 0x000fe80000000200 */
[----:B------:R-:W-:Y:S04]  /*224c0*/  STSM.16.M88.4 [R97], R32 ;  /* 0x0000002061007844 */ /* 0x000fe80000000200 */
[----:B------:R-:W-:Y:S01]  /*224d0*/  STSM.16.M88.4 [R99], R36 ;  /* 0x0000002463007844 */ /* 0x000fe20000000200 */
[----:B0-----:R-:W-:-:S03]  /*224e0*/  SEL R81, R0, R3, P0 ;  /* 0x0000000300517207 */ /* 0x001fc60000000000 */
[----:B------:R-:W-:Y:S01]  /*224f0*/  STSM.16.M88.4 [R101], R12 ;  /* 0x0000000c65007844 */ /* 0x000fe20000000200 */
[----:B-1----:R-:W-:-:S03]  /*22500*/  SEL R83, R3, R0, P0 ;  /* 0x0000000003537207 */ /* 0x002fc60000000000 */
[----:B------:R-:W-:Y:S04]  /*22510*/  STSM.16.M88.4 [R102], R40 ;  /* 0x0000002866007844 */ /* 0x000fe80000000200 */
[----:B------:R-:W-:Y:S04]  /*22520*/  STSM.16.M88.4 [R103], R60 ;  /* 0x0000003c67007844 */ /* 0x000fe80000000200 */
[----:B------:R-:W-:Y:S04]  /*22530*/  STSM.16.M88.4 [R104], R44 ;  /* 0x0000002c68007844 */ /* 0x000fe80000000200 */
[----:B------:R-:W-:Y:S04]  /*22540*/  STSM.16.M88.4 [R105], R64 ;  /* 0x0000004069007844 */ /* 0x000fe80000000200 */
[----:B------:R-:W-:Y:S04]  /*22550*/  STSM.16.M88.4 [R107], R48 ;  /* 0x000000306b007844 */ /* 0x000fe80000000200 */
[----:B------:R-:W-:Y:S04]  /*22560*/  STSM.16.M88.4 [R85], R68 ;  /* 0x0000004455007844 */ /* 0x000fe80000000200 */
[----:B------:R-:W-:Y:S04]  /*22570*/  STSM.16.M88.4 [R87], R52 ;  /* 0x0000003457007844 */ /* 0x000fe80000000200 */
[----:B------:R2:W-:Y:S01]  /*22580*/  STSM.16.M88.4 [R89], R76 ;  /* 0x0000004c59007844 */ /* 0x0005e20000000200 */
[----:B------:R-:W-:-:S03]  /*22590*/  ISETP.NE.U32.AND P0, PT, RZ, UR4, PT ;  /* 0x00000004ff007c0c */ /* 0x000fc6000bf05070 */
[----:B------:R0:W-:Y:S01]  /*225a0*/  STSM.16.M88.4 [R91], R80 ;  /* 0x000000505b007844 */ /* 0x0001e20000000200 */
[----:B------:R-:W-:Y:S01]  /*225b0*/  BAR.SYNC.DEFER_BLOCKING 0x1, 0x100 ;  /* 0x0044000000007b1d */ /* 0x000fe20000010000 */
[----:B------:R-:W-:-:S13]  /*225c0*/  ISETP.NE.AND.EX P0, PT, RZ, UR5, PT, P0 ;  /* 0x00000005ff007c0c */ /* 0x000fda000bf05300 */
[----:B------:R-:W-:Y:S01]  /*225d0*/  @P0 IADD3 R4, P2, R93, UR4, RZ ;  /* 0x000000045d040c10 */ /* 0x000fe2000ff5e0ff */
[----:B------:R-:W-:Y:S02]  /*225e0*/  ULDC UR4, c[0x0][0xa88] ;  /* 0x0002a20000047ab9 */ /* 0x000fe40000000800 */
[----:B------:R-:W-:Y:S02]  /*225f0*/  MOV R0, UR4 ;  /* 0x0000000400007c02 */ /* 0x000fe40008000f00 */
[----:B------:R-:W-:Y:S01]  /*22600*/  @P0 IADD3.X R5, R106, UR5, RZ, P2, !PT ;  /* 0x000000056a050c10 */ /* 0x000fe200097fe4ff */
[----:B------:R-:W3:Y:S04]  /*22610*/  @P1 LDG.E R2, desc[UR46][R20.64] ;  /* 0x0000002e14021981 */ /* 0x000ee8000c1e1900 */
[----:B------:R0:W5:Y:S01]  /*22620*/  @P0 LDG.E R0, desc[UR46][R4.64] ;  /* 0x0000002e04000981 */ /* 0x000162000c1e1900 */
[----:B--2---:R-:W-:-:S02]  /*22630*/  SHF.R.S32.HI R76, RZ, 0x1f, R84 ;  /* 0x0000001fff4c7819 */ /* 0x004fc40000011454 */
[----:B---3--:R-:W-:Y:S01]  /*22640*/  SHF.R.S32.HI R77, RZ, 0x1f, R2 ;  /* 0x0000001fff4d7819 */ /* 0x008fe20000011402 */
[----:B0-----:R-:W-:Y:S06]  /*22650*/  @P0 BRA `(.L_x_2387) ;  /* 0x0000000000100947 */ /* 0x001fec0003800000 */
[----:B------:R-:W-:Y:S05]  /*22660*/  @!P1 BRA `(.L_x_2387) ;  /* 0x00000000000c9947 */ /* 0x000fea0003800000 */
[----:B------:R-:W2:Y:S04]  /*22670*/  LDG.E R3, desc[UR46][R20.64] ;  /* 0x0000002e14037981 */ /* 0x000ea8000c1e1900 */
[----:B-----5:R-:W2:Y:S02]  /*22680*/  LDG.E R0, desc[UR46][R20.64+0x4] ;  /* 0x0000042e14007981 */ /* 0x020ea4000c1e1900 */
[----:B--2---:R-:W-:-:S07]  /*22690*/  IMAD.IADD R0, R0, 0x1, -R3 ;  /* 0x0000000100007824 */ /* 0x004fce00078e0a03 */
.L_x_2387:
[----:B------:R-:W2:Y:S01]  /*226a0*/  LDL R8, [R1+0x3c] ;  /* 0x00003c0001087983 */ /* 0x000ea20000100800 */
[----:B------:R-:W-:-:S03]  /*226b0*/  ULDC.64 UR4, c[0x0][0xb70] ;  /* 0x0002dc0000047ab9 */ /* 0x000fc60000000a00 */
[----:B------:R-:W2:Y:S01]  /*226c0*/  LDL.LU R80, [R1+0x48] ;  /* 0x0000480001507983 */ /* 0x000ea20000300800 */
[----:B------:R-:W-:Y:S01]  /*226d0*/  IMAD.MOV.U32 R3, RZ, RZ, R77 ;  /* 0x000000ffff037224 */ /* 0x000fe200078e004d */
[----:B------:R-:W-:Y:S01]  /*226e0*/  SEL R78, R135, RZ, !P1 ;  /* 0x000000ff874e7207 */ /* 0x000fe20004800000 */
[----:B------:R-:W-:Y:S01]  /*226f0*/  IMAD R6, R76, UR4, RZ ;  /* 0x000000044c067c24 */ /* 0x000fe2000f8e02ff */
[----:B------:R-:W-:Y:S01]  /*22700*/  SEL R81, R133, RZ, !P1 ;  /* 0x000000ff85517207 */ /* 0x000fe20004800000 */
[----:B------:R-:W-:Y:S02]  /*22710*/  VIADD R10, R138, 0xffffff80 ;  /* 0xffffff808a0a7836 */ /* 0x000fe40000000000 */
[----:B------:R-:W-:Y:S02]  /*22720*/  IMAD R7, R22, 0x40, R19 ;  /* 0x0000004016077824 */ /* 0x000fe400078e0213 */
[----:B------:R-:W-:Y:S01]  /*22730*/  IMAD.WIDE.U32 R4, R84, UR4, R2 ;  /* 0x0000000454047c25 */ /* 0x000fe2000f8e0002 */
[----:B------:R-:W-:-:S03]  /*22740*/  SHF.R.S32.HI R9, RZ, 0x1f, R10 ;  /* 0x0000001fff097819 */ /* 0x000fc6000001140a */
[----:B------:R-:W-:Y:S01]  /*22750*/  IMAD R3, R84, UR5, R6 ;  /* 0x0000000554037c24 */ /* 0x000fe2000f8e0206 */
[----:B------:R-:W-:Y:S01]  /*22760*/  ULDC.64 UR4, c[0x0][0xb78] ;  /* 0x0002de0000047ab9 */ /* 0x000fe20000000a00 */
[----:B------:R-:W-:-:S03]  /*22770*/  IMAD.WIDE R56, R7, 0x2, R56 ;  /* 0x0000000207387825 */ /* 0x000fc600078e0238 */
[----:B------:R-:W-:Y:S01]  /*22780*/  IADD3 R5, R5, R3, RZ ;  /* 0x0000000305057210 */ /* 0x000fe20007ffe0ff */
[----:B------:R-:W-:Y:S01]  /*22790*/  IMAD R3, R78, UR4, RZ ;  /* 0x000000044e037c24 */ /* 0x000fe2000f8e02ff */
[C---:B------:R-:W-:Y:S02]  /*227a0*/  IADD3 R13, P5, R56.reuse, 0x2000, RZ ;  /* 0x00002000380d7810 */ /* 0x040fe40007fbe0ff */
[C---:B------:R-:W-:Y:S01]  /*227b0*/  IADD3 R25, P4, R56.reuse, 0x3000, RZ ;  /* 0x0000300038197810 */ /* 0x040fe20007f9e0ff */
[----:B------:R-:W-:Y:S01]  /*227c0*/  IMAD.WIDE.U32 R4, R81, UR4, R4 ;  /* 0x0000000451047c25 */ /* 0x000fe2000f8e0004 */
[----:B------:R-:W-:Y:S02]  /*227d0*/  IADD3 R29, P3, R56, 0x4000, RZ ;  /* 0x00004000381d7810 */ /* 0x000fe40007f7e0ff */
[----:B------:R-:W-:Y:S01]  /*227e0*/  LOP3.LUT R12, R13, 0x380, RZ, 0xc0, !PT ;  /* 0x000003800d0c7812 */ /* 0x000fe200078ec0ff */
[----:B------:R-:W-:Y:S01]  /*227f0*/  IMAD R6, R81, UR5, R3 ;  /* 0x0000000551067c24 */ /* 0x000fe2000f8e0203 */
[----:B------:R-:W-:Y:S01]  /*22800*/  ULDC.64 UR4, c[0x0][0xb40] ;  /* 0x0002d00000047ab9 */ /* 0x000fe20000000a00 */
[----:B------:R-:W-:-:S02]  /*22810*/  LOP3.LUT R24, R25, 0x380, RZ, 0xc0, !PT ;  /* 0x0000038019187812 */ /* 0x000fc400078ec0ff */
[----:B------:R-:W-:Y:S02]  /*22820*/  LOP3.LUT R28, R29, 0x380, RZ, 0xc0, !PT ;  /* 0x000003801d1c7812 */ /* 0x000fe400078ec0ff */
[----:B------:R-:W-:Y:S02]  /*22830*/  SHF.R.U64 R12, R12, 0x3, RZ ;  /* 0x000000030c0c7819 */ /* 0x000fe400000012ff */
[----:B------:R-:W-:Y:S02]  /*22840*/  SHF.R.U64 R24, R24, 0x3, RZ ;  /* 0x0000000318187819 */ /* 0x000fe400000012ff */
[----:B------:R-:W-:Y:S02]  /*22850*/  SHF.R.U64 R28, R28, 0x3, RZ ;  /* 0x000000031c1c7819 */ /* 0x000fe400000012ff */
[----:B------:R-:W-:Y:S01]  /*22860*/  LOP3.LUT R12, R12, R13, RZ, 0x3c, !PT ;  /* 0x0000000d0c0c7212 */ /* 0x000fe200078e3cff */
[----:B------:R-:W-:Y:S01]  /*22870*/  IMAD.X R13, RZ, RZ, R57, P5 ;  /* 0x000000ffff0d7224 */ /* 0x000fe200028e0639 */
[----:B------:R-:W-:-:S02]  /*22880*/  LOP3.LUT R24, R24, R25, RZ, 0x3c, !PT ;  /* 0x0000001918187212 */ /* 0x000fc400078e3cff */
[----:B------:R-:W-:Y:S01]  /*22890*/  LOP3.LUT R28, R28, R29, RZ, 0x3c, !PT ;  /* 0x0000001d1c1c7212 */ /* 0x000fe200078e3cff */
[----:B------:R-:W-:Y:S01]  /*228a0*/  IMAD.X R29, RZ, RZ, R57, P3 ;  /* 0x000000ffff1d7224 */ /* 0x000fe200018e0639 */
[----:B------:R-:W-:Y:S02]  /*228b0*/  IADD3.X R25, RZ, R57, RZ, P4, !PT ;  /* 0x00000039ff197210 */ /* 0x000fe400027fe4ff */
[C---:B------:R-:W-:Y:S02]  /*228c0*/  IADD3 R41, P5, R56.reuse, 0x7000, RZ ;  /* 0x0000700038297810 */ /* 0x040fe40007fbe0ff */
[C---:B------:R-:W-:Y:S02]  /*228d0*/  IADD3 R45, P4, R56.reuse, 0x8000, RZ ;  /* 0x00008000382d7810 */ /* 0x040fe40007f9e0ff */
[----:B------:R-:W-:Y:S02]  /*228e0*/  IADD3 R49, P3, R56, 0x9000, RZ ;  /* 0x0000900038317810 */ /* 0x000fe40007f7e0ff */
[----:B------:R-:W-:-:S02]  /*228f0*/  LOP3.LUT R40, R41, 0x380, RZ, 0xc0, !PT ;  /* 0x0000038029287812 */ /* 0x000fc400078ec0ff */
[----:B------:R-:W-:Y:S02]  /*22900*/  LOP3.LUT R44, R45, 0x380, RZ, 0xc0, !PT ;  /* 0x000003802d2c7812 */ /* 0x000fe400078ec0ff */
        /* <DEDUP_REMOVED lines=19> */
[----:B------:R-:W-:-:S02]  /*22a40*/  LOP3.LUT R72, R72, R73, RZ, 0x3c, !PT ;  /* 0x0000004948487212 */ /* 0x000fc400078e3cff */
[----:B------:R-:W-:Y:S01]  /*22a50*/  LOP3.LUT R68, R68, R69, RZ, 0x3c, !PT ;  /* 0x0000004544447212 */ /* 0x000fe200078e3cff */
[--C-:B------:R-:W-:Y:S01]  /*22a60*/  IMAD.X R69, RZ, RZ, R57.reuse, P4 ;  /* 0x000000ffff457224 */ /* 0x100fe200020e0639 */
[----:B------:R-:W-:Y:S01]  /*22a70*/  LOP3.LUT R64, R64, R65, RZ, 0x3c, !PT ;  /* 0x0000004140407212 */ /* 0x000fe200078e3cff */
[----:B------:R-:W-:Y:S01]  /*22a80*/  IMAD.X R65, RZ, RZ, R57, P3 ;  /* 0x000000ffff417224 */ /* 0x000fe200018e0639 */
[----:B------:R-:W-:Y:S01]  /*22a90*/  IADD3.X R73, RZ, R57, RZ, P5, !PT ;  /* 0x00000039ff497210 */ /* 0x000fe20002ffe4ff */
[----:B------:R-:W-:Y:S01]  /*22aa0*/  BSSY B1, `(.L_x_2388) ;  /* 0x0000077000017945 */ /* 0x000fe20003800000 */
[----:B--2---:R-:W-:Y:S01]  /*22ab0*/  IMAD R7, R80, 0x80, R8 ;  /* 0x0000008050077824 */ /* 0x004fe200078e0208 */
[----:B------:R-:W-:Y:S02]  /*22ac0*/  LEA.HI R8, R9, R10, RZ, 0x7 ;  /* 0x0000000a09087211 */ /* 0x000fe400078f38ff */
[----:B------:R-:W-:Y:S02]  /*22ad0*/  IADD3 R9, P2, R56, 0x1000, RZ ;  /* 0x0000100038097810 */ /* 0x000fe40007f5e0ff */
[----:B------:R-:W-:-:S02]  /*22ae0*/  LOP3.LUT R11, R8, 0xffffff80, RZ, 0xc0, !PT ;  /* 0xffffff80080b7812 */ /* 0x000fc400078ec0ff */
[----:B------:R-:W-:Y:S02]  /*22af0*/  LOP3.LUT R8, R9, 0x380, RZ, 0xc0, !PT ;  /* 0x0000038009087812 */ /* 0x000fe400078ec0ff */
[----:B------:R-:W-:Y:S01]  /*22b00*/  SHF.R.S32.HI R3, RZ, 0x1f, R7 ;  /* 0x0000001fff037819 */ /* 0x000fe20000011407 */
[----:B------:R-:W-:Y:S01]  /*22b10*/  IMAD.IADD R11, R10, 0x1, -R11 ;  /* 0x000000010a0b7824 */ /* 0x000fe200078e0a0b */
[----:B------:R-:W-:Y:S02]  /*22b20*/  IADD3 R4, P0, R7, R4, RZ ;  /* 0x0000000407047210 */ /* 0x000fe40007f1e0ff */
[----:B------:R-:W-:Y:S02]  /*22b30*/  SHF.R.U64 R8, R8, 0x3, RZ ;  /* 0x0000000308087819 */ /* 0x000fe400000012ff */
[----:B------:R-:W-:Y:S02]  /*22b40*/  IADD3.X R3, R3, R5, R6, P0, !PT ;  /* 0x0000000503037210 */ /* 0x000fe400007fe406 */
[----:B------:R-:W-:-:S02]  /*22b50*/  LEA R20, P1, R4, UR4, 0x2 ;  /* 0x0000000404147c11 */ /* 0x000fc4000f8210ff */
[----:B------:R-:W-:Y:S01]  /*22b60*/  LOP3.LUT R8, R8, R9, RZ, 0x3c, !PT ;  /* 0x0000000908087212 */ /* 0x000fe200078e3cff */
[----:B------:R-:W-:Y:S01]  /*22b70*/  IMAD.X R9, RZ, RZ, R57, P2 ;  /* 0x000000ffff097224 */ /* 0x000fe200010e0639 */
[----:B------:R-:W-:Y:S02]  /*22b80*/  IADD3 R37, P2, R56, 0x6000, RZ ;  /* 0x0000600038257810 */ /* 0x000fe40007f5e0ff */
[----:B------:R-:W-:Y:S01]  /*22b90*/  LEA.HI.X R21, R4, UR5, R3, 0x2, P1 ;  /* 0x0000000504157c11 */ /* 0x000fe200088f1403 */
[----:B------:R-:W-:Y:S01]  /*22ba0*/  VIADD R3, R7, 0x8 ;  /* 0x0000000807037836 */ /* 0x000fe20000000000 */
[----:B------:R-:W-:Y:S01]  /*22bb0*/  IADD3 R33, P1, R56, 0x5000, RZ ;  /* 0x0000500038217810 */ /* 0x000fe20007f3e0ff */
[----:B------:R-:W-:Y:S01]  /*22bc0*/  ULDC.64 UR4, c[0x0][0xaa0] ;  /* 0x0002a80000047ab9 */ /* 0x000fe20000000a00 */
[----:B------:R-:W-:Y:S02]  /*22bd0*/  LOP3.LUT R36, R37, 0x380, RZ, 0xc0, !PT ;  /* 0x0000038025247812 */ /* 0x000fe400078ec0ff */
[----:B------:R-:W-:-:S02]  /*22be0*/  LOP3.LUT R32, R33, 0x380, RZ, 0xc0, !PT ;  /* 0x0000038021207812 */ /* 0x000fc400078ec0ff */
[----:B------:R-:W-:Y:S02]  /*22bf0*/  SHF.R.U64 R36, R36, 0x3, RZ ;  /* 0x0000000324247819 */ /* 0x000fe400000012ff */
[----:B------:R-:W-:Y:S02]  /*22c00*/  SHF.R.U64 R32, R32, 0x3, RZ ;  /* 0x0000000320207819 */ /* 0x000fe400000012ff */
[----:B------:R-:W-:Y:S01]  /*22c10*/  LOP3.LUT R36, R36, R37, RZ, 0x3c, !PT ;  /* 0x0000002524247212 */ /* 0x000fe200078e3cff */
[--C-:B------:R-:W-:Y:S01]  /*22c20*/  IMAD.X R37, RZ, RZ, R57.reuse, P2 ;  /* 0x000000ffff257224 */ /* 0x100fe200010e0639 */
[----:B------:R-:W-:Y:S01]  /*22c30*/  LOP3.LUT R32, R32, R33, RZ, 0x3c, !PT ;  /* 0x0000002120207212 */ /* 0x000fe200078e3cff */
[----:B------:R-:W-:Y:S01]  /*22c40*/  IMAD.X R33, RZ, RZ, R57, P1 ;  /* 0x000000ffff217224 */ /* 0x000fe200008e0639 */
[C---:B------:R-:W-:Y:S02]  /*22c50*/  IADD3 R59, P2, R56.reuse, 0xb000, RZ ;  /* 0x0000b000383b7810 */ /* 0x040fe40007f5e0ff */
[----:B------:R-:W-:-:S02]  /*22c60*/  IADD3 R53, P1, R56, 0xa000, RZ ;  /* 0x0000a00038357810 */ /* 0x000fc40007f3e0ff */
[----:B------:R-:W-:Y:S02]  /*22c70*/  LOP3.LUT R58, R59, 0x380, RZ, 0xc0, !PT ;  /* 0x000003803b3a7812 */ /* 0x000fe400078ec0ff */
[----:B------:R-:W-:Y:S02]  /*22c80*/  LOP3.LUT R52, R53, 0x380, RZ, 0xc0, !PT ;  /* 0x0000038035347812 */ /* 0x000fe400078ec0ff */
[----:B------:R-:W-:Y:S02]  /*22c90*/  SHF.R.U64 R58, R58, 0x3, RZ ;  /* 0x000000033a3a7819 */ /* 0x000fe400000012ff */
[----:B------:R-:W-:Y:S02]  /*22ca0*/  SHF.R.U64 R52, R52, 0x3, RZ ;  /* 0x0000000334347819 */ /* 0x000fe400000012ff */
[----:B------:R-:W-:Y:S02]  /*22cb0*/  LOP3.LUT P0, RZ, R11, 0x3, RZ, 0xc0, !PT ;  /* 0x000000030bff7812 */ /* 0x000fe4000780c0ff */
[----:B------:R-:W-:Y:S01]  /*22cc0*/  LOP3.LUT R58, R58, R59, RZ, 0x3c, !PT ;  /* 0x0000003b3a3a7212 */ /* 0x000fe200078e3cff */
[--C-:B------:R-:W-:Y:S01]  /*22cd0*/  IMAD.X R59, RZ, RZ, R57.reuse, P2 ;  /* 0x000000ffff3b7224 */ /* 0x100fe200010e0639 */
[----:B------:R-:W-:Y:S01]  /*22ce0*/  LOP3.LUT R52, R52, R53, RZ, 0x3c, !PT ;  /* 0x0000003534347212 */ /* 0x000fe200078e3cff */
[----:B------:R-:W-:Y:S01]  /*22cf0*/  IMAD.X R53, RZ, RZ, R57, P1 ;  /* 0x000000ffff357224 */ /* 0x000fe200008e0639 */
[----:B------:R-:W-:-:S02]  /*22d00*/  IADD3 R4, P2, R56, 0xf000, RZ ;  /* 0x0000f00038047810 */ /* 0x000fc40007f5e0ff */
[-C--:B-----5:R-:W-:Y:S02]  /*22d10*/  ISETP.GE.OR P1, PT, R7, R0.reuse, P0 ;  /* 0x000000000700720c */ /* 0x0a0fe40000726670 */
[----:B------:R-:W-:Y:S01]  /*22d20*/  ISETP.GE.OR P0, PT, R3, R0, P0 ;  /* 0x000000000300720c */ /* 0x000fe20000706670 */
[----:B------:R-:W-:Y:S01]  /*22d30*/  IMAD.X R61, RZ, RZ, R57, P2 ;  /* 0x000000ffff3d7224 */ /* 0x000fe200010e0639 */
[----:B------:R-:W-:Y:S02]  /*22d40*/  LOP3.LUT R5, R56, 0x380, RZ, 0xc0, !PT ;  /* 0x0000038038057812 */ /* 0x000fe400078ec0ff */
[----:B------:R-:W-:Y:S02]  /*22d50*/  LOP3.LUT R3, R4, 0x380, RZ, 0xc0, !PT ;  /* 0x0000038004037812 */ /* 0x000fe400078ec0ff */
[----:B------:R-:W-:Y:S02]  /*22d60*/  SHF.R.U64 R5, R5, 0x3, RZ ;  /* 0x0000000305057819 */ /* 0x000fe400000012ff */
[----:B------:R-:W-:-:S02]  /*22d70*/  SHF.R.U64 R3, R3, 0x3, RZ ;  /* 0x0000000303037819 */ /* 0x000fc400000012ff */
[----:B------:R-:W-:Y:S01]  /*22d80*/  LOP3.LUT R56, R5, R56, RZ, 0x3c, !PT ;  /* 0x0000003805387212 */ /* 0x000fe200078e3cff */
        /* <DEDUP_REMOVED lines=32> */
[----:B------:R-:W-:Y:S01]  /*22f90*/  IMAD R2, R76, UR4, RZ ;  /* 0x000000044c027c24 */ /* 0x000fe2000f8e02ff */
[----:B------:R-:W-:Y:S02]  /*22fa0*/  IADD3 R21, R21, R3, RZ ;  /* 0x0000000315157210 */ /* 0x000fe40007ffe0ff */
[-C--:B------:R-:W-:Y:S01]  /*22fb0*/  ISETP.GE.AND P3, PT, R22, R0.reuse, PT ;  /* 0x000000001600720c */ /* 0x080fe20003f66270 */
[----:B------:R-:W-:Y:S01]  /*22fc0*/  IMAD R77, R84, UR5, R2 ;  /* 0x00000005544d7c24 */ /* 0x000fe2000f8e0202 */
[-C--:B------:R-:W-:Y:S01]  /*22fd0*/  ISETP.GE.AND P2, PT, R234, R0.reuse, PT ;  /* 0x00000000ea00720c */ /* 0x080fe20003f46270 */
[----:B------:R-:W-:Y:S01]  /*22fe0*/  IMAD.WIDE.U32 R2, R84, UR4, R20 ;  /* 0x0000000454027c25 */ /* 0x000fe2000f8e0014 */
[-C--:B------:R-:W-:Y:S01]  /*22ff0*/  ISETP.GE.AND P0, PT, R233, R0.reuse, PT ;  /* 0x00000000e900720c */ /* 0x080fe20003f06270 */
[----:B------:R-:W-:Y:S01]  /*23000*/  ULDC.64 UR4, c[0x0][0xae8] ;  /* 0x0002ba0000047ab9 */ /* 0x000fe20000000a00 */
[----:B------:R-:W-:Y:S01]  /*23010*/  ISETP.GE.AND P1, PT, R235, R0, PT ;  /* 0x00000000eb00720c */ /* 0x000fe20003f26270 */
[----:B------:R-:W-:-:S02]  /*23020*/  VIADD R0, R18, 0x38820 ;  /* 0x0003882012007836 */ /* 0x000fc40000000000 */
[----:B------:R-:W-:Y:S02]  /*23030*/  IMAD R20, R78, UR4, RZ ;  /* 0x000000044e147c24 */ /* 0x000fe4000f8e02ff */
[----:B------:R-:W-:Y:S01]  /*23040*/  IMAD.IADD R3, R3, 0x1, R77 ;  /* 0x0000000103037824 */ /* 0x000fe200078e024d */
        /* <DEDUP_REMOVED lines=12> */
[C---:B------:R-:W-:Y:S01]  /*23110*/  ISETP.GE.AND P5, PT, R19.reuse, UR4, PT ;  /* 0x0000000413007c0c */ /* 0x040fe2000bfa6270 */
[C---:B------:R-:W-:Y:S01]  /*23120*/  IMAD R79, R20.reuse, UR7, R79 ;  /* 0x00000007144f7c24 */ /* 0x040fe2000f8e024f */
[----:B------:R-:W-:Y:S01]  /*23130*/  IADD3 R0, -R19, 0x80, R16 ;  /* 0x0000008013007810 */ /* 0x000fe20007ffe110 */
[----:B------:R-:W-:Y:S01]  /*23140*/  IMAD.WIDE.U32 R2, R20, UR6, R2 ;  /* 0x0000000614027c25 */ /* 0x000fe2000f8e0002 */
[----:B------:R-:W-:Y:S01]  /*23150*/  ULDC.64 UR6, c[0x0][0xa80] ;  /* 0x0002a00000067ab9 */ /* 0x000fe20000000a00 */
[----:B------:R-:W-:-:S02]  /*23160*/  ISETP.GE.AND P4, PT, R236, UR4, PT ;  /* 0x00000004ec007c0c */ /* 0x000fc4000bf86270 */
[----:B------:R-:W-:Y:S01]  /*23170*/  IMAD.IADD R3, R3, 0x1, R79 ;  /* 0x0000000103037824 */ /* 0x000fe200078e024f */
[----:B------:R-:W-:-:S04]  /*23180*/  LEA R78, P3, R2, UR6, 0x1 ;  /* 0x00000006024e7c11 */ /* 0x000fc8000f8608ff */
[----:B------:R-:W-:Y:S02]  /*23190*/  LEA.HI.X R79, R2, UR7, R3, 0x1, P3 ;  /* 0x00000007024f7c11 */ /* 0x000fe400098f0c03 */
[----:B------:R-:W-:Y:S01]  /*231a0*/  ISETP.GE.AND P3, PT, R0, UR4, PT ;  /* 0x0000000400007c0c */ /* 0x000fe2000bf66270 */
[----:B------:R-:W-:Y:S02]  /*231b0*/  VIADD R0, R19, 0xc0 ;  /* 0x000000c013007836 */ /* 0x000fe40000000000 */
[----:B-----5:R0:W-:Y:S03]  /*231c0*/  @!P5 STG.E.128 desc[UR46][R78.64], R4 ;  /* 0x000000044e00d986 */ /* 0x0201e6000c101d2e */
[----:B------:R-:W-:Y:S01]  /*231d0*/  ISETP.GE.AND P5, PT, R0, UR4, PT ;  /* 0x0000000400007c0c */ /* 0x000fe2000bfa6270 */
[----:B------:R0:W-:Y:S06]  /*231e0*/  @!P4 STG.E.128 desc[UR46][R78.64+0x80], R28 ;  /* 0x0000801c4e00c986 */ /* 0x0001ec000c101d2e */
[----:B------:R0:W-:Y:S06]  /*231f0*/  @!P3 STG.E.128 desc[UR46][R78.64+0x100], R44 ;  /* 0x0001002c4e00b986 */ /* 0x0001ec000c101d2e */
[----:B------:R0:W-:Y:S02]  /*23200*/  @!P5 STG.E.128 desc[UR46][R78.64+0x180], R72 ;  /* 0x000180484e00d986 */ /* 0x0001e4000c101d2e */
.L_x_2389:
[----:B------:R-:W-:Y:S05]  /*23210*/  BSYNC B1 ;  /* 0x0000000000017941 */ /* 0x000fea0003800000 */
.L_x_2388:
        /* <DEDUP_REMOVED lines=25> */
.L_x_2391:
[----:B------:R-:W-:Y:S05]  /*233b0*/  BSYNC B1 ;  /* 0x0000000000017941 */ /* 0x000fea0003800000 */
.L_x_2390:
[----:B------:R-:W-:Y:S04]  /*233c0*/  BSSY B1, `(.L_x_2392) ;  /* 0x0000019000017945 */ /* 0x000fe80003800000 */
[----:B------:R-:W-:Y:S05]  /*233d0*/  @P0 BRA `(.L_x_2393) ;  /* 0x00000000005c0947 */ /* 0x000fea0003800000 */
[----:B01---5:R-:W-:Y:S01]  /*233e0*/  IADD3 R5, P0, R20, 0x40, RZ ;  /* 0x0000004014057810 */ /* 0x023fe20007f1e0ff */
        /* <DEDUP_REMOVED lines=22> */
.L_x_2393:
[----:B------:R-:W-:Y:S05]  /*23550*/  BSYNC B1 ;  /* 0x0000000000017941 */ /* 0x000fea0003800000 */
.L_x_2392:
        /* <DEDUP_REMOVED lines=10> */
[C---:B------:R-:W-:Y:S01]  /*23600*/  ISETP.GE.AND P1, PT, R19.reuse, UR4, PT ;  /* 0x0000000413007c0c */ /* 0x040fe2000bf26270 */
[----:B------:R-:W-:Y:S01]  /*23610*/  IMAD R20, R20, UR6, RZ ;  /* 0x0000000614147c24 */ /* 0x000fe2000f8e02ff */
[----:B------:R-:W-:Y:S01]  /*23620*/  ISETP.GE.AND P2, PT, R236, UR4, PT ;  /* 0x00000004ec007c0c */ /* 0x000fe2000bf46270 */
[----:B------:R-:W-:-:S02]  /*23630*/  VIADD R0, R19, 0xc0 ;  /* 0x000000c013007836 */ /* 0x000fc40000000000 */
        /* <DEDUP_REMOVED lines=12> */
.L_x_2385:
[----:B------:R-:W2:Y:S01]  /*23700*/  LDL R11, [R1+0x24] ;  /* 0x00002400010b7983 */ /* 0x000ea20000100800 */
[----:B------:R-:W-:-:S03]  /*23710*/  ULDC.64 UR4, c[0x0][0xbd8] ;  /* 0x0002f60000047ab9 */ /* 0x000fc60000000a00 */
[----:B------:R-:W3:Y:S01]  /*23720*/  LDL R9, [R1+0x44] ;  /* 0x0000440001097983 */ /* 0x000ee20000100800 */
[----:B------:R-:W-:Y:S01]  /*23730*/  ISETP.NE.U32.AND P0, PT, RZ, UR4, PT ;  /* 0x00000004ff007c0c */ /* 0x000fe2000bf05070 */
[----:B------:R-:W-:-:S03]  /*23740*/  IMAD.MOV.U32 R7, RZ, RZ, RZ ;  /* 0x000000ffff077224 */ /* 0x000fc600078e00ff */
[----:B------:R-:W-:Y:S01]  /*23750*/  ISETP.NE.AND.EX P0, PT, RZ, UR5, PT, P0 ;  /* 0x00000005ff007c0c */ /* 0x000fe2000bf05300 */
[C---:B--2---:R-:W-:Y:S01]  /*23760*/  IMAD.SHL.U32 R4, R11.reuse, 0x4, RZ ;  /* 0x000000040b047824 */ /* 0x044fe200078e00ff */
[----:B---3--:R-:W-:-:S04]  /*23770*/  SHF.L.U64.HI R0, R11, 0x2, R9 ;  /* 0x000000020b007819 */ /* 0x008fc80000010209 */
[----:B------:R-:W-:-:S04]  /*23780*/  IADD3 R2, P1, R4, UR4, RZ ;  /* 0x0000000404027c10 */ /* 0x000fc8000ff3e0ff */
[----:B------:R-:W-:Y:S01]  /*23790*/  IADD3.X R3, R0, UR5, RZ, P1, !PT ;  /* 0x0000000500037c10 */ /* 0x000fe20008ffe4ff */
[----:B------:R-:W-:Y:S02]  /*237a0*/  ULDC.64 UR4, c[0x0][0xbe0] ;  /* 0x0002f80000047ab9 */ /* 0x000fe40000000a00 */
[----:B------:R-:W-:Y:S02]  /*237b0*/  ISETP.NE.U32.AND P1, PT, RZ, UR4, PT ;  /* 0x00000004ff007c0c */ /* 0x000fe4000bf25070 */
[----:B------:R1:W5:Y:S02]  /*237c0*/  @P0 LDG.E R7, desc[UR46][R2.64] ;  /* 0x0000002e02070981 */ /* 0x000364000c1e1900 */
[----:B------:R-:W-:Y:S01]  /*237d0*/  ISETP.NE.AND.EX P1, PT, RZ, UR5, PT, P1 ;  /* 0x00000005ff007c0c */ /* 0x000fe2000bf25310 */
[----:B------:R-:W2:-:S12]  /*237e0*/  S2R R14, SR_TID.X ;  /* 0x00000000000e7919 */ /* 0x000e980000002100 */
[----:B------:R-:W-:Y:S01]  /*237f0*/  @P1 IADD3 R4, P2, R4, UR4, RZ ;  /* 0x0000000404041c10 */ /* 0x000fe2000ff5e0ff */
[----:B------:R-:W-:-:S03]  /*23800*/  ULDC UR4, c[0x0][0xa88] ;  /* 0x0002a20000047ab9 */ /* 0x000fc60000000800 */
[----:B------:R-:W-:Y:S02]  /*23810*/  @P1 IADD3.X R5, R0, UR5, RZ, P2, !PT ;  /* 0x0000000500051c10 */ /* 0x000fe400097fe4ff */
[----:B------:R-:W-:-:S06]  /*23820*/  MOV R0, UR4 ;  /* 0x0000000400007c02 */ /* 0x000fcc0008000f00 */
[----:B------:R1:W5:Y:S01]  /*23830*/  @P1 LDG.E R0, desc[UR46][R4.64] ;  /* 0x0000002e04001981 */ /* 0x000362000c1e1900 */
[----:B--2---:R-:W-:-:S05]  /*23840*/  VIADD R6, R14, 0xffffff80 ;  /* 0xffffff800e067836 */ /* 0x004fca0000000000 */
[----:B------:R-:W-:Y:S01]  /*23850*/  ISETP.GT.AND P2, PT, R6, 0x7f, PT ;  /* 0x0000007f0600780c */ /* 0x000fe20003f44270 */
[----:B-1----:R-:W-:-:S12]  /*23860*/  @P1 BRA `(.L_x_2395) ;  /* 0x0000000000101947 */ /* 0x002fd80003800000 */
[----:B------:R-:W-:Y:S05]  /*23870*/  @!P0 BRA `(.L_x_2395) ;  /* 0x00000000000c8947 */ /* 0x000fea0003800000 */
[----:B------:R-:W2:Y:S04]  /*23880*/  LDG.E R5, desc[UR46][R2.64] ;  /* 0x0000002e02057981 */ /* 0x000ea8000c1e1900 */
[----:B-----5:R-:W2:Y:S02]  /*23890*/  LDG.E R0, desc[UR46][R2.64+0x4] ;  /* 0x0000042e02007981 */ /* 0x020ea4000c1e1900 */
[----:B--2---:R-:W-:-:S07]  /*238a0*/  IMAD.IADD R0, R0, 0x1, -R5 ;  /* 0x0000000100007824 */ /* 0x004fce00078e0a05 */
.L_x_2395:
        /* <DEDUP_REMOVED lines=8> */
[----:B-1----:R-:W-:Y:S06]  /*23930*/  @P2 BRA `(.L_x_2397) ;  /* 0x0000000000542947 */ /* 0x002fec0003800000 */
[----:B------:R-:W-:-:S04]  /*23940*/  IMAD R2, R12, 0x80, R14 ;  /* 0x000000800c027824 */ /* 0x000fc800078e020e */
        /* <DEDUP_REMOVED lines=10> */
[----:B------:R-:W-:Y:S01]  /*239f0*/  IMAD R4, R9, UR4, RZ ;  /* 0x0000000409047c24 */ /* 0x000fe2000f8e02ff */
[----:B------:R-:W-:-:S03]  /*23a00*/  IADD3 R3, R3, R5, RZ ;  /* 0x0000000503037210 */ /* 0x000fc60007ffe0ff */
        /* <DEDUP_REMOVED lines=8> */
.L_x_2397:
[----:B------:R-:W-:Y:S05]  /*23a90*/  BSYNC B1 ;  /* 0x0000000000017941 */ /* 0x000fea0003800000 */
.L_x_2396:
[----:B------:R-:W-:Y:S01]  /*23aa0*/  ULDC.64 UR4, c[0x0][0xaa0] ;  /* 0x0002a80000047ab9 */ /* 0x000fe20000000a00 */
[----:B------:R-:W-:Y:S01]  /*23ab0*/  IMAD.MOV.U32 R2, RZ, RZ, R19 ;  /* 0x000000ffff027224 */ /* 0x000fe200078e0013 */
[----:B------:R-:W-:Y:S01]  /*23ac0*/  BSSY B1, `(.L_x_2398) ;  /* 0x000002c000017945 */ /* 0x000fe20003800000 */
[----:B-1----:R-:W-:Y:S02]  /*23ad0*/  IMAD.MOV.U32 R3, RZ, RZ, R10 ;  /* 0x000000ffff037224 */ /* 0x002fe400078e000a */
[----:B------:R-:W-:Y:S02]  /*23ae0*/  IMAD R4, R6, UR4, RZ ;  /* 0x0000000406047c24 */ /* 0x000fe4000f8e02ff */
[----:B------:R-:W-:-:S04]  /*23af0*/  IMAD.WIDE.U32 R2, R7, UR4, R2 ;  /* 0x0000000407027c25 */ /* 0x000fc8000f8e0002 */
[----:B------:R-:W-:Y:S01]  /*23b00*/  IMAD R7, R7, UR5, R4 ;  /* 0x0000000507077c24 */ /* 0x000fe2000f8e0204 */
[----:B------:R-:W-:Y:S02]  /*23b10*/  ULDC.64 UR4, c[0x0][0xae0] ;  /* 0x0002b80000047ab9 */ /* 0x000fe40000000a00 */
[----:B------:R-:W-:Y:S02]  /*23b20*/  IMAD R4, R8, UR4, RZ ;  /* 0x0000000408047c24 */ /* 0x000fe4000f8e02ff */
[----:B------:R-:W-:Y:S01]  /*23b30*/  IMAD R8, R12, -0x80, R0 ;  /* 0xffffff800c087824 */ /* 0x000fe200078e0200 */
[----:B------:R-:W-:Y:S01]  /*23b40*/  IADD3 R3, R3, R7, RZ ;  /* 0x0000000703037210 */ /* 0x000fe20007ffe0ff */
[----:B------:R-:W-:-:S03]  /*23b50*/  IMAD R5, R13, UR5, R4 ;  /* 0x000000050d057c24 */ /* 0x000fc6000f8e0204 */
[-C--:B------:R-:W-:Y:S01]  /*23b60*/  ISETP.GE.AND P1, PT, R22, R8.reuse, PT ;  /* 0x000000081600720c */ /* 0x080fe20003f26270 */
[----:B------:R-:W-:Y:S01]  /*23b70*/  IMAD.WIDE.U32 R2, R13, UR4, R2 ;  /* 0x000000040d027c25 */ /* 0x000fe2000f8e0002 */
[----:B------:R-:W-:Y:S01]  /*23b80*/  ULDC.64 UR4, c[0x0][0xae8] ;  /* 0x0002ba0000047ab9 */ /* 0x000fe20000000a00 */
[----:B------:R-:W-:Y:S02]  /*23b90*/  ISETP.GE.AND P0, PT, R234, R8, PT ;  /* 0x00000008ea00720c */ /* 0x000fe40003f06270 */
        /* <DEDUP_REMOVED lines=23> */
[----:B------:R-:W-:Y:S01]  /*23d10*/  IMAD.IADD R3, R3, 0x1, R9 ;  /* 0x0000000103037824 */ /* 0x000fe200078e0209 */
[----:B------:R-:W-:-:S04]  /*23d20*/  LEA R12, P1, R2, UR6, 0x1 ;  /* 0x00000006020c7c11 */ /* 0x000fc8000f8208ff */
[----:B------:R-:W-:-:S05]  /*23d30*/  LEA.HI.X R13, R2, UR7, R3, 0x1, P1 ;  /* 0x00000007020d7c11 */ /* 0x000fca00088f0c03 */
[----:B------:R1:W-:Y:S04]  /*23d40*/  @!P2 STG.E.128 desc[UR46][R12.64], RZ ;  /* 0x000000ff0c00a986 */ /* 0x0003e8000c101d2e */
[----:B------:R1:W-:Y:S04]  /*23d50*/  @!P3 STG.E.128 desc[UR46][R12.64+0x80], RZ ;  /* 0x000080ff0c00b986 */ /* 0x0003e8000c101d2e */
[----:B------:R1:W-:Y:S04]  /*23d60*/  @!P4 STG.E.128 desc[UR46][R12.64+0x100], RZ ;  /* 0x000100ff0c00c986 */ /* 0x0003e8000c101d2e */
[----:B------:R1:W-:Y:S02]  /*23d70*/  @!P5 STG.E.128 desc[UR46][R12.64+0x180], RZ ;  /* 0x000180ff0c00d986 */ /* 0x0003e4000c101d2e */
.L_x_2399:
[----:B------:R-:W-:Y:S05]  /*23d80*/  BSYNC B1 ;  /* 0x0000000000017941 */ /* 0x000fea0003800000 */
.L_x_2398:
[----:B------:R-:W-:Y:S01]  /*23d90*/  BSSY B1, `(.L_x_2400) ;  /* 0x000001a000017945 */ /* 0x000fe20003800000 */
[----:B------:R-:W-:-:S03]  /*23da0*/  ISETP.GE.AND P1, PT, R233, R8, PT ;  /* 0x00000008e900720c */ /* 0x000fc60003f26270 */
[----:B------:R-:W-:Y:S10]  /*23db0*/  @P0 BRA `(.L_x_2401) ;  /* 0x00000000005c0947 */ /* 0x000ff40003800000 */
[----:B------:R-:W-:Y:S01]  /*23dc0*/  IADD3 R9, P0, R6, 0x20, RZ ;  /* 0x0000002006097810 */ /* 0x000fe20007f1e0ff */
[----:B------:R-:W-:Y:S01]  /*23dd0*/  ULDC UR4, c[0x0][0xa8c] ;  /* 0x0002a30000047ab9 */ /* 0x000fe20000000800 */
[C---:B------:R-:W-:Y:S01]  /*23de0*/  IADD3 R2, -R19.reuse, 0x80, R16 ;  /* 0x0000008013027810 */ /* 0x040fe20007ffe110 */
[----:B------:R-:W-:Y:S01]  /*23df0*/  ULDC.64 UR6, c[0x0][0xad8] ;  /* 0x0002b60000067ab9 */ /* 0x000fe20000000a00 */
[----:B------:R-:W-:Y:S01]  /*23e00*/  IADD3 R3, R19, 0xc0, RZ ;  /* 0x000000c013037810 */ /* 0x000fe20007ffe0ff */
        /* <DEDUP_REMOVED lines=11> */
[----:B-1----:R-:W-:Y:S01]  /*23ec0*/  LEA R12, P0, R2, UR6, 0x1 ;  /* 0x00000006020c7c11 */ /* 0x002fe2000f8008ff */
[----:B------:R-:W-:-:S05]  /*23ed0*/  IMAD.IADD R3, R3, 0x1, R9 ;  /* 0x0000000103037824 */ /* 0x000fca00078e0209 */
[----:B------:R-:W-:-:S05]  /*23ee0*/  LEA.HI.X R13, R2, UR7, R3, 0x1, P0 ;  /* 0x00000007020d7c11 */ /* 0x000fca00080f0c03 */
[----:B------:R2:W-:Y:S04]  /*23ef0*/  @!P2 STG.E.128 desc[UR46][R12.64], RZ ;  /* 0x000000ff0c00a986 */ /* 0x0005e8000c101d2e */
[----:B------:R2:W-:Y:S04]  /*23f00*/  @!P3 STG.E.128 desc[UR46][R12.64+0x80], RZ ;  /* 0x000080ff0c00b986 */ /* 0x0005e8000c101d2e */
[----:B------:R2:W-:Y:S04]  /*23f10*/  @!P4 STG.E.128 desc[UR46][R12.64+0x100], RZ ;  /* 0x000100ff0c00c986 */ /* 0x0005e8000c101d2e */
[----:B------:R2:W-:Y:S02]  /*23f20*/  @!P5 STG.E.128 desc[UR46][R12.64+0x180], RZ ;  /* 0x000180ff0c00d986 */ /* 0x0005e4000c101d2e */
.L_x_2401:
[----:B------:R-:W-:Y:S05]  /*23f30*/  BSYNC B1 ;  /* 0x0000000000017941 */ /* 0x000fea0003800000 */
.L_x_2400:
        /* <DEDUP_REMOVED lines=26> */
.L_x_2403:
[----:B------:R-:W-:Y:S05]  /*240e0*/  BSYNC B1 ;  /* 0x0000000000017941 */ /* 0x000fea0003800000 */
.L_x_2402:
        /* <DEDUP_REMOVED lines=8> */
[C---:B------:R-:W-:Y:S01]  /*24170*/  VIADD R4, R19.reuse, 0xc0 ;  /* 0x000000c013047836 */ /* 0x040fe20000000000 */
        /* <DEDUP_REMOVED lines=15> */
.L_x_2394:
[----:B------:R-:W-:Y:S05]  /*24270*/  BSYNC B0 ;  /* 0x0000000000007941 */ /* 0x000fea0003800000 */
.L_x_2384:
[----:B------:R-:W2:Y:S01]  /*24280*/  LDL R0, [R1+0xc] ;  /* 0x00000c0001007983 */ /* 0x000ea20000100800 */
[----:B------:R-:W-:Y:S02]  /*24290*/  ULDC UR4, c[0x0][0xc14] ;  /* 0x0003050000047ab9 */ /* 0x000fe40000000800 */
[----:B--2---:R-:W-:-:S13]  /*242a0*/  ISETP.GE.AND P0, PT, R0, UR4, PT ;  /* 0x0000000400007c0c */ /* 0x004fda000bf06270 */
[----:B------:R-:W-:Y:S05]  /*242b0*/  @!P0 BRA `(.L_x_2404) ;  /* 0xfffffdcc00d48947 */ /* 0x000fea000383ffff */
[----:B------:R-:W-:Y:S05]  /*242c0*/  BRA `(.L_x_2181) ;  /* 0x0000006c003c7947 */ /* 0x000fea0003800000 */
.L_x_2179:
        /* <DEDUP_REMOVED lines=20> */
.L_x_2405:
        /* <DEDUP_REMOVED lines=42> */
.L_x_2411:
        /* <DEDUP_REMOVED lines=13> */
.L_x_2410:
[----:B------:R-:W-:Y:S05]  /*24780*/  BSYNC B0 ;  /* 0x0000000000007941 */ /* 0x000fea0003800000 */
.L_x_2409:
        /* <DEDUP_REMOVED lines=17> */
[----:B------:R-:W-:-:S05]  /*248a0*/  IMAD.IADD R7, R2, 0x1, R7 ;  /* 0x0000000102077824 */ /* 0x000fca00078e0207 */
[----:B------:R-:W-:-:S13]  /*248b0*/  ISETP.GT.AND P6, PT, R7, UR6, PT ;  /* 0x0000000607007c0c */ /* 0x000fda000bfc4270 */
[----:B------:R-:W-:Y:S05]  /*248c0*/  @!P6 BRA `(.L_x_2411) ;  /* 0xfffffffc0078e947 */ /* 0x000fea000383ffff */
[----:B------:R-:W-:-:S07]  /*248d0*/  IMAD.MOV.U32 R6, RZ, RZ, R10 ;  /* 0x000000ffff067224 */ /* 0x000fce00078e000a */
.L_x_2407:
        /* <DEDUP_REMOVED lines=16> */
[----:B0-----:R-:W-:-:S06]  /*249e0*/  IADD3 R14, R13, 0xffffffe, RZ ;  /* 0x0ffffffe0d0e7810 */ /* 0x001fcc0007ffe0ff */
[----:B------:R0:W1:Y:S01]  /*249f0*/  F2I.FTZ.U32.TRUNC.NTZ R3, R14 ;  /* 0x0000000e00037305 */ /* 0x000062000021f000 */
[----:B------:R-:W-:Y:S05]  /*24a00*/  @!P0 BRA `(.L_x_2412) ;  /* 0x0000000000088947 */ /* 0x000fea0003800000 */
[----:B------:R-:W-:-:S05]  /*24a10*/  VIADD R13, R8, 0xffffffff ;  /* 0xffffffff080d7836 */ /* 0x000fca0000000000 */
[----:B------:R2:W3:Y:S02]  /*24a20*/  SHFL.IDX PT, R4, R6, R13, 0x1f ;  /* 0x00001f0d06047589 */ /* 0x0004e400000e0000 */
.L_x_2412:
[----:B-1----:R-:W-:Y:S01]  /*24a30*/  IMAD.MOV R2, RZ, RZ, -R3 ;  /* 0x000000ffff027224 */ /* 0x002fe200078e0a03 */
[----:B--2---:R-:W-:Y:S01]  /*24a40*/  IABS R6, R9 ;  /* 0x0000000900067213 */ /* 0x004fe20000000000 */
[----:B---3--:R-:W-:Y:S02]  /*24a50*/  IMAD R4, R4, UR5, R7 ;  /* 0x0000000504047c24 */ /* 0x008fe4000f8e0207 */
[----:B------:R-:W-:Y:S02]  /*24a60*/  IMAD R7, R2, R11, RZ ;  /* 0x0000000b02077224 */ /* 0x000fe400078e02ff */
[----:B------:R-:W-:Y:S01]  /*24a70*/  IMAD.MOV.U32 R2, RZ, RZ, RZ ;  /* 0x000000ffff027224 */ /* 0x000fe200078e00ff */
[----:B------:R1:W-:Y:S01]  /*24a80*/  STL [R1], R4 ;  /* 0x0000000401007387 */ /* 0x0003e20000100800 */
[----:B------:R-:W-:Y:S02]  /*24a90*/  IMAD.MOV R6, RZ, RZ, -R6 ;  /* 0x000000ffff067224 */ /* 0x000fe400078e0a06 */
        /* <DEDUP_REMOVED lines=8> */
[-C--:B------:R-:W-:Y:S01]  /*24b20*/  @!P1 IADD3 R4, R4, -R11.reuse, RZ ;  /* 0x8000000b04049210 */ /* 0x080fe20007ffe0ff */
        /* <DEDUP_REMOVED lines=15> */
[----:B-1----:R-:W-:-:S02]  /*24c20*/  IADD3 R3, R8, 0xffffffe, RZ ;  /* 0x0ffffffe08037810 */ /* 0x002fc40007ffe0ff */
[----:B------:R-:W-:-:S04]  /*24c30*/  IABS R8, R10 ;  /* 0x0000000a00087213 */ /* 0x000fc80000000000 */
[----:B------:R-:W1:Y:S02]  /*24c40*/  F2I.FTZ.U32.TRUNC.NTZ R3, R3 ;  /* 0x0000000300037305 */ /* 0x000e64000021f000 */
[----:B-1----:R-:W-:-:S04]  /*24c50*/  IMAD.MOV R7, RZ, RZ, -R3 ;  /* 0x000000ffff077224 */ /* 0x002fc800078e0a03 */
[----:B------:R-:W-:-:S04]  /*24c60*/  IMAD R7, R7, R6, RZ ;  /* 0x0000000607077224 */ /* 0x000fc800078e02ff */
[----:B------:R-:W-:Y:S01]  /*24c70*/  IMAD.HI.U32 R2, R3, R7, R2 ;  /* 0x0000000703027227 */ /* 0x000fe200078e0002 */
[----:B------:R-:W-:-:S03]  /*24c80*/  IABS R7, R9 ;  /* 0x0000000900077213 */ /* 0x000fc60000000000 */
[----:B------:R-:W-:Y:S02]  /*24c90*/  IMAD.MOV R3, RZ, RZ, -R8 ;  /* 0x000000ffff037224 */ /* 0x000fe400078e0a08 */
[----:B------:R-:W-:-:S04]  /*24ca0*/  IMAD.HI.U32 R2, R2, R7, RZ ;  /* 0x0000000702027227 */ /* 0x000fc800078e00ff */
[----:B------:R-:W-:-:S05]  /*24cb0*/  IMAD R3, R2, R3, R7 ;  /* 0x0000000302037224 */ /* 0x000fca00078e0207 */
[----:B------:R-:W-:-:S13]  /*24cc0*/  ISETP.GT.U32.AND P1, PT, R6, R3, PT ;  /* 0x000000030600720c */ /* 0x000fda0003f24070 */
[-C--:B------:R-:W-:Y:S01]  /*24cd0*/  @!P1 IADD3 R3, R3, -R6.reuse, RZ ;  /* 0x8000000603039210 */ /* 0x080fe20007ffe0ff */
        /* <DEDUP_REMOVED lines=8> */
[----:B------:R-:W-:Y:S02]  /*24d60*/  @!P1 LOP3.LUT R2, RZ, R10, RZ, 0x33, !PT ;  /* 0x0000000aff029212 */ /* 0x000fe400078e33ff */
[----:B------:R-:W-:-:S05]  /*24d70*/  IADD3 R10, -R10, RZ, RZ ;  /* 0x000000ff0a0a7210 */ /* 0x000fca0007ffe1ff */
[----:B------:R-:W-:Y:S01]  /*24d80*/  IMAD R3, R2, R10, R9 ;  /* 0x0000000a02037224 */ /* 0x000fe200078e0209 */
[----:B------:R-:W-:-:S04]  /*24d90*/  LOP3.LUT R2, RZ, R2, RZ, 0x33, !PT ;  /* 0x00000002ff027212 */ /* 0x000fc800078e33ff */
[----:B------:R1:W-:Y:S01]  /*24da0*/  STL [R1+0x8], R3 ;  /* 0x0000080301007387 */ /* 0x0003e20000100800 */
[----:B------:R-:W-:-:S05]  /*24db0*/  IMAD.IADD R2, R5, 0x1, R2 ;  /* 0x0000000105027824 */ /* 0x000fca00078e0202 */
[----:B------:R1:W-:Y:S01]  /*24dc0*/  STL [R1+0x4], R2 ;  /* 0x0000040201007387 */ /* 0x0003e20000100800 */
[----:B------:R-:W-:Y:S05]  /*24dd0*/  BRA `(.L_x_2413) ;  /* 0x0000000000107947 */ /* 0x000fea0003800000 */
.L_x_2408:
[----:B------:R-:W-:Y:S01]  /*24de0*/  IMAD.U32 R2, RZ, RZ, UR6 ;  /* 0x00000006ff027e24 */ /* 0x000fe2000f8e00ff */
[----:B------:R0:W-:Y:S04]  /*24df0*/  STL [R1+0x4], RZ ;  /* 0x000004ff01007387 */ /* 0x0001e80000100800 */
[----:B------:R0:W-:Y:S04]  /*24e00*/  STL [R1+0x8], RZ ;  /* 0x000008ff01007387 */ /* 0x0001e80000100800 */
[----:B------:R0:W-:Y:S02]  /*24e10*/  STL [R1], R2 ;  /* 0x0000000201007387 */ /* 0x0001e40000100800 */
.L_x_2413:
        /* <DEDUP_REMOVED lines=10> */
.L_x_2406:
        /* <DEDUP_REMOVED lines=8> */
[----:B--2---:R-:W0:Y:S01]  /*24f40*/  S2R R7, SR_TID.X ;  /* 0x0000000000077919 */ /* 0x004e220000002100 */
[----:B------:R-:W-:Y:S01]  /*24f50*/  BSSY B7, `(.L_x_2414) ;  /* 0x00005c5000077945 */ /* 0x000fe20003800000 */
[----:B------:R-:W-:Y:S01]  /*24f60*/  ULDC UR37, c[0x0][0xc] ;  /* 0x0000030000257ab9 */ /* 0x000fe20000000800 */
[----:B------:R-:W-:Y:S01]  /*24f70*/  ULOP3.LUT UR36, UR40, 0x1, URZ, 0xfc, !UPT ;  /* 0x0000000128247892 */ /* 0x000fe2000f8efc3f */
[----:B------:R-:W2:Y:S01]  /*24f80*/  S2R R3, SR_TID.X ;  /* 0x0000000000037919 */ /* 0x000ea20000002100 */
[----:B------:R-:W-:Y:S01]  /*24f90*/  ULOP3.LUT UR38, UR40, 0x2, URZ, 0xfc, !UPT ;  /* 0x0000000228267892 */ /* 0x000fe2000f8efc3f */
[----:B------:R-:W-:Y:S01]  /*24fa0*/  ULDC.64 UR42, c[0x0][0x198] ;  /* 0x00006600002a7ab9 */ /* 0x000fe20000000a00 */
[C---:B0-----:R-:W-:Y:S01]  /*24fb0*/  IMAD.SHL.U32 R2, R7.reuse, 0x10, RZ ;  /* 0x0000001007027824 */ /* 0x041fe200078e00ff */
[C---:B-1----:R-:W-:Y:S02]  /*24fc0*/  SHF.L.U32 R0, R7.reuse, 0x7, RZ ;  /* 0x0000000707007819 */ /* 0x042fe400000006ff */
        /* <DEDUP_REMOVED lines=15> */
[----:B0-----:R-:W-:Y:S02]  /*250c0*/  IMAD.MOV.U32 R2, RZ, RZ, 0x20 ;  /* 0x00000020ff027424 */ /* 0x001fe400078e00ff */
        /* <DEDUP_REMOVED lines=11> */
.L_x_2518:
[----:B0-----:R-:W2:Y:S01]  /*25180*/  LDL R0, [R1+0xc] ;  /* 0x00000c0001007983 */ /* 0x001ea20000100800 */
[----:B------:R-:W2:Y:S01]  /*25190*/  LDC.64 R16, c[0x0][0xc60] ;  /* 0x00031800ff107b82 */ /* 0x000ea20000000a00 */
[----:B------:R-:W-:Y:S05]  /*251a0*/  YIELD ;  /* 0x0000000000007946 */ /* 0x000fea0003800000 */
[----:B------:R-:W-:Y:S01]  /*251b0*/  ULDC.64 UR4, c[0x0][0xa28] ;  /* 0x00028a0000047ab9 */ /* 0x000fe20000000a00 */
[----:B------:R-:W-:Y:S01]  /*251c0*/  ULDC.64 UR10, c[0x0][0xa18] ;  /* 0x00028600000a7ab9 */ /* 0x000fe20000000a00 */
[----:B------:R-:W-:Y:S01]  /*251d0*/  ISETP.NE.U32.AND P0, PT, RZ, UR4, PT ;  /* 0x00000004ff007c0c */ /* 0x000fe2000bf05070 */
[----:B------:R-:W-:Y:S01]  /*251e0*/  ULDC.64 UR6, c[0x0][0xa08] ;  /* 0x0002820000067ab9 */ /* 0x000fe20000000a00 */
[----:B------:R-:W-:Y:S01]  /*251f0*/  MOV R8, RZ ;  /* 0x000000ff00087202 */ /* 0x000fe20000000f00 */
[----:B------:R-:W-:Y:S01]  /*25200*/  ULDC.64 UR8, c[0x0][0xa10] ;  /* 0x0002840000087ab9 */ /* 0x000fe20000000a00 */
[----:B--2---:R-:W-:-:S06]  /*25210*/  IMAD.WIDE R16, R0, 0x4, R16 ;  /* 0x0000000400107825 */ /* 0x004fcc00078e0210 */
[----:B------:R-:W2:Y:S01]  /*25220*/  LDG.E R16, desc[UR46][R16.64] ;  /* 0x0000002e10107981 */ /* 0x000ea2000c1e1900 */
[----:B------:R-:W-:Y:S02]  /*25230*/  ISETP.NE.AND.EX P0, PT, RZ, UR5, PT, P0 ;  /* 0x00000005ff007c0c */ /* 0x000fe4000bf05300 */
[----:B------:R-:W-:-:S04]  /*25240*/  ISETP.NE.U32.AND P3, PT, RZ, UR10, PT ;  /* 0x0000000aff007c0c */ /* 0x000fc8000bf65070 */
[----:B------:R-:W-:Y:S01]  /*25250*/  ISETP.NE.AND.EX P3, PT, RZ, UR11, PT, P3 ;  /* 0x0000000bff007c0c */ /* 0x000fe2000bf65330 */
[----:B------:R-:W-:Y:S02]  /*25260*/  IMAD.MOV.U32 R0, RZ, RZ, RZ ;  /* 0x000000ffff007224 */ /* 0x000fe400078e00ff */
[----:B------:R-:W-:Y:S02]  /*25270*/  IMAD.MOV.U32 R11, RZ, RZ, RZ ;  /* 0x000000ffff0b7224 */ /* 0x000fe400078e00ff */
[----:B------:R-:W-:Y:S01]  /*25280*/  IMAD.MOV.U32 R20, RZ, RZ, RZ ;  /* 0x000000ffff147224 */ /* 0x000fe200078e00ff */
[----:B--2---:R-:W-:Y:S02]  /*25290*/  SHF.R.S32.HI R18, RZ, 0x1f, R16 ;  /* 0x0000001fff127819 */ /* 0x004fe40000011410 */
[----:B------:R-:W-:-:S04]  /*252a0*/  @P0 LEA R2, P1, R16, UR4, 0x2 ;  /* 0x0000000410020c11 */ /* 0x000fc8000f8210ff */
[C-C-:B------:R-:W-:Y:S01]  /*252b0*/  @P0 LEA.HI.X R3, R16.reuse, UR5, R18.reuse, 0x2, P1 ;  /* 0x0000000510030c11 */ /* 0x140fe200088f1412 */
[----:B------:R-:W-:Y:S01]  /*252c0*/  ULDC.64 UR4, c[0x0][0xa00] ;  /* 0x0002800000047ab9 */ /* 0x000fe20000000a00 */
[C---:B------:R-:W-:Y:S01]  /*252d0*/  IMAD.SHL.U32 R17, R16.reuse, 0x4, RZ ;  /* 0x0000000410117824 */ /* 0x040fe200078e00ff */
[----:B------:R-:W-:Y:S02]  /*252e0*/  ISETP.NE.U32.AND P2, PT, RZ, UR4, PT ;  /* 0x00000004ff007c0c */ /* 0x000fe4000bf45070 */
[----:B------:R0:W5:Y:S01]  /*252f0*/  @P0 LDG.E R8, desc[UR46][R2.64] ;  /* 0x0000002e02080981 */ /* 0x000162000c1e1900 */
[----:B------:R-:W-:Y:S02]  /*25300*/  SHF.L.U64.HI R18, R16, 0x2, R18 ;  /* 0x0000000210127819 */ /* 0x000fe40000010212 */
[----:B------:R-:W-:Y:S02]  /*25310*/  ISETP.NE.AND.EX P2, PT, RZ, UR5, PT, P2 ;  /* 0x00000005ff007c0c */ /* 0x000fe4000bf45320 */
[----:B------:R-:W-:-:S02]  /*25320*/  ISETP.NE.U32.AND P0, PT, RZ, UR6, PT ;  /* 0x00000006ff007c0c */ /* 0x000fc4000bf05070 */
[----:B------:R-:W-:Y:S02]  /*25330*/  ISETP.NE.U32.AND P1, PT, RZ, UR8, PT ;  /* 0x00000008ff007c0c */ /* 0x000fe4000bf25070 */
[----:B------:R-:W-:Y:S02]  /*25340*/  ISETP.NE.AND.EX P0, PT, RZ, UR7, PT, P0 ;  /* 0x00000007ff007c0c */ /* 0x000fe4000bf05300 */
[C---:B0-----:R-:W-:Y:S02]  /*25350*/  IADD3 R2, P4, R17.reuse, UR4, RZ ;  /* 0x0000000411027c10 */ /* 0x041fe4000ff9e0ff */
[----:B------:R-:W-:Y:S02]  /*25360*/  ISETP.NE.AND.EX P1, PT, RZ, UR9, PT, P1 ;  /* 0x00000009ff007c0c */ /* 0x000fe4000bf25310 */
[C---:B------:R-:W-:Y:S02]  /*25370*/  IADD3.X R3, R18.reuse, UR5, RZ, P4, !PT ;  /* 0x0000000512037c10 */ /* 0x040fe4000a7fe4ff */
[C---:B-1----:R-:W-:Y:S01]  /*25380*/  IADD3 R4, P4, R17.reuse, UR8, RZ ;  /* 0x0000000811047c10 */ /* 0x042fe2000ff9e0ff */
[----:B------:R-:W-:Y:S01]  /*25390*/  ULDC UR4, c[0x0][0x288] ;  /* 0x0000a20000047ab9 */ /* 0x000fe20000000800 */
[----:B------:R-:W-:Y:S01]  /*253a0*/  IADD3 R6, P5, R17, UR6, RZ ;  /* 0x0000000611067c10 */ /* 0x000fe2000ffbe0ff */
[----:B------:R-:W2:Y:S01]  /*253b0*/  @P2 LDG.E R0, desc[UR46][R2.64] ;  /* 0x0000002e02002981 */ /* 0x000ea2000c1e1900 */
[----:B------:R-:W-:-:S02]  /*253c0*/  IADD3.X R5, R18, UR9, RZ, P4, !PT ;  /* 0x0000000912057c10 */ /* 0x000fc4000a7fe4ff */
[----:B------:R-:W-:Y:S02]  /*253d0*/  @P3 IADD3 R12, P4, R17, UR10, RZ ;  /* 0x0000000a110c3c10 */ /* 0x000fe4000ff9e0ff */
[----:B------:R-:W-:Y:S01]  /*253e0*/  MOV R10, UR4 ;  /* 0x00000004000a7c02 */ /* 0x000fe20008000f00 */
[----:B------:R0:W5:Y:S01]  /*253f0*/  @P1 LDG.E R20, desc[UR46][R4.64] ;  /* 0x0000002e04141981 */ /* 0x000162000c1e1900 */
[C---:B------:R-:W-:Y:S01]  /*25400*/  IADD3.X R7, R18.reuse, UR7, RZ, P5, !PT ;  /* 0x0000000712077c10 */ /* 0x040fe2000affe4ff */
[----:B------:R-:W-:Y:S01]  /*25410*/  ULDC.64 UR4, c[0x0][0x3f8] ;  /* 0x0000fe0000047ab9 */ /* 0x000fe20000000a00 */
[----:B------:R-:W-:-:S03]  /*25420*/  @P3 IADD3.X R13, R18, UR11, RZ, P4, !PT ;  /* 0x0000000b120d3c10 */ /* 0x000fc6000a7fe4ff */
[----:B------:R0:W5:Y:S04]  /*25430*/  @P0 LDG.E R11, desc[UR46][R6.64] ;  /* 0x0000002e060b0981 */ /* 0x000168000c1e1900 */
[----:B------:R0:W5:Y:S01]  /*25440*/  @P3 LDG.E R10, desc[UR46][R12.64] ;  /* 0x0000002e0c0a3981 */ /* 0x000162000c1e1900 */
[----:B------:R-:W-:-:S03]  /*25450*/  UISETP.NE.U32.AND UP0, UPT, UR4, URZ, UPT ;  /* 0x0000003f0400728c */ /* 0x000fc6000bf05070 */
[----:B------:R-:W-:Y:S01]  /*25460*/  ULDC UR4, c[0x0][0x404] ;  /* 0x0001010000047ab9 */ /* 0x000fe20000000800 */
[----:B------:R-:W-:-:S03]  /*25470*/  UISETP.NE.AND.EX UP0, UPT, UR5, URZ, UPT, UP0 ;  /* 0x0000003f0500728c */ /* 0x000fc6000bf05300 */
[----:B------:R-:W-:Y:S01]  /*25480*/  ULDC UR5, c[0x0][0x2e0] ;  /* 0x0000b80000057ab9 */ /* 0x000fe20000000800 */
[----:B------:R-:W-:-:S04]  /*25490*/  USEL UR4, UR4, 0x1, UP0 ;  /* 0x0000000104047887 */ /* 0x000fc80008000000 */
[----:B------:R-:W-:-:S03]  /*254a0*/  UIMAD UR4, UR4, UR5, URZ ;  /* 0x00000005040472a4 */ /* 0x000fc6000f8e023f */
[----:B------:R-:W-:-:S03]  /*254b0*/  ULDC UR5, c[0x0][0x338] ;  /* 0x0000ce0000057ab9 */ /* 0x000fc60000000800 */
[----:B------:R-:W-:Y:S01]  /*254c0*/  IMAD.U32 R9, RZ, RZ, UR4 ;  /* 0x00000004ff097e24 */ /* 0x000fe2000f8e00ff */
[----:B--2---:R1:W-:Y:S02]  /*254d0*/  STL [R1+0x18], R0 ;  /* 0x0000180001007387 */ /* 0x0043e40000100800 */
[----:B-1----:R-:W-:Y:S01]  /*254e0*/  IMAD.U32 R0, RZ, RZ, UR5 ;  /* 0x00000005ff007e24 */ /* 0x002fe2000f8e00ff */
[----:B0-----:R-:W-:Y:S06]  /*254f0*/  @P3 BRA `(.L_x_2415) ;  /* 0x0000000000103947 */ /* 0x001fec0003800000 */
[----:B------:R-:W-:Y:S05]  /*25500*/  @!P2 BRA `(.L_x_2415) ;  /* 0x00000000000ca947 */ /* 0x000fea0003800000 */
[----:B-----5:R-:W2:Y:S04]  /*25510*/  LDG.E R10, desc[UR46][R2.64] ;  /* 0x0000002e020a7981 */ /* 0x020ea8000c1e1900 */
[----:B------:R-:W2:Y:S02]  /*25520*/  LDG.E R2, desc[UR46][R2.64+0x4] ;  /* 0x0000042e02027981 */ /* 0x000ea4000c1e1900 */
[----:B--2---:R-:W-:-:S07]  /*25530*/  IMAD.IADD R10, R2, 0x1, -R10 ;  /* 0x00000001020a7824 */ /* 0x004fce00078e0a0a */
.L_x_2415:
[----:B-----5:R-:W-:Y:S01]  /*25540*/  IMAD.IADD R2, R11, 0x1, R8 ;  /* 0x000000010b027824 */ /* 0x020fe200078e0208 */
[----:B------:R-:W-:Y:S02]  /*25550*/  ULDC.64 UR4, c[0x0][0xa20] ;  /* 0x0002880000047ab9 */ /* 0x000fe40000000a00 */
[----:B------:R-:W-:Y:S02]  /*25560*/  ISETP.NE.U32.AND P2, PT, RZ, UR4, PT ;  /* 0x00000004ff007c0c */ /* 0x000fe4000bf45070 */
[----:B------:R0:W-:Y:S02]  /*25570*/  STL [R1+0x34], R2 ;  /* 0x0000340201007387 */ /* 0x0001e40000100800 */
[----:B------:R-:W-:-:S13]  /*25580*/  ISETP.NE.AND.EX P2, PT, RZ, UR5, PT, P2 ;  /* 0x00000005ff007c0c */ /* 0x000fda000bf45320 */
[----:B0-----:R-:W-:Y:S05]  /*25590*/  @!P2 BRA `(.L_x_2416) ;  /* 0x000000000010a947 */ /* 0x001fea0003800000 */
[----:B------:R-:W-:-:S04]  /*255a0*/  IADD3 R2, P0, R17, UR4, RZ ;  /* 0x0000000411027c10 */ /* 0x000fc8000ff1e0ff */
[----:B------:R-:W-:-:S05]  /*255b0*/  IADD3.X R3, R18, UR5, RZ, P0, !PT ;  /* 0x0000000512037c10 */ /* 0x000fca00087fe4ff */
[----:B------:R0:W5:Y:S01]  /*255c0*/  LDG.E R9, desc[UR46][R2.64] ;  /* 0x0000002e02097981 */ /* 0x000162000c1e1900 */
[----:B------:R-:W-:Y:S05]  /*255d0*/  BRA `(.L_x_2417) ;  /* 0x0000000000107947 */ /* 0x000fea0003800000 */
.L_x_2416:
[----:B------:R-:W-:Y:S05]  /*255e0*/  @!P0 BRA `(.L_x_2417) ;  /* 0x00000000000c8947 */ /* 0x000fea0003800000 */
[----:B------:R-:W2:Y:S04]  /*255f0*/  LDG.E R9, desc[UR46][R6.64] ;  /* 0x0000002e06097981 */ /* 0x000ea8000c1e1900 */
[----:B------:R-:W2:Y:S02]  /*25600*/  LDG.E R6, desc[UR46][R6.64+0x4] ;  /* 0x0000042e06067981 */ /* 0x000ea4000c1e1900 */
[----:B--2---:R-:W-:-:S07]  /*25610*/  IADD3 R9, -R9, R6, RZ ;  /* 0x0000000609097210 */ /* 0x004fce0007ffe1ff */
.L_x_2417:
[----:B0-----:R-:W2:Y:S04]  /*25620*/  @P1 LDG.E R2, desc[UR46][R4.64] ;  /* 0x0000002e04021981 */ /* 0x001ea8000c1e1900 */
[----:B------:R-:W3:Y:S01]  /*25630*/  LDL R3, [R1+0x4] ;  /* 0x0000040001037983 */ /* 0x000ee20000100800 */
[----:B-----5:R-:W-:-:S03]  /*25640*/  IMAD.IADD R9, R9, 0x1, -R8 ;  /* 0x0000000109097824 */ /* 0x020fc600078e0a08 */
[----:B------:R-:W2:Y:S01]  /*25650*/  @P1 LDG.E R4, desc[UR46][R4.64+0x4] ;  /* 0x0000042e04041981 */ /* 0x000ea2000c1e1900 */
[----:B------:R-:W-:Y:S01]  /*25660*/  BSSY B0, `(.L_x_2418) ;  /* 0x0000139000007945 */ /* 0x000fe20003800000 */
[----:B---3--:R-:W-:Y:S01]  /*25670*/  LEA R3, R3, 0xff, 0x7 ;  /* 0x000000ff03037811 */ /* 0x008fe200078e38ff */
[----:B--2---:R-:W-:-:S04]  /*25680*/  @P1 IMAD.IADD R0, R4, 0x1, -R2 ;  /* 0x0000000104001824 */ /* 0x004fc800078e0a02 */
[----:B------:R-:W-:-:S05]  /*25690*/  IMAD.IADD R2, R9, 0x1, R0 ;  /* 0x0000000109027824 */ /* 0x000fca00078e0200 */
[C---:B------:R-:W-:Y:S01]  /*256a0*/  IADD3 R10, R2.reuse, R3, -R10 ;  /* 0x00000003020a7210 */ /* 0x040fe20007ffe80a */
[----:B------:R-:W-:-:S03]  /*256b0*/  VIADD R2, R2, 0x7f ;  /* 0x0000007f02027836 */ /* 0x000fc60000000000 */
[----:B------:R-:W-:Y:S02]  /*256c0*/  SHF.R.S32.HI R19, RZ, 0x1f, R10 ;  /* 0x0000001fff137819 */ /* 0x000fe4000001140a */
[----:B------:R-:W-:Y:S02]  /*256d0*/  SHF.R.S32.HI R3, RZ, 0x1f, R2 ;  /* 0x0000001fff037819 */ /* 0x000fe40000011402 */
[----:B------:R-:W-:Y:S02]  /*256e0*/  LEA.HI R19, R19, R10, RZ, 0x7 ;  /* 0x0000000a13137211 */ /* 0x000fe400078f38ff */
[----:B------:R-:W-:Y:S02]  /*256f0*/  LEA.HI R2, R3, R2, RZ, 0x7 ;  /* 0x0000000203027211 */ /* 0x000fe400078f38ff */
[----:B------:R-:W-:Y:S02]  /*25700*/  SHF.R.S32.HI R19, RZ, 0x7, R19 ;  /* 0x00000007ff137819 */ /* 0x000fe40000011413 */
[----:B------:R-:W-:Y:S01]  /*25710*/  SHF.R.S32.HI R2, RZ, 0x7, R2 ;  /* 0x00000007ff027819 */ /* 0x000fe20000011402 */
[----:B------:R-:W-:-:S03]  /*25720*/  IMAD.MOV R3, RZ, RZ, -R9 ;  /* 0x000000ffff037224 */ /* 0x000fc600078e0a09 */
[----:B------:R-:W-:-:S04]  /*25730*/  VIMNMX R19, R2, R19, PT ;  /* 0x0000001302137248 */ /* 0x000fc80003fe0100 */
[----:B------:R-:W-:Y:S02]  /*25740*/  LEA R2, R19, -R9, 0x7 ;  /* 0x8000000913027211 */ /* 0x000fe400078e38ff */
[----:B------:R-:W-:Y:S02]  /*25750*/  VIMNMX R3, RZ, R3, !PT ;  /* 0x00000003ff037248 */ /* 0x000fe40007fe0100 */
[----:B------:R-:W-:-:S04]  /*25760*/  VIMNMX R0, R2, R0, PT ;  /* 0x0000000002007248 */ /* 0x000fc80003fe0100 */
[----:B------:R-:W-:Y:S02]  /*25770*/  ISETP.GT.AND P0, PT, R0, R3, PT ;  /* 0x000000030000720c */ /* 0x000fe40003f04270 */
[----:B------:R-:W-:-:S11]  /*25780*/  SHF.R.U32.HI R3, RZ, 0x7, R3 ;  /* 0x00000007ff037819 */ /* 0x000fd60000011603 */
[----:B------:R-:W-:-:S05]  /*25790*/  @P0 VIADD R0, R0, 0x7f ;  /* 0x0000007f00000836 */ /* 0x000fca0000000000 */
[----:B------:R-:W-:Y:S01]  /*257a0*/  @P0 SHF.R.S32.HI R2, RZ, 0x1f, R0 ;  /* 0x0000001fff020819 */ /* 0x000fe20000011400 */
[----:B------:R-:W-:-:S03]  /*257b0*/  IMAD.MOV.U32 R4, RZ, RZ, R3 ;  /* 0x000000ffff047224 */ /* 0x000fc600078e0003 */
[----:B------:R-:W-:-:S04]  /*257c0*/  @P0 LEA.HI R0, R2, R0, RZ, 0x7 ;  /* 0x0000000002000211 */ /* 0x000fc800078f38ff */
[----:B------:R-:W-:-:S04]  /*257d0*/  @P0 SHF.R.S32.HI R4, RZ, 0x7, R0 ;  /* 0x00000007ff040819 */ /* 0x000fc80000011400 */
[----:B------:R-:W-:Y:S02]  /*257e0*/  ISETP.GT.AND P2, PT, R4, R3, PT ;  /* 0x000000030400720c */ /* 0x000fe40003f44270 */
[----:B------:R-:W-:-:S11]  /*257f0*/  PLOP3.LUT P0, PT, PT, PT, PT, 0x80, 0x0 ;  /* 0x000000000000781c */ /* 0x000fd60003f0f070 */
[----:B------:R-:W-:Y:S05]  /*25800*/  @!P2 BRA `(.L_x_2419) ;  /* 0x000000100078a947 */ /* 0x000fea0003800000 */
[----:B------:R-:W2:Y:S01]  /*25810*/  LDL R6, [R1+0x8] ;  /* 0x0000080001067983 */ /* 0x000ea20000100800 */
[----:B------:R-:W0:Y:S01]  /*25820*/  LDC R0, c[0x0][0x428] ;  /* 0x00010a00ff007b82 */ /* 0x000e220000000800 */
[----:B------:R-:W-:Y:S01]  /*25830*/  UMOV UR4, 0xffffffff ;  /* 0xffffffff00047882 */ /* 0x000fe20000000000 */
[----:B0-----:R-:W-:-:S13]  /*25840*/  ISETP.NE.AND P0, PT, R0, 0x1, PT ;  /* 0x000000010000780c */ /* 0x001fda0003f05270 */
[----:B------:R-:W2:Y:S08]  /*25850*/  @P0 LDC R0, c[0x0][0x42c] ;  /* 0x00010b00ff000b82 */ /* 0x000eb00000000800 */
[----:B------:R-:W0:Y:S01]  /*25860*/  @P0 LDC R5, c[0x0][0x430] ;  /* 0x00010c00ff050b82 */ /* 0x000e220000000800 */
[----:B--2---:R-:W-:-:S04]  /*25870*/  @P0 IMAD.HI.U32 R0, R6, R0, RZ ;  /* 0x0000000006000227 */ /* 0x004fc800078e00ff */
[----:B------:R-:W-:Y:S01]  /*25880*/  IMAD.MOV.U32 R2, RZ, RZ, R6 ;  /* 0x000000ffff027224 */ /* 0x000fe200078e0006 */
[----:B0-----:R-:W-:Y:S02]  /*25890*/  @P0 SHF.R.U32.HI R2, RZ, R5, R0 ;  /* 0x00000005ff020219 */ /* 0x001fe40000011600 */
[----:B------:R-:W-:Y:S01]  /*258a0*/  SEL R0, R16, RZ, !P1 ;  /* 0x000000ff10007207 */ /* 0x000fe20004800000 */
[----:B------:R-:W-:Y:S06]  /*258b0*/  BRA.DIV UR4, `(.L_x_2420) ;  /* 0x0000008e04e07947 */ /* 0x000fec000b800000 */
[----:B------:R-:W0:Y:S02]  /*258c0*/  S2R R5, SR_TID.X ;  /* 0x0000000000057919 */ /* 0x000e240000002100 */
[----:B0-----:R-:W-:-:S04]  /*258d0*/  SHF.R.U32.HI R5, RZ, 0x5, R5 ;  /* 0x00000005ff057819 */ /* 0x001fc80000011605 */
[----:B------:R-:W-:-:S05]  /*258e0*/  LOP3.LUT R5, R5, 0x3, RZ, 0xc0, !PT ;  /* 0x0000000305057812 */ /* 0x000fca00078ec0ff */
[----:B------:R0:W1:Y:S02]  /*258f0*/  SHFL.IDX PT, R14, R5, RZ, 0x1f ;  /* 0x00001fff050e7589 */ /* 0x00006400000e0000 */
.L_x_2705:
[----:B-1----:R-:W-:Y:S02]  /*25900*/  ISETP.NE.AND P0, PT, R14, RZ, PT ;  /* 0x000000ff0e00720c */ /* 0x002fe40003f05270 */
[----:B------:R-:W-:-:S11]  /*25910*/  PLOP3.LUT P6, PT, PT, PT, PT, 0x8, 0x0 ;  /* 0x000000000000781c */ /* 0x000fd60003fce170 */
[----:B------:R-:W-:Y:S05]  /*25920*/  @P0 BRA `(.L_x_2421) ;  /* 0x00000000000c0947 */ /* 0x000fea0003800000 */
[----:B------:R-:W-:-:S03]  /*25930*/  UMOV UR4, 0xffffffff ;  /* 0xffffffff00047882 */ /* 0x000fc60000000000 */
[----:B------:R-:W-:Y:S05]  /*25940*/  BRA.DIV UR4, `(.L_x_2422) ;  /* 0x0000008e04f07947 */ /* 0x000fea000b800000 */
[----:B------:R-:W-:-:S13]  /*25950*/  ELECT P6, URZ, PT ;  /* 0x00000000003f782f */ /* 0x000fda00038c0000 */
.L_x_2421:
[----:B0-----:R-:W2:Y:S01]  /*25960*/  LDL R5, [R1+0x4c] ;  /* 0x00004c0001057983 */ /* 0x001ea20000100800 */
[----:B------:R-:W-:Y:S01]  /*25970*/  BSSY B1, `(.L_x_2423) ;  /* 0x000000b000017945 */ /* 0x000fe20003800000 */
[----:B------:R-:W0:Y:S01]  /*25980*/  S2R R11, SR_CgaCtaId ;  /* 0x00000000000b7919 */ /* 0x000e220000008800 */
[----:B--2---:R-:W-:-:S04]  /*25990*/  IADD3 R5, R5, 0x1, RZ ;  /* 0x0000000105057810 */ /* 0x004fc80007ffe0ff */
        /* <DEDUP_REMOVED lines=8> */
.L_x_2708:
[----:B------:R-:W-:Y:S05]  /*25a20*/  BSYNC B1 ;  /* 0x0000000000017941 */ /* 0x000fea0003800000 */
.L_x_2423:
[----:B------:R-:W-:Y:S04]  /*25a30*/  BSSY B1, `(.L_x_2425) ;  /* 0x000006f000017945 */ /* 0x000fe80003800000 */
[----:B------:R-:W-:Y:S05]  /*25a40*/  @!P6 BRA `(.L_x_2426) ;  /* 0x0000000400b4e947 */ /* 0x000fea0003800000 */
[----:B------:R-:W2:Y:S04]  /*25a50*/  LDL R8, [R1+0x14] ;  /* 0x0000140001087983 */ /* 0x000ea80000100800 */
[----:B------:R-:W3:Y:S01]  /*25a60*/  LDL R7, [R1+0x20] ;  /* 0x0000200001077983 */ /* 0x000ee20000100800 */
[----:B------:R-:W1:Y:S01]  /*25a70*/  S2R R6, SR_TID.X ;  /* 0x0000000000067919 */ /* 0x000e620000002100 */
[----:B------:R-:W-:Y:S01]  /*25a80*/  BSSY B2, `(.L_x_2427) ;  /* 0x0000007000027945 */ /* 0x000fe20003800000 */
[----:B-1----:R-:W-:-:S04]  /*25a90*/  LOP3.LUT R6, R6, 0x7f, RZ, 0xc0, !PT ;  /* 0x0000007f06067812 */ /* 0x002fc800078ec0ff */
[----:B------:R-:W-:Y:S01]  /*25aa0*/  ISETP.NE.AND P1, PT, R6, RZ, PT ;  /* 0x000000ff0600720c */ /* 0x000fe20003f25270 */
[----:B--2---:R-:W-:Y:S01]  /*25ab0*/  IMAD R8, R8, 0x8, R11 ;  /* 0x0000000808087824 */ /* 0x004fe200078e020b */
[----:B---3--:R-:W-:-:S04]  /*25ac0*/  SHF.L.U32 R10, R7, 0x1f, RZ ;  /* 0x0000001f070a7819 */ /* 0x008fc800000006ff */
[----:B------:R-:W1:Y:S02]  /*25ad0*/  SYNCS.PHASECHK.TRANS64.TRYWAIT P0, [R8+URZ+0x388a0], R10 ;  /* 0x0388a00a080075a7 */ /* 0x000e64000800017f */
[----:B-1----:R-:W-:Y:S05]  /*25ae0*/  @!P0 BRA `(.L_x_2428) ;  /* 0x0000008c00bc8947 */ /* 0x002fea0003800000 */
.L_x_2709:
[----:B------:R-:W-:Y:S05]  /*25af0*/  BSYNC B2 ;  /* 0x0000000000027941 */ /* 0x000fea0003800000 */
.L_x_2427:
        /* <DEDUP_REMOVED lines=9> */
.L_x_2430:
[----:B------:R-:W-:Y:S05]  /*25b90*/  BSYNC B2 ;  /* 0x0000000000027941 */ /* 0x000fea0003800000 */
.L_x_2429:
        /* <DEDUP_REMOVED lines=10> */
[----:B--2---:R-:W-:-:S02]  /*25c40*/  IMAD R9, R5, 0x8000, R11 ;  /* 0x0000800005097824 */ /* 0x004fc400078e020b */
[----:B------:R-:W-:Y:S02]  /*25c50*/  VIADD R5, R8, 0x38890 ;  /* 0x0003889008057836 */ /* 0x000fe40000000000 */
[----:B------:R-:W-:-:S07]  /*25c60*/  VIADD R7, R9, 0x28400 ;  /* 0x0002840009077836 */ /* 0x000fce0000000000 */
.L_x_2431:
        /* <DEDUP_REMOVED lines=10> */
[----:B------:R-:W-:Y:S01]  /*25d10*/  MOV R14, 0x80 ;  /* 0x00000080000e7802 */ /* 0x000fe20000000f00 */
[----:B------:R-:W-:Y:S01]  /*25d20*/  VIADD R7, R9, 0x2c400 ;  /* 0x0002c40009077836 */ /* 0x000fe20000000000 */
[----:B------:R-:W-:Y:S01]  /*25d30*/  PLOP3.LUT P0, PT, PT, PT, PT, 0x80, 0x0 ;  /* 0x000000000000781c */ /* 0x000fe20003f0f070 */
[----:B------:R-:W-:Y:S01]  /*25d40*/  UMOV UR6, 0x0 ;  /* 0x0000000000067882 */ /* 0x000fe20000000000 */
[----:B------:R-:W-:Y:S01]  /*25d50*/  R2UR UR10, R14 ;  /* 0x000000000e0a72ca */ /* 0x000fe200000e0000 */
[----:B------:R-:W-:-:S14]  /*25d60*/  UMOV UR7, 0x12f00000 ;  /* 0x12f0000000077882 */ /* 0x000fdc0000000000 */
.L_x_2432:
        /* <DEDUP_REMOVED lines=13> */
.L_x_2710:
[----:B------:R-:W-:Y:S05]  /*25e40*/  BSYNC B2 ;  /* 0x0000000000027941 */ /* 0x000fea0003800000 */
.L_x_2433:
        /* <DEDUP_REMOVED lines=11> */
.L_x_2436:
[----:B------:R-:W-:Y:S05]  /*25f00*/  BSYNC B2 ;  /* 0x0000000000027941 */ /* 0x000fea0003800000 */
.L_x_2435:
        /* <DEDUP_REMOVED lines=8> */
.L_x_2437:
        /* <DEDUP_REMOVED lines=15> */
.L_x_2438:
        /* <DEDUP_REMOVED lines=10> */
.L_x_2426:
[----:B------:R-:W-:Y:S05]  /*26120*/  BSYNC B1 ;  /* 0x0000000000017941 */ /* 0x000fea0003800000 */
.L_x_2425:
[----:B------:R-:W0:Y:S04]  /*26130*/  LDL.LU R9, [R1+0x14] ;  /* 0x0000140001097983 */ /* 0x000e280000300800 */
[----:B------:R-:W2:Y:S01]  /*26140*/  LDL.LU R7, [R1+0x20] ;  /* 0x0000200001077983 */ /* 0x000ea20000300800 */
[----:B------:R-:W-:Y:S01]  /*26150*/  PLOP3.LUT P0, PT, PT, PT, PT, 0x8, 0x0 ;  /* 0x000000000000781c */ /* 0x000fe20003f0e170 */
[----:B0-----:R-:W-:-:S05]  /*26160*/  VIADD R5, R9, 0x1 ;  /* 0x0000000109057836 */ /* 0x001fca0000000000 */
        /* <DEDUP_REMOVED lines=12> */
.L_x_2453:
        /* <DEDUP_REMOVED lines=13> */
.L_x_2711:
[----:B------:R-:W-:Y:S05]  /*26300*/  BSYNC B2 ;  /* 0x0000000000027941 */ /* 0x000fea0003800000 */
.L_x_2441:
        /* <DEDUP_REMOVED lines=9> */
.L_x_2444:
[----:B------:R-:W-:Y:S05]  /*263a0*/  BSYNC B2 ;  /* 0x0000000000027941 */ /* 0x000fea0003800000 */
.L_x_2443:
        /* <DEDUP_REMOVED lines=11> */
.L_x_2445:
        /* <DEDUP_REMOVED lines=16> */
.L_x_2446:
        /* <DEDUP_REMOVED lines=13> */
.L_x_2712:
[----:B------:R-:W-:Y:S05]  /*26630*/  BSYNC B2 ;  /* 0x0000000000027941 */ /* 0x000fea0003800000 */
.L_x_2447:
        /* <DEDUP_REMOVED lines=11> */
.L_x_2450:
[----:B------:R-:W-:Y:S05]  /*266f0*/  BSYNC B2 ;  /* 0x0000000000027941 */ /* 0x000fea0003800000 */
.L_x_2449:
        /* <DEDUP_REMOVED lines=8> */
.L_x_2451:
        /* <DEDUP_REMOVED lines=15> */
.L_x_2452:
        /* <DEDUP_REMOVED lines=10> */
.L_x_2440:
[----:B------:R-:W-:Y:S05]  /*26910*/  BSYNC B1 ;  /* 0x0000000000017941 */ /* 0x000fea0003800000 */
.L_x_2439:
        /* <DEDUP_REMOVED lines=13> */
.L_x_2419:
[----:B------:R-:W-:Y:S05]  /*269f0*/  BSYNC B0 ;  /* 0x0000000000007941 */ /* 0x000fea0003800000 */
.L_x_2418:
        /* <DEDUP_REMOVED lines=23> */
.L_x_2455:
[----:B------:R-:W1:Y:S01]  /*26b70*/  S2R R0, SR_CgaCtaId ;  /* 0x0000000000007919 */ /* 0x000e620000008800 */
[----:B------:R-:W-:-:S04]  /*26b80*/  MOV R2, 0x400 ;  /* 0x0000040000027802 */ /* 0x000fc80000000f00 */
[----:B-1----:R-:W-:-:S04]  /*26b90*/  LEA R3, R0, R2, 0x18 ;  /* 0x0000000200037211 */ /* 0x002fc800078ec0ff */
[----:B------:R-:W-:Y:S01]  /*26ba0*/  IADD3 R0, R3, 0x28400, RZ ;  /* 0x0002840003007810 */ /* 0x000fe20007ffe0ff */
[----:B------:R1:W-:Y:S03]  /*26bb0*/  STL [R1+0x40], R3 ;  /* 0x0000400301007387 */ /* 0x0003e60000100800 */
[----:B------:R-:W-:-:S13]  /*26bc0*/  LOP3.LUT P0, RZ, R0, 0x3ff, RZ, 0xc0, !PT ;  /* 0x000003ff00ff7812 */ /* 0x000fda000780c0ff */
[----:B-1----:R-:W-:Y:S05]  /*26bd0*/  @!P0 BRA `(.L_x_2457) ;  /* 0x0000000000408947 */ /* 0x002fea0003800000 */
[----:B------:R-:W-:Y:S01]  /*26be0*/  MOV R2, 0x0 ;  /* 0x0000000000027802 */ /* 0x000fe20000000f00 */
[----:B------:R-:W-:Y:S01]  /*26bf0*/  ULDC.64 UR6, c[0x4][0xc0] ;  /* 0x0100300000067ab9 */ /* 0x000fe20000000a00 */
[----:B------:R-:W-:Y:S01]  /*26c00*/  ULDC.64 UR8, c[0x4][0xc8] ;  /* 0x0100320000087ab9 */ /* 0x000fe20000000a00 */
[----:B------:R-:W-:Y:S01]  /*26c10*/  ULDC.64 UR4, c[0x4][0x8] ;  /* 0x0100020000047ab9 */ /* 0x000fe20000000a00 */
[----:B0-----:R-:W-:Y:S01]  /*26c20*/  IMAD.U32 R4, RZ, RZ, UR6 ;  /* 0x00000006ff047e24 */ /* 0x001fe2000f8e00ff */
[----:B------:R-:W-:Y:S01]  /*26c30*/  MOV R10, UR4 ;  /* 0x00000004000a7c02 */ /* 0x000fe20008000f00 */
[----:B------:R-:W0:Y:S01]  /*26c40*/  LDC.64 R2, c[0x4][R2] ;  /* 0x0100000002027b82 */ /* 0x000e220000000a00 */
[----:B------:R-:W-:Y:S02]  /*26c50*/  IMAD.U32 R5, RZ, RZ, UR7 ;  /* 0x00000007ff057e24 */ /* 0x000fe4000f8e00ff */
[----:B------:R-:W-:Y:S02]  /*26c60*/  IMAD.U32 R6, RZ, RZ, UR8 ;  /* 0x00000008ff067e24 */ /* 0x000fe4000f8e00ff */
[----:B------:R-:W-:-:S02]  /*26c70*/  IMAD.U32 R7, RZ, RZ, UR9 ;  /* 0x00000009ff077e24 */ /* 0x000fc4000f8e00ff */
[----:B------:R-:W-:Y:S02]  /*26c80*/  IMAD.U32 R11, RZ, RZ, UR5 ;  /* 0x00000005ff0b7e24 */ /* 0x000fe4000f8e00ff */
[----:B------:R-:W-:Y:S02]  /*26c90*/  IMAD.MOV.U32 R8, RZ, RZ, 0x70 ;  /* 0x00000070ff087424 */ /* 0x000fe400078e00ff */
[----:B------:R-:W-:Y:S02]  /*26ca0*/  IMAD.MOV.U32 R12, RZ, RZ, 0x1 ;  /* 0x00000001ff0c7424 */ /* 0x000fe400078e00ff */
[----:B------:R-:W-:-:S07]  /*26cb0*/  IMAD.MOV.U32 R13, RZ, RZ, RZ ;  /* 0x000000ffff0d7224 */ /* 0x000fce00078e00ff */
[----:B------:R-:W-:-:S07]  /*26cc0*/  LEPC R20, `(.L_x_2457) ;  /* 0x000000001014794e */ /* 0x000fce0000000000 */
[----:B0-----:R-:W-:Y:S05]  /*26cd0*/  CALL.ABS.NOINC R2 ;  /* 0x0000000002007343 */ /* 0x001fea0003c00000 */
.L_x_2457:
        /* <DEDUP_REMOVED lines=27> */
.L_x_2458:
[----:B-1----:R-:W2:Y:S02]  /*26e90*/  LDL R2, [R1+0x40] ;  /* 0x0000400001027983 */ /* 0x002ea40000100800 */
[----:B--2---:R-:W-:-:S04]  /*26ea0*/  IADD3 R0, R2, 0x400, RZ ;  /* 0x0000040002007810 */ /* 0x004fc80007ffe0ff */
        /* <DEDUP_REMOVED lines=18> */
.L_x_2459:
[----:B------:R-:W2:Y:S02]  /*26fd0*/  LDL.LU R2, [R1+0x24] ;  /* 0x0000240001027983 */ /* 0x000ea40000300800 */
[----:B--2---:R-:W-:-:S13]  /*26fe0*/  LOP3.LUT P6, RZ, R2, 0x3ff, RZ, 0xc0, !PT ;  /* 0x000003ff02ff7812 */ /* 0x004fda00078cc0ff */
[----:B------:R-:W-:Y:S05]  /*26ff0*/  @!P6 BRA `(.L_x_2460) ;  /* 0x000000000040e947 */ /* 0x000fea0003800000 */
        /* <DEDUP_REMOVED lines=9> */
[----:B------:R-:W-:Y:S02]  /*27090*/  IMAD.U32 R7, RZ, RZ, UR7 ;  /* 0x00000007ff077e24 */ /* 0x000fe4000f8e00ff */
[----:B------:R-:W-:-:S02]  /*270a0*/  IMAD.U32 R10, RZ, RZ, UR8 ;  /* 0x00000008ff0a7e24 */ /* 0x000fc4000f8e00ff */
[----:B------:R-:W-:Y:S02]  /*270b0*/  IMAD.MOV.U32 R8, RZ, RZ, 0x70 ;  /* 0x00000070ff087424 */ /* 0x000fe400078e00ff */
[----:B------:R-:W-:Y:S02]  /*270c0*/  IMAD.MOV.U32 R12, RZ, RZ, 0x1 ;  /* 0x00000001ff0c7424 */ /* 0x000fe400078e00ff */
[----:B------:R-:W-:-:S07]  /*270d0*/  IMAD.MOV.U32 R13, RZ, RZ, RZ ;  /* 0x000000ffff0d7224 */ /* 0x000fce00078e00ff */
[----:B------:R-:W-:-:S07]  /*270e0*/  LEPC R20, `(.L_x_2460) ;  /* 0x000000001014794e */ /* 0x000fce0000000000 */
[----:B0-----:R-:W-:Y:S05]  /*270f0*/  CALL.ABS.NOINC R2 ;  /* 0x0000000002007343 */ /* 0x001fea0003c00000 */
.L_x_2460:
        /* <DEDUP_REMOVED lines=31> */
.L_x_2461:
        /* <DEDUP_REMOVED lines=14> */
.L_x_2462:
        /* <DEDUP_REMOVED lines=24> */
.L_x_2715:
[----:B--2---:R-:W-:Y:S02]  /*27550*/  ISETP.NE.AND P0, PT, R14, RZ, PT ;  /* 0x000000ff0e00720c */ /* 0x004fe40003f05270 */
[----:B------:R-:W-:-:S11]  /*27560*/  PLOP3.LUT P6, PT, PT, PT, PT, 0x8, 0x0 ;  /* 0x000000000000781c */ /* 0x000fd60003fce170 */
[----:B------:R-:W-:Y:S05]  /*27570*/  @P0 BRA `(.L_x_2464) ;  /* 0x00000008000c0947 */ /* 0x000fea0003800000 */
[----:B------:R-:W-:-:S03]  /*27580*/  UMOV UR4, 0xffffffff ;  /* 0xffffffff00047882 */ /* 0x000fc60000000000 */
[----:B------:R-:W-:Y:S05]  /*27590*/  BRA.DIV UR4, `(.L_x_2465) ;  /* 0x0000007604947947 */ /* 0x000fea000b800000 */
[----:B------:R-:W-:-:S13]  /*275a0*/  ELECT P6, URZ, PT ;  /* 0x00000000003f782f */ /* 0x000fda00038c0000 */
.L_x_2718:
[----:B------:R-:W-:Y:S05]  /*275b0*/  @!P6 BRA `(.L_x_2466) ;  /* 0x000000040080e947 */ /* 0x000fea0003800000 */
[----:B------:R-:W-:Y:S01]  /*275c0*/  ISETP.NE.U32.AND P0, PT, R6, RZ, PT ;  /* 0x000000ff0600720c */ /* 0x000fe20003f05070 */
[----:B-1----:R-:W-:-:S03]  /*275d0*/  VIADD R5, R19, 0xffffffff ;  /* 0xffffffff13057836 */ /* 0x002fc60000000000 */
[----:B------:R-:W-:-:S13]  /*275e0*/  ISETP.NE.AND.EX P0, PT, R7, RZ, PT, P0 ;  /* 0x000000ff0700720c */ /* 0x000fda0003f05300 */
        /* <DEDUP_REMOVED lines=8> */
[--C-:B------:R-:W-:Y:S01]  /*27670*/  SHF.R.S32.HI R9, RZ, 0x1f, R2.reuse ;  /* 0x0000001fff097819 */ /* 0x100fe20000011402 */
[----:B------:R-:W-:-:S04]  /*27680*/  IMAD.MOV R8, RZ, RZ, -R2 ;  /* 0x000000ffff087224 */ /* 0x000fc800078e0a02 */
[----:B------:R-:W-:Y:S01]  /*27690*/  IMAD R5, R10, R8, R5 ;  /* 0x000000080a057224 */ /* 0x000fe200078e0205 */
[----:B------:R-:W-:Y:S01]  /*276a0*/  MOV R8, R2 ;  /* 0x0000000200087202 */ /* 0x000fe20000000f00 */
[----:B------:R-:W-:-:S04]  /*276b0*/  IMAD R10, R17, UR4, RZ ;  /* 0x00000004110a7c24 */ /* 0x000fc8000f8e02ff */
[----:B------:R-:W-:-:S04]  /*276c0*/  IMAD.WIDE.U32 R8, R16, UR4, R8 ;  /* 0x0000000410087c25 */ /* 0x000fc8000f8e0008 */
[----:B------:R-:W-:Y:S01]  /*276d0*/  IMAD R2, R16, UR5, R10 ;  /* 0x0000000510027c24 */ /* 0x000fe2000f8e020a */
[----:B------:R-:W-:-:S03]  /*276e0*/  LEA R6, P0, R8, R6, 0x2 ;  /* 0x0000000608067211 */ /* 0x000fc600078010ff */
[----:B------:R-:W-:-:S05]  /*276f0*/  IMAD.IADD R2, R9, 0x1, R2 ;  /* 0x0000000109027824 */ /* 0x000fca00078e0202 */
[----:B------:R-:W-:-:S05]  /*27700*/  LEA.HI.X R7, R8, R7, R2, 0x2, P0 ;  /* 0x0000000708077211 */ /* 0x000fca00000f1402 */
[----:B------:R1:W5:Y:S02]  /*27710*/  LDG.E R2, desc[UR46][R6.64] ;  /* 0x0000002e06027981 */ /* 0x000364000c1e1900 */
.L_x_2467:
[----:B-1----:R-:W2:Y:S01]  /*27720*/  LDL R6, [R1+0x10] ;  /* 0x0000100001067983 */ /* 0x002ea20000100800 */
[----:B------:R-:W-:-:S03]  /*27730*/  MOV R9, 0x400 ;  /* 0x0000040000097802 */ /* 0x000fc60000000f00 */
[----:B------:R-:W3:Y:S01]  /*27740*/  LDL R8, [R1+0x1c] ;  /* 0x00001c0001087983 */ /* 0x000ee20000100800 */
[----:B------:R-:W1:Y:S01]  /*27750*/  S2R R10, SR_CgaCtaId ;  /* 0x00000000000a7919 */ /* 0x000e620000008800 */
[----:B------:R-:W4:Y:S01]  /*27760*/  S2R R7, SR_TID.X ;  /* 0x0000000000077919 */ /* 0x000f220000002100 */
[----:B-1----:R-:W-:Y:S02]  /*27770*/  LEA R9, R10, R9, 0x18 ;  /* 0x000000090a097211 */ /* 0x002fe400078ec0ff */
[----:B----4-:R-:W-:-:S04]  /*27780*/  LOP3.LUT R7, R7, 0x7f, RZ, 0xc0, !PT ;  /* 0x0000007f07077812 */ /* 0x010fc800078ec0ff */
[----:B------:R-:W-:Y:S01]  /*27790*/  ISETP.NE.AND P0, PT, R7, RZ, PT ;  /* 0x000000ff0700720c */ /* 0x000fe20003f05270 */
[----:B--2---:R-:W-:Y:S01]  /*277a0*/  IMAD R6, R6, 0x8, R9 ;  /* 0x0000000806067824 */ /* 0x004fe200078e0209 */
[----:B---3--:R-:W-:-:S04]  /*277b0*/  SHF.L.U32 R8, R8, 0x1f, RZ ;  /* 0x0000001f08087819 */ /* 0x008fc800000006ff */
[----:B------:R-:W1:Y:S02]  /*277c0*/  SYNCS.PHASECHK.TRANS64.TRYWAIT P2, [R6+URZ+0x38880], R8 ;  /* 0x03888008060075a7 */ /* 0x000e64000804017f */
[----:B-1----:R-:W-:Y:S05]  /*277d0*/  @!P2 BRA `(.L_x_2468) ;  /* 0x000000740024a947 */ /* 0x002fea0003800000 */
.L_x_2719:
        /* <DEDUP_REMOVED lines=8> */
.L_x_2469:
        /* <DEDUP_REMOVED lines=27> */
.L_x_2720:
        /* <DEDUP_REMOVED lines=8> */
.L_x_2471:
        /* <DEDUP_REMOVED lines=19> */
.L_x_2466:
        /* <DEDUP_REMOVED lines=31> */
.L_x_2464:
        /* <DEDUP_REMOVED lines=13> */
.L_x_2721:
[----:B------:R-:W-:Y:S05]  /*27e80*/  BSYNC B0 ;  /* 0x0000000000007941 */ /* 0x000fea0003800000 */
.L_x_2472:
[----:B------:R-:W-:-:S13]  /*27e90*/  ISETP.GE.AND P0, PT, R19, 0x2, PT ;  /* 0x000000021300780c */ /* 0x000fda0003f06270 */
[----:B------:R-:W-:Y:S05]  /*27ea0*/  @!P0 BRA `(.L_x_2474) ;  /* 0x0000001400008947 */ /* 0x000fea0003800000 */
[----:B------:R2:W5:Y:S01]  /*27eb0*/  LDL.LU R6, [R1+0x10] ;  /* 0x0000100001067983 */ /* 0x0005620000300800 */
[----:B------:R-:W-:-:S03]  /*27ec0*/  IADD3 R21, R19, -0x2, RZ ;  /* 0xfffffffe13157810 */ /* 0x000fc60007ffe0ff */
[----:B------:R2:W5:Y:S04]  /*27ed0*/  LDL.LU R7, [R1+0x1c] ;  /* 0x00001c0001077983 */ /* 0x0005680000300800 */
.L_x_2496:
[----:B-1---5:R-:W-:Y:S01]  /*27ee0*/  VIADD R4, R6, 0x1 ;  /* 0x0000000106047836 */ /* 0x022fe20000000000 */
[----:B------:R-:W-:Y:S05]  /*27ef0*/  YIELD ;  /* 0x0000000000007946 */ /* 0x000fea0003800000 */
[----:B------:R-:W-:Y:S01]  /*27f00*/  ISETP.NE.AND P0, PT, R4, 0x2, PT ;  /* 0x000000020400780c */ /* 0x000fe20003f05270 */
[----:B------:R-:W-:Y:S03]  /*27f10*/  BSSY B0, `(.L_x_2475) ;  /* 0x0000090000007945 */ /* 0x000fe60003800000 */
[----:B---3--:R-:W-:-:S02]  /*27f20*/  SEL R3, RZ, 0x1, P0 ;  /* 0x00000001ff037807 */ /* 0x008fc40000000000 */
        /* <DEDUP_REMOVED lines=24> */
[----:B------:R-:W-:-:S05]  /*280b0*/  IMAD.WIDE.U32 R2, R11, UR6, R2 ;  /* 0x000000060b027c25 */ /* 0x000fca000f8e0002 */
[----:B------:R-:W-:Y:S02]  /*280c0*/  IADD3 R3, R4, R3, RZ ;  /* 0x0000000304037210 */ /* 0x000fe40007ffe0ff */
[----:B------:R-:W-:-:S04]  /*280d0*/  LEA R4, P0, R2, UR4, 0x2 ;  /* 0x0000000402047c11 */ /* 0x000fc8000f8010ff */
[----:B------:R-:W-:-:S05]  /*280e0*/  LEA.HI.X R5, R2, UR5, R3, 0x2, P0 ;  /* 0x0000000502057c11 */ /* 0x000fca00080f1403 */
[----:B------:R3:W5:Y:S04]  /*280f0*/  LDG.E R2, desc[UR46][R4.64] ;  /* 0x0000002e04027981 */ /* 0x000768000c1e1900 */
.L_x_2477:
[----:B---3--:R-:W3:Y:S01]  /*28100*/  S2R R5, SR_CgaCtaId ;  /* 0x0000000000057919 */ /* 0x008ee20000008800 */
[----:B------:R-:W-:Y:S01]  /*28110*/  MOV R4, 0x400 ;  /* 0x0000040000047802 */ /* 0x000fe20000000f00 */
[----:B------:R-:W-:Y:S01]  /*28120*/  BSSY B1, `(.L_x_2478) ;  /* 0x0000009000017945 */ /* 0x000fe20003800000 */
[----:B------:R-:W4:Y:S02]  /*28130*/  S2R R3, SR_TID.X ;  /* 0x0000000000037919 */ /* 0x000f240000002100 */
[----:B---3--:R-:W-:Y:S02]  /*28140*/  LEA R4, R5, R4, 0x18 ;  /* 0x0000000405047211 */ /* 0x008fe400078ec0ff */
[----:B----4-:R-:W-:-:S03]  /*28150*/  LOP3.LUT R3, R3, 0x7f, RZ, 0xc0, !PT ;  /* 0x0000007f03037812 */ /* 0x010fc600078ec0ff */
[----:B------:R-:W-:Y:S01]  /*28160*/  IMAD R5, R10, 0x8, R4 ;  /* 0x000000080a057824 */ /* 0x000fe200078e0204 */
[----:B------:R-:W-:Y:S02]  /*28170*/  SHF.L.U32 R4, R9, 0x1f, RZ ;  /* 0x0000001f09047819 */ /* 0x000fe400000006ff */
[----:B------:R-:W-:Y:S02]  /*28180*/  ISETP.NE.AND P2, PT, R3, RZ, PT ;  /* 0x000000ff0300720c */ /* 0x000fe40003f45270 */
[----:B------:R-:W3:Y:S02]  /*28190*/  SYNCS.PHASECHK.TRANS64.TRYWAIT P0, [R5+URZ+0x38880], R4 ;  /* 0x03888004050075a7 */ /* 0x000ee4000800017f */
[----:B---3--:R-:W-:Y:S09]  /*281a0*/  @!P0 BRA `(.L_x_2479) ;  /* 0x0000006800f88947 */ /* 0x008ff20003800000 */
.L_x_2722:
[----:B------:R-:W-:Y:S05]  /*281b0*/  BSYNC B1 ;  /* 0x0000000000017941 */ /* 0x000fea0003800000 */
.L_x_2478:
[----:B------:R-:W-:Y:S04]  /*281c0*/  BSSY B1, `(.L_x_2480) ;  /* 0x0000009000017945 */ /* 0x000fe80003800000 */
[----:B------:R-:W-:Y:S05]  /*281d0*/  @P2 BRA `(.L_x_2481) ;  /* 0x00000000001c2947 */ /* 0x000fea0003800000 */
[----:B------:R-:W1:Y:S02]  /*281e0*/  S2R R3, SR_TID.X ;  /* 0x0000000000037919 */ /* 0x000e640000002100 */
[----:B-1----:R-:W-:Y:S01]  /*281f0*/  LOP3.LUT R9, R3, 0x1f, RZ, 0xc0, !PT ;  /* 0x0000001f03097812 */ /* 0x002fe200078ec0ff */
[----:B------:R-:W-:-:S03]  /*28200*/  IMAD.MOV.U32 R3, RZ, RZ, 0x8000 ;  /* 0x00008000ff037424 */ /* 0x000fc600078e00ff */
[----:B------:R-:W-:Y:S01]  /*28210*/  ISETP.NE.AND P0, PT, R9, RZ, PT ;  /* 0x000000ff0900720c */ /* 0x000fe20003f05270 */
[----:B------:R4:W-:-:S12]  /*28220*/  SYNCS.ARRIVE.TRANS64 RZ, [R5+URZ+0x38870], R3 ;  /* 0x0388700305ff79a7 */ /* 0x0009d8000800003f */
[----:B----4-:R-:W-:Y:S05]  /*28230*/  @!P0 BRA `(.L_x_2481) ;  /* 0x0000000000048947 */ /* 0x010fea0003800000 */
[----:B------:R-:W-:Y:S01]  /*28240*/  BPT.TRAP 0x1 ;  /* 0x000000040000795c */ /* 0x000fe20000300000 */
.L_x_2481:
[----:B------:R-:W-:Y:S05]  /*28250*/  BSYNC B1 ;  /* 0x0000000000017941 */ /* 0x000fea0003800000 */
.L_x_2480:
[----:B------:R-:W4:Y:S04]  /*28260*/  LDL R3, [R1+0x10] ;  /* 0x0000100001037983 */ /* 0x000f280000100800 */
[----:B-1----:R-:W2:Y:S01]  /*28270*/  LDL R9, [R1+0x34] ;  /* 0x0000340001097983 */ /* 0x002ea20000100800 */
[----:B------:R-:W-:Y:S01]  /*28280*/  IMAD.MOV.U32 R13, RZ, RZ, RZ ;  /* 0x000000ffff0d7224 */ /* 0x000fe200078e00ff */
[----:B------:R-:W-:Y:S01]  /*28290*/  MOV R10, 0x400 ;  /* 0x00000400000a7802 */ /* 0x000fe20000000f00 */
[----:B------:R-:W-:Y:S01]  /*282a0*/  UIADD3 UR4, UP0, UR42, 0x470, URZ ;  /* 0x000004702a047890 */ /* 0x000fe2000ff1e03f */
[----:B------:R-:W1:Y:S01]  /*282b0*/  S2R R11, SR_CgaCtaId ;  /* 0x00000000000b7919 */ /* 0x000e620000008800 */
[----:B------:R-:W-:Y:S01]  /*282c0*/  PLOP3.LUT P0, PT, PT, PT, PT, 0x80, 0x0 ;  /* 0x000000000000781c */ /* 0x000fe20003f0f070 */
[----:B------:R-:W-:Y:S01]  /*282d0*/  UMOV UR6, 0x0 ;  /* 0x0000000000067882 */ /* 0x000fe20000000000 */
[----:B------:R-:W-:Y:S01]  /*282e0*/  R2UR UR10, R13 ;  /* 0x000000000d0a72ca */ /* 0x000fe200000e0000 */
[----:B------:R-:W-:Y:S01]  /*282f0*/  UIADD3.X UR5, URZ, UR43, URZ, UP0, !UPT ;  /* 0x0000002b3f057290 */ /* 0x000fe200087fe43f */
[----:B------:R-:W-:Y:S01]  /*28300*/  UMOV UR7, 0x14f00000 ;  /* 0x14f0000000077882 */ /* 0x000fe20000000000 */
[----:B-1----:R-:W-:-:S05]  /*28310*/  LEA R10, R11, R10, 0x18 ;  /* 0x0000000a0b0a7211 */ /* 0x002fca00078ec0ff */
[----:B----4-:R-:W-:Y:S01]  /*28320*/  IMAD R3, R3, 0x8000, R10 ;  /* 0x0000800003037824 */ /* 0x010fe200078e020a */
[----:B--2---:R-:W-:Y:S01]  /*28330*/  LEA R9, R8, R9, 0x7 ;  /* 0x0000000908097211 */ /* 0x004fe200078e38ff */
[----:B------:R-:W-:Y:S02]  /*28340*/  VIADD R8, R5, 0x38870 ;  /* 0x0003887005087836 */ /* 0x000fe40000000000 */
[----:B------:R-:W-:-:S07]  /*28350*/  VIADD R10, R3, 0x10400 ;  /* 0x00010400030a7836 */ /* 0x000fce0000000000 */
.L_x_2482:
        /* <DEDUP_REMOVED lines=16> */
.L_x_2483:
        /* <DEDUP_REMOVED lines=13> */
.L_x_2723:
[----:B------:R-:W-:Y:S05]  /*28530*/  BSYNC B1 ;  /* 0x0000000000017941 */ /* 0x000fea0003800000 */
.L_x_2484:
[----:B------:R-:W-:Y:S01]  /*28540*/  BSSY B1, `(.L_x_2486) ;  /* 0x000000b000017945 */ /* 0x000fe20003800000 */
[----:B------:R-:W-:Y:S01]  /*28550*/  MOV R10, 0x0 ;  /* 0x00000000000a7802 */ /* 0x000fe20000000f00 */
[----:B------:R-:W-:Y:S02]  /*28560*/  IMAD.MOV.U32 R11, RZ, RZ, 0x14f00000 ;  /* 0x14f00000ff0b7424 */ /* 0x000fe400078e00ff */
[----:B------:R-:W-:Y:S05]  /*28570*/  @P2 BRA `(.L_x_2487) ;  /* 0x00000000001c2947 */ /* 0x000fea0003800000 */
[----:B------:R-:W2:Y:S01]  /*28580*/  S2R R8, SR_TID.X ;  /* 0x0000000000087919 */ /* 0x000ea20000002100 */
[----:B-1-3--:R-:W-:-:S04]  /*28590*/  IMAD.MOV.U32 R4, RZ, RZ, 0x8000 ;  /* 0x00008000ff047424 */ /* 0x00afc800078e00ff */
[----:B------:R4:W-:Y:S01]  /*285a0*/  SYNCS.ARRIVE.TRANS64 RZ, [R5+URZ+0x38830], R4 ;  /* 0x0388300405ff79a7 */ /* 0x0009e2000800003f */
[----:B--2---:R-:W-:-:S04]  /*285b0*/  LOP3.LUT R8, R8, 0x1f, RZ, 0xc0, !PT ;  /* 0x0000001f08087812 */ /* 0x004fc800078ec0ff */
[----:B------:R-:W-:-:S13]  /*285c0*/  ISETP.NE.AND P0, PT, R8, RZ, PT ;  /* 0x000000ff0800720c */ /* 0x000fda0003f05270 */
[----:B----4-:R-:W-:Y:S05]  /*285d0*/  @!P0 BRA `(.L_x_2487) ;  /* 0x0000000000048947 */ /* 0x010fea0003800000 */
[----:B------:R-:W-:Y:S01]  /*285e0*/  BPT.TRAP 0x1 ;  /* 0x000000040000795c */ /* 0x000fe20000300000 */
.L_x_2487:
[----:B------:R-:W-:Y:S05]  /*285f0*/  BSYNC B1 ;  /* 0x0000000000017941 */ /* 0x000fea0003800000 */
.L_x_2486:
[----:B------:R-:W-:Y:S01]  /*28600*/  R2UR UR10, R13 ;  /* 0x000000000d0a72ca */ /* 0x000fe200000e0000 */
[----:B------:R-:W-:Y:S01]  /*28610*/  UIADD3 UR4, UP0, UR42, 0x370, URZ ;  /* 0x000003702a047890 */ /* 0x000fe2000ff1e03f */
[----:B------:R-:W-:Y:S01]  /*28620*/  R2UR UR6, R10 ;  /* 0x000000000a0672ca */ /* 0x000fe200000e0000 */
[----:B-1-3--:R-:W-:Y:S01]  /*28630*/  VIADD R5, R5, 0x38830 ;  /* 0x0003883005057836 */ /* 0x00afe20000000000 */
[----:B------:R-:W-:Y:S01]  /*28640*/  R2UR UR7, R11 ;  /* 0x000000000b0772ca */ /* 0x000fe200000e0000 */
[----:B------:R-:W-:Y:S01]  /*28650*/  VIADD R4, R3, 0x28400 ;  /* 0x0002840003047836 */ /* 0x000fe20000000000 */
[----:B------:R-:W-:Y:S01]  /*28660*/  PLOP3.LUT P0, PT, PT, PT, PT, 0x80, 0x0 ;  /* 0x000000000000781c */ /* 0x000fe20003f0f070 */
[----:B------:R-:W-:-:S12]  /*28670*/  UIADD3.X UR5, URZ, UR43, URZ, UP0, !UPT ;  /* 0x0000002b3f057290 */ /* 0x000fd800087fe43f */
.L_x_2488:
        /* <DEDUP_REMOVED lines=15> */
.L_x_2489:
        /* <DEDUP_REMOVED lines=10> */
.L_x_2476:
[----:B------:R-:W-:Y:S05]  /*28810*/  BSYNC B0 ;  /* 0x0000000000007941 */ /* 0x000fea0003800000 */
.L_x_2475:
[----:B------:R-:W-:-:S06]  /*28820*/  UISETP.NE.AND UP0, UPT, UR36, 0x3, UPT ;  /* 0x000000032400788c */ /* 0x000fcc000bf05270 */
[----:B------:R-:W-:-:S13]  /*28830*/  PLOP3.LUT P0, PT, PT, PT, UP0, 0x80, 0x0 ;  /* 0x000000000000781c */ /* 0x000fda0003f0f008 */
[----:B------:R-:W-:Y:S05]  /*28840*/  @!P0 BRA `(.L_x_2490) ;  /* 0x0000000000048947 */ /* 0x000fea0003800000 */
[----:B------:R-:W-:Y:S01]  /*28850*/  BPT.TRAP 0x1 ;  /* 0x000000040000795c */ /* 0x000fe20000300000 */
.L_x_2490:
        /* <DEDUP_REMOVED lines=12> */
.L_x_2724:
[----:B------:R-:W-:Y:S05]  /*28920*/  BSYNC B0 ;  /* 0x0000000000007941 */ /* 0x000fea0003800000 */
.L_x_2491:
[----:B------:R-:W-:Y:S05]  /*28930*/  @!P0 BRA `(.L_x_2493) ;  /* 0x0000000000048947 */ /* 0x000fea0003800000 */
[----:B------:R-:W-:Y:S01]  /*28940*/  BPT.TRAP 0x1 ;  /* 0x000000040000795c */ /* 0x000fe20000300000 */
.L_x_2493:
[----:B---3--:R-:W3:Y:S01]  /*28950*/  LDL R4, [R1+0x8] ;  /* 0x0000080001047983 */ /* 0x008ee20000100800 */
[----:B------:R-:W-:Y:S01]  /*28960*/  SHF.L.U32 R3, R7, 0x1f, RZ ;  /* 0x0000001f07037819 */ /* 0x000fe200000006ff */
[----:B------:R-:W-:-:S03]  /*28970*/  IMAD.SHL.U32 R12, R6, 0x8000, RZ ;  /* 0x00008000060c7824 */ /* 0x000fc600078e00ff */
[----:B---3--:R-:W3:Y:S02]  /*28980*/  SYNCS.PHASECHK.TRANS64.TRYWAIT P2, [R4+URZ+0x38860], R3 ;  /* 0x03886003040075a7 */ /* 0x008ee4000804017f */
[----:B---3--:R-:W-:Y:S05]  /*28990*/  @!P2 BRA `(.L_x_2494) ;  /* 0x00000064003ca947 */ /* 0x008fea0003800000 */
.L_x_2725:
[----:B---3--:R-:W3:Y:S04]  /*289a0*/  LDL R4, [R1+0x3c] ;  /* 0x00003c0001047983 */ /* 0x008ee80000100800 */
[----:B------:R-:W4:Y:S04]  /*289b0*/  LDL R16, [R1+0x2c] ;  /* 0x00002c0001107983 */ /* 0x000f280000100800 */
[----:B------:R-:W5:Y:S01]  /*289c0*/  LDL R15, [R1+0x38] ;  /* 0x00003800010f7983 */ /* 0x000f620000100800 */
[----:B------:R-:W-:Y:S01]  /*289d0*/  MOV R13, 0x400 ;  /* 0x00000400000d7802 */ /* 0x000fe20000000f00 */
[----:B------:R-:W0:Y:S01]  /*289e0*/  S2R R14, SR_CgaCtaId ;  /* 0x00000000000e7919 */ /* 0x000e220000008800 */
[----:B------:R-:W-:Y:S05]  /*289f0*/  WARPSYNC.ALL ;  /* 0x0000000000007948 */ /* 0x000fea0003800000 */
[----:B0-----:R-:W-:-:S02]  /*28a00*/  LEA R13, R14, R13, 0x18 ;  /* 0x0000000d0e0d7211 */ /* 0x001fc400078ec0ff */
[----:B---3--:R-:W-:-:S05]  /*28a10*/  LOP3.LUT R3, R12, R4, RZ, 0xfc, !PT ;  /* 0x000000040c037212 */ /* 0x008fca00078efcff */
[----:B------:R-:W-:-:S05]  /*28a20*/  IMAD.IADD R3, R13, 0x1, R3 ;  /* 0x000000010d037824 */ /* 0x000fca00078e0203 */
[----:B------:R-:W0:Y:S01]  /*28a30*/  LDSM.16.MT88.4 R4, [R3+0x10400] ;  /* 0x010400000304783b */ /* 0x000e220000004200 */
[----:B----4-:R-:W-:Y:S02]  /*28a40*/  IADD3 R20, R16, R3, RZ ;  /* 0x0000000310147210 */ /* 0x010fe40007ffe0ff */
[----:B-----5:R-:W-:Y:S02]  /*28a50*/  LOP3.LUT R12, R12, R15, RZ, 0xfc, !PT ;  /* 0x0000000f0c0c7212 */ /* 0x020fe400078efcff */
[C-C-:B0-----:R-:W-:Y:S02]  /*28a60*/  PRMT R8, R4.reuse, 0x6420, R5.reuse ;  /* 0x0000642004087816 */ /* 0x141fe40000000005 */
[----:B-1----:R-:W-:Y:S02]  /*28a70*/  PRMT R9, R4, 0x7531, R5 ;  /* 0x0000753104097816 */ /* 0x002fe40000000005 */
[C-C-:B------:R-:W-:Y:S02]  /*28a80*/  PRMT R10, R6.reuse, 0x6420, R7.reuse ;  /* 0x00006420060a7816 */ /* 0x140fe40000000007 */
[----:B------:R-:W-:-:S02]  /*28a90*/  PRMT R11, R6, 0x7531, R7 ;  /* 0x00007531060b7816 */ /* 0x000fc40000000007 */
[----:B------:R-:W0:Y:S01]  /*28aa0*/  LDSM.16.MT88.4 R4, [R20+0x10400] ;  /* 0x010400001404783b */ /* 0x000e220000004200 */
[----:B------:R-:W-:-:S05]  /*28ab0*/  IMAD.IADD R17, R13, 0x1, R12 ;  /* 0x000000010d117824 */ /* 0x000fca00078e020c */
[----:B------:R0:W-:Y:S02]  /*28ac0*/  STSM.16.M88.4 [R17+0x400], R8 ;  /* 0x0004000811007844 */ /* 0x0001e40000000200 */
        /* <DEDUP_REMOVED lines=12> */
[----:B-1----:R-:W3:Y:S01]  /*28b90*/  LDL R14, [R1+0x28] ;  /* 0x00002800010e7983 */ /* 0x002ee20000100800 */
        /* <DEDUP_REMOVED lines=21> */
[----:B------:R-:W0:Y:S01]  /*28cf0*/  LDSM.16.MT88.4 R4, [R3+0x15400] ;  /* 0x015400000304783b */ /* 0x000e220000004200 */
[----:B------:R-:W-:Y:S01]  /*28d00*/  IMAD.MOV.U32 R16, RZ, RZ, R12 ;  /* 0x000000ffff107224 */ /* 0x000fe200078e000c */
[----:B------:R-:W-:Y:S01]  /*28d10*/  MOV R17, R13 ;  /* 0x0000000d00117202 */ /* 0x000fe20000000f00 */
        /* <DEDUP_REMOVED lines=37> */
[----:B-1----:R-:W-:Y:S01]  /*28f70*/  IMAD.MOV.U32 R14, RZ, RZ, R18 ;  /* 0x000000ffff0e7224 */ /* 0x002fe200078e0012 */
[C-C-:B0-----:R-:W-:Y:S02]  /*28f80*/  PRMT R8, R4.reuse, 0x6420, R5.reuse ;  /* 0x0000642004087816 */ /* 0x141fe40000000005 */
[----:B------:R-:W-:-:S02]  /*28f90*/  PRMT R9, R4, 0x7531, R5 ;  /* 0x0000753104097816 */ /* 0x000fc40000000005 */
        /* <DEDUP_REMOVED lines=9> */
[----:B------:R-:W0:Y:S01]  /*29030*/  LDSM.16.MT88.4 R4, [R20+0x13400] ;  /* 0x013400001404783b */ /* 0x000e220000004200 */
[----:B------:R-:W-:-:S05]  /*29040*/  IADD3 R12, R15, R14, RZ ;  /* 0x0000000e0f0c7210 */ /* 0x000fca0007ffe0ff */
[----:B------:R1:W-:Y:S02]  /*29050*/  STSM.16.M88.4 [R12], R16 ;  /* 0x000000100c007844 */ /* 0x0003e40000000200 */
[----:B-1----:R-:W-:Y:S01]  /*29060*/  IMAD.MOV.U32 R19, RZ, RZ, R12 ;  /* 0x000000ffff137224 */ /* 0x002fe200078e000c */
        /* <DEDUP_REMOVED lines=25> */
.L_x_2495:
        /* <DEDUP_REMOVED lines=11> */
.L_x_2474:
[----:B------:R-:W-:Y:S04]  /*292b0*/  BSSY B0, `(.L_x_2497) ;  /* 0x000000f000007945 */ /* 0x000fe80003800000 */
[----:B------:R-:W-:Y:S05]  /*292c0*/  @P1 BRA `(.L_x_2498) ;  /* 0x0000000000341947 */ /* 0x000fea0003800000 */
[----:B------:R-:W4:Y:S01]  /*292d0*/  S2R R5, SR_LANEID ;  /* 0x0000000000057919 */ /* 0x000f220000000000 */
[----:B------:R-:W-:Y:S01]  /*292e0*/  VOTEU.ANY UR4, UPT, PT ;  /* 0x0000000000047886 */ /* 0x000fe200038e0100 */
[----:B-1-3--:R-:W1:Y:S01]  /*292f0*/  LDC.64 R2, c[0x0][0xc38] ;  /* 0x00030e00ff027b82 */ /* 0x00ae620000000a00 */
[----:B------:R-:W4:Y:S02]  /*29300*/  FLO.U32 R0, UR4 ;  /* 0x0000000400007d00 */ /* 0x000f2400080e0000 */
[----:B----4-:R-:W-:-:S06]  /*29310*/  ISETP.EQ.U32.AND P0, PT, R0, R5, PT ;  /* 0x000000050000720c */ /* 0x010fcc0003f02070 */
[----:B------:R-:W1:Y:S07]  /*29320*/  POPC R5, UR4 ;  /* 0x0000000400057d09 */ /* 0x000e6e0008000000 */
[----:B-1----:R-:W3:Y:S01]  /*29330*/  @P0 ATOMG.E.ADD.STRONG.GPU PT, R3, desc[UR46][R2.64], R5 ;  /* 0x00000005020309a8 */ /* 0x002ee200081ee1ee */
[----:B------:R-:W1:Y:S02]  /*29340*/  S2R R4, SR_LTMASK ;  /* 0x0000000000047919 */ /* 0x000e640000003900 */
[----:B-1----:R-:W-:-:S04]  /*29350*/  LOP3.LUT R4, R4, UR4, RZ, 0xc0, !PT ;  /* 0x0000000404047c12 */ /* 0x002fc8000f8ec0ff */
[----:B-----5:R-:W1:Y:S01]  /*29360*/  POPC R7, R4 ;  /* 0x0000000400077309 */ /* 0x020e620000000000 */
[----:B---3--:R-:W1:Y:S02]  /*29370*/  SHFL.IDX PT, R0, R3, R0, 0x1f ;  /* 0x00001f0003007589 */ /* 0x008e6400000e0000 */
[----:B-1----:R-:W-:-:S05]  /*29380*/  IADD3 R0, R0, UR37, R7 ;  /* 0x0000002500007c10 */ /* 0x002fca000fffe007 */
[----:B------:R4:W-:Y:S02]  /*29390*/  STL [R1], R0 ;  /* 0x0000000001007387 */ /* 0x0009e40000100800 */
.L_x_2498:
[----:B------:R-:W-:Y:S05]  /*293a0*/  BSYNC B0 ;  /* 0x0000000000007941 */ /* 0x000fea0003800000 */
.L_x_2497:
[----:B------:R-:W-:-:S06]  /*293b0*/  UISETP.NE.AND UP0, UPT, UR36, 0x3, UPT ;  /* 0x000000032400788c */ /* 0x000fcc000bf05270 */
[----:B------:R-:W-:-:S13]  /*293c0*/  PLOP3.LUT P0, PT, PT, PT, UP0, 0x80, 0x0 ;  /* 0x000000000000781c */ /* 0x000fda0003f0f008 */
[----:B------:R-:W-:Y:S05]  /*293d0*/  @!P0 BRA `(.L_x_2499) ;  /* 0x0000000000048947 */ /* 0x000fea0003800000 */
[----:B------:R-:W-:Y:S01]  /*293e0*/  BPT.TRAP 0x1 ;  /* 0x000000040000795c */ /* 0x000fe20000300000 */
.L_x_2499:
[----:B----4-:R-:W4:Y:S04]  /*293f0*/  LDL R0, [R1+0x1c] ;  /* 0x00001c0001007983 */ /* 0x010f280000100800 */
[----:B------:R-:W2:Y:S01]  /*29400*/  LDL R2, [R1+0x10] ;  /* 0x0000100001027983 */ /* 0x000ea20000100800 */
[----:B-1----:R-:W1:Y:S01]  /*29410*/  S2R R4, SR_CgaCtaId ;  /* 0x0000000000047919 */ /* 0x002e620000008800 */
[----:B---3--:R-:W-:-:S04]  /*29420*/  MOV R3, 0x400 ;  /* 0x0000040000037802 */ /* 0x008fc80000000f00 */
[----:B-1----:R-:W-:Y:S01]  /*29430*/  LEA R3, R4, R3, 0x18 ;  /* 0x0000000304037211 */ /* 0x002fe200078ec0ff */
[----:B------:R-:W-:Y:S01]  /*29440*/  BSSY B0, `(.L_x_2500) ;  /* 0x0000008000007945 */ /* 0x000fe20003800000 */
[----:B----4-:R-:W-:-:S04]  /*29450*/  LOP3.LUT R0, R0, 0x1, RZ, 0x3c, !PT ;  /* 0x0000000100007812 */ /* 0x010fc800078e3cff */
[----:B------:R-:W-:Y:S01]  /*29460*/  SHF.L.U32 R0, R0, 0x1f, RZ ;  /* 0x0000001f00007819 */ /* 0x000fe200000006ff */
[----:B--2---:R-:W-:-:S04]  /*29470*/  IMAD R21, R2, 0x8, R3 ;  /* 0x0000000802157824 */ /* 0x004fc800078e0203 */
[----:B------:R-:W1:Y:S01]  /*29480*/  SYNCS.PHASECHK.TRANS64.TRYWAIT P0, [R21+URZ+0x38870], R0 ;  /* 0x03887000150075a7 */ /* 0x000e62000800017f */
[----:B------:R-:W-:-:S04]  /*29490*/  MOV R2, UR38 ;  /* 0x0000002600027c02 */ /* 0x000fc80008000f00 */
[----:B------:R-:W-:Y:S01]  /*294a0*/  ISETP.NE.AND P2, PT, R2, 0x3, PT ;  /* 0x000000030200780c */ /* 0x000fe20003f45270 */
[----:B-1----:R-:W-:-:S12]  /*294b0*/  @!P0 BRA `(.L_x_2501) ;  /* 0x00000058008c8947 */ /* 0x002fd80003800000 */
.L_x_2726:
[----:B------:R-:W-:Y:S05]  /*294c0*/  BSYNC B0 ;  /* 0x0000000000007941 */ /* 0x000fea0003800000 */
.L_x_2500:
[----:B------:R-:W-:Y:S05]  /*294d0*/  @!P2 BRA `(.L_x_2502) ;  /* 0x000000000004a947 */ /* 0x000fea0003800000 */
[----:B------:R-:W-:Y:S01]  /*294e0*/  BPT.TRAP 0x1 ;  /* 0x000000040000795c */ /* 0x000fe20000300000 */
.L_x_2502:
[----:B-1----:R-:W2:Y:S02]  /*294f0*/  LDL R0, [R1+0x1c] ;  /* 0x00001c0001007983 */ /* 0x002ea40000100800 */
[----:B--2---:R-:W-:-:S04]  /*29500*/  SHF.L.U32 R0, R0, 0x1f, RZ ;  /* 0x0000001f00007819 */ /* 0x004fc800000006ff */
[----:B------:R-:W1:Y:S02]  /*29510*/  SYNCS.PHASECHK.TRANS64.TRYWAIT P0, [R21+URZ+0x38860], R0 ;  /* 0x03886000150075a7 */ /* 0x000e64000800017f */
[----:B-1----:R-:W-:Y:S05]  /*29520*/  @!P0 BRA `(.L_x_2503) ;  /* 0x0000005800848947 */ /* 0x002fea0003800000 */
.L_x_2727:
        /* <DEDUP_REMOVED lines=9> */
[----:B-1----:R-:W-:-:S05]  /*295c0*/  LOP3.LUT R0, R2, R4, RZ, 0xfc, !PT ;  /* 0x0000000402007212 */ /* 0x002fca00078efcff */
[----:B------:R-:W-:-:S05]  /*295d0*/  IMAD.IADD R0, R8, 0x1, R0 ;  /* 0x0000000108007824 */ /* 0x000fca00078e0200 */
        /* <DEDUP_REMOVED lines=57> */
[----:B-1----:R-:W-:Y:S02]  /*29970*/  IMAD.MOV.U32 R14, RZ, RZ, R18 ;  /* 0x000000ffff0e7224 */ /* 0x002fe400078e0012 */
        /* <DEDUP_REMOVED lines=60> */
.L_x_2504:
[----:B------:R-:W2:Y:S01]  /*29d40*/  LDL.LU R2, [R1+0x10] ;  /* 0x0000100001027983 */ /* 0x000ea20000300800 */
[----:B0-----:R-:W-:Y:S03]  /*29d50*/  SYNCS.ARRIVE.TRANS64.A1T0 RZ, [R21+URZ+0x38850], RZ ;  /* 0x038850ff15ff79a7 */ /* 0x001fe6000810003f */
[----:B-1----:R-:W3:Y:S01]  /*29d60*/  LDL.LU R3, [R1+0x1c] ;  /* 0x00001c0001037983 */ /* 0x002ee20000300800 */
[----:B------:R-:W-:-:S05]  /*29d70*/  @!P1 VIADD R0, R21, 0x38880 ;  /* 0x0003888015009836 */ /* 0x000fca0000000000 */
        /* <DEDUP_REMOVED lines=10> */
.L_x_2456:
[----:B------:R-:W-:Y:S05]  /*29e20*/  BSYNC B6 ;  /* 0x0000000000067941 */ /* 0x000fea0003800000 */
.L_x_2454:
        /* <DEDUP_REMOVED lines=13> */
.L_x_2505:
        /* <DEDUP_REMOVED lines=8> */
[----:B---3--:R-:W-:-:S04]  /*29f80*/  IADD3 R5, R5, R7, RZ ;  /* 0x0000000705057210 */ /* 0x008fc80007ffe0ff */
        /* <DEDUP_REMOVED lines=29> */
.L_x_2737:
[----:B------:R-:W-:Y:S02]  /*2a160*/  ULDC UR4, c[0x0][0xc10] ;  /* 0x0003040000047ab9 */ /* 0x000fe40000000800 */
[----:B------:R-:W-:-:S04]  /*2a170*/  IMAD.U32 R5, RZ, RZ, UR4 ;  /* 0x00000004ff057e24 */ /* 0x000fc8000f8e00ff */
[----:B-1----:R-:W-:-:S04]  /*2a180*/  IMAD R8, R14, R5, RZ ;  /* 0x000000050e087224 */ /* 0x002fc800078e02ff */
[----:B------:R-:W-:-:S05]  /*2a190*/  IMAD.IADD R4, R4, 0x1, R8 ;  /* 0x0000000104047824 */ /* 0x000fca00078e0208 */
[----:B------:R-:W-:-:S13]  /*2a1a0*/  ISETP.GT.AND P6, PT, R4, R0, PT ;  /* 0x000000000400720c */ /* 0x000fda0003fc4270 */
[----:B------:R-:W-:Y:S05]  /*2a1b0*/  @P6 BRA `(.L_x_2508) ;  /* 0x0000000000a46947 */ /* 0x000fea0003800000 */
.L_x_2513:
[----:B0-----:R-:W2:Y:S01]  /*2a1c0*/  LDL.LU R2, [R1+0xc] ;  /* 0x00000c0001027983 */ /* 0x001ea20000300800 */
[----:B------:R-:W0:Y:S01]  /*2a1d0*/  LDC R5, c[0x0][0xc14] ;  /* 0x00030500ff057b82 */ /* 0x000e220000000800 */
[----:B--2---:R-:W-:-:S04]  /*2a1e0*/  IADD3 R2, R2, 0x1f, RZ ;  /* 0x0000001f02027810 */ /* 0x004fc80007ffe0ff */
[----:B0-----:R-:W-:-:S13]  /*2a1f0*/  ISETP.GE.AND P6, PT, R2, R5, PT ;  /* 0x000000050200720c */ /* 0x001fda0003fc6270 */
[----:B------:R-:W-:Y:S05]  /*2a200*/  @P6 BRA `(.L_x_2509) ;  /* 0x0000000400ec6947 */ /* 0x000fea0003800000 */
[----:B------:R-:W0:Y:S01]  /*2a210*/  S2R R3, SR_TID.X ;  /* 0x0000000000037919 */ /* 0x000e220000002100 */
[----:B------:R-:W-:Y:S01]  /*2a220*/  BSSY B0, `(.L_x_2510) ;  /* 0x000000a000007945 */ /* 0x000fe20003800000 */
[----:B------:R1:W-:Y:S01]  /*2a230*/  STL [R1+0xc], R2 ;  /* 0x00000c0201007387 */ /* 0x0003e20000100800 */
[----:B0-----:R-:W-:-:S05]  /*2a240*/  LOP3.LUT R3, R3, 0x1f, RZ, 0xc0, !PT ;  /* 0x0000001f03037812 */ /* 0x001fca00078ec0ff */
[----:B------:R-:W-:Y:S02]  /*2a250*/  IMAD.IADD R6, R2, 0x1, R3 ;  /* 0x0000000102067824 */ /* 0x000fe400078e0203 */
[----:B------:R-:W-:-:S03]  /*2a260*/  IMAD.MOV.U32 R3, RZ, RZ, RZ ;  /* 0x000000ffff037224 */ /* 0x000fc600078e00ff */
[----:B------:R-:W-:-:S13]  /*2a270*/  ISETP.GE.OR P6, PT, R6, R5, !P0 ;  /* 0x000000050600720c */ /* 0x000fda00047c6670 */
[----:B-1----:R-:W-:Y:S05]  /*2a280*/  @P6 BRA `(.L_x_2511) ;  /* 0x00000000000c6947 */ /* 0x002fea0003800000 */
[----:B------:R-:W0:Y:S02]  /*2a290*/  LDC.64 R2, c[0x0][0xc58] ;  /* 0x00031600ff027b82 */ /* 0x000e240000000a00 */
[----:B0-----:R-:W-:-:S06]  /*2a2a0*/  IMAD.WIDE R2, R6, 0x4, R2 ;  /* 0x0000000406027825 */ /* 0x001fcc00078e0202 */
[----:B------:R0:W5:Y:S02]  /*2a2b0*/  LDG.E R3, desc[UR46][R2.64] ;  /* 0x0000002e02037981 */ /* 0x000164000c1e1900 */
.L_x_2511:
[----:B------:R-:W-:Y:S05]  /*2a2c0*/  BSYNC B0 ;  /* 0x0000000000007941 */ /* 0x000fea0003800000 */
.L_x_2510:
        /* <DEDUP_REMOVED lines=18> */
.L_x_2745:
[----:B------:R-:W-:Y:S02]  /*2a3f0*/  ULDC UR4, c[0x0][0xc10] ;  /* 0x0003040000047ab9 */ /* 0x000fe40000000800 */
[----:B------:R-:W-:-:S04]  /*2a400*/  IMAD.U32 R5, RZ, RZ, UR4 ;  /* 0x00000004ff057e24 */ /* 0x000fc8000f8e00ff */
[----:B-1----:R-:W-:-:S04]  /*2a410*/  IMAD R8, R14, R5, RZ ;  /* 0x000000050e087224 */ /* 0x002fc800078e02ff */
[----:B------:R-:W-:-:S05]  /*2a420*/  IMAD.IADD R4, R8, 0x1, R4 ;  /* 0x0000000108047824 */ /* 0x000fca00078e0204 */
[----:B------:R-:W-:-:S13]  /*2a430*/  ISETP.GT.AND P6, PT, R4, R0, PT ;  /* 0x000000000400720c */ /* 0x000fda0003fc4270 */
[----:B------:R-:W-:Y:S05]  /*2a440*/  @!P6 BRA `(.L_x_2513) ;  /* 0xfffffffc005ce947 */ /* 0x000fea000383ffff */
.L_x_2508:
        /* <DEDUP_REMOVED lines=8> */
.L_x_2749:
[----:B------:R-:W-:Y:S01]  /*2a4d0*/  ISETP.NE.AND P0, PT, R6, RZ, PT ;  /* 0x000000ff0600720c */ /* 0x000fe20003f05270 */
[----:B------:R-:W-:-:S12]  /*2a4e0*/  IMAD.MOV.U32 R6, RZ, RZ, RZ ;  /* 0x000000ffff067224 */ /* 0x000fd800078e00ff */
[----:B------:R-:W-:Y:S05]  /*2a4f0*/  @!P0 BRA `(.L_x_2515) ;  /* 0x0000000000108947 */ /* 0x000fea0003800000 */
[----:B------:R-:W-:Y:S01]  /*2a500*/  UMOV UR4, 0xffffffff ;  /* 0xffffffff00047882 */ /* 0x000fe20000000000 */
[----:B------:R-:W-:Y:S02]  /*2a510*/  VIADD R12, R7, 0xffffffff ;  /* 0xffffffff070c7836 */ /* 0x000fe40000000000 */
[----:B------:R-:W-:Y:S05]  /*2a520*/  BRA.DIV UR4, `(.L_x_2516) ;  /* 0x0000005204cc7947 */ /* 0x000fea000b800000 */
[----:B------:R3:W4:Y:S02]  /*2a530*/  SHFL.IDX PT, R6, R2, R12, 0x1f ;  /* 0x00001f0c02067589 */ /* 0x00072400000e0000 */
.L_x_2515:
[----:B------:R-:W5:Y:S01]  /*2a540*/  LDL.LU R9, [R1+0xc] ;  /* 0x00000c0001097983 */ /* 0x000f620000300800 */
[----:B01-3--:R-:W0:Y:S01]  /*2a550*/  LDC.64 R2, c[0x0][0xc68] ;  /* 0x00031a00ff027b82 */ /* 0x00be220000000a00 */
[----:B-----5:R-:W-:-:S04]  /*2a560*/  IMAD.IADD R9, R7, 0x1, R9 ;  /* 0x0000000107097824 */ /* 0x020fc800078e0209 */
[----:B0-----:R-:W-:Y:S01]  /*2a570*/  IMAD.WIDE R2, R9, 0x4, R2 ;  /* 0x0000000409027825 */ /* 0x001fe200078e0202 */
[----:B------:R0:W-:Y:S04]  /*2a580*/  STL [R1+0xc], R9 ;  /* 0x00000c0901007387 */ /* 0x0001e80000100800 */
[----:B0-----:R-:W2:Y:S01]  /*2a590*/  LDG.E R9, desc[UR46][R2.64] ;  /* 0x0000002e02097981 */ /* 0x001ea2000c1e1900 */
        /* <DEDUP_REMOVED lines=9> */
[----:B-1----:R-:W-:-:S05]  /*2a630*/  IADD3 R2, RZ, -R3, RZ ;  /* 0x80000003ff027210 */ /* 0x002fca0007ffe0ff */
        /* <DEDUP_REMOVED lines=24> */
[----:B0-----:R-:W-:-:S04]  /*2a7c0*/  IABS R8, R5 ;  /* 0x0000000500087213 */ /* 0x001fc80000000000 */
[----:B------:R-:W0:Y:S08]  /*2a7d0*/  I2F.RP R3, R8 ;  /* 0x0000000800037306 */ /* 0x000e300000209400 */
[----:B0-----:R-:W0:Y:S02]  /*2a7e0*/  MUFU.RCP R3, R3 ;  /* 0x0000000300037308 */ /* 0x001e240000001000 */
[----:B0-----:R-:W-:-:S06]  /*2a7f0*/  IADD3 R3, R3, 0xffffffe, RZ ;  /* 0x0ffffffe03037810 */ /* 0x001fcc0007ffe0ff */
[----:B------:R-:W0:Y:S02]  /*2a800*/  F2I.FTZ.U32.TRUNC.NTZ R3, R3 ;  /* 0x0000000300037305 */ /* 0x000e24000021f000 */
[----:B0-----:R-:W-:-:S04]  /*2a810*/  IMAD.MOV R2, RZ, RZ, -R3 ;  /* 0x000000ffff027224 */ /* 0x001fc800078e0a03 */
        /* <DEDUP_REMOVED lines=26> */
.L_x_2509:
[----:B------:R-:W-:Y:S01]  /*2a9c0*/  UMOV UR4, URZ ;  /* 0x0000003f00047c82 */ /* 0x000fe20008000000 */
[----:B------:R-:W-:Y:S01]  /*2a9d0*/  ULDC UR6, c[0x0][0xc14] ;  /* 0x0003050000067ab9 */ /* 0x000fe20000000800 */
[----:B------:R-:W-:Y:S01]  /*2a9e0*/  UMOV UR5, URZ ;  /* 0x0000003f00057c82 */ /* 0x000fe20008000000 */
[----:B------:R0:W-:Y:S01]  /*2a9f0*/  STL [R1], R0 ;  /* 0x0000000001007387 */ /* 0x0001e20000100800 */
[----:B------:R-:W-:Y:S02]  /*2aa00*/  IMAD.U32 R3, RZ, RZ, UR4 ;  /* 0x00000004ff037e24 */ /* 0x000fe4000f8e00ff */
[----:B------:R-:W-:-:S03]  /*2aa10*/  IMAD.U32 R2, RZ, RZ, UR5 ;  /* 0x00000005ff027e24 */ /* 0x000fc6000f8e00ff */
[----:B------:R1:W-:Y:S01]  /*2aa20*/  STL [R1+0x4], R3 ;  /* 0x0000040301007387 */ /* 0x0003e20000100800 */
[----:B0-----:R-:W-:-:S05]  /*2aa30*/  IMAD.U32 R0, RZ, RZ, UR6 ;  /* 0x00000006ff007e24 */ /* 0x001fca000f8e00ff */
[----:B------:R1:W-:Y:S04]  /*2aa40*/  STL [R1+0xc], R0 ;  /* 0x00000c0001007387 */ /* 0x0003e80000100800 */
[----:B------:R1:W-:Y:S02]  /*2aa50*/  STL [R1+0x8], R2 ;  /* 0x0000080201007387 */ /* 0x0003e40000100800 */
.L_x_2517:
        /* <DEDUP_REMOVED lines=9> */
[----:B------:R-:W-:Y:S02]  /*2aaf0*/  @!P0 MOV R0, 0x400 ;  /* 0x0000040000008802 */ /* 0x000fe40000000f00 */
[----:B--2---:R-:W-:Y:S02]  /*2ab00*/  MOV R6, R3 ;  /* 0x0000000300067202 */ /* 0x004fe40000000f00 */
[----:B------:R-:W0:Y:S01]  /*2ab10*/  @!P0 S2R R3, SR_CgaCtaId ;  /* 0x0000000000038919 */ /* 0x000e220000008800 */
[----:B---3--:R-:W-:Y:S01]  /*2ab20*/  IMAD.MOV.U32 R7, RZ, RZ, R2 ;  /* 0x000000ffff077224 */ /* 0x008fe200078e0002 */
[----:B0-----:R-:W-:-:S05]  /*2ab30*/  @!P0 LEA R0, R3, R0, 0x18 ;  /* 0x0000000003008211 */ /* 0x001fca00078ec0ff */
[----:B----4-:R0:W-:Y:S01]  /*2ab40*/  @!P0 STS.128 [R0+0x388d0], R4 ;  /* 0x0388d00400008388 */ /* 0x0101e20000000c00 */
[----:B------:R-:W-:Y:S06]  /*2ab50*/  BAR.ARV 0x5, 0x180 ;  /* 0x0146000000007b1d */ /* 0x000fec0000002000 */
.L_x_2506:
[----:B0-----:R-:W2:Y:S01]  /*2ab60*/  LDL R0, [R1+0xc] ;  /* 0x00000c0001007983 */ /* 0x001ea20000100800 */
[----:B------:R-:W-:Y:S02]  /*2ab70*/  ULDC UR4, c[0x0][0xc14] ;  /* 0x0003050000047ab9 */ /* 0x000fe40000000800 */
[----:B--2---:R-:W-:-:S13]  /*2ab80*/  ISETP.GE.AND P0, PT, R0, UR4, PT ;  /* 0x0000000400007c0c */ /* 0x004fda000bf06270 */
[----:B------:R-:W-:Y:S05]  /*2ab90*/  @!P0 BRA `(.L_x_2518) ;  /* 0xffffffa400788947 */ /* 0x000fea000383ffff */
[----:B------:R-:W-:Y:S05]  /*2aba0*/  BSYNC B7 ;  /* 0x0000000000077941 */ /* 0x000fea0003800000 */
.L_x_2414:
        /* <DEDUP_REMOVED lines=12> */
.L_x_2752:
[----:B------:R-:W-:Y:S05]  /*2ac70*/  BSYNC B0 ;  /* 0x0000000000007941 */ /* 0x000fea0003800000 */
.L_x_2519:
[----:B------:R-:W-:-:S03]  /*2ac80*/  UMOV UR4, 0xffffffff ;  /* 0xffffffff00047882 */ /* 0x000fc60000000000 */
[----:B------:R-:W-:Y:S05]  /*2ac90*/  BRA.DIV UR4, `(.L_x_2521) ;  /* 0x0000004e042c7947 */ /* 0x000fea000b800000 */
[----:B------:R-:W1:Y:S02]  /*2aca0*/  S2R R2, SR_TID.X ;  /* 0x0000000000027919 */ /* 0x000e640000002100 */
[----:B-1----:R-:W-:-:S04]  /*2acb0*/  SHF.R.U32.HI R2, RZ, 0x5, R2 ;  /* 0x00000005ff027819 */ /* 0x002fc80000011602 */
[----:B------:R-:W-:-:S05]  /*2acc0*/  LOP3.LUT R2, R2, 0x3, RZ, 0xc0, !PT ;  /* 0x0000000302027812 */ /* 0x000fca00078ec0ff */
[----:B------:R1:W2:Y:S02]  /*2acd0*/  SHFL.IDX PT, R14, R2, RZ, 0x1f ;  /* 0x00001fff020e7589 */ /* 0x0002a400000e0000 */
.L_x_2755:
[----:B--2---:R-:W-:-:S13]  /*2ace0*/  ISETP.NE.AND P0, PT, R14, RZ, PT ;  /* 0x000000ff0e00720c */ /* 0x004fda0003f05270 */
[----:B------:R-:W-:Y:S05]  /*2acf0*/  @P0 BRA `(.L_x_2181) ;  /* 0x0000000000b00947 */ /* 0x000fea0003800000 */
[----:B------:R-:W-:-:S03]  /*2ad00*/  UMOV UR4, 0xffffffff ;  /* 0xffffffff00047882 */ /* 0x000fc60000000000 */
[----:B------:R-:W-:Y:S05]  /*2ad10*/  BRA.DIV UR4, `(.L_x_2522) ;  /* 0x0000004e04407947 */ /* 0x000fea000b800000 */
[----:B------:R-:W-:-:S13]  /*2ad20*/  ELECT P6, URZ, PT ;  /* 0x00000000003f782f */ /* 0x000fda00038c0000 */
.L_x_2758:
[----:B------:R-:W-:Y:S05]  /*2ad30*/  @!P6 BRA `(.L_x_2181) ;  /* 0x0000000000a0e947 */ /* 0x000fea0003800000 */
[----:B------:R-:W-:-:S06]  /*2ad40*/  ULOP3.LUT UR4, UR40, 0x2, URZ, 0xfc, !UPT ;  /* 0x0000000228047892 */ /* 0x000fcc000f8efc3f */
[----:B-1----:R-:W-:-:S05]  /*2ad50*/  IMAD.U32 R2, RZ, RZ, UR4 ;  /* 0x00000004ff027e24 */ /* 0x002fca000f8e00ff */
[----:B------:R-:W-:-:S13]  /*2ad60*/  ISETP.NE.AND P0, PT, R2, 0x3, PT ;  /* 0x000000030200780c */ /* 0x000fda0003f05270 */
[----:B------:R-:W-:Y:S05]  /*2ad70*/  @!P0 BRA `(.L_x_2523) ;  /* 0x0000000000048947 */ /* 0x000fea0003800000 */
[----:B------:R-:W-:Y:S01]  /*2ad80*/  BPT.TRAP 0x1 ;  /* 0x000000040000795c */ /* 0x000fe20000300000 */
.L_x_2523:
[----:B0-----:R-:W2:Y:S04]  /*2ad90*/  LDL R3, [R1+0x10] ;  /* 0x0000100001037983 */ /* 0x001ea80000100800 */
[----:B------:R-:W3:Y:S01]  /*2ada0*/  LDL.LU R7, [R1+0x1c] ;  /* 0x00001c0001077983 */ /* 0x000ee20000300800 */
[----:B------:R-:W-:-:S05]  /*2adb0*/  IADD3 R2, R0, 0x38840, RZ ;  /* 0x0003884000027810 */ /* 0x000fca0007ffe0ff */
        /* <DEDUP_REMOVED lines=11> */
.L_x_2759:
[----:B------:R-:W1:Y:S02]  /*2ae70*/  SYNCS.PHASECHK.TRANS64.TRYWAIT P1, [R7+URZ], R2 ;  /* 0x00000002070075a7 */ /* 0x000e64000802017f */
[----:B-1----:R-:W-:Y:S05]  /*2ae80*/  @!P1 BRA `(.L_x_2525) ;  /* 0x0000004c00189947 */ /* 0x002fea0003800000 */
.L_x_2760:
[----:B------:R-:W-:Y:S05]  /*2ae90*/  @!P0 BRA `(.L_x_2526) ;  /* 0x0000000000048947 */ /* 0x000fea0003800000 */
[----:B------:R-:W-:Y:S01]  /*2aea0*/  BPT.TRAP 0x1 ;  /* 0x000000040000795c */ /* 0x000fe20000300000 */
.L_x_2526:
[----:B------:R-:W2:Y:S02]  /*2aeb0*/  LDL.LU R4, [R1+0x10] ;  /* 0x0000100001047983 */ /* 0x000ea40000300800 */
[----:B--2---:R-:W-:-:S04]  /*2aec0*/  IMAD R4, R4, 0x8, R0 ;  /* 0x0000000804047824 */ /* 0x004fc800078e0200 */
[----:B------:R-:W2:Y:S02]  /*2aed0*/  SYNCS.PHASECHK.TRANS64.TRYWAIT P1, [R4+URZ+0x38860], R5 ;  /* 0x03886005040075a7 */ /* 0x000ea4000802017f */
[----:B--2---:R-:W-:Y:S05]  /*2aee0*/  @!P1 BRA `(.L_x_2527) ;  /* 0x0000004c00149947 */ /* 0x004fea0003800000 */
.L_x_2761:
[----:B------:R-:W-:Y:S05]  /*2aef0*/  @!P0 BRA `(.L_x_2528) ;  /* 0x0000000000048947 */ /* 0x000fea0003800000 */
[----:B------:R-:W-:Y:S01]  /*2af00*/  BPT.TRAP 0x1 ;  /* 0x000000040000795c */ /* 0x000fe20000300000 */
.L_x_2528:
[----:B------:R-:W-:-:S04]  /*2af10*/  LEA R3, R3, R0, 0x3 ;  /* 0x0000000003037211 */ /* 0x000fc800078e18ff */
[----:B------:R-:W3:Y:S02]  /*2af20*/  SYNCS.PHASECHK.TRANS64.TRYWAIT P1, [R3+URZ+0x38860], R2 ;  /* 0x03886002030075a7 */ /* 0x000ee4000802017f */
[----:B---3--:R-:W-:Y:S05]  /*2af30*/  @!P1 BRA `(.L_x_2529) ;  /* 0x0000004c00149947 */ /* 0x008fea0003800000 */
.L_x_2762:
[----:B------:R-:W-:Y:S05]  /*2af40*/  @!P0 BRA `(.L_x_2530) ;  /* 0x0000000000048947 */ /* 0x000fea0003800000 */
[----:B------:R-:W-:Y:S01]  /*2af50*/  BPT.TRAP 0x1 ;  /* 0x000000040000795c */ /* 0x000fe20000300000 */
.L_x_2530:
[----:B------:R-:W4:Y:S02]  /*2af60*/  SYNCS.PHASECHK.TRANS64.TRYWAIT P0, [R4+URZ+0x38880], R5 ;  /* 0x03888005040075a7 */ /* 0x000f24000800017f */
[----:B----4-:R-:W-:Y:S05]  /*2af70*/  @!P0 BRA `(.L_x_2531) ;  /* 0x0000004c00188947 */ /* 0x010fea0003800000 */
.L_x_2532:
[----:B------:R0:W0:Y:S02]  /*2af80*/  SYNCS.PHASECHK.TRANS64.TRYWAIT P0, [R3+URZ+0x38880], R2 ;  /* 0x03888002030075a7 */ /* 0x000024000800017f */
[----:B0-----:R-:W-:Y:S05]  /*2af90*/  @!P0 NANOSLEEP.SYNCS 0x989680 ;  /* 0x009896800000895d */ /* 0x001fea0003900000 */
[----:B------:R-:W0:Y:S02]  /*2afa0*/  @!P0 SYNCS.PHASECHK.TRANS64 P0, [R3+URZ+0x38880], R2 ;  /* 0x03888002030085a7 */ /* 0x000e24000800007f */
[----:B0-----:R-:W-:Y:S05]  /*2afb0*/  @!P0 BRA `(.L_x_2532) ;  /* 0xfffffffc00f08947 */ /* 0x001fea000383ffff */
.L_x_2181:
[----:B------:R-:W-:Y:S05]  /*2afc0*/  BSYNC B8 ;  /* 0x0000000000087941 */ /* 0x000fea0003800000 */
.L_x_2178:
[----:B------:R-:W-:Y:S05]  /*2afd0*/  EXIT ;  /* 0x000000000000794d */ /* 0x000fea0003800000 */
.L_x_2203:
[----:B0-----:R0:W1:Y:S02]  /*2afe0*/  SYNCS.PHASECHK.TRANS64.TRYWAIT P6, [R107+URZ+0x38890], R128 ;  /* 0x038890806b0075a7 */ /* 0x00106400080c017f */
[----:B-1----:R-:W-:Y:S05]  /*2aff0*/  @!P6 NANOSLEEP.SYNCS 0x989680 ;  /* 0x009896800000e95d */ /* 0x002fea0003900000 */
[----:B------:R-:W1:Y:S02]  /*2b000*/  @!P6 SYNCS.PHASECHK.TRANS64 P6, [R107+URZ+0x38890], R128 ;  /* 0x038890806b00e5a7 */ /* 0x000e6400080c007f */
[----:B-1----:R-:W-:Y:S05]  /*2b010*/  @!P6 BRA `(.L_x_2203) ;  /* 0xfffffffc00f0e947 */ /* 0x002fea000383ffff */
[----:B------:R-:W-:Y:S05]  /*2b020*/  BRA `(.L_x_2533) ;  /* 0xfffffd8000347947 */ /* 0x000fea000383ffff */
.L_x_2237:
[----:B0-----:R0:W1:Y:S02]  /*2b030*/  SYNCS.PHASECHK.TRANS64.TRYWAIT P3, [R107+URZ+0x38890], R128 ;  /* 0x038890806b0075a7 */ /* 0x001064000806017f */
[----:B-1----:R-:W-:Y:S05]  /*2b040*/  @!P3 NANOSLEEP.SYNCS 0x989680 ;  /* 0x009896800000b95d */ /* 0x002fea0003900000 */
[----:B------:R-:W1:Y:S02]  /*2b050*/  @!P3 SYNCS.PHASECHK.TRANS64 P3, [R107+URZ+0x38890], R128 ;  /* 0x038890806b00b5a7 */ /* 0x000e64000806007f */
[----:B-1----:R-:W-:Y:S05]  /*2b060*/  @!P3 BRA `(.L_x_2237) ;  /* 0xfffffffc00f0b947 */ /* 0x002fea000383ffff */
[----:B------:R-:W-:Y:S05]  /*2b070*/  BRA `(.L_x_2534) ;  /* 0xfffffdc000887947 */ /* 0x000fea000383ffff */
.L_x_2254:
[----:B0-----:R0:W1:Y:S02]  /*2b080*/  SYNCS.PHASECHK.TRANS64.TRYWAIT P2, [R107+URZ+0x38890], R128 ;  /* 0x038890806b0075a7 */ /* 0x001064000804017f */
[----:B-1----:R-:W-:Y:S05]  /*2b090*/  @!P2 NANOSLEEP.SYNCS 0x989680 ;  /* 0x009896800000a95d */ /* 0x002fea0003900000 */
[----:B------:R-:W1:Y:S02]  /*2b0a0*/  @!P2 SYNCS.PHASECHK.TRANS64 P2, [R107+URZ+0x38890], R128 ;  /* 0x038890806b00a5a7 */ /* 0x000e64000804007f */
[----:B-1----:R-:W-:Y:S05]  /*2b0b0*/  @!P2 BRA `(.L_x_2254) ;  /* 0xfffffffc00f0a947 */ /* 0x002fea000383ffff */
[----:B------:R-:W-:Y:S05]  /*2b0c0*/  BRA `(.L_x_2535) ;  /* 0xfffffe0000a07947 */ /* 0x000fea000383ffff */
.L_x_2264:
[----:B--2---:R2:W3:Y:S02]  /*2b0d0*/  SYNCS.PHASECHK.TRANS64.TRYWAIT P3, [R107+URZ+0x388b0], R128 ;  /* 0x0388b0806b0075a7 */ /* 0x0044e4000806017f */
[----:B---3--:R-:W-:Y:S05]  /*2b0e0*/  @!P3 NANOSLEEP.SYNCS 0x989680 ;  /* 0x009896800000b95d */ /* 0x008fea0003900000 */
[----:B------:R-:W3:Y:S02]  /*2b0f0*/  @!P3 SYNCS.PHASECHK.TRANS64 P3, [R107+URZ+0x388b0], R128 ;  /* 0x0388b0806b00b5a7 */ /* 0x000ee4000806007f */
[----:B---3--:R-:W-:Y:S05]  /*2b100*/  @!P3 BRA `(.L_x_2264) ;  /* 0xfffffffc00f0b947 */ /* 0x008fea000383ffff */
[----:B------:R-:W-:Y:S05]  /*2b110*/  BRA `(.L_x_2536) ;  /* 0xfffffe0400fc7947 */ /* 0x000fea000383ffff */
.L_x_2276:
[----:B------:R-:W-:Y:S01]  /*2b120*/  BSSY B0, `(.L_x_2537) ;  /* 0x0000007000007945 */ /* 0x000fe20003800000 */
[----:B------:R-:W-:Y:S02]  /*2b130*/  IMAD.MOV.U32 R12, RZ, RZ, RZ ;  /* 0x000000ffff0c7224 */ /* 0x000fe400078e00ff */
[----:B------:R-:W-:Y:S02]  /*2b140*/  IMAD.MOV.U32 R11, RZ, RZ, 0x1f ;  /* 0x0000001fff0b7424 */ /* 0x000fe400078e00ff */
[----:B------:R-:W-:-:S07]  /*2b150*/  IMAD.MOV.U32 R15, RZ, RZ, -0x1 ;  /* 0xffffffffff0f7424 */ /* 0x000fce00078e00ff */
[----:B-----5:R-:W-:Y:S05]  /*2b160*/  WARPSYNC.COLLECTIVE R15, `(.L_x_2538) ;  /* 0x000000000f087348 */ /* 0x020fea0003c00000 */
[----:B------:R0:W1:Y:S02]  /*2b170*/  SHFL.IDX P6, R14, R13, R12, R11 ;  /* 0x0000000c0d0e7389 */ /* 0x00006400000c000b */
[----:B01---5:R-:W-:Y:S01]  /*2b180*/  ENDCOLLECTIVE ;  /* 0x000000000000791b */ /* 0x023fe20003800000 */
.L_x_2538:
[----:B------:R-:W-:Y:S05]  /*2b190*/  BSYNC B0 ;  /* 0x0000000000007941 */ /* 0x000fea0003800000 */
.L_x_2537:
[----:B------:R0:W-:Y:S01]  /*2b1a0*/  STL [R1], R14 ;  /* 0x0000000e01007387 */ /* 0x0001e20000100800 */
[----:B------:R-:W-:Y:S05]  /*2b1b0*/  BRA `(.L_x_2539) ;  /* 0xfffffe1400187947 */ /* 0x000fea000383ffff */
.L_x_2294:
[----:B------:R-:W-:Y:S01]  /*2b1c0*/  BSSY B1, `(.L_x_2540) ;  /* 0x0000008000017945 */ /* 0x000fe20003800000 */
[----:B------:R-:W-:Y:S01]  /*2b1d0*/  IMAD.MOV.U32 R13, RZ, RZ, R5 ;  /* 0x000000ffff0d7224 */ /* 0x000fe200078e0005 */
[----:B------:R-:W-:Y:S01]  /*2b1e0*/  MOV R12, RZ ;  /* 0x000000ff000c7202 */ /* 0x000fe20000000f00 */
[----:B------:R-:W-:Y:S02]  /*2b1f0*/  IMAD.MOV.U32 R11, RZ, RZ, 0x181f ;  /* 0x0000181fff0b7424 */ /* 0x000fe400078e00ff */
[----:B0-----:R-:W-:-:S07]  /*2b200*/  IMAD.MOV.U32 R15, RZ, RZ, -0x1 ;  /* 0xffffffffff0f7424 */ /* 0x001fce00078e00ff */
[----:B-----5:R-:W-:Y:S05]  /*2b210*/  WARPSYNC.COLLECTIVE R15, `(.L_x_2541) ;  /* 0x000000000f087348 */ /* 0x020fea0003c00000 */
[----:B------:R0:W1:Y:S02]  /*2b220*/  SHFL.IDX P6, R14, R13, R12, R11 ;  /* 0x0000000c0d0e7389 */ /* 0x00006400000c000b */
[----:B01---5:R-:W-:Y:S01]  /*2b230*/  ENDCOLLECTIVE ;  /* 0x000000000000791b */ /* 0x023fe20003800000 */
.L_x_2541:
[----:B------:R-:W-:Y:S05]  /*2b240*/  BSYNC B1 ;  /* 0x0000000000017941 */ /* 0x000fea0003800000 */
.L_x_2540:
[----:B------:R-:W-:Y:S05]  /*2b250*/  BRA `(.L_x_2542) ;  /* 0xfffffe2400b47947 */ /* 0x000fea000383ffff */
.L_x_2295:
[----:B------:R-:W-:Y:S01]  /*2b260*/  BSSY B1, `(.L_x_2543) ;  /* 0x0000008000017945 */ /* 0x000fe20003800000 */
[----:B------:R-:W-:Y:S01]  /*2b270*/  IMAD.MOV.U32 R13, RZ, RZ, R4 ;  /* 0x000000ffff0d7224 */ /* 0x000fe200078e0004 */
[----:B------:R-:W-:Y:S01]  /*2b280*/  MOV R11, 0x181f ;  /* 0x0000181f000b7802 */ /* 0x000fe20000000f00 */
[----:B------:R-:W-:Y:S02]  /*2b290*/  IMAD.MOV.U32 R12, RZ, RZ, RZ ;  /* 0x000000ffff0c7224 */ /* 0x000fe400078e00ff */
[----:B0-----:R-:W-:-:S07]  /*2b2a0*/  IMAD.MOV.U32 R15, RZ, RZ, -0x1 ;  /* 0xffffffffff0f7424 */ /* 0x001fce00078e00ff */
[----:B-----5:R-:W-:Y:S05]  /*2b2b0*/  WARPSYNC.COLLECTIVE R15, `(.L_x_2544) ;  /* 0x000000000f087348 */ /* 0x020fea0003c00000 */
[----:B------:R0:W1:Y:S02]  /*2b2c0*/  SHFL.IDX P6, R14, R13, R12, R11 ;  /* 0x0000000c0d0e7389 */ /* 0x00006400000c000b */
[----:B01---5:R-:W-:Y:S01]  /*2b2d0*/  ENDCOLLECTIVE ;  /* 0x000000000000791b */ /* 0x023fe20003800000 */
.L_x_2544:
[----:B------:R-:W-:Y:S05]  /*2b2e0*/  BSYNC B1 ;  /* 0x0000000000017941 */ /* 0x000fea0003800000 */
.L_x_2543:
[----:B------:R-:W-:Y:S05]  /*2b2f0*/  BRA `(.L_x_2545) ;  /* 0xfffffe2400947947 */ /* 0x000fea000383ffff */
.L_x_2296:
[----:B------:R-:W-:Y:S01]  /*2b300*/  BSSY B1, `(.L_x_2546) ;  /* 0x0000008000017945 */ /* 0x000fe20003800000 */
[----:B------:R-:W-:Y:S01]  /*2b310*/  IMAD.MOV.U32 R13, RZ, RZ, R3 ;  /* 0x000000ffff0d7224 */ /* 0x000fe200078e0003 */
[----:B0-----:R-:W-:Y:S01]  /*2b320*/  MOV R15, 0xffffffff ;  /* 0xffffffff000f7802 */ /* 0x001fe20000000f00 */
[----:B------:R-:W-:Y:S02]  /*2b330*/  IMAD.MOV.U32 R12, RZ, RZ, RZ ;  /* 0x000000ffff0c7224 */ /* 0x000fe400078e00ff */
[----:B------:R-:W-:-:S07]  /*2b340*/  IMAD.MOV.U32 R11, RZ, RZ, 0x181f ;  /* 0x0000181fff0b7424 */ /* 0x000fce00078e00ff */
[----:B-----5:R-:W-:Y:S05]  /*2b350*/  WARPSYNC.COLLECTIVE R15, `(.L_x_2547) ;  /* 0x000000000f087348 */ /* 0x020fea0003c00000 */
[----:B------:R0:W1:Y:S02]  /*2b360*/  SHFL.IDX P6, R14, R13, R12, R11 ;  /* 0x0000000c0d0e7389 */ /* 0x00006400000c000b */
[----:B01---5:R-:W-:Y:S01]  /*2b370*/  ENDCOLLECTIVE ;  /* 0x000000000000791b */ /* 0x023fe20003800000 */
.L_x_2547:
[----:B------:R-:W-:Y:S05]  /*2b380*/  BSYNC B1 ;  /* 0x0000000000017941 */ /* 0x000fea0003800000 */
.L_x_2546:
[----:B------:R-:W-:Y:S05]  /*2b390*/  BRA `(.L_x_2548) ;  /* 0xfffffe2400747947 */ /* 0x000fea000383ffff */
.L_x_2297:
[----:B------:R-:W-:Y:S01]  /*2b3a0*/  BSSY B1, `(.L_x_2549) ;  /* 0x0000008000017945 */ /* 0x000fe20003800000 */
[----:B------:R-:W-:Y:S02]  /*2b3b0*/  IMAD.MOV.U32 R13, RZ, RZ, R0 ;  /* 0x000000ffff0d7224 */ /* 0x000fe400078e0000 */
[----:B------:R-:W-:Y:S02]  /*2b3c0*/  IMAD.MOV.U32 R12, RZ, RZ, RZ ;  /* 0x000000ffff0c7224 */ /* 0x000fe400078e00ff */
[----:B------:R-:W-:Y:S02]  /*2b3d0*/  IMAD.MOV.U32 R11, RZ, RZ, 0x181f ;  /* 0x0000181fff0b7424 */ /* 0x000fe400078e00ff */
[----:B0-----:R-:W-:-:S07]  /*2b3e0*/  IMAD.MOV.U32 R15, RZ, RZ, -0x1 ;  /* 0xffffffffff0f7424 */ /* 0x001fce00078e00ff */
[----:B-----5:R-:W-:Y:S05]  /*2b3f0*/  WARPSYNC.COLLECTIVE R15, `(.L_x_2550) ;  /* 0x000000000f087348 */ /* 0x020fea0003c00000 */
[----:B------:R0:W1:Y:S02]  /*2b400*/  SHFL.IDX P6, R14, R13, R12, R11 ;  /* 0x0000000c0d0e7389 */ /* 0x00006400000c000b */
[----:B01---5:R-:W-:Y:S01]  /*2b410*/  ENDCOLLECTIVE ;  /* 0x000000000000791b */ /* 0x023fe20003800000 */
.L_x_2550:
[----:B------:R-:W-:Y:S05]  /*2b420*/  BSYNC B1 ;  /* 0x0000000000017941 */ /* 0x000fea0003800000 */
.L_x_2549:
[----:B------:R-:W-:Y:S05]  /*2b430*/  BRA `(.L_x_2551) ;  /* 0xfffffe2400547947 */ /* 0x000fea000383ffff */
.L_x_2298:
[----:B------:R-:W-:Y:S01]  /*2b440*/  BSSY B1, `(.L_x_2552) ;  /* 0x0000008000017945 */ /* 0x000fe20003800000 */
[----:B------:R-:W-:Y:S01]  /*2b450*/  MOV R13, R5 ;  /* 0x00000005000d7202 */ /* 0x000fe20000000f00 */
[----:B------:R-:W-:Y:S02]  /*2b460*/  IMAD.MOV.U32 R12, RZ, RZ, 0x1 ;  /* 0x00000001ff0c7424 */ /* 0x000fe400078e00ff */
[----:B------:R-:W-:Y:S02]  /*2b470*/  IMAD.MOV.U32 R11, RZ, RZ, 0x181f ;  /* 0x0000181fff0b7424 */ /* 0x000fe400078e00ff */
[----:B0-----:R-:W-:-:S07]  /*2b480*/  IMAD.MOV.U32 R15, RZ, RZ, -0x1 ;  /* 0xffffffffff0f7424 */ /* 0x001fce00078e00ff */
[----:B-----5:R-:W-:Y:S05]  /*2b490*/  WARPSYNC.COLLECTIVE R15, `(.L_x_2553) ;  /* 0x000000000f087348 */ /* 0x020fea0003c00000 */
[----:B------:R0:W1:Y:S02]  /*2b4a0*/  SHFL.IDX P6, R14, R13, R12, R11 ;  /* 0x0000000c0d0e7389 */ /* 0x00006400000c000b */
[----:B01---5:R-:W-:Y:S01]  /*2b4b0*/  ENDCOLLECTIVE ;  /* 0x000000000000791b */ /* 0x023fe20003800000 */
.L_x_2553:
[----:B------:R-:W-:Y:S05]  /*2b4c0*/  BSYNC B1 ;  /* 0x0000000000017941 */ /* 0x000fea0003800000 */
.L_x_2552:
[----:B------:R-:W-:Y:S05]  /*2b4d0*/  BRA `(.L_x_2554) ;  /* 0xfffffe2400347947 */ /* 0x000fea000383ffff */
.L_x_2299:
[----:B------:R-:W-:Y:S01]  /*2b4e0*/  BSSY B1, `(.L_x_2555) ;  /* 0x0000008000017945 */ /* 0x000fe20003800000 */
[----:B------:R-:W-:Y:S01]  /*2b4f0*/  IMAD.MOV.U32 R13, RZ, RZ, R4 ;  /* 0x000000ffff0d7224 */ /* 0x000fe200078e0004 */
[----:B------:R-:W-:Y:S01]  /*2b500*/  MOV R12, 0x1 ;  /* 0x00000001000c7802 */ /* 0x000fe20000000f00 */
[----:B------:R-:W-:Y:S02]  /*2b510*/  IMAD.MOV.U32 R11, RZ, RZ, 0x181f ;  /* 0x0000181fff0b7424 */ /* 0x000fe400078e00ff */
[----:B0-----:R-:W-:-:S07]  /*2b520*/  IMAD.MOV.U32 R15, RZ, RZ, -0x1 ;  /* 0xffffffffff0f7424 */ /* 0x001fce00078e00ff */
[----:B-----5:R-:W-:Y:S05]  /*2b530*/  WARPSYNC.COLLECTIVE R15, `(.L_x_2556) ;  /* 0x000000000f087348 */ /* 0x020fea0003c00000 */
[----:B------:R0:W1:Y:S02]  /*2b540*/  SHFL.IDX P6, R14, R13, R12, R11 ;  /* 0x0000000c0d0e7389 */ /* 0x00006400000c000b */
[----:B01---5:R-:W-:Y:S01]  /*2b550*/  ENDCOLLECTIVE ;  /* 0x000000000000791b */ /* 0x023fe20003800000 */
.L_x_2556:
[----:B------:R-:W-:Y:S05]  /*2b560*/  BSYNC B1 ;  /* 0x0000000000017941 */ /* 0x000fea0003800000 */
.L_x_2555:
[----:B------:R-:W-:Y:S05]  /*2b570*/  BRA `(.L_x_2557) ;  /* 0xfffffe2400147947 */ /* 0x000fea000383ffff */
.L_x_2300:
        /* <DEDUP_REMOVED lines=8> */
.L_x_2559:
[----:B------:R-:W-:Y:S05]  /*2b600*/  BSYNC B1 ;  /* 0x0000000000017941 */ /* 0x000fea0003800000 */
.L_x_2558:
[----:B------:R-:W-:Y:S05]  /*2b610*/  BRA `(.L_x_2560) ;  /* 0xfffffe2000f47947 */ /* 0x000fea000383ffff */
.L_x_2301:
[----:B------:R-:W-:Y:S01]  /*2b620*/  BSSY B1, `(.L_x_2561) ;  /* 0x0000008000017945 */ /* 0x000fe20003800000 */
[----:B------:R-:W-:Y:S01]  /*2b630*/  IMAD.MOV.U32 R13, RZ, RZ, R0 ;  /* 0x000000ffff0d7224 */ /* 0x000fe200078e0000 */
[----:B0-----:R-:W-:Y:S01]  /*2b640*/  MOV R15, 0xffffffff ;  /* 0xffffffff000f7802 */ /* 0x001fe20000000f00 */
[----:B------:R-:W-:Y:S02]  /*2b650*/  IMAD.MOV.U32 R12, RZ, RZ, 0x1 ;  /* 0x00000001ff0c7424 */ /* 0x000fe400078e00ff */
[----:B------:R-:W-:-:S07]  /*2b660*/  IMAD.MOV.U32 R11, RZ, RZ, 0x181f ;  /* 0x0000181fff0b7424 */ /* 0x000fce00078e00ff */
[----:B-----5:R-:W-:Y:S05]  /*2b670*/  WARPSYNC.COLLECTIVE R15, `(.L_x_2562) ;  /* 0x000000000f087348 */ /* 0x020fea0003c00000 */
[----:B------:R0:W1:Y:S02]  /*2b680*/  SHFL.IDX P6, R14, R13, R12, R11 ;  /* 0x0000000c0d0e7389 */ /* 0x00006400000c000b */
[----:B01---5:R-:W-:Y:S01]  /*2b690*/  ENDCOLLECTIVE ;  /* 0x000000000000791b */ /* 0x023fe20003800000 */
.L_x_2562:
[----:B------:R-:W-:Y:S05]  /*2b6a0*/  BSYNC B1 ;  /* 0x0000000000017941 */ /* 0x000fea0003800000 */
.L_x_2561:
[----:B------:R-:W-:Y:S05]  /*2b6b0*/  BRA `(.L_x_2563) ;  /* 0xfffffe2000d47947 */ /* 0x000fea000383ffff */
.L_x_2302:
[----:B------:R-:W-:Y:S01]  /*2b6c0*/  BSSY B1, `(.L_x_2564) ;  /* 0x0000008000017945 */ /* 0x000fe20003800000 */
[----:B------:R-:W-:Y:S02]  /*2b6d0*/  IMAD.MOV.U32 R13, RZ, RZ, R5 ;  /* 0x000000ffff0d7224 */ /* 0x000fe400078e0005 */
[----:B------:R-:W-:Y:S02]  /*2b6e0*/  IMAD.MOV.U32 R12, RZ, RZ, 0x2 ;  /* 0x00000002ff0c7424 */ /* 0x000fe400078e00ff */
[----:B------:R-:W-:Y:S02]  /*2b6f0*/  IMAD.MOV.U32 R11, RZ, RZ, 0x181f ;  /* 0x0000181fff0b7424 */ /* 0x000fe400078e00ff */
[----:B0-----:R-:W-:-:S07]  /*2b700*/  IMAD.MOV.U32 R15, RZ, RZ, -0x1 ;  /* 0xffffffffff0f7424 */ /* 0x001fce00078e00ff */
[----:B-----5:R-:W-:Y:S05]  /*2b710*/  WARPSYNC.COLLECTIVE R15, `(.L_x_2565) ;  /* 0x000000000f087348 */ /* 0x020fea0003c00000 */
[----:B------:R0:W1:Y:S02]  /*2b720*/  SHFL.IDX P6, R14, R13, R12, R11 ;  /* 0x0000000c0d0e7389 */ /* 0x00006400000c000b */
[----:B01---5:R-:W-:Y:S01]  /*2b730*/  ENDCOLLECTIVE ;  /* 0x000000000000791b */ /* 0x023fe20003800000 */
.L_x_2565:
[----:B------:R-:W-:Y:S05]  /*2b740*/  BSYNC B1 ;  /* 0x0000000000017941 */ /* 0x000fea0003800000 */
.L_x_2564:
[----:B------:R-:W-:Y:S05]  /*2b750*/  BRA `(.L_x_2566) ;  /* 0xfffffe2000b47947 */ /* 0x000fea000383ffff */
.L_x_2303:
        /* <DEDUP_REMOVED lines=8> */
.L_x_2568:
[----:B------:R-:W-:Y:S05]  /*2b7e0*/  BSYNC B1 ;  /* 0x0000000000017941 */ /* 0x000fea0003800000 */
.L_x_2567:
[----:B------:R-:W-:Y:S05]  /*2b7f0*/  BRA `(.L_x_2569) ;  /* 0xfffffe2000947947 */ /* 0x000fea000383ffff */
.L_x_2304:
        /* <DEDUP_REMOVED lines=8> */
.L_x_2571:
[----:B------:R-:W-:Y:S05]  /*2b880*/  BSYNC B1 ;  /* 0x0000000000017941 */ /* 0x000fea0003800000 */
.L_x_2570:
[----:B------:R-:W-:Y:S05]  /*2b890*/  BRA `(.L_x_2572) ;  /* 0xfffffe2000747947 */ /* 0x000fea000383ffff */
.L_x_2305:
        /* <DEDUP_REMOVED lines=8> */
.L_x_2574:
[----:B------:R-:W-:Y:S05]  /*2b920*/  BSYNC B1 ;  /* 0x0000000000017941 */ /* 0x000fea0003800000 */
.L_x_2573:
[----:B------:R-:W-:Y:S05]  /*2b930*/  BRA `(.L_x_2575) ;  /* 0xfffffe2000547947 */ /* 0x000fea000383ffff */
.L_x_2306:
        /* <DEDUP_REMOVED lines=8> */
.L_x_2577:
[----:B------:R-:W-:Y:S05]  /*2b9c0*/  BSYNC B1 ;  /* 0x0000000000017941 */ /* 0x000fea0003800000 */
.L_x_2576:
[----:B------:R-:W-:Y:S05]  /*2b9d0*/  BRA `(.L_x_2578) ;  /* 0xfffffe2000347947 */ /* 0x000fea000383ffff */
.L_x_2307:
        /* <DEDUP_REMOVED lines=8> */
.L_x_2580:
[----:B------:R-:W-:Y:S05]  /*2ba60*/  BSYNC B1 ;  /* 0x0000000000017941 */ /* 0x000fea0003800000 */
.L_x_2579:
[----:B------:R-:W-:Y:S05]  /*2ba70*/  BRA `(.L_x_2581) ;  /* 0xfffffe2000147947 */ /* 0x000fea000383ffff */
.L_x_2308:
        /* <DEDUP_REMOVED lines=8> */
.L_x_2583:
[----:B------:R-:W-:Y:S05]  /*2bb00*/  BSYNC B1 ;  /* 0x0000000000017941 */ /* 0x000fea0003800000 */
.L_x_2582:
[----:B------:R-:W-:Y:S05]  /*2bb10*/  BRA `(.L_x_2584) ;  /* 0xfffffe1c00f47947 */ /* 0x000fea000383ffff */
.L_x_2309:
        /* <DEDUP_REMOVED lines=8> */
.L_x_2586:
[----:B------:R-:W-:Y:S05]  /*2bba0*/  BSYNC B1 ;  /* 0x0000000000017941 */ /* 0x000fea0003800000 */
.L_x_2585:
[----:B------:R-:W-:Y:S05]  /*2bbb0*/  BRA `(.L_x_2587) ;  /* 0xfffffe1c00d47947 */ /* 0x000fea000383ffff */
.L_x_2311:
[----:B-1----:R1:W2:Y:S02]  /*2bbc0*/  SYNCS.PHASECHK.TRANS64.TRYWAIT P1, [R18+URZ+0x38800], R3 ;  /* 0x03880003120075a7 */ /* 0x0022a4000802017f */
[----:B--2---:R-:W-:Y:S05]  /*2bbd0*/  @!P1 NANOSLEEP.SYNCS 0x989680 ;  /* 0x009896800000995d */ /* 0x004fea0003900000 */
[----:B------:R-:W2:Y:S02]  /*2bbe0*/  @!P1 SYNCS.PHASECHK.TRANS64 P1, [R18+URZ+0x38800], R3 ;  /* 0x03880003120095a7 */ /* 0x000ea4000802007f */
[----:B--2---:R-:W-:Y:S05]  /*2bbf0*/  @!P1 BRA `(.L_x_2311) ;  /* 0xfffffffc00f09947 */ /* 0x004fea000383ffff */
[----:B------:R-:W-:Y:S05]  /*2bc00*/  BRA `(.L_x_2588) ;  /* 0xfffffe1c00e07947 */ /* 0x000fea000383ffff */
.L_x_2327:
[----:B------:R-:W-:Y:S01]  /*2bc10*/  BSSY B1, `(.L_x_2589) ;  /* 0x0000008000017945 */ /* 0x000fe20003800000 */
[----:B------:R-:W-:Y:S01]  /*2bc20*/  IMAD.MOV.U32 R13, RZ, RZ, R5 ;  /* 0x000000ffff0d7224 */ /* 0x000fe200078e0005 */
[----:B------:R-:W-:Y:S01]  /*2bc30*/  MOV R11, 0x181f ;  /* 0x0000181f000b7802 */ /* 0x000fe20000000f00 */
[----:B------:R-:W-:Y:S02]  /*2bc40*/  IMAD.MOV.U32 R12, RZ, RZ, RZ ;  /* 0x000000ffff0c7224 */ /* 0x000fe400078e00ff */
[----:B------:R-:W-:-:S07]  /*2bc50*/  IMAD.MOV.U32 R15, RZ, RZ, -0x1 ;  /* 0xffffffffff0f7424 */ /* 0x000fce00078e00ff */
[----:B-----5:R-:W-:Y:S05]  /*2bc60*/  WARPSYNC.COLLECTIVE R15, `(.L_x_2590) ;  /* 0x000000000f087348 */ /* 0x020fea0003c00000 */
[----:B------:R0:W1:Y:S02]  /*2bc70*/  SHFL.IDX P6, R14, R13, R12, R11 ;  /* 0x0000000c0d0e7389 */ /* 0x00006400000c000b */
[----:B01---5:R-:W-:Y:S01]  /*2bc80*/  ENDCOLLECTIVE ;  /* 0x000000000000791b */ /* 0x023fe20003800000 */
.L_x_2590:
[----:B------:R-:W-:Y:S05]  /*2bc90*/  BSYNC B1 ;  /* 0x0000000000017941 */ /* 0x000fea0003800000 */
.L_x_2589:
[----:B------:R-:W-:Y:S05]  /*2bca0*/  BRA `(.L_x_2591) ;  /* 0xfffffe6000e87947 */ /* 0x000fea000383ffff */
.L_x_2328:
[----:B------:R-:W-:Y:S01]  /*2bcb0*/  BSSY B1, `(.L_x_2592) ;  /* 0x0000008000017945 */ /* 0x000fe20003800000 */
[----:B------:R-:W-:Y:S01]  /*2bcc0*/  IMAD.MOV.U32 R13, RZ, RZ, R4 ;  /* 0x000000ffff0d7224 */ /* 0x000fe200078e0004 */
[----:B------:R-:W-:Y:S01]  /*2bcd0*/  MOV R15, 0xffffffff ;  /* 0xffffffff000f7802 */ /* 0x000fe20000000f00 */
[----:B------:R-:W-:Y:S02]  /*2bce0*/  IMAD.MOV.U32 R12, RZ, RZ, RZ ;  /* 0x000000ffff0c7224 */ /* 0x000fe400078e00ff */
[----:B------:R-:W-:-:S07]  /*2bcf0*/  IMAD.MOV.U32 R11, RZ, RZ, 0x181f ;  /* 0x0000181fff0b7424 */ /* 0x000fce00078e00ff */
[----:B-----5:R-:W-:Y:S05]  /*2bd00*/  WARPSYNC.COLLECTIVE R15, `(.L_x_2593) ;  /* 0x000000000f087348 */ /* 0x020fea0003c00000 */
[----:B------:R0:W1:Y:S02]  /*2bd10*/  SHFL.IDX P6, R14, R13, R12, R11 ;  /* 0x0000000c0d0e7389 */ /* 0x00006400000c000b */
[----:B01---5:R-:W-:Y:S01]  /*2bd20*/  ENDCOLLECTIVE ;  /* 0x000000000000791b */ /* 0x023fe20003800000 */
.L_x_2593:
[----:B------:R-:W-:Y:S05]  /*2bd30*/  BSYNC B1 ;  /* 0x0000000000017941 */ /* 0x000fea0003800000 */
.L_x_2592:
[----:B------:R-:W-:Y:S05]  /*2bd40*/  BRA `(.L_x_2594) ;  /* 0xfffffe6000c87947 */ /* 0x000fea000383ffff */
.L_x_2329:
        /* <DEDUP_REMOVED lines=8> */
.L_x_2596:
[----:B------:R-:W-:Y:S05]  /*2bdd0*/  BSYNC B1 ;  /* 0x0000000000017941 */ /* 0x000fea0003800000 */
.L_x_2595:
[----:B------:R-:W-:Y:S05]  /*2bde0*/  BRA `(.L_x_2597) ;  /* 0xfffffe6000a87947 */ /* 0x000fea000383ffff */
.L_x_2330:
[----:B------:R-:W-:Y:S01]  /*2bdf0*/  BSSY B1, `(.L_x_2598) ;  /* 0x0000008000017945 */ /* 0x000fe20003800000 */
[----:B------:R-:W-:Y:S01]  /*2be00*/  MOV R13, R0 ;  /* 0x00000000000d7202 */ /* 0x000fe20000000f00 */
[----:B------:R-:W-:Y:S02]  /*2be10*/  IMAD.MOV.U32 R12, RZ, RZ, RZ ;  /* 0x000000ffff0c7224 */ /* 0x000fe400078e00ff */
[----:B------:R-:W-:Y:S02]  /*2be20*/  IMAD.MOV.U32 R11, RZ, RZ, 0x181f ;  /* 0x0000181fff0b7424 */ /* 0x000fe400078e00ff */
[----:B------:R-:W-:-:S07]  /*2be30*/  IMAD.MOV.U32 R15, RZ, RZ, -0x1 ;  /* 0xffffffffff0f7424 */ /* 0x000fce00078e00ff */
[----:B-----5:R-:W-:Y:S05]  /*2be40*/  WARPSYNC.COLLECTIVE R15, `(.L_x_2599) ;  /* 0x000000000f087348 */ /* 0x020fea0003c00000 */
[----:B------:R0:W1:Y:S02]  /*2be50*/  SHFL.IDX P6, R14, R13, R12, R11 ;  /* 0x0000000c0d0e7389 */ /* 0x00006400000c000b */
[----:B01---5:R-:W-:Y:S01]  /*2be60*/  ENDCOLLECTIVE ;  /* 0x000000000000791b */ /* 0x023fe20003800000 */
.L_x_2599:
[----:B------:R-:W-:Y:S05]  /*2be70*/  BSYNC B1 ;  /* 0x0000000000017941 */ /* 0x000fea0003800000 */
.L_x_2598:
[----:B------:R-:W-:Y:S05]  /*2be80*/  BRA `(.L_x_2600) ;  /* 0xfffffe6000887947 */ /* 0x000fea000383ffff */
.L_x_2331:
[----:B------:R-:W-:Y:S01]  /*2be90*/  BSSY B1, `(.L_x_2601) ;  /* 0x0000008000017945 */ /* 0x000fe20003800000 */
[----:B------:R-:W-:Y:S01]  /*2bea0*/  IMAD.MOV.U32 R13, RZ, RZ, R5 ;  /* 0x000000ffff0d7224 */ /* 0x000fe200078e0005 */
[----:B------:R-:W-:Y:S01]  /*2beb0*/  MOV R12, 0x1 ;  /* 0x00000001000c7802 */ /* 0x000fe20000000f00 */
[----:B------:R-:W-:Y:S02]  /*2bec0*/  IMAD.MOV.U32 R11, RZ, RZ, 0x181f ;  /* 0x0000181fff0b7424 */ /* 0x000fe400078e00ff */
[----:B------:R-:W-:-:S07]  /*2bed0*/  IMAD.MOV.U32 R15, RZ, RZ, -0x1 ;  /* 0xffffffffff0f7424 */ /* 0x000fce00078e00ff */
[----:B-----5:R-:W-:Y:S05]  /*2bee0*/  WARPSYNC.COLLECTIVE R15, `(.L_x_2602) ;  /* 0x000000000f087348 */ /* 0x020fea0003c00000 */
[----:B------:R0:W1:Y:S02]  /*2bef0*/  SHFL.IDX P6, R14, R13, R12, R11 ;  /* 0x0000000c0d0e7389 */ /* 0x00006400000c000b */
[----:B01---5:R-:W-:Y:S01]  /*2bf00*/  ENDCOLLECTIVE ;  /* 0x000000000000791b */ /* 0x023fe20003800000 */
.L_x_2602:
[----:B------:R-:W-:Y:S05]  /*2bf10*/  BSYNC B1 ;  /* 0x0000000000017941 */ /* 0x000fea0003800000 */
.L_x_2601:
[----:B------:R-:W-:Y:S05]  /*2bf20*/  BRA `(.L_x_2603) ;  /* 0xfffffe6000687947 */ /* 0x000fea000383ffff */
.L_x_2332:
        /* <DEDUP_REMOVED lines=8> */
.L_x_2605:
[----:B------:R-:W-:Y:S05]  /*2bfb0*/  BSYNC B1 ;  /* 0x0000000000017941 */ /* 0x000fea0003800000 */
.L_x_2604:
[----:B------:R-:W-:Y:S05]  /*2bfc0*/  BRA `(.L_x_2606) ;  /* 0xfffffe6000487947 */ /* 0x000fea000383ffff */
.L_x_2333:
[----:B------:R-:W-:Y:S01]  /*2bfd0*/  BSSY B1, `(.L_x_2607) ;  /* 0x0000008000017945 */ /* 0x000fe20003800000 */
[----:B------:R-:W-:Y:S01]  /*2bfe0*/  IMAD.MOV.U32 R13, RZ, RZ, R3 ;  /* 0x000000ffff0d7224 */ /* 0x000fe200078e0003 */
[----:B------:R-:W-:Y:S01]  /*2bff0*/  MOV R15, 0xffffffff ;  /* 0xffffffff000f7802 */ /* 0x000fe20000000f00 */
[----:B------:R-:W-:Y:S02]  /*2c000*/  IMAD.MOV.U32 R12, RZ, RZ, 0x1 ;  /* 0x00000001ff0c7424 */ /* 0x000fe400078e00ff */
[----:B------:R-:W-:-:S07]  /*2c010*/  IMAD.MOV.U32 R11, RZ, RZ, 0x181f ;  /* 0x0000181fff0b7424 */ /* 0x000fce00078e00ff */
[----:B-----5:R-:W-:Y:S05]  /*2c020*/  WARPSYNC.COLLECTIVE R15, `(.L_x_2608) ;  /* 0x000000000f087348 */ /* 0x020fea0003c00000 */
[----:B------:R0:W1:Y:S02]  /*2c030*/  SHFL.IDX P6, R14, R13, R12, R11 ;  /* 0x0000000c0d0e7389 */ /* 0x00006400000c000b */
[----:B01---5:R-:W-:Y:S01]  /*2c040*/  ENDCOLLECTIVE ;  /* 0x000000000000791b */ /* 0x023fe20003800000 */
.L_x_2608:
[----:B------:R-:W-:Y:S05]  /*2c050*/  BSYNC B1 ;  /* 0x0000000000017941 */ /* 0x000fea0003800000 */
.L_x_2607:
[----:B------:R-:W-:Y:S05]  /*2c060*/  BRA `(.L_x_2609) ;  /* 0xfffffe6000287947 */ /* 0x000fea000383ffff */
.L_x_2334:
[----:B------:R-:W-:Y:S01]  /*2c070*/  BSSY B1, `(.L_x_2610) ;  /* 0x0000008000017945 */ /* 0x000fe20003800000 */
[----:B------:R-:W-:Y:S02]  /*2c080*/  IMAD.MOV.U32 R13, RZ, RZ, R0 ;  /* 0x000000ffff0d7224 */ /* 0x000fe400078e0000 */
[----:B------:R-:W-:Y:S02]  /*2c090*/  IMAD.MOV.U32 R12, RZ, RZ, 0x1 ;  /* 0x00000001ff0c7424 */ /* 0x000fe400078e00ff */
[----:B------:R-:W-:Y:S02]  /*2c0a0*/  IMAD.MOV.U32 R11, RZ, RZ, 0x181f ;  /* 0x0000181fff0b7424 */ /* 0x000fe400078e00ff */
[----:B------:R-:W-:-:S07]  /*2c0b0*/  IMAD.MOV.U32 R15, RZ, RZ, -0x1 ;  /* 0xffffffffff0f7424 */ /* 0x000fce00078e00ff */
[----:B-----5:R-:W-:Y:S05]  /*2c0c0*/  WARPSYNC.COLLECTIVE R15, `(.L_x_2611) ;  /* 0x000000000f087348 */ /* 0x020fea0003c00000 */
[----:B------:R0:W1:Y:S02]  /*2c0d0*/  SHFL.IDX P6, R14, R13, R12, R11 ;  /* 0x0000000c0d0e7389 */ /* 0x00006400000c000b */
[----:B01---5:R-:W-:Y:S01]  /*2c0e0*/  ENDCOLLECTIVE ;  /* 0x000000000000791b */ /* 0x023fe20003800000 */
.L_x_2611:
[----:B------:R-:W-:Y:S05]  /*2c0f0*/  BSYNC B1 ;  /* 0x0000000000017941 */ /* 0x000fea0003800000 */
.L_x_2610:
[----:B------:R-:W-:Y:S05]  /*2c100*/  BRA `(.L_x_2612) ;  /* 0xfffffe6000087947 */ /* 0x000fea000383ffff */
.L_x_2335:
[----:B------:R-:W-:Y:S01]  /*2c110*/  BSSY B1, `(.L_x_2613) ;  /* 0x0000008000017945 */ /* 0x000fe20003800000 */
[----:B------:R-:W-:Y:S01]  /*2c120*/  MOV R13, R5 ;  /* 0x00000005000d7202 */ /* 0x000fe20000000f00 */
[----:B------:R-:W-:Y:S02]  /*2c130*/  IMAD.MOV.U32 R12, RZ, RZ, 0x2 ;  /* 0x00000002ff0c7424 */ /* 0x000fe400078e00ff */
[----:B------:R-:W-:Y:S02]  /*2c140*/  IMAD.MOV.U32 R11, RZ, RZ, 0x181f ;  /* 0x0000181fff0b7424 */ /* 0x000fe400078e00ff */
[----:B------:R-:W-:-:S07]  /*2c150*/  IMAD.MOV.U32 R15, RZ, RZ, -0x1 ;  /* 0xffffffffff0f7424 */ /* 0x000fce00078e00ff */
[----:B-----5:R-:W-:Y:S05]  /*2c160*/  WARPSYNC.COLLECTIVE R15, `(.L_x_2614) ;  /* 0x000000000f087348 */ /* 0x020fea0003c00000 */
[----:B------:R0:W1:Y:S02]  /*2c170*/  SHFL.IDX P6, R14, R13, R12, R11 ;  /* 0x0000000c0d0e7389 */ /* 0x00006400000c000b */
[----:B01---5:R-:W-:Y:S01]  /*2c180*/  ENDCOLLECTIVE ;  /* 0x000000000000791b */ /* 0x023fe20003800000 */
.L_x_2614:
[----:B------:R-:W-:Y:S05]  /*2c190*/  BSYNC B1 ;  /* 0x0000000000017941 */ /* 0x000fea0003800000 */
.L_x_2613:
[----:B------:R-:W-:Y:S05]  /*2c1a0*/  BRA `(.L_x_2615) ;  /* 0xfffffe5c00e87947 */ /* 0x000fea000383ffff */
.L_x_2336:
        /* <DEDUP_REMOVED lines=8> */
.L_x_2617:
[----:B------:R-:W-:Y:S05]  /*2c230*/  BSYNC B1 ;  /* 0x0000000000017941 */ /* 0x000fea0003800000 */
.L_x_2616:
[----:B------:R-:W-:Y:S05]  /*2c240*/  BRA `(.L_x_2618) ;  /* 0xfffffe5c00c87947 */ /* 0x000fea000383ffff */
.L_x_2337:
        /* <DEDUP_REMOVED lines=8> */
.L_x_2620:
[----:B------:R-:W-:Y:S05]  /*2c2d0*/  BSYNC B1 ;  /* 0x0000000000017941 */ /* 0x000fea0003800000 */
.L_x_2619:
[----:B------:R-:W-:Y:S05]  /*2c2e0*/  BRA `(.L_x_2621) ;  /* 0xfffffe5c00a87947 */ /* 0x000fea000383ffff */
.L_x_2338:
        /* <DEDUP_REMOVED lines=8> */
.L_x_2623:
[----:B------:R-:W-:Y:S05]  /*2c370*/  BSYNC B1 ;  /* 0x0000000000017941 */ /* 0x000fea0003800000 */
.L_x_2622:
[----:B------:R-:W-:Y:S05]  /*2c380*/  BRA `(.L_x_2624) ;  /* 0xfffffe5c00887947 */ /* 0x000fea000383ffff */
.L_x_2339:
        /* <DEDUP_REMOVED lines=8> */
.L_x_2626:
[----:B------:R-:W-:Y:S05]  /*2c410*/  BSYNC B1 ;  /* 0x0000000000017941 */ /* 0x000fea0003800000 */
.L_x_2625:
[----:B------:R-:W-:Y:S05]  /*2c420*/  BRA `(.L_x_2627) ;  /* 0xfffffe5c00687947 */ /* 0x000fea000383ffff */
.L_x_2340:
        /* <DEDUP_REMOVED lines=8> */
.L_x_2629:
[----:B------:R-:W-:Y:S05]  /*2c4b0*/  BSYNC B1 ;  /* 0x0000000000017941 */ /* 0x000fea0003800000 */
.L_x_2628:
[----:B------:R-:W-:Y:S05]  /*2c4c0*/  BRA `(.L_x_2630) ;  /* 0xfffffe5c00487947 */ /* 0x000fea000383ffff */
.L_x_2341:
        /* <DEDUP_REMOVED lines=8> */
.L_x_2632:
[----:B------:R-:W-:Y:S05]  /*2c550*/  BSYNC B1 ;  /* 0x0000000000017941 */ /* 0x000fea0003800000 */
.L_x_2631:
[----:B------:R-:W-:Y:S05]  /*2c560*/  BRA `(.L_x_2633) ;  /* 0xfffffe5c00287947 */ /* 0x000fea000383ffff */
.L_x_2342:
        /* <DEDUP_REMOVED lines=8> */
.L_x_2635:
[----:B------:R-:W-:Y:S05]  /*2c5f0*/  BSYNC B1 ;  /* 0x0000000000017941 */ /* 0x000fea0003800000 */
.L_x_2634:
[----:B------:R-:W-:Y:S05]  /*2c600*/  BRA `(.L_x_2636) ;  /* 0xfffffe5c00087947 */ /* 0x000fea000383ffff */
.L_x_2344:
[----:B0-----:R0:W1:Y:S02]  /*2c610*/  SYNCS.PHASECHK.TRANS64.TRYWAIT P4, [R18+URZ+0x38800], R3 ;  /* 0x03880003120075a7 */ /* 0x001064000808017f */
[----:B-1----:R-:W-:Y:S05]  /*2c620*/  @!P4 NANOSLEEP.SYNCS 0x989680 ;  /* 0x009896800000c95d */ /* 0x002fea0003900000 */
[----:B------:R-:W1:Y:S02]  /*2c630*/  @!P4 SYNCS.PHASECHK.TRANS64 P4, [R18+URZ+0x38800], R3 ;  /* 0x038800031200c5a7 */ /* 0x000e64000808007f */
[----:B-1----:R-:W-:Y:S05]  /*2c640*/  @!P4 BRA `(.L_x_2344) ;  /* 0xfffffffc00f0c947 */ /* 0x002fea000383ffff */
[----:B------:R-:W-:Y:S05]  /*2c650*/  BRA `(.L_x_2637) ;  /* 0xfffffe5c00287947 */ /* 0x000fea000383ffff */
.L_x_2354:
[----:B-1----:R1:W2:Y:S02]  /*2c660*/  SYNCS.PHASECHK.TRANS64.TRYWAIT P2, [R0+URZ+0x38830], R3 ;  /* 0x03883003000075a7 */ /* 0x0022a4000804017f */
[----:B--2---:R-:W-:Y:S05]  /*2c670*/  @!P2 NANOSLEEP.SYNCS 0x989680 ;  /* 0x009896800000a95d */ /* 0x004fea0003900000 */
[----:B------:R-:W2:Y:S02]  /*2c680*/  @!P2 SYNCS.PHASECHK.TRANS64 P2, [R0+URZ+0x38830], R3 ;  /* 0x038830030000a5a7 */ /* 0x000ea4000804007f */
[----:B--2---:R-:W-:Y:S05]  /*2c690*/  @!P2 BRA `(.L_x_2354) ;  /* 0xfffffffc00f0a947 */ /* 0x004fea000383ffff */
[----:B------:R-:W-:Y:S05]  /*2c6a0*/  BRA `(.L_x_2353) ;  /* 0xfffffe9c00907947 */ /* 0x000fea000383ffff */
.L_x_2360:
[----:B-1----:R1:W2:Y:S02]  /*2c6b0*/  SYNCS.PHASECHK.TRANS64.TRYWAIT P2, [R5+URZ+0x38830], R6 ;  /* 0x03883006050075a7 */ /* 0x0022a4000804017f */
[----:B--2---:R-:W-:Y:S05]  /*2c6c0*/  @!P2 NANOSLEEP.SYNCS 0x989680 ;  /* 0x009896800000a95d */ /* 0x004fea0003900000 */
[----:B------:R-:W2:Y:S02]  /*2c6d0*/  @!P2 SYNCS.PHASECHK.TRANS64 P2, [R5+URZ+0x38830], R6 ;  /* 0x038830060500a5a7 */ /* 0x000ea4000804007f */
[----:B--2---:R-:W-:Y:S05]  /*2c6e0*/  @!P2 BRA `(.L_x_2360) ;  /* 0xfffffffc00f0a947 */ /* 0x004fea000383ffff */
[----:B------:R-:W-:Y:S05]  /*2c6f0*/  BRA `(.L_x_2359) ;  /* 0xfffffed400387947 */ /* 0x000fea000383ffff */
.L_x_2364:
[----:B-1----:R1:W2:Y:S02]  /*2c700*/  SYNCS.PHASECHK.TRANS64.TRYWAIT P0, [R5+URZ+0x38850], R4 ;  /* 0x03885004050075a7 */ /* 0x0022a4000800017f */
[----:B--2---:R-:W-:Y:S05]  /*2c710*/  @!P0 NANOSLEEP.SYNCS 0x989680 ;  /* 0x009896800000895d */ /* 0x004fea0003900000 */
[----:B------:R-:W2:Y:S02]  /*2c720*/  @!P0 SYNCS.PHASECHK.TRANS64 P0, [R5+URZ+0x38850], R4 ;  /* 0x03885004050085a7 */ /* 0x000ea4000800007f */
[----:B--2---:R-:W-:Y:S05]  /*2c730*/  @!P0 BRA `(.L_x_2364) ;  /* 0xfffffffc00f08947 */ /* 0x004fea000383ffff */
[----:B------:R-:W-:Y:S05]  /*2c740*/  BRA `(.L_x_2361) ;  /* 0xfffffed800447947 */ /* 0x000fea000383ffff */
.L_x_2372:
[----:B-1----:R1:W2:Y:S02]  /*2c750*/  SYNCS.PHASECHK.TRANS64.TRYWAIT P2, [R5+URZ+0x38830], R6 ;  /* 0x03883006050075a7 */ /* 0x0022a4000804017f */
[----:B--2---:R-:W-:Y:S05]  /*2c760*/  @!P2 NANOSLEEP.SYNCS 0x989680 ;  /* 0x009896800000a95d */ /* 0x004fea0003900000 */
[----:B------:R-:W2:Y:S02]  /*2c770*/  @!P2 SYNCS.PHASECHK.TRANS64 P2, [R5+URZ+0x38830], R6 ;  /* 0x038830060500a5a7 */ /* 0x000ea4000804007f */
[----:B--2---:R-:W-:Y:S05]  /*2c780*/  @!P2 BRA `(.L_x_2372) ;  /* 0xfffffffc00f0a947 */ /* 0x004fea000383ffff */
[----:B------:R-:W-:Y:S05]  /*2c790*/  BRA `(.L_x_2371) ;  /* 0xffffff0800987947 */ /* 0x000fea000383ffff */
.L_x_2376:
[----:B-1----:R1:W2:Y:S02]  /*2c7a0*/  SYNCS.PHASECHK.TRANS64.TRYWAIT P0, [R5+URZ+0x38850], R4 ;  /* 0x03885004050075a7 */ /* 0x0022a4000800017f */
[----:B--2---:R-:W-:Y:S05]  /*2c7b0*/  @!P0 NANOSLEEP.SYNCS 0x989680 ;  /* 0x009896800000895d */ /* 0x004fea0003900000 */
[----:B------:R-:W2:Y:S02]  /*2c7c0*/  @!P0 SYNCS.PHASECHK.TRANS64 P0, [R5+URZ+0x38850], R4 ;  /* 0x03885004050085a7 */ /* 0x000ea4000800007f */
[----:B--2---:R-:W-:Y:S05]  /*2c7d0*/  @!P0 BRA `(.L_x_2376) ;  /* 0xfffffffc00f08947 */ /* 0x004fea000383ffff */
[----:B------:R-:W-:Y:S05]  /*2c7e0*/  BRA `(.L_x_2373) ;  /* 0xffffff0c00a47947 */ /* 0x000fea000383ffff */
.L_x_2382:
[----:B-1----:R1:W2:Y:S02]  /*2c7f0*/  SYNCS.PHASECHK.TRANS64.TRYWAIT P0, [R6+URZ+0x38850], R5 ;  /* 0x03885005060075a7 */ /* 0x0022a4000800017f */
[----:B--2---:R-:W-:Y:S05]  /*2c800*/  @!P0 NANOSLEEP.SYNCS 0x989680 ;  /* 0x009896800000895d */ /* 0x004fea0003900000 */
[----:B------:R-:W2:Y:S02]  /*2c810*/  @!P0 SYNCS.PHASECHK.TRANS64 P0, [R6+URZ+0x38850], R5 ;  /* 0x03885005060085a7 */ /* 0x000ea4000800007f */
[----:B--2---:R-:W-:Y:S05]  /*2c820*/  @!P0 BRA `(.L_x_2382) ;  /* 0xfffffffc00f08947 */ /* 0x004fea000383ffff */
[----:B------:R-:W-:Y:S05]  /*2c830*/  BRA `(.L_x_2381) ;  /* 0xffffff3400807947 */ /* 0x000fea000383ffff */
.L_x_2386:
        /* <DEDUP_REMOVED lines=11> */
[----:B------:R-:W-:Y:S01]  /*2c8f0*/  IMAD.MOV.U32 R12, RZ, RZ, R2 ;  /* 0x000000ffff0c7224 */ /* 0x000fe200078e0002 */
[----:B------:R-:W-:-:S02]  /*2c900*/  SEL R61, R6, R11, P0 ;  /* 0x0000000b063d7207 */ /* 0x000fc40000000000 */
[----:B------:R-:W-:Y:S01]  /*2c910*/  SEL R68, R11, R6, P0 ;  /* 0x000000060b447207 */ /* 0x000fe20000000000 */
[----:B------:R-:W-:Y:S01]  /*2c920*/  IMAD.MOV.U32 R11, RZ, RZ, 0x1c1f ;  /* 0x00001c1fff0b7424 */ /* 0x000fe200078e00ff */
[----:B------:R-:W-:Y:S01]  /*2c930*/  SEL R70, R15, R70, P0 ;  /* 0x000000460f467207 */ /* 0x000fe20000000000 */
[----:B------:R-:W-:Y:S01]  /*2c940*/  IMAD.MOV.U32 R15, RZ, RZ, -0x1 ;  /* 0xffffffffff0f7424 */ /* 0x000fe200078e00ff */
[----:B------:R-:W-:Y:S02]  /*2c950*/  SEL R53, R62, R55, P0 ;  /* 0x000000373e357207 */ /* 0x000fe40000000000 */
[----:B------:R-:W-:-:S07]  /*2c960*/  SEL R62, R55, R62, P0 ;  /* 0x0000003e373e7207 */ /* 0x000fce0000000000 */
[----:B------:R-:W-:Y:S05]  /*2c970*/  WARPSYNC.COLLECTIVE R15, `(.L_x_2638) ;  /* 0x000000000f087348 */ /* 0x000fea0003c00000 */
[----:B------:R0:W1:Y:S02]  /*2c980*/  SHFL.IDX P6, R14, R13, R12, R11 ;  /* 0x0000000c0d0e7389 */ /* 0x00006400000c000b */
[----:B01----:R-:W-:Y:S01]  /*2c990*/  ENDCOLLECTIVE ;  /* 0x000000000000791b */ /* 0x003fe20003800000 */
.L_x_2638:
[----:B------:R-:W-:Y:S02]  /*2c9a0*/  SEL R55, R0, R7, P0 ;  /* 0x0000000700377207 */ /* 0x000fe40000000000 */
[----:B------:R-:W-:Y:S02]  /*2c9b0*/  SEL R64, R7, R0, P0 ;  /* 0x0000000007407207 */ /* 0x000fe40000000000 */
[----:B------:R-:W-:Y:S02]  /*2c9c0*/  LOP3.LUT R7, R2, 0x2, RZ, 0x3c, !PT ;  /* 0x0000000202077812 */ /* 0x000fe400078e3cff */
        /* <DEDUP_REMOVED lines=15> */
.L_x_2639:
        /* <DEDUP_REMOVED lines=18> */
.L_x_2640:
        /* <DEDUP_REMOVED lines=19> */
.L_x_2641:
        /* <DEDUP_REMOVED lines=18> */
.L_x_2642:
[----:B------:R-:W-:Y:S02]  /*2ce30*/  SEL R8, R10, R21, P0 ;  /* 0x000000150a087207 */ /* 0x000fe40000000000 */
[----:B------:R-:W-:Y:S01]  /*2ce40*/  SEL R10, R21, R10, P0 ;  /* 0x0000000a150a7207 */ /* 0x000fe20000000000 */
[----:B------:R-:W-:Y:S02]  /*2ce50*/  IMAD.MOV.U32 R13, RZ, RZ, R20 ;  /* 0x000000ffff0d7224 */ /* 0x000fe400078e0014 */
[----:B------:R-:W-:Y:S02]  /*2ce60*/  IMAD.MOV.U32 R12, RZ, RZ, R7 ;  /* 0x000000ffff0c7224 */ /* 0x000fe400078e0007 */
[----:B------:R-:W-:-:S07]  /*2ce70*/  IMAD.MOV.U32 R26, RZ, RZ, R14 ;  /* 0x000000ffff1a7224 */ /* 0x000fce00078e000e */
[----:B------:R-:W-:Y:S05]  /*2ce80*/  WARPSYNC.COLLECTIVE R15, `(.L_x_2643) ;  /* 0x000000000f087348 */ /* 0x000fea0003c00000 */
[----:B------:R0:W1:Y:S02]  /*2ce90*/  SHFL.IDX P6, R14, R13, R12, R11 ;  /* 0x0000000c0d0e7389 */ /* 0x00006400000c000b */
[----:B01----:R-:W-:Y:S01]  /*2cea0*/  ENDCOLLECTIVE ;  /* 0x000000000000791b */ /* 0x003fe20003800000 */
.L_x_2643:
[----:B------:R-:W-:Y:S02]  /*2ceb0*/  IMAD.MOV.U32 R13, RZ, RZ, R27 ;  /* 0x000000ffff0d7224 */ /* 0x000fe400078e001b */
[----:B------:R-:W-:Y:S01]  /*2cec0*/  IMAD.MOV.U32 R12, RZ, RZ, R2 ;  /* 0x000000ffff0c7224 */ /* 0x000fe200078e0002 */
[----:B------:R-:W-:-:S07]  /*2ced0*/  MOV R25, R14 ;  /* 0x0000000e00197202 */ /* 0x000fce0000000f00 */
[----:B------:R-:W-:Y:S05]  /*2cee0*/  WARPSYNC.COLLECTIVE R15, `(.L_x_2644) ;  /* 0x000000000f087348 */ /* 0x000fea0003c00000 */
[----:B------:R0:W1:Y:S02]  /*2cef0*/  SHFL.IDX P6, R14, R13, R12, R11 ;  /* 0x0000000c0d0e7389 */ /* 0x00006400000c000b */
[----:B01----:R-:W-:Y:S01]  /*2cf00*/  ENDCOLLECTIVE ;  /* 0x000000000000791b */ /* 0x003fe20003800000 */
.L_x_2644:
[----:B------:R-:W-:Y:S01]  /*2cf10*/  IMAD.MOV.U32 R13, RZ, RZ, R24 ;  /* 0x000000ffff0d7224 */ /* 0x000fe200078e0018 */
[----:B------:R-:W-:Y:S02]  /*2cf20*/  MOV R12, R7 ;  /* 0x00000007000c7202 */ /* 0x000fe40000000f00 */
[----:B------:R-:W-:Y:S02]  /*2cf30*/  SEL R24, R26, R25, P0 ;  /* 0x000000191a187207 */ /* 0x000fe40000000000 */
[----:B------:R-:W-:Y:S01]  /*2cf40*/  SEL R26, R25, R26, P0 ;  /* 0x0000001a191a7207 */ /* 0x000fe20000000000 */
[----:B------:R-:W-:-:S07]  /*2cf50*/  IMAD.MOV.U32 R30, RZ, RZ, R14 ;  /* 0x000000ffff1e7224 */ /* 0x000fce00078e000e */
[----:B------:R-:W-:Y:S05]  /*2cf60*/  WARPSYNC.COLLECTIVE R15, `(.L_x_2645) ;  /* 0x000000000f087348 */ /* 0x000fea0003c00000 */
[----:B------:R0:W1:Y:S02]  /*2cf70*/  SHFL.IDX P6, R14, R13, R12, R11 ;  /* 0x0000000c0d0e7389 */ /* 0x00006400000c000b */
[----:B01----:R-:W-:Y:S01]  /*2cf80*/  ENDCOLLECTIVE ;  /* 0x000000000000791b */ /* 0x003fe20003800000 */
.L_x_2645:
[----:B------:R-:W-:Y:S02]  /*2cf90*/  IMAD.MOV.U32 R13, RZ, RZ, R29 ;  /* 0x000000ffff0d7224 */ /* 0x000fe400078e001d */
[----:B------:R-:W-:Y:S02]  /*2cfa0*/  IMAD.MOV.U32 R12, RZ, RZ, R2 ;  /* 0x000000ffff0c7224 */ /* 0x000fe400078e0002 */
[----:B------:R-:W-:-:S07]  /*2cfb0*/  IMAD.MOV.U32 R27, RZ, RZ, R14 ;  /* 0x000000ffff1b7224 */ /* 0x000fce00078e000e */
[----:B------:R-:W-:Y:S05]  /*2cfc0*/  WARPSYNC.COLLECTIVE R15, `(.L_x_2646) ;  /* 0x000000000f087348 */ /* 0x000fea0003c00000 */
[----:B------:R0:W1:Y:S02]  /*2cfd0*/  SHFL.IDX P6, R14, R13, R12, R11 ;  /* 0x0000000c0d0e7389 */ /* 0x00006400000c000b */
[----:B01----:R-:W-:Y:S01]  /*2cfe0*/  ENDCOLLECTIVE ;  /* 0x000000000000791b */ /* 0x003fe20003800000 */
.L_x_2646:
[----:B------:R-:W-:Y:S01]  /*2cff0*/  MOV R13, R28 ;  /* 0x0000001c000d7202 */ /* 0x000fe20000000f00 */
[----:B------:R-:W-:Y:S01]  /*2d000*/  IMAD.MOV.U32 R12, RZ, RZ, R7 ;  /* 0x000000ffff0c7224 */ /* 0x000fe200078e0007 */
[----:B------:R-:W-:Y:S02]  /*2d010*/  SEL R28, R30, R27, P0 ;  /* 0x0000001b1e1c7207 */ /* 0x000fe40000000000 */
[----:B------:R-:W-:Y:S01]  /*2d020*/  SEL R30, R27, R30, P0 ;  /* 0x0000001e1b1e7207 */ /* 0x000fe20000000000 */
[----:B------:R-:W-:-:S07]  /*2d030*/  IMAD.MOV.U32 R34, RZ, RZ, R14 ;  /* 0x000000ffff227224 */ /* 0x000fce00078e000e */
[----:B------:R-:W-:Y:S05]  /*2d040*/  WARPSYNC.COLLECTIVE R15, `(.L_x_2647) ;  /* 0x000000000f087348 */ /* 0x000fea0003c00000 */
[----:B------:R0:W1:Y:S02]  /*2d050*/  SHFL.IDX P6, R14, R13, R12, R11 ;  /* 0x0000000c0d0e7389 */ /* 0x00006400000c000b */
[----:B01----:R-:W-:Y:S01]  /*2d060*/  ENDCOLLECTIVE ;  /* 0x000000000000791b */ /* 0x003fe20003800000 */
.L_x_2647:
[----:B------:R-:W-:Y:S02]  /*2d070*/  IMAD.MOV.U32 R13, RZ, RZ, R31 ;  /* 0x000000ffff0d7224 */ /* 0x000fe400078e001f */
[----:B------:R-:W-:Y:S02]  /*2d080*/  IMAD.MOV.U32 R12, RZ, RZ, R2 ;  /* 0x000000ffff0c7224 */ /* 0x000fe400078e0002 */
[----:B------:R-:W-:-:S07]  /*2d090*/  IMAD.MOV.U32 R29, RZ, RZ, R14 ;  /* 0x000000ffff1d7224 */ /* 0x000fce00078e000e */
[----:B------:R-:W-:Y:S05]  /*2d0a0*/  WARPSYNC.COLLECTIVE R15, `(.L_x_2648) ;  /* 0x000000000f087348 */ /* 0x000fea0003c00000 */
[----:B------:R0:W1:Y:S02]  /*2d0b0*/  SHFL.IDX P6, R14, R13, R12, R11 ;  /* 0x0000000c0d0e7389 */ /* 0x00006400000c000b */
[----:B01----:R-:W-:Y:S01]  /*2d0c0*/  ENDCOLLECTIVE ;  /* 0x000000000000791b */ /* 0x003fe20003800000 */
.L_x_2648:
        /* <DEDUP_REMOVED lines=8> */
.L_x_2649:
[----:B------:R-:W-:Y:S01]  /*2d150*/  IMAD.MOV.U32 R13, RZ, RZ, R33 ;  /* 0x000000ffff0d7224 */ /* 0x000fe200078e0021 */
[----:B------:R-:W-:Y:S01]  /*2d160*/  MOV R12, R2 ;  /* 0x00000002000c7202 */ /* 0x000fe20000000f00 */
[----:B------:R-:W-:-:S07]  /*2d170*/  IMAD.MOV.U32 R31, RZ, RZ, R14 ;  /* 0x000000ffff1f7224 */ /* 0x000fce00078e000e */
[----:B------:R-:W-:Y:S05]  /*2d180*/  WARPSYNC.COLLECTIVE R15, `(.L_x_2650) ;  /* 0x000000000f087348 */ /* 0x000fea0003c00000 */
[----:B------:R0:W1:Y:S02]  /*2d190*/  SHFL.IDX P6, R14, R13, R12, R11 ;  /* 0x0000000c0d0e7389 */ /* 0x00006400000c000b */
[----:B01----:R-:W-:Y:S01]  /*2d1a0*/  ENDCOLLECTIVE ;  /* 0x000000000000791b */ /* 0x003fe20003800000 */
.L_x_2650:
[----:B------:R-:W-:Y:S01]  /*2d1b0*/  IMAD.MOV.U32 R13, RZ, RZ, R36 ;  /* 0x000000ffff0d7224 */ /* 0x000fe200078e0024 */
[----:B------:R-:W-:Y:S01]  /*2d1c0*/  SEL R36, R38, R31, P0 ;  /* 0x0000001f26247207 */ /* 0x000fe20000000000 */
[----:B------:R-:W-:Y:S01]  /*2d1d0*/  IMAD.MOV.U32 R12, RZ, RZ, R7 ;  /* 0x000000ffff0c7224 */ /* 0x000fe200078e0007 */
[----:B------:R-:W-:Y:S01]  /*2d1e0*/  SEL R38, R31, R38, P0 ;  /* 0x000000261f267207 */ /* 0x000fe20000000000 */
[----:B------:R-:W-:-:S07]  /*2d1f0*/  IMAD.MOV.U32 R33, RZ, RZ, R14 ;  /* 0x000000ffff217224 */ /* 0x000fce00078e000e */
[----:B------:R-:W-:Y:S05]  /*2d200*/  WARPSYNC.COLLECTIVE R15, `(.L_x_2651) ;  /* 0x000000000f087348 */ /* 0x000fea0003c00000 */
[----:B------:R0:W1:Y:S02]  /*2d210*/  SHFL.IDX P6, R14, R13, R12, R11 ;  /* 0x0000000c0d0e7389 */ /* 0x00006400000c000b */
[----:B01----:R-:W-:Y:S01]  /*2d220*/  ENDCOLLECTIVE ;  /* 0x000000000000791b */ /* 0x003fe20003800000 */
.L_x_2651:
[----:B------:R-:W-:Y:S01]  /*2d230*/  MOV R13, R35 ;  /* 0x00000023000d7202 */ /* 0x000fe20000000f00 */
[----:B------:R-:W-:Y:S02]  /*2d240*/  IMAD.MOV.U32 R12, RZ, RZ, R2 ;  /* 0x000000ffff0c7224 */ /* 0x000fe400078e0002 */
[----:B------:R-:W-:-:S07]  /*2d250*/  IMAD.MOV.U32 R40, RZ, RZ, R14 ;  /* 0x000000ffff287224 */ /* 0x000fce00078e000e */
[----:B------:R-:W-:Y:S05]  /*2d260*/  WARPSYNC.COLLECTIVE R15, `(.L_x_2652) ;  /* 0x000000000f087348 */ /* 0x000fea0003c00000 */
[----:B------:R0:W1:Y:S02]  /*2d270*/  SHFL.IDX P6, R14, R13, R12, R11 ;  /* 0x0000000c0d0e7389 */ /* 0x00006400000c000b */
[----:B01----:R-:W-:Y:S01]  /*2d280*/  ENDCOLLECTIVE ;  /* 0x000000000000791b */ /* 0x003fe20003800000 */
.L_x_2652:
[----:B------:R-:W-:Y:S02]  /*2d290*/  IMAD.MOV.U32 R13, RZ, RZ, R42 ;  /* 0x000000ffff0d7224 */ /* 0x000fe400078e002a */
[----:B------:R-:W-:Y:S02]  /*2d2a0*/  IMAD.MOV.U32 R12, RZ, RZ, R7 ;  /* 0x000000ffff0c7224 */ /* 0x000fe400078e0007 */
[----:B------:R-:W-:-:S07]  /*2d2b0*/  IMAD.MOV.U32 R35, RZ, RZ, R14 ;  /* 0x000000ffff237224 */ /* 0x000fce00078e000e */
[----:B------:R-:W-:Y:S05]  /*2d2c0*/  WARPSYNC.COLLECTIVE R15, `(.L_x_2653) ;  /* 0x000000000f087348 */ /* 0x000fea0003c00000 */
[----:B------:R0:W1:Y:S02]  /*2d2d0*/  SHFL.IDX P6, R14, R13, R12, R11 ;  /* 0x0000000c0d0e7389 */ /* 0x00006400000c000b */
[----:B01----:R-:W-:Y:S01]  /*2d2e0*/  ENDCOLLECTIVE ;  /* 0x000000000000791b */ /* 0x003fe20003800000 */
.L_x_2653:
[----:B------:R-:W-:Y:S02]  /*2d2f0*/  IMAD.MOV.U32 R13, RZ, RZ, R37 ;  /* 0x000000ffff0d7224 */ /* 0x000fe400078e0025 */
[----:B------:R-:W-:Y:S01]  /*2d300*/  IMAD.MOV.U32 R12, RZ, RZ, R2 ;  /* 0x000000ffff0c7224 */ /* 0x000fe200078e0002 */
[----:B------:R-:W-:-:S07]  /*2d310*/  MOV R42, R14 ;  /* 0x0000000e002a7202 */ /* 0x000fce0000000f00 */
[----:B------:R-:W-:Y:S05]  /*2d320*/  WARPSYNC.COLLECTIVE R15, `(.L_x_2654) ;  /* 0x000000000f087348 */ /* 0x000fea0003c00000 */
[----:B------:R0:W1:Y:S02]  /*2d330*/  SHFL.IDX P6, R14, R13, R12, R11 ;  /* 0x0000000c0d0e7389 */ /* 0x00006400000c000b */
[----:B01----:R-:W-:Y:S01]  /*2d340*/  ENDCOLLECTIVE ;  /* 0x000000000000791b */ /* 0x003fe20003800000 */
.L_x_2654:
[----:B------:R-:W-:Y:S01]  /*2d350*/  IMAD.MOV.U32 R13, RZ, RZ, R44 ;  /* 0x000000ffff0d7224 */ /* 0x000fe200078e002c */
[----:B------:R-:W-:Y:S01]  /*2d360*/  MOV R12, R7 ;  /* 0x00000007000c7202 */ /* 0x000fe20000000f00 */
[----:B------:R-:W-:-:S07]  /*2d370*/  IMAD.MOV.U32 R37, RZ, RZ, R14 ;  /* 0x000000ffff257224 */ /* 0x000fce00078e000e */
[----:B------:R-:W-:Y:S05]  /*2d380*/  WARPSYNC.COLLECTIVE R15, `(.L_x_2655) ;  /* 0x000000000f087348 */ /* 0x000fea0003c00000 */
[----:B------:R0:W1:Y:S02]  /*2d390*/  SHFL.IDX P6, R14, R13, R12, R11 ;  /* 0x0000000c0d0e7389 */ /* 0x00006400000c000b */
[----:B01----:R-:W-:Y:S01]  /*2d3a0*/  ENDCOLLECTIVE ;  /* 0x000000000000791b */ /* 0x003fe20003800000 */
.L_x_2655:
[----:B------:R-:W-:Y:S02]  /*2d3b0*/  IMAD.MOV.U32 R13, RZ, RZ, R39 ;  /* 0x000000ffff0d7224 */ /* 0x000fe400078e0027 */
[----:B------:R-:W-:Y:S02]  /*2d3c0*/  IMAD.MOV.U32 R12, RZ, RZ, R2 ;  /* 0x000000ffff0c7224 */ /* 0x000fe400078e0002 */
[----:B------:R-:W-:-:S07]  /*2d3d0*/  IMAD.MOV.U32 R44, RZ, RZ, R14 ;  /* 0x000000ffff2c7224 */ /* 0x000fce00078e000e */
[----:B------:R-:W-:Y:S05]  /*2d3e0*/  WARPSYNC.COLLECTIVE R15, `(.L_x_2656) ;  /* 0x000000000f087348 */ /* 0x000fea0003c00000 */
[----:B------:R0:W1:Y:S02]  /*2d3f0*/  SHFL.IDX P6, R14, R13, R12, R11 ;  /* 0x0000000c0d0e7389 */ /* 0x00006400000c000b */
[----:B01----:R-:W-:Y:S01]  /*2d400*/  ENDCOLLECTIVE ;  /* 0x000000000000791b */ /* 0x003fe20003800000 */
.L_x_2656:
[----:B------:R-:W-:Y:S01]  /*2d410*/  MOV R13, R46 ;  /* 0x0000002e000d7202 */ /* 0x000fe20000000f00 */
[----:B------:R-:W-:Y:S02]  /*2d420*/  IMAD.MOV.U32 R12, RZ, RZ, R7 ;  /* 0x000000ffff0c7224 */ /* 0x000fe400078e0007 */
[----:B------:R-:W-:-:S07]  /*2d430*/  IMAD.MOV.U32 R39, RZ, RZ, R14 ;  /* 0x000000ffff277224 */ /* 0x000fce00078e000e */
[----:B------:R-:W-:Y:S05]  /*2d440*/  WARPSYNC.COLLECTIVE R15, `(.L_x_2657) ;  /* 0x000000000f087348 */ /* 0x000fea0003c00000 */
[----:B------:R0:W1:Y:S02]  /*2d450*/  SHFL.IDX P6, R14, R13, R12, R11 ;  /* 0x0000000c0d0e7389 */ /* 0x00006400000c000b */
[----:B01----:R-:W-:Y:S01]  /*2d460*/  ENDCOLLECTIVE ;  /* 0x000000000000791b */ /* 0x003fe20003800000 */
.L_x_2657:
[----:B------:R-:W-:Y:S02]  /*2d470*/  IMAD.MOV.U32 R13, RZ, RZ, R41 ;  /* 0x000000ffff0d7224 */ /* 0x000fe400078e0029 */
[----:B------:R-:W-:Y:S02]  /*2d480*/  IMAD.MOV.U32 R12, RZ, RZ, R2 ;  /* 0x000000ffff0c7224 */ /* 0x000fe400078e0002 */
[----:B------:R-:W-:-:S07]  /*2d490*/  IMAD.MOV.U32 R46, RZ, RZ, R14 ;  /* 0x000000ffff2e7224 */ /* 0x000fce00078e000e */
[----:B------:R-:W-:Y:S05]  /*2d4a0*/  WARPSYNC.COLLECTIVE R15, `(.L_x_2658) ;  /* 0x000000000f087348 */ /* 0x000fea0003c00000 */
[----:B------:R0:W1:Y:S02]  /*2d4b0*/  SHFL.IDX P6, R14, R13, R12, R11 ;  /* 0x0000000c0d0e7389 */ /* 0x00006400000c000b */
[----:B01----:R-:W-:Y:S01]  /*2d4c0*/  ENDCOLLECTIVE ;  /* 0x000000000000791b */ /* 0x003fe20003800000 */
.L_x_2658:
[----:B------:R-:W-:Y:S02]  /*2d4d0*/  IMAD.MOV.U32 R13, RZ, RZ, R48 ;  /* 0x000000ffff0d7224 */ /* 0x000fe400078e0030 */
[----:B------:R-:W-:Y:S01]  /*2d4e0*/  IMAD.MOV.U32 R12, RZ, RZ, R7 ;  /* 0x000000ffff0c7224 */ /* 0x000fe200078e0007 */
[----:B------:R-:W-:-:S07]  /*2d4f0*/  MOV R41, R14 ;  /* 0x0000000e00297202 */ /* 0x000fce0000000f00 */
[----:B------:R-:W-:Y:S05]  /*2d500*/  WARPSYNC.COLLECTIVE R15, `(.L_x_2659) ;  /* 0x000000000f087348 */ /* 0x000fea0003c00000 */
[----:B------:R0:W1:Y:S02]  /*2d510*/  SHFL.IDX P6, R14, R13, R12, R11 ;  /* 0x0000000c0d0e7389 */ /* 0x00006400000c000b */
[----:B01----:R-:W-:Y:S01]  /*2d520*/  ENDCOLLECTIVE ;  /* 0x000000000000791b */ /* 0x003fe20003800000 */
.L_x_2659:
[----:B------:R-:W-:Y:S01]  /*2d530*/  IMAD.MOV.U32 R13, RZ, RZ, R43 ;  /* 0x000000ffff0d7224 */ /* 0x000fe200078e002b */
[----:B------:R-:W-:Y:S01]  /*2d540*/  MOV R12, R2 ;  /* 0x00000002000c7202 */ /* 0x000fe20000000f00 */
[----:B------:R-:W-:-:S07]  /*2d550*/  IMAD.MOV.U32 R48, RZ, RZ, R14 ;  /* 0x000000ffff307224 */ /* 0x000fce00078e000e */
[----:B------:R-:W-:Y:S05]  /*2d560*/  WARPSYNC.COLLECTIVE R15, `(.L_x_2660) ;  /* 0x000000000f087348 */ /* 0x000fea0003c00000 */
[----:B------:R0:W1:Y:S02]  /*2d570*/  SHFL.IDX P6, R14, R13, R12, R11 ;  /* 0x0000000c0d0e7389 */ /* 0x00006400000c000b */
[----:B01----:R-:W-:Y:S01]  /*2d580*/  ENDCOLLECTIVE ;  /* 0x000000000000791b */ /* 0x003fe20003800000 */
.L_x_2660:
[----:B------:R-:W-:Y:S02]  /*2d590*/  IMAD.MOV.U32 R13, RZ, RZ, R50 ;  /* 0x000000ffff0d7224 */ /* 0x000fe400078e0032 */
[----:B------:R-:W-:Y:S02]  /*2d5a0*/  IMAD.MOV.U32 R12, RZ, RZ, R7 ;  /* 0x000000ffff0c7224 */ /* 0x000fe400078e0007 */
[----:B------:R-:W-:-:S07]  /*2d5b0*/  IMAD.MOV.U32 R43, RZ, RZ, R14 ;  /* 0x000000ffff2b7224 */ /* 0x000fce00078e000e */
[----:B------:R-:W-:Y:S05]  /*2d5c0*/  WARPSYNC.COLLECTIVE R15, `(.L_x_2661) ;  /* 0x000000000f087348 */ /* 0x000fea0003c00000 */
[----:B------:R0:W1:Y:S02]  /*2d5d0*/  SHFL.IDX P6, R14, R13, R12, R11 ;  /* 0x0000000c0d0e7389 */ /* 0x00006400000c000b */
[----:B01----:R-:W-:Y:S01]  /*2d5e0*/  ENDCOLLECTIVE ;  /* 0x000000000000791b */ /* 0x003fe20003800000 */
.L_x_2661:
[----:B------:R-:W-:Y:S01]  /*2d5f0*/  MOV R13, R45 ;  /* 0x0000002d000d7202 */ /* 0x000fe20000000f00 */
[----:B------:R-:W-:Y:S02]  /*2d600*/  IMAD.MOV.U32 R12, RZ, RZ, R2 ;  /* 0x000000ffff0c7224 */ /* 0x000fe400078e0002 */
[----:B------:R-:W-:-:S07]  /*2d610*/  IMAD.MOV.U32 R50, RZ, RZ, R14 ;  /* 0x000000ffff327224 */ /* 0x000fce00078e000e */
[----:B------:R-:W-:Y:S05]  /*2d620*/  WARPSYNC.COLLECTIVE R15, `(.L_x_2662) ;  /* 0x000000000f087348 */ /* 0x000fea0003c00000 */
[----:B------:R0:W1:Y:S02]  /*2d630*/  SHFL.IDX P6, R14, R13, R12, R11 ;  /* 0x0000000c0d0e7389 */ /* 0x00006400000c000b */
[----:B01----:R-:W-:Y:S01]  /*2d640*/  ENDCOLLECTIVE ;  /* 0x000000000000791b */ /* 0x003fe20003800000 */
.L_x_2662:
[----:B------:R-:W-:Y:S02]  /*2d650*/  IMAD.MOV.U32 R13, RZ, RZ, R52 ;  /* 0x000000ffff0d7224 */ /* 0x000fe400078e0034 */
[----:B------:R-:W-:Y:S02]  /*2d660*/  IMAD.MOV.U32 R12, RZ, RZ, R7 ;  /* 0x000000ffff0c7224 */ /* 0x000fe400078e0007 */
[----:B------:R-:W-:-:S07]  /*2d670*/  IMAD.MOV.U32 R45, RZ, RZ, R14 ;  /* 0x000000ffff2d7224 */ /* 0x000fce00078e000e */
[----:B------:R-:W-:Y:S05]  /*2d680*/  WARPSYNC.COLLECTIVE R15, `(.L_x_2663) ;  /* 0x000000000f087348 */ /* 0x000fea0003c00000 */
[----:B------:R0:W1:Y:S02]  /*2d690*/  SHFL.IDX P6, R14, R13, R12, R11 ;  /* 0x0000000c0d0e7389 */ /* 0x00006400000c000b */
[----:B01----:R-:W-:Y:S01]  /*2d6a0*/  ENDCOLLECTIVE ;  /* 0x000000000000791b */ /* 0x003fe20003800000 */
.L_x_2663:
[----:B------:R-:W-:Y:S02]  /*2d6b0*/  IMAD.MOV.U32 R13, RZ, RZ, R47 ;  /* 0x000000ffff0d7224 */ /* 0x000fe400078e002f */
[----:B------:R-:W-:Y:S01]  /*2d6c0*/  IMAD.MOV.U32 R12, RZ, RZ, R2 ;  /* 0x000000ffff0c7224 */ /* 0x000fe200078e0002 */
[----:B------:R-:W-:-:S07]  /*2d6d0*/  MOV R52, R14 ;  /* 0x0000000e00347202 */ /* 0x000fce0000000f00 */
[----:B------:R-:W-:Y:S05]  /*2d6e0*/  WARPSYNC.COLLECTIVE R15, `(.L_x_2664) ;  /* 0x000000000f087348 */ /* 0x000fea0003c00000 */
[----:B------:R0:W1:Y:S02]  /*2d6f0*/  SHFL.IDX P6, R14, R13, R12, R11 ;  /* 0x0000000c0d0e7389 */ /* 0x00006400000c000b */
[----:B01----:R-:W-:Y:S01]  /*2d700*/  ENDCOLLECTIVE ;  /* 0x000000000000791b */ /* 0x003fe20003800000 */
.L_x_2664:
[----:B------:R-:W-:Y:S01]  /*2d710*/  IMAD.MOV.U32 R13, RZ, RZ, R54 ;  /* 0x000000ffff0d7224 */ /* 0x000fe200078e0036 */
[----:B------:R-:W-:Y:S01]  /*2d720*/  MOV R12, R7 ;  /* 0x00000007000c7202 */ /* 0x000fe20000000f00 */
[----:B------:R-:W-:-:S07]  /*2d730*/  IMAD.MOV.U32 R47, RZ, RZ, R14 ;  /* 0x000000ffff2f7224 */ /* 0x000fce00078e000e */
[----:B------:R-:W-:Y:S05]  /*2d740*/  WARPSYNC.COLLECTIVE R15, `(.L_x_2665) ;  /* 0x000000000f087348 */ /* 0x000fea0003c00000 */
[----:B------:R0:W1:Y:S02]  /*2d750*/  SHFL.IDX P6, R14, R13, R12, R11 ;  /* 0x0000000c0d0e7389 */ /* 0x00006400000c000b */
[----:B01----:R-:W-:Y:S01]  /*2d760*/  ENDCOLLECTIVE ;  /* 0x000000000000791b */ /* 0x003fe20003800000 */
.L_x_2665:
[----:B------:R-:W-:Y:S02]  /*2d770*/  IMAD.MOV.U32 R13, RZ, RZ, R49 ;  /* 0x000000ffff0d7224 */ /* 0x000fe400078e0031 */
[----:B------:R-:W-:Y:S02]  /*2d780*/  IMAD.MOV.U32 R12, RZ, RZ, R2 ;  /* 0x000000ffff0c7224 */ /* 0x000fe400078e0002 */
[----:B------:R-:W-:-:S07]  /*2d790*/  IMAD.MOV.U32 R54, RZ, RZ, R14 ;  /* 0x000000ffff367224 */ /* 0x000fce00078e000e */
[----:B------:R-:W-:Y:S05]  /*2d7a0*/  WARPSYNC.COLLECTIVE R15, `(.L_x_2666) ;  /* 0x000000000f087348 */ /* 0x000fea0003c00000 */
[----:B------:R0:W1:Y:S02]  /*2d7b0*/  SHFL.IDX P6, R14, R13, R12, R11 ;  /* 0x0000000c0d0e7389 */ /* 0x00006400000c000b */
[----:B01----:R-:W-:Y:S01]  /*2d7c0*/  ENDCOLLECTIVE ;  /* 0x000000000000791b */ /* 0x003fe20003800000 */
.L_x_2666:
[----:B------:R-:W-:Y:S01]  /*2d7d0*/  MOV R13, R58 ;  /* 0x0000003a000d7202 */ /* 0x000fe20000000f00 */
[----:B------:R-:W-:Y:S02]  /*2d7e0*/  IMAD.MOV.U32 R12, RZ, RZ, R7 ;  /* 0x000000ffff0c7224 */ /* 0x000fe400078e0007 */
[----:B------:R-:W-:-:S07]  /*2d7f0*/  IMAD.MOV.U32 R49, RZ, RZ, R14 ;  /* 0x000000ffff317224 */ /* 0x000fce00078e000e */
[----:B------:R-:W-:Y:S05]  /*2d800*/  WARPSYNC.COLLECTIVE R15, `(.L_x_2667) ;  /* 0x000000000f087348 */ /* 0x000fea0003c00000 */
[----:B------:R0:W1:Y:S02]  /*2d810*/  SHFL.IDX P6, R14, R13, R12, R11 ;  /* 0x0000000c0d0e7389 */ /* 0x00006400000c000b */
[----:B01----:R-:W-:Y:S01]  /*2d820*/  ENDCOLLECTIVE ;  /* 0x000000000000791b */ /* 0x003fe20003800000 */
.L_x_2667:
[----:B------:R-:W-:Y:S02]  /*2d830*/  IMAD.MOV.U32 R13, RZ, RZ, R51 ;  /* 0x000000ffff0d7224 */ /* 0x000fe400078e0033 */
[----:B------:R-:W-:Y:S02]  /*2d840*/  IMAD.MOV.U32 R12, RZ, RZ, R2 ;  /* 0x000000ffff0c7224 */ /* 0x000fe400078e0002 */
[----:B------:R-:W-:-:S07]  /*2d850*/  IMAD.MOV.U32 R58, RZ, RZ, R14 ;  /* 0x000000ffff3a7224 */ /* 0x000fce00078e000e */
[----:B------:R-:W-:Y:S05]  /*2d860*/  WARPSYNC.COLLECTIVE R15, `(.L_x_2668) ;  /* 0x000000000f087348 */ /* 0x000fea0003c00000 */
[----:B------:R0:W1:Y:S02]  /*2d870*/  SHFL.IDX P6, R14, R13, R12, R11 ;  /* 0x0000000c0d0e7389 */ /* 0x00006400000c000b */
[----:B01----:R-:W-:Y:S01]  /*2d880*/  ENDCOLLECTIVE ;  /* 0x000000000000791b */ /* 0x003fe20003800000 */
.L_x_2668:
[----:B------:R-:W-:Y:S01]  /*2d890*/  IMAD.MOV.U32 R13, RZ, RZ, R60 ;  /* 0x000000ffff0d7224 */ /* 0x000fe200078e003c */
[----:B------:R-:W-:Y:S01]  /*2d8a0*/  SEL R60, R37, R44, P0 ;  /* 0x0000002c253c7207 */ /* 0x000fe20000000000 */
[----:B------:R-:W-:Y:S01]  /*2d8b0*/  IMAD.MOV.U32 R12, RZ, RZ, R7 ;  /* 0x000000ffff0c7224 */ /* 0x000fe200078e0007 */
[----:B------:R-:W-:-:S07]  /*2d8c0*/  MOV R51, R14 ;  /* 0x0000000e00337202 */ /* 0x000fce0000000f00 */
[----:B------:R-:W-:Y:S05]  /*2d8d0*/  WARPSYNC.COLLECTIVE R15, `(.L_x_2669) ;  /* 0x000000000f087348 */ /* 0x000fea0003c00000 */
[----:B------:R0:W1:Y:S02]  /*2d8e0*/  SHFL.IDX P6, R14, R13, R12, R11 ;  /* 0x0000000c0d0e7389 */ /* 0x00006400000c000b */
[----:B01----:R-:W-:Y:S01]  /*2d8f0*/  ENDCOLLECTIVE ;  /* 0x000000000000791b */ /* 0x003fe20003800000 */
.L_x_2669:
[----:B------:R-:W-:Y:S01]  /*2d900*/  IMAD.MOV.U32 R13, RZ, RZ, R53 ;  /* 0x000000ffff0d7224 */ /* 0x000fe200078e0035 */
[----:B------:R-:W-:Y:S01]  /*2d910*/  MOV R12, R2 ;  /* 0x00000002000c7202 */ /* 0x000fe20000000f00 */
[----:B------:R-:W-:-:S07]  /*2d920*/  IMAD.MOV.U32 R20, RZ, RZ, R14 ;  /* 0x000000ffff147224 */ /* 0x000fce00078e000e */
[----:B------:R-:W-:Y:S05]  /*2d930*/  WARPSYNC.COLLECTIVE R15, `(.L_x_2670) ;  /* 0x000000000f087348 */ /* 0x000fea0003c00000 */
[----:B------:R0:W1:Y:S02]  /*2d940*/  SHFL.IDX P6, R14, R13, R12, R11 ;  /* 0x0000000c0d0e7389 */ /* 0x00006400000c000b */
[----:B01----:R-:W-:Y:S01]  /*2d950*/  ENDCOLLECTIVE ;  /* 0x000000000000791b */ /* 0x003fe20003800000 */
.L_x_2670:
        /* <DEDUP_REMOVED lines=9> */
.L_x_2671:
[----:B------:R-:W-:Y:S01]  /*2d9f0*/  MOV R13, R55 ;  /* 0x00000037000d7202 */ /* 0x000fe20000000f00 */
[----:B------:R-:W-:Y:S02]  /*2da00*/  IMAD.MOV.U32 R12, RZ, RZ, R2 ;  /* 0x000000ffff0c7224 */ /* 0x000fe400078e0002 */
[----:B------:R-:W-:-:S07]  /*2da10*/  IMAD.MOV.U32 R72, RZ, RZ, R14 ;  /* 0x000000ffff487224 */ /* 0x000fce00078e000e */
[----:B------:R-:W-:Y:S05]  /*2da20*/  WARPSYNC.COLLECTIVE R15, `(.L_x_2672) ;  /* 0x000000000f087348 */ /* 0x000fea0003c00000 */
[----:B------:R0:W1:Y:S02]  /*2da30*/  SHFL.IDX P6, R14, R13, R12, R11 ;  /* 0x0000000c0d0e7389 */ /* 0x00006400000c000b */
[----:B01----:R-:W-:Y:S01]  /*2da40*/  ENDCOLLECTIVE ;  /* 0x000000000000791b */ /* 0x003fe20003800000 */
.L_x_2672:
[----:B------:R-:W-:Y:S01]  /*2da50*/  IMAD.MOV.U32 R13, RZ, RZ, R64 ;  /* 0x000000ffff0d7224 */ /* 0x000fe200078e0040 */
[----:B------:R-:W-:Y:S01]  /*2da60*/  SEL R64, R41, R48, P0 ;  /* 0x0000003029407207 */ /* 0x000fe20000000000 */
[----:B------:R-:W-:Y:S02]  /*2da70*/  IMAD.MOV.U32 R12, RZ, RZ, R7 ;  /* 0x000000ffff0c7224 */ /* 0x000fe400078e0007 */
[----:B------:R-:W-:-:S07]  /*2da80*/  IMAD.MOV.U32 R55, RZ, RZ, R14 ;  /* 0x000000ffff377224 */ /* 0x000fce00078e000e */
[----:B------:R-:W-:Y:S05]  /*2da90*/  WARPSYNC.COLLECTIVE R15, `(.L_x_2673) ;  /* 0x000000000f087348 */ /* 0x000fea0003c00000 */
[----:B------:R0:W1:Y:S02]  /*2daa0*/  SHFL.IDX P6, R14, R13, R12, R11 ;  /* 0x0000000c0d0e7389 */ /* 0x00006400000c000b */
[----:B01----:R-:W-:Y:S01]  /*2dab0*/  ENDCOLLECTIVE ;  /* 0x000000000000791b */ /* 0x003fe20003800000 */
.L_x_2673:
[----:B------:R-:W-:Y:S02]  /*2dac0*/  IMAD.MOV.U32 R13, RZ, RZ, R59 ;  /* 0x000000ffff0d7224 */ /* 0x000fe400078e003b */
[----:B------:R-:W-:Y:S01]  /*2dad0*/  IMAD.MOV.U32 R12, RZ, RZ, R2 ;  /* 0x000000ffff0c7224 */ /* 0x000fe200078e0002 */
[----:B------:R-:W-:-:S07]  /*2dae0*/  MOV R74, R14 ;  /* 0x0000000e004a7202 */ /* 0x000fce0000000f00 */
[----:B------:R-:W-:Y:S05]  /*2daf0*/  WARPSYNC.COLLECTIVE R15, `(.L_x_2674) ;  /* 0x000000000f087348 */ /* 0x000fea0003c00000 */
[----:B------:R0:W1:Y:S02]  /*2db00*/  SHFL.IDX P6, R14, R13, R12, R11 ;  /* 0x0000000c0d0e7389 */ /* 0x00006400000c000b */
[----:B01----:R-:W-:Y:S01]  /*2db10*/  ENDCOLLECTIVE ;  /* 0x000000000000791b */ /* 0x003fe20003800000 */
.L_x_2674:
[----:B------:R-:W-:Y:S01]  /*2db20*/  SEL R9, R55, R74, P0 ;  /* 0x0000004a37097207 */ /* 0x000fe20000000000 */
[----:B------:R-:W-:Y:S01]  /*2db30*/  IMAD.MOV.U32 R13, RZ, RZ, R66 ;  /* 0x000000ffff0d7224 */ /* 0x000fe200078e0042 */
[----:B------:R-:W-:Y:S02]  /*2db40*/  MOV R12, R7 ;  /* 0x00000007000c7202 */ /* 0x000fe40000000f00 */
[----:B------:R-:W-:Y:S02]  /*2db50*/  SEL R66, R48, R41, P0 ;  /* 0x0000002930427207 */ /* 0x000fe40000000000 */
[----:B------:R-:W-:Y:S02]  /*2db60*/  SEL R48, R43, R50, P0 ;  /* 0x000000322b307207 */ /* 0x000fe40000000000 */
[----:B------:R-:W-:Y:S01]  /*2db70*/  SEL R50, R50, R43, P0 ;  /* 0x0000002b32327207 */ /* 0x000fe20000000000 */
[----:B------:R-:W-:-:S07]  /*2db80*/  IMAD.MOV.U32 R59, RZ, RZ, R14 ;  /* 0x000000ffff3b7224 */ /* 0x000fce00078e000e */
[----:B------:R-:W-:Y:S05]  /*2db90*/  WARPSYNC.COLLECTIVE R15, `(.L_x_2675) ;  /* 0x000000000f087348 */ /* 0x000fea0003c00000 */
[----:B------:R0:W1:Y:S02]  /*2dba0*/  SHFL.IDX P6, R14, R13, R12, R11 ;  /* 0x0000000c0d0e7389 */ /* 0x00006400000c000b */
[----:B01----:R-:W-:Y:S01]  /*2dbb0*/  ENDCOLLECTIVE ;  /* 0x000000000000791b */ /* 0x003fe20003800000 */
.L_x_2675:
[----:B------:R-:W-:Y:S02]  /*2dbc0*/  IMAD.MOV.U32 R13, RZ, RZ, R61 ;  /* 0x000000ffff0d7224 */ /* 0x000fe400078e003d */
[----:B------:R-:W-:Y:S02]  /*2dbd0*/  IMAD.MOV.U32 R12, RZ, RZ, R2 ;  /* 0x000000ffff0c7224 */ /* 0x000fe400078e0002 */
[----:B------:R-:W-:-:S07]  /*2dbe0*/  IMAD.MOV.U32 R84, RZ, RZ, R14 ;  /* 0x000000ffff547224 */ /* 0x000fce00078e000e */
[----:B------:R-:W-:Y:S05]  /*2dbf0*/  WARPSYNC.COLLECTIVE R15, `(.L_x_2676) ;  /* 0x000000000f087348 */ /* 0x000fea0003c00000 */
[----:B------:R0:W1:Y:S02]  /*2dc00*/  SHFL.IDX P6, R14, R13, R12, R11 ;  /* 0x0000000c0d0e7389 */ /* 0x00006400000c000b */
[----:B01----:R-:W-:Y:S01]  /*2dc10*/  ENDCOLLECTIVE ;  /* 0x000000000000791b */ /* 0x003fe20003800000 */
.L_x_2676:
[----:B------:R-:W-:Y:S02]  /*2dc20*/  SEL R25, R59, R84, P0 ;  /* 0x000000543b197207 */ /* 0x000fe40000000000 */
[----:B------:R-:W-:Y:S02]  /*2dc30*/  SEL R27, R84, R59, P0 ;  /* 0x0000003b541b7207 */ /* 0x000fe40000000000 */
[----:B------:R-:W-:Y:S01]  /*2dc40*/  MOV R13, R68 ;  /* 0x00000044000d7202 */ /* 0x000fe20000000f00 */
[----:B------:R-:W-:Y:S01]  /*2dc50*/  IMAD.MOV.U32 R12, RZ, RZ, R7 ;  /* 0x000000ffff0c7224 */ /* 0x000fe200078e0007 */
[----:B------:R-:W-:Y:S01]  /*2dc60*/  SEL R68, R45, R52, P0 ;  /* 0x000000342d447207 */ /* 0x000fe20000000000 */
[----:B------:R-:W-:-:S07]  /*2dc70*/  IMAD.MOV.U32 R61, RZ, RZ, R14 ;  /* 0x000000ffff3d7224 */ /* 0x000fce00078e000e */
[----:B------:R-:W-:Y:S05]  /*2dc80*/  WARPSYNC.COLLECTIVE R15, `(.L_x_2677) ;  /* 0x000000000f087348 */ /* 0x000fea0003c00000 */
[----:B------:R0:W1:Y:S02]  /*2dc90*/  SHFL.IDX P6, R14, R13, R12, R11 ;  /* 0x0000000c0d0e7389 */ /* 0x00006400000c000b */
[----:B01----:R-:W-:Y:S01]  /*2dca0*/  ENDCOLLECTIVE ;  /* 0x000000000000791b */ /* 0x003fe20003800000 */
.L_x_2677:
[----:B------:R-:W-:Y:S02]  /*2dcb0*/  IMAD.MOV.U32 R13, RZ, RZ, R63 ;  /* 0x000000ffff0d7224 */ /* 0x000fe400078e003f */
[----:B------:R-:W-:Y:S02]  /*2dcc0*/  IMAD.MOV.U32 R12, RZ, RZ, R2 ;  /* 0x000000ffff0c7224 */ /* 0x000fe400078e0002 */
[----:B------:R-:W-:-:S07]  /*2dcd0*/  IMAD.MOV.U32 R86, RZ, RZ, R14 ;  /* 0x000000ffff567224 */ /* 0x000fce00078e000e */
[----:B------:R-:W-:Y:S05]  /*2dce0*/  WARPSYNC.COLLECTIVE R15, `(.L_x_2678) ;  /* 0x000000000f087348 */ /* 0x000fea0003c00000 */
[----:B------:R0:W1:Y:S02]  /*2dcf0*/  SHFL.IDX P6, R14, R13, R12, R11 ;  /* 0x0000000c0d0e7389 */ /* 0x00006400000c000b */
[----:B01----:R-:W-:Y:S01]  /*2dd00*/  ENDCOLLECTIVE ;  /* 0x000000000000791b */ /* 0x003fe20003800000 */
.L_x_2678:
        /* <DEDUP_REMOVED lines=11> */
.L_x_2679:
[----:B------:R-:W-:Y:S01]  /*2ddc0*/  IMAD.MOV.U32 R13, RZ, RZ, R65 ;  /* 0x000000ffff0d7224 */ /* 0x000fe200078e0041 */
[----:B------:R-:W-:Y:S01]  /*2ddd0*/  MOV R12, R2 ;  /* 0x00000002000c7202 */ /* 0x000fe20000000f00 */
[----:B------:R-:W-:-:S07]  /*2dde0*/  IMAD.MOV.U32 R88, RZ, RZ, R14 ;  /* 0x000000ffff587224 */ /* 0x000fce00078e000e */
[----:B------:R-:W-:Y:S05]  /*2ddf0*/  WARPSYNC.COLLECTIVE R15, `(.L_x_2680) ;  /* 0x000000000f087348 */ /* 0x000fea0003c00000 */
[----:B------:R0:W1:Y:S02]  /*2de00*/  SHFL.IDX P6, R14, R13, R12, R11 ;  /* 0x0000000c0d0e7389 */ /* 0x00006400000c000b */
[----:B01----:R-:W-:Y:S01]  /*2de10*/  ENDCOLLECTIVE ;  /* 0x000000000000791b */ /* 0x003fe20003800000 */
.L_x_2680:
[----:B------:R-:W-:Y:S01]  /*2de20*/  IMAD.MOV.U32 R13, RZ, RZ, R76 ;  /* 0x000000ffff0d7224 */ /* 0x000fe200078e004c */
[----:B------:R-:W-:Y:S01]  /*2de30*/  SEL R76, R49, R58, P0 ;  /* 0x0000003a314c7207 */ /* 0x000fe20000000000 */
[----:B------:R-:W-:Y:S02]  /*2de40*/  IMAD.MOV.U32 R12, RZ, RZ, R7 ;  /* 0x000000ffff0c7224 */ /* 0x000fe400078e0007 */
[----:B------:R-:W-:-:S07]  /*2de50*/  IMAD.MOV.U32 R65, RZ, RZ, R14 ;  /* 0x000000ffff417224 */ /* 0x000fce00078e000e */
[----:B------:R-:W-:Y:S05]  /*2de60*/  WARPSYNC.COLLECTIVE R15, `(.L_x_2681) ;  /* 0x000000000f087348 */ /* 0x000fea0003c00000 */
[----:B------:R0:W1:Y:S02]  /*2de70*/  SHFL.IDX P6, R14, R13, R12, R11 ;  /* 0x0000000c0d0e7389 */ /* 0x00006400000c000b */
[----:B01----:R-:W-:Y:S01]  /*2de80*/  ENDCOLLECTIVE ;  /* 0x000000000000791b */ /* 0x003fe20003800000 */
.L_x_2681:
[----:B------:R-:W-:Y:S01]  /*2de90*/  MOV R13, R67 ;  /* 0x00000043000d7202 */ /* 0x000fe20000000f00 */
[----:B------:R-:W-:Y:S02]  /*2dea0*/  IMAD.MOV.U32 R12, RZ, RZ, R2 ;  /* 0x000000ffff0c7224 */ /* 0x000fe400078e0002 */
[----:B------:R-:W-:-:S07]  /*2deb0*/  IMAD.MOV.U32 R90, RZ, RZ, R14 ;  /* 0x000000ffff5a7224 */ /* 0x000fce00078e000e */
[----:B------:R-:W-:Y:S05]  /*2dec0*/  WARPSYNC.COLLECTIVE R15, `(.L_x_2682) ;  /* 0x000000000f087348 */ /* 0x000fea0003c00000 */
[----:B------:R0:W1:Y:S02]  /*2ded0*/  SHFL.IDX P6, R14, R13, R12, R11 ;  /* 0x0000000c0d0e7389 */ /* 0x00006400000c000b */
[----:B01----:R-:W-:Y:S01]  /*2dee0*/  ENDCOLLECTIVE ;  /* 0x000000000000791b */ /* 0x003fe20003800000 */
.L_x_2682:
[----:B------:R-:W-:Y:S02]  /*2def0*/  SEL R37, R65, R90, P0 ;  /* 0x0000005a41257207 */ /* 0x000fe40000000000 */
[----:B------:R-:W-:Y:S01]  /*2df00*/  SEL R39, R90, R65, P0 ;  /* 0x000000415a277207 */ /* 0x000fe20000000000 */
[----:B------:R-:W-:Y:S01]  /*2df10*/  IMAD.MOV.U32 R13, RZ, RZ, R78 ;  /* 0x000000ffff0d7224 */ /* 0x000fe200078e004e */
[----:B------:R-:W-:Y:S01]  /*2df20*/  SEL R78, R58, R49, P0 ;  /* 0x000000313a4e7207 */ /* 0x000fe20000000000 */
[----:B------:R-:W-:Y:S02]  /*2df30*/  IMAD.MOV.U32 R12, RZ, RZ, R7 ;  /* 0x000000ffff0c7224 */ /* 0x000fe400078e0007 */
[----:B------:R-:W-:-:S07]  /*2df40*/  IMAD.MOV.U32 R67, RZ, RZ, R14 ;  /* 0x000000ffff437224 */ /* 0x000fce00078e000e */
[----:B------:R-:W-:Y:S05]  /*2df50*/  WARPSYNC.COLLECTIVE R15, `(.L_x_2683) ;  /* 0x000000000f087348 */ /* 0x000fea0003c00000 */
[----:B------:R0:W1:Y:S02]  /*2df60*/  SHFL.IDX P6, R14, R13, R12, R11 ;  /* 0x0000000c0d0e7389 */ /* 0x00006400000c000b */
[----:B01----:R-:W-:Y:S01]  /*2df70*/  ENDCOLLECTIVE ;  /* 0x000000000000791b */ /* 0x003fe20003800000 */
.L_x_2683:
[----:B------:R-:W-:Y:S02]  /*2df80*/  IMAD.MOV.U32 R13, RZ, RZ, R69 ;  /* 0x000000ffff0d7224 */ /* 0x000fe400078e0045 */
[----:B------:R-:W-:Y:S01]  /*2df90*/  IMAD.MOV.U32 R12, RZ, RZ, R2 ;  /* 0x000000ffff0c7224 */ /* 0x000fe200078e0002 */
[----:B------:R-:W-:-:S07]  /*2dfa0*/  MOV R92, R14 ;  /* 0x0000000e005c7202 */ /* 0x000fce0000000f00 */
[----:B------:R-:W-:Y:S05]  /*2dfb0*/  WARPSYNC.COLLECTIVE R15, `(.L_x_2684) ;  /* 0x000000000f087348 */ /* 0x000fea0003c00000 */
[----:B------:R0:W1:Y:S02]  /*2dfc0*/  SHFL.IDX P6, R14, R13, R12, R11 ;  /* 0x0000000c0d0e7389 */ /* 0x00006400000c000b */
[----:B01----:R-:W-:Y:S01]  /*2dfd0*/  ENDCOLLECTIVE ;  /* 0x000000000000791b */ /* 0x003fe20003800000 */
.L_x_2684:
[----:B------:R-:W-:Y:S01]  /*2dfe0*/  IMAD.MOV.U32 R13, RZ, RZ, R80 ;  /* 0x000000ffff0d7224 */ /* 0x000fe200078e0050 */
[----:B------:R-:W-:Y:S02]  /*2dff0*/  MOV R12, R7 ;  /* 0x00000007000c7202 */ /* 0x000fe40000000f00 */
[----:B------:R-:W-:Y:S01]  /*2e000*/  SEL R80, R51, R20, P0 ;  /* 0x0000001433507207 */ /* 0x000fe20000000000 */
[----:B------:R-:W-:-:S07]  /*2e010*/  IMAD.MOV.U32 R69, RZ, RZ, R14 ;  /* 0x000000ffff457224 */ /* 0x000fce00078e000e */
[----:B------:R-:W-:Y:S05]  /*2e020*/  WARPSYNC.COLLECTIVE R15, `(.L_x_2685) ;  /* 0x000000000f087348 */ /* 0x000fea0003c00000 */
[----:B------:R0:W1:Y:S02]  /*2e030*/  SHFL.IDX P6, R14, R13, R12, R11 ;  /* 0x0000000c0d0e7389 */ /* 0x00006400000c000b */
[----:B01----:R-:W-:Y:S01]  /*2e040*/  ENDCOLLECTIVE ;  /* 0x000000000000791b */ /* 0x003fe20003800000 */
.L_x_2685:
[----:B------:R-:W-:Y:S02]  /*2e050*/  IMAD.MOV.U32 R13, RZ, RZ, R71 ;  /* 0x000000ffff0d7224 */ /* 0x000fe400078e0047 */
[----:B------:R-:W-:Y:S02]  /*2e060*/  IMAD.MOV.U32 R12, RZ, RZ, R2 ;  /* 0x000000ffff0c7224 */ /* 0x000fe400078e0002 */
[----:B------:R-:W-:-:S07]  /*2e070*/  IMAD.MOV.U32 R94, RZ, RZ, R14 ;  /* 0x000000ffff5e7224 */ /* 0x000fce00078e000e */
[----:B------:R-:W-:Y:S05]  /*2e080*/  WARPSYNC.COLLECTIVE R15, `(.L_x_2686) ;  /* 0x000000000f087348 */ /* 0x000fea0003c00000 */
[----:B------:R0:W1:Y:S02]  /*2e090*/  SHFL.IDX P6, R14, R13, R12, R11 ;  /* 0x0000000c0d0e7389 */ /* 0x00006400000c000b */
[----:B01----:R-:W-:Y:S01]  /*2e0a0*/  ENDCOLLECTIVE ;  /* 0x000000000000791b */ /* 0x003fe20003800000 */
.L_x_2686:
        /* <DEDUP_REMOVED lines=9> */
.L_x_2687:
[----:B------:R-:W-:Y:S02]  /*2e140*/  IMAD.MOV.U32 R13, RZ, RZ, R73 ;  /* 0x000000ffff0d7224 */ /* 0x000fe400078e0049 */
[----:B------:R-:W-:Y:S02]  /*2e150*/  IMAD.MOV.U32 R12, RZ, RZ, R2 ;  /* 0x000000ffff0c7224 */ /* 0x000fe400078e0002 */
[----:B------:R-:W-:-:S07]  /*2e160*/  IMAD.MOV.U32 R96, RZ, RZ, R14 ;  /* 0x000000ffff607224 */ /* 0x000fce00078e000e */
[----:B------:R-:W-:Y:S05]  /*2e170*/  WARPSYNC.COLLECTIVE R15, `(.L_x_2688) ;  /* 0x000000000f087348 */ /* 0x000fea0003c00000 */
[----:B------:R0:W1:Y:S02]  /*2e180*/  SHFL.IDX P6, R14, R13, R12, R11 ;  /* 0x0000000c0d0e7389 */ /* 0x00006400000c000b */
[----:B01----:R-:W-:Y:S01]  /*2e190*/  ENDCOLLECTIVE ;  /* 0x000000000000791b */ /* 0x003fe20003800000 */
.L_x_2688:
[----:B------:R-:W-:Y:S01]  /*2e1a0*/  SEL R61, R71, R96, P0 ;  /* 0x00000060473d7207 */ /* 0x000fe20000000000 */
[----:B------:R-:W-:Y:S02]  /*2e1b0*/  IMAD.MOV.U32 R13, RZ, RZ, R98 ;  /* 0x000000ffff0d7224 */ /* 0x000fe400078e0062 */
[----:B------:R-:W-:Y:S01]  /*2e1c0*/  IMAD.MOV.U32 R12, RZ, RZ, R7 ;  /* 0x000000ffff0c7224 */ /* 0x000fe200078e0007 */
[----:B------:R-:W-:-:S07]  /*2e1d0*/  MOV R73, R14 ;  /* 0x0000000e00497202 */ /* 0x000fce0000000f00 */
[----:B------:R-:W-:Y:S05]  /*2e1e0*/  WARPSYNC.COLLECTIVE R15, `(.L_x_2689) ;  /* 0x000000000f087348 */ /* 0x000fea0003c00000 */
[----:B------:R0:W1:Y:S02]  /*2e1f0*/  SHFL.IDX P6, R14, R13, R12, R11 ;  /* 0x0000000c0d0e7389 */ /* 0x00006400000c000b */
[----:B01----:R-:W-:Y:S01]  /*2e200*/  ENDCOLLECTIVE ;  /* 0x000000000000791b */ /* 0x003fe20003800000 */
.L_x_2689:
[----:B------:R-:W-:Y:S01]  /*2e210*/  IMAD.MOV.U32 R13, RZ, RZ, R75 ;  /* 0x000000ffff0d7224 */ /* 0x000fe200078e004b */
[----:B------:R-:W-:Y:S01]  /*2e220*/  MOV R12, R2 ;  /* 0x00000002000c7202 */ /* 0x000fe20000000f00 */
[----:B------:R-:W-:-:S07]  /*2e230*/  IMAD.MOV.U32 R98, RZ, RZ, R14 ;  /* 0x000000ffff627224 */ /* 0x000fce00078e000e */
[----:B------:R-:W-:Y:S05]  /*2e240*/  WARPSYNC.COLLECTIVE R15, `(.L_x_2690) ;  /* 0x000000000f087348 */ /* 0x000fea0003c00000 */
[----:B------:R0:W1:Y:S02]  /*2e250*/  SHFL.IDX P6, R14, R13, R12, R11 ;  /* 0x0000000c0d0e7389 */ /* 0x00006400000c000b */
[----:B01----:R-:W-:Y:S01]  /*2e260*/  ENDCOLLECTIVE ;  /* 0x000000000000791b */ /* 0x003fe20003800000 */
.L_x_2690:
        /* <DEDUP_REMOVED lines=8> */
.L_x_2691:
[----:B------:R-:W-:Y:S01]  /*2e2f0*/  MOV R13, R77 ;  /* 0x0000004d000d7202 */ /* 0x000fe20000000f00 */
[----:B------:R-:W-:Y:S02]  /*2e300*/  IMAD.MOV.U32 R12, RZ, RZ, R2 ;  /* 0x000000ffff0c7224 */ /* 0x000fe400078e0002 */
[----:B------:R-:W-:-:S07]  /*2e310*/  IMAD.MOV.U32 R100, RZ, RZ, R14 ;  /* 0x000000ffff647224 */ /* 0x000fce00078e000e */
[----:B------:R-:W-:Y:S05]  /*2e320*/  WARPSYNC.COLLECTIVE R15, `(.L_x_2692) ;  /* 0x000000000f087348 */ /* 0x000fea0003c00000 */
[----:B------:R0:W1:Y:S02]  /*2e330*/  SHFL.IDX P6, R14, R13, R12, R11 ;  /* 0x0000000c0d0e7389 */ /* 0x00006400000c000b */
[----:B01----:R-:W-:Y:S01]  /*2e340*/  ENDCOLLECTIVE ;  /* 0x000000000000791b */ /* 0x003fe20003800000 */
.L_x_2692:
[----:B------:R-:W-:Y:S01]  /*2e350*/  SEL R65, R75, R100, P0 ;  /* 0x000000644b417207 */ /* 0x000fe20000000000 */
[----:B------:R-:W-:Y:S02]  /*2e360*/  IMAD.MOV.U32 R13, RZ, RZ, R110 ;  /* 0x000000ffff0d7224 */ /* 0x000fe400078e006e */
[----:B------:R-:W-:Y:S02]  /*2e370*/  IMAD.MOV.U32 R12, RZ, RZ, R7 ;  /* 0x000000ffff0c7224 */ /* 0x000fe400078e0007 */
[----:B------:R-:W-:-:S07]  /*2e380*/  IMAD.MOV.U32 R77, RZ, RZ, R14 ;  /* 0x000000ffff4d7224 */ /* 0x000fce00078e000e */
[----:B------:R-:W-:Y:S05]  /*2e390*/  WARPSYNC.COLLECTIVE R15, `(.L_x_2693) ;  /* 0x000000000f087348 */ /* 0x000fea0003c00000 */
[----:B------:R0:W1:Y:S02]  /*2e3a0*/  SHFL.IDX P6, R14, R13, R12, R11 ;  /* 0x0000000c0d0e7389 */ /* 0x00006400000c000b */
[----:B01----:R-:W-:Y:S01]  /*2e3b0*/  ENDCOLLECTIVE ;  /* 0x000000000000791b */ /* 0x003fe20003800000 */
.L_x_2693:
[----:B------:R-:W-:Y:S02]  /*2e3c0*/  IMAD.MOV.U32 R13, RZ, RZ, R79 ;  /* 0x000000ffff0d7224 */ /* 0x000fe400078e004f */
[----:B------:R-:W-:Y:S01]  /*2e3d0*/  IMAD.MOV.U32 R12, RZ, RZ, R2 ;  /* 0x000000ffff0c7224 */ /* 0x000fe200078e0002 */
[----:B------:R-:W-:-:S07]  /*2e3e0*/  MOV R110, R14 ;  /* 0x0000000e006e7202 */ /* 0x000fce0000000f00 */
[----:B------:R-:W-:Y:S05]  /*2e3f0*/  WARPSYNC.COLLECTIVE R15, `(.L_x_2694) ;  /* 0x000000000f087348 */ /* 0x000fea0003c00000 */
[----:B------:R0:W1:Y:S02]  /*2e400*/  SHFL.IDX P6, R14, R13, R12, R11 ;  /* 0x0000000c0d0e7389 */ /* 0x00006400000c000b */
[----:B01----:R-:W-:Y:S01]  /*2e410*/  ENDCOLLECTIVE ;  /* 0x000000000000791b */ /* 0x003fe20003800000 */
.L_x_2694:
[----:B------:R-:W-:Y:S02]  /*2e420*/  SEL R49, R77, R110, P0 ;  /* 0x0000006e4d317207 */ /* 0x000fe40000000000 */
[----:B------:R-:W-:Y:S01]  /*2e430*/  SEL R51, R110, R77, P0 ;  /* 0x0000004d6e337207 */ /* 0x000fe20000000000 */
[----:B------:R-:W-:Y:S01]  /*2e440*/  IMAD.MOV.U32 R13, RZ, RZ, R112 ;  /* 0x000000ffff0d7224 */ /* 0x000fe200078e0070 */
[----:B------:R-:W-:Y:S01]  /*2e450*/  MOV R12, R7 ;  /* 0x00000007000c7202 */ /* 0x000fe20000000f00 */
[----:B------:R-:W-:-:S07]  /*2e460*/  IMAD.MOV.U32 R79, RZ, RZ, R14 ;  /* 0x000000ffff4f7224 */ /* 0x000fce00078e000e */
[----:B------:R-:W-:Y:S05]  /*2e470*/  WARPSYNC.COLLECTIVE R15, `(.L_x_2695) ;  /* 0x000000000f087348 */ /* 0x000fea0003c00000 */
[----:B------:R0:W1:Y:S02]  /*2e480*/  SHFL.IDX P6, R14, R13, R12, R11 ;  /* 0x0000000c0d0e7389 */ /* 0x00006400000c000b */
[----:B01----:R-:W-:Y:S01]  /*2e490*/  ENDCOLLECTIVE ;  /* 0x000000000000791b */ /* 0x003fe20003800000 */
.L_x_2695:
[----:B------:R-:W-:Y:S02]  /*2e4a0*/  IMAD.MOV.U32 R13, RZ, RZ, R109 ;  /* 0x000000ffff0d7224 */ /* 0x000fe400078e006d */
[----:B------:R-:W-:Y:S02]  /*2e4b0*/  IMAD.MOV.U32 R12, RZ, RZ, R2 ;  /* 0x000000ffff0c7224 */ /* 0x000fe400078e0002 */
[----:B------:R-:W-:-:S07]  /*2e4c0*/  IMAD.MOV.U32 R112, RZ, RZ, R14 ;  /* 0x000000ffff707224 */ /* 0x000fce00078e000e */
[----:B------:R-:W-:Y:S05]  /*2e4d0*/  WARPSYNC.COLLECTIVE R15, `(.L_x_2696) ;  /* 0x000000000f087348 */ /* 0x000fea0003c00000 */
[----:B------:R0:W1:Y:S02]  /*2e4e0*/  SHFL.IDX P6, R14, R13, R12, R11 ;  /* 0x0000000c0d0e7389 */ /* 0x00006400000c000b */
[----:B01----:R-:W-:Y:S01]  /*2e4f0*/  ENDCOLLECTIVE ;  /* 0x000000000000791b */ /* 0x003fe20003800000 */
.L_x_2696:
[----:B------:R-:W-:Y:S02]  /*2e500*/  SEL R69, R79, R112, P0 ;  /* 0x000000704f457207 */ /* 0x000fe40000000000 */
[----:B------:R-:W-:Y:S01]  /*2e510*/  MOV R13, R114 ;  /* 0x00000072000d7202 */ /* 0x000fe20000000f00 */
[----:B------:R-:W-:Y:S02]  /*2e520*/  IMAD.MOV.U32 R12, RZ, RZ, R7 ;  /* 0x000000ffff0c7224 */ /* 0x000fe400078e0007 */
[----:B------:R-:W-:-:S07]  /*2e530*/  IMAD.MOV.U32 R109, RZ, RZ, R14 ;  /* 0x000000ffff6d7224 */ /* 0x000fce00078e000e */
[----:B------:R-:W-:Y:S05]  /*2e540*/  WARPSYNC.COLLECTIVE R15, `(.L_x_2697) ;  /* 0x000000000f087348 */ /* 0x000fea0003c00000 */
[----:B------:R0:W1:Y:S02]  /*2e550*/  SHFL.IDX P6, R14, R13, R12, R11 ;  /* 0x0000000c0d0e7389 */ /* 0x00006400000c000b */
[----:B01----:R-:W-:Y:S01]  /*2e560*/  ENDCOLLECTIVE ;  /* 0x000000000000791b */ /* 0x003fe20003800000 */
.L_x_2697:
[----:B------:R-:W-:Y:S02]  /*2e570*/  IMAD.MOV.U32 R13, RZ, RZ, R111 ;  /* 0x000000ffff0d7224 */ /* 0x000fe400078e006f */
[----:B------:R-:W-:Y:S02]  /*2e580*/  IMAD.MOV.U32 R12, RZ, RZ, R2 ;  /* 0x000000ffff0c7224 */ /* 0x000fe400078e0002 */
[----:B------:R-:W-:-:S07]  /*2e590*/  IMAD.MOV.U32 R114, RZ, RZ, R14 ;  /* 0x000000ffff727224 */ /* 0x000fce00078e000e */
[----:B------:R-:W-:Y:S05]  /*2e5a0*/  WARPSYNC.COLLECTIVE R15, `(.L_x_2698) ;  /* 0x000000000f087348 */ /* 0x000fea0003c00000 */
[----:B------:R0:W1:Y:S02]  /*2e5b0*/  SHFL.IDX P6, R14, R13, R12, R11 ;  /* 0x0000000c0d0e7389 */ /* 0x00006400000c000b */
[----:B01----:R-:W-:Y:S01]  /*2e5c0*/  ENDCOLLECTIVE ;  /* 0x000000000000791b */ /* 0x003fe20003800000 */
.L_x_2698:
[----:B------:R-:W-:Y:S02]  /*2e5d0*/  IMAD.MOV.U32 R13, RZ, RZ, R116 ;  /* 0x000000ffff0d7224 */ /* 0x000fe400078e0074 */
[----:B------:R-:W-:Y:S01]  /*2e5e0*/  IMAD.MOV.U32 R12, RZ, RZ, R7 ;  /* 0x000000ffff0c7224 */ /* 0x000fe200078e0007 */
[----:B------:R-:W-:-:S07]  /*2e5f0*/  MOV R111, R14 ;  /* 0x0000000e006f7202 */ /* 0x000fce0000000f00 */
[----:B------:R-:W-:Y:S05]  /*2e600*/  WARPSYNC.COLLECTIVE R15, `(.L_x_2699) ;  /* 0x000000000f087348 */ /* 0x000fea0003c00000 */
[----:B------:R0:W1:Y:S02]  /*2e610*/  SHFL.IDX P6, R14, R13, R12, R11 ;  /* 0x0000000c0d0e7389 */ /* 0x00006400000c000b */
[----:B01----:R-:W-:Y:S01]  /*2e620*/  ENDCOLLECTIVE ;  /* 0x000000000000791b */ /* 0x003fe20003800000 */
.L_x_2699:
[----:B------:R-:W-:Y:S01]  /*2e630*/  IMAD.MOV.U32 R13, RZ, RZ, R5 ;  /* 0x000000ffff0d7224 */ /* 0x000fe200078e0005 */
[----:B------:R-:W-:Y:S02]  /*2e640*/  MOV R12, R2 ;  /* 0x00000002000c7202 */ /* 0x000fe40000000f00 */
[----:B------:R-:W-:Y:S02]  /*2e650*/  SEL R5, R53, R72, P0 ;  /* 0x0000004835057207 */ /* 0x000fe40000000000 */
[----:B------:R-:W-:Y:S01]  /*2e660*/  MOV R2, RZ ;  /* 0x000000ff00027202 */ /* 0x000fe20000000f00 */
[----:B------:R-:W-:-:S07]  /*2e670*/  IMAD.MOV.U32 R116, RZ, RZ, R14 ;  /* 0x000000ffff747224 */ /* 0x000fce00078e000e */
[----:B------:R-:W-:Y:S05]  /*2e680*/  WARPSYNC.COLLECTIVE R15, `(.L_x_2700) ;  /* 0x000000000f087348 */ /* 0x000fea0003c00000 */
[----:B------:R0:W1:Y:S02]  /*2e690*/  SHFL.IDX P6, R14, R13, R12, R11 ;  /* 0x0000000c0d0e7389 */ /* 0x00006400000c000b */
[----:B01----:R-:W-:Y:S01]  /*2e6a0*/  ENDCOLLECTIVE ;  /* 0x000000000000791b */ /* 0x003fe20003800000 */
.L_x_2700:
[----:B------:R-:W-:Y:S01]  /*2e6b0*/  SEL R77, R111, R116, P0 ;  /* 0x000000746f4d7207 */ /* 0x000fe20000000000 */
[----:B------:R-:W-:Y:S02]  /*2e6c0*/  IMAD.MOV.U32 R13, RZ, RZ, R3 ;  /* 0x000000ffff0d7224 */ /* 0x000fe400078e0003 */
[----:B------:R-:W-:Y:S01]  /*2e6d0*/  IMAD.MOV.U32 R12, RZ, RZ, R7 ;  /* 0x000000ffff0c7224 */ /* 0x000fe200078e0007 */
[----:B------:R-:W-:Y:S02]  /*2e6e0*/  SEL R7, R72, R53, P0 ;  /* 0x0000003548077207 */ /* 0x000fe40000000000 */
[----:B------:R-:W-:Y:S01]  /*2e6f0*/  SEL R53, R109, R114, P0 ;  /* 0x000000726d357207 */ /* 0x000fe20000000000 */
[----:B------:R-:W-:-:S07]  /*2e700*/  IMAD.MOV.U32 R0, RZ, RZ, R14 ;  /* 0x000000ffff007224 */ /* 0x000fce00078e000e */
[----:B------:R-:W-:Y:S05]  /*2e710*/  WARPSYNC.COLLECTIVE R15, `(.L_x_2701) ;  /* 0x000000000f087348 */ /* 0x000fea0003c00000 */
[----:B------:R0:W1:Y:S02]  /*2e720*/  SHFL.IDX P6, R14, R13, R12, R11 ;  /* 0x0000000c0d0e7389 */ /* 0x00006400000c000b */
[----:B01----:R-:W-:Y:S01]  /*2e730*/  ENDCOLLECTIVE ;  /* 0x000000000000791b */ /* 0x003fe20003800000 */
.L_x_2701:
        /* <DEDUP_REMOVED lines=14> */
[----:B------:R-:W-:Y:S01]  /*2e820*/  SEL R79, R116, R111, P0 ;  /* 0x0000006f744f7207 */ /* 0x000fe20000000000 */
[----:B------:R-:W-:Y:S06]  /*2e830*/  BRA `(.L_x_2702) ;  /* 0xffffff3800ec7947 */ /* 0x000fec000383ffff */
.L_x_2420:
[----:B------:R-:W0:Y:S01]  /*2e840*/  S2R R6, SR_TID.X ;  /* 0x0000000000067919 */ /* 0x000e220000002100 */
[----:B------:R-:W-:Y:S01]  /*2e850*/  BSSY B1, `(.L_x_2703) ;  /* 0x000000a000017945 */ /* 0x000fe20003800000 */
[----:B------:R-:W-:Y:S02]  /*2e860*/  IMAD.MOV.U32 R12, RZ, RZ, RZ ;  /* 0x000000ffff0c7224 */ /* 0x000fe400078e00ff */
        /* <DEDUP_REMOVED lines=8> */
.L_x_2704:
[----:B------:R-:W-:Y:S05]  /*2e8f0*/  BSYNC B1 ;  /* 0x0000000000017941 */ /* 0x000fea0003800000 */
.L_x_2703:
[----:B------:R-:W-:Y:S05]  /*2e900*/  BRA `(.L_x_2705) ;  /* 0xffffff6c00fc7947 */ /* 0x000fea000383ffff */
.L_x_2422:
[----:B------:R-:W-:Y:S01]  /*2e910*/  BSSY B1, `(.L_x_2706) ;  /* 0x0000006000017945 */ /* 0x000fe20003800000 */
[----:B------:R-:W-:-:S07]  /*2e920*/  MOV R15, 0xffffffff ;  /* 0xffffffff000f7802 */ /* 0x000fce0000000f00 */
[----:B0-----:R-:W-:Y:S05]  /*2e930*/  WARPSYNC.COLLECTIVE R15, `(.L_x_2707) ;  /* 0x000000000f0c7348 */ /* 0x001fea0003c00000 */
[----:B------:R-:W-:Y:S02]  /*2e940*/  ELECT P6, UR62, PT ;  /* 0x00000000003e782f */ /* 0x000fe400038c0000 */
[----:B------:R-:W-:Y:S01]  /*2e950*/  MOV R14, UR62 ;  /* 0x0000003e000e7c02 */ /* 0x000fe20008000f00 */
[----:B0-----:R-:W-:Y:S10]  /*2e960*/  ENDCOLLECTIVE ;  /* 0x000000000000791b */ /* 0x001ff40003800000 */
.L_x_2707:
[----:B------:R-:W-:Y:S05]  /*2e970*/  BSYNC B1 ;  /* 0x0000000000017941 */ /* 0x000fea0003800000 */
.L_x_2706:
[----:B------:R-:W-:Y:S05]  /*2e980*/  BRA `(.L_x_2421) ;  /* 0xffffff6c00f47947 */ /* 0x000fea000383ffff */
.L_x_2424:
[----:B0-----:R0:W1:Y:S02]  /*2e990*/  SYNCS.PHASECHK.TRANS64.TRYWAIT P0, [R11+URZ+0x38820], R5 ;  /* 0x038820050b0075a7 */ /* 0x001064000800017f */
[----:B-1----:R-:W-:Y:S05]  /*2e9a0*/  @!P0 NANOSLEEP.SYNCS 0x989680 ;  /* 0x009896800000895d */ /* 0x002fea0003900000 */
[----:B------:R-:W1:Y:S02]  /*2e9b0*/  @!P0 SYNCS.PHASECHK.TRANS64 P0, [R11+URZ+0x38820], R5 ;  /* 0x038820050b0085a7 */ /* 0x000e64000800007f */
[----:B-1----:R-:W-:Y:S05]  /*2e9c0*/  @!P0 BRA `(.L_x_2424) ;  /* 0xfffffffc00f08947 */ /* 0x002fea000383ffff */
[----:B------:R-:W-:Y:S05]  /*2e9d0*/  BRA `(.L_x_2708) ;  /* 0xffffff7000107947 */ /* 0x000fea000383ffff */
.L_x_2428:
[----:B-1----:R1:W2:Y:S02]  /*2e9e0*/  SYNCS.PHASECHK.TRANS64.TRYWAIT P0, [R8+URZ+0x388a0], R10 ;  /* 0x0388a00a080075a7 */ /* 0x0022a4000800017f */
[----:B--2---:R-:W-:Y:S05]  /*2e9f0*/  @!P0 NANOSLEEP.SYNCS 0x989680 ;  /* 0x009896800000895d */ /* 0x004fea0003900000 */
[----:B------:R-:W2:Y:S02]  /*2ea00*/  @!P0 SYNCS.PHASECHK.TRANS64 P0, [R8+URZ+0x388a0], R10 ;  /* 0x0388a00a080085a7 */ /* 0x000ea4000800007f */
[----:B--2---:R-:W-:Y:S05]  /*2ea10*/  @!P0 BRA `(.L_x_2428) ;  /* 0xfffffffc00f08947 */ /* 0x004fea000383ffff */
[----:B------:R-:W-:Y:S05]  /*2ea20*/  BRA `(.L_x_2709) ;  /* 0xffffff7000307947 */ /* 0x000fea000383ffff */
.L_x_2434:
[----:B0-----:R0:W2:Y:S02]  /*2ea30*/  SYNCS.PHASECHK.TRANS64.TRYWAIT P0, [R8+URZ+0x388c0], R10 ;  /* 0x0388c00a080075a7 */ /* 0x0010a4000800017f */
[----:B--2---:R-:W-:Y:S05]  /*2ea40*/  @!P0 NANOSLEEP.SYNCS 0x989680 ;  /* 0x009896800000895d */ /* 0x004fea0003900000 */
[----:B------:R-:W2:Y:S02]  /*2ea50*/  @!P0 SYNCS.PHASECHK.TRANS64 P0, [R8+URZ+0x388c0], R10 ;  /* 0x0388c00a080085a7 */ /* 0x000ea4000800007f */
[----:B--2---:R-:W-:Y:S05]  /*2ea60*/  @!P0 BRA `(.L_x_2434) ;  /* 0xfffffffc00f08947 */ /* 0x004fea000383ffff */
[----:B------:R-:W-:Y:S05]  /*2ea70*/  BRA `(.L_x_2710) ;  /* 0xffffff7000f07947 */ /* 0x000fea000383ffff */
.L_x_2442:
[----:B0-----:R0:W1:Y:S02]  /*2ea80*/  SYNCS.PHASECHK.TRANS64.TRYWAIT P1, [R7+URZ+0x388a0], R6 ;  /* 0x0388a006070075a7 */ /* 0x001064000802017f */
[----:B-1----:R-:W-:Y:S05]  /*2ea90*/  @!P1 NANOSLEEP.SYNCS 0x989680 ;  /* 0x009896800000995d */ /* 0x002fea0003900000 */
[----:B------:R-:W1:Y:S02]  /*2eaa0*/  @!P1 SYNCS.PHASECHK.TRANS64 P1, [R7+URZ+0x388a0], R6 ;  /* 0x0388a006070095a7 */ /* 0x000e64000802007f */
[----:B-1----:R-:W-:Y:S05]  /*2eab0*/  @!P1 BRA `(.L_x_2442) ;  /* 0xfffffffc00f09947 */ /* 0x002fea000383ffff */
[----:B------:R-:W-:Y:S05]  /*2eac0*/  BRA `(.L_x_2711) ;  /* 0xffffff78000c7947 */ /* 0x000fea000383ffff */
.L_x_2448:
[----:B-1----:R1:W2:Y:S02]  /*2ead0*/  SYNCS.PHASECHK.TRANS64.TRYWAIT P1, [R7+URZ+0x388c0], R6 ;  /* 0x0388c006070075a7 */ /* 0x0022a4000802017f */
[----:B--2---:R-:W-:Y:S05]  /*2eae0*/  @!P1 NANOSLEEP.SYNCS 0x989680 ;  /* 0x009896800000995d */ /* 0x004fea0003900000 */
[----:B------:R-:W2:Y:S02]  /*2eaf0*/  @!P1 SYNCS.PHASECHK.TRANS64 P1, [R7+URZ+0x388c0], R6 ;  /* 0x0388c006070095a7 */ /* 0x000ea4000802007f */
[----:B--2---:R-:W-:Y:S05]  /*2eb00*/  @!P1 BRA `(.L_x_2448) ;  /* 0xfffffffc00f09947 */ /* 0x004fea000383ffff */
[----:B------:R-:W-:Y:S05]  /*2eb10*/  BRA `(.L_x_2712) ;  /* 0xffffff7800c47947 */ /* 0x000fea000383ffff */
.L_x_2463:
        /* <DEDUP_REMOVED lines=11> */
.L_x_2714:
[----:B------:R-:W-:Y:S05]  /*2ebd0*/  BSYNC B0 ;  /* 0x0000000000007941 */ /* 0x000fea0003800000 */
.L_x_2713:
[----:B------:R-:W-:Y:S05]  /*2ebe0*/  BRA `(.L_x_2715) ;  /* 0xffffff8800587947 */ /* 0x000fea000383ffff */
.L_x_2465:
[----:B------:R-:W-:Y:S01]  /*2ebf0*/  BSSY B0, `(.L_x_2716) ;  /* 0x0000006000007945 */ /* 0x000fe20003800000 */
[----:B------:R-:W-:-:S07]  /*2ec00*/  MOV R15, 0xffffffff ;  /* 0xffffffff000f7802 */ /* 0x000fce0000000f00 */
[----:B01----:R-:W-:Y:S05]  /*2ec10*/  WARPSYNC.COLLECTIVE R15, `(.L_x_2717) ;  /* 0x000000000f0c7348 */ /* 0x003fea0003c00000 */
[----:B------:R-:W-:Y:S02]  /*2ec20*/  ELECT P6, UR62, PT ;  /* 0x00000000003e782f */ /* 0x000fe400038c0000 */
[----:B------:R-:W-:Y:S01]  /*2ec30*/  MOV R14, UR62 ;  /* 0x0000003e000e7c02 */ /* 0x000fe20008000f00 */
[----:B01----:R-:W-:Y:S10]  /*2ec40*/  ENDCOLLECTIVE ;  /* 0x000000000000791b */ /* 0x003ff40003800000 */
.L_x_2717:
[----:B------:R-:W-:Y:S05]  /*2ec50*/  BSYNC B0 ;  /* 0x0000000000007941 */ /* 0x000fea0003800000 */
.L_x_2716:
[----:B------:R-:W-:Y:S05]  /*2ec60*/  BRA `(.L_x_2718) ;  /* 0xffffff8800507947 */ /* 0x000fea000383ffff */
.L_x_2468:
[----:B-1----:R1:W2:Y:S02]  /*2ec70*/  SYNCS.PHASECHK.TRANS64.TRYWAIT P2, [R6+URZ+0x38880], R8 ;  /* 0x03888008060075a7 */ /* 0x0022a4000804017f */
[----:B--2---:R-:W-:Y:S05]  /*2ec80*/  @!P2 NANOSLEEP.SYNCS 0x989680 ;  /* 0x009896800000a95d */ /* 0x004fea0003900000 */
[----:B------:R-:W2:Y:S02]  /*2ec90*/  @!P2 SYNCS.PHASECHK.TRANS64 P2, [R6+URZ+0x38880], R8 ;  /* 0x038880080600a5a7 */ /* 0x000ea4000804007f */
[----:B--2---:R-:W-:Y:S05]  /*2eca0*/  @!P2 BRA `(.L_x_2468) ;  /* 0xfffffffc00f0a947 */ /* 0x004fea000383ffff */
[----:B------:R-:W-:Y:S05]  /*2ecb0*/  BRA `(.L_x_2719) ;  /* 0xffffff8800c87947 */ /* 0x000fea000383ffff */
.L_x_2470:
[----:B--2---:R2:W3:Y:S02]  /*2ecc0*/  SYNCS.PHASECHK.TRANS64.TRYWAIT P2, [R6+URZ+0x38840], R8 ;  /* 0x03884008060075a7 */ /* 0x0044e4000804017f */
[----:B---3--:R-:W-:Y:S05]  /*2ecd0*/  @!P2 NANOSLEEP.SYNCS 0x989680 ;  /* 0x009896800000a95d */ /* 0x008fea0003900000 */
[----:B------:R-:W3:Y:S02]  /*2ece0*/  @!P2 SYNCS.PHASECHK.TRANS64 P2, [R6+URZ+0x38840], R8 ;  /* 0x038840080600a5a7 */ /* 0x000ee4000804007f */
[----:B---3--:R-:W-:Y:S05]  /*2ecf0*/  @!P2 BRA `(.L_x_2470) ;  /* 0xfffffffc00f0a947 */ /* 0x008fea000383ffff */
[----:B------:R-:W-:Y:S05]  /*2ed00*/  BRA `(.L_x_2720) ;  /* 0xffffff8c00407947 */ /* 0x000fea000383ffff */
.L_x_2473:
        /* <DEDUP_REMOVED lines=8> */
.L_x_2479:
[----:B---3--:R3:W4:Y:S02]  /*2ed90*/  SYNCS.PHASECHK.TRANS64.TRYWAIT P0, [R5+URZ+0x38880], R4 ;  /* 0x03888004050075a7 */ /* 0x008724000800017f */
[----:B----4-:R-:W-:Y:S05]  /*2eda0*/  @!P0 NANOSLEEP.SYNCS 0x989680 ;  /* 0x009896800000895d */ /* 0x010fea0003900000 */
[----:B------:R-:W4:Y:S02]  /*2edb0*/  @!P0 SYNCS.PHASECHK.TRANS64 P0, [R5+URZ+0x38880], R4 ;  /* 0x03888004050085a7 */ /* 0x000f24000800007f */
[----:B----4-:R-:W-:Y:S05]  /*2edc0*/  @!P0 BRA `(.L_x_2479) ;  /* 0xfffffffc00f08947 */ /* 0x010fea000383ffff */
[----:B------:R-:W-:Y:S05]  /*2edd0*/  BRA `(.L_x_2722) ;  /* 0xffffff9000f47947 */ /* 0x000fea000383ffff */
.L_x_2485:
[----:B-1----:R1:W2:Y:S02]  /*2ede0*/  SYNCS.PHASECHK.TRANS64.TRYWAIT P0, [R5+URZ+0x38840], R4 ;  /* 0x03884004050075a7 */ /* 0x0022a4000800017f */
[----:B--2---:R-:W-:Y:S05]  /*2edf0*/  @!P0 NANOSLEEP.SYNCS 0x989680 ;  /* 0x009896800000895d */ /* 0x004fea0003900000 */
[----:B------:R-:W2:Y:S02]  /*2ee00*/  @!P0 SYNCS.PHASECHK.TRANS64 P0, [R5+URZ+0x38840], R4 ;  /* 0x03884004050085a7 */ /* 0x000ea4000800007f */
[----:B--2---:R-:W-:Y:S05]  /*2ee10*/  @!P0 BRA `(.L_x_2485) ;  /* 0xfffffffc00f08947 */ /* 0x004fea000383ffff */
[----:B------:R-:W-:Y:S05]  /*2ee20*/  BRA `(.L_x_2723) ;  /* 0xffffff9400c07947 */ /* 0x000fea000383ffff */
.L_x_2492:
[----:B---3--:R-:W3:Y:S02]  /*2ee30*/  LDL R4, [R1+0x8] ;  /* 0x0000080001047983 */ /* 0x008ee40000100800 */
[----:B---3--:R3:W4:Y:S02]  /*2ee40*/  SYNCS.PHASECHK.TRANS64.TRYWAIT P2, [R4+URZ+0x38870], R3 ;  /* 0x03887003040075a7 */ /* 0x008724000804017f */
[----:B----4-:R-:W-:Y:S05]  /*2ee50*/  @!P2 NANOSLEEP.SYNCS 0x989680 ;  /* 0x009896800000a95d */ /* 0x010fea0003900000 */
[----:B------:R-:W4:Y:S02]  /*2ee60*/  @!P2 SYNCS.PHASECHK.TRANS64 P2, [R4+URZ+0x38870], R3 ;  /* 0x038870030400a5a7 */ /* 0x000f24000804007f */
[----:B----4-:R-:W-:Y:S05]  /*2ee70*/  @!P2 BRA `(.L_x_2492) ;  /* 0xfffffffc00eca947 */ /* 0x010fea000383ffff */
[----:B------:R-:W-:Y:S05]  /*2ee80*/  BRA `(.L_x_2724) ;  /* 0xffffff9800a47947 */ /* 0x000fea000383ffff */
.L_x_2494:
[----:B---3--:R-:W3:Y:S02]  /*2ee90*/  LDL R4, [R1+0x8] ;  /* 0x0000080001047983 */ /* 0x008ee40000100800 */
[----:B---3--:R3:W4:Y:S02]  /*2eea0*/  SYNCS.PHASECHK.TRANS64.TRYWAIT P2, [R4+URZ+0x38860], R3 ;  /* 0x03886003040075a7 */ /* 0x008724000804017f */
[----:B----4-:R-:W-:Y:S05]  /*2eeb0*/  @!P2 NANOSLEEP.SYNCS 0x989680 ;  /* 0x009896800000a95d */ /* 0x010fea0003900000 */
[----:B------:R-:W4:Y:S02]  /*2eec0*/  @!P2 SYNCS.PHASECHK.TRANS64 P2, [R4+URZ+0x38860], R3 ;  /* 0x038860030400a5a7 */ /* 0x000f24000804007f */
[----:B----4-:R-:W-:Y:S05]  /*2eed0*/  @!P2 BRA `(.L_x_2494) ;  /* 0xfffffffc00eca947 */ /* 0x010fea000383ffff */
[----:B------:R-:W-:Y:S05]  /*2eee0*/  BRA `(.L_x_2725) ;  /* 0xffffff9800ac7947 */ /* 0x000fea000383ffff */
.L_x_2501:
[----:B-1----:R1:W2:Y:S02]  /*2eef0*/  SYNCS.PHASECHK.TRANS64.TRYWAIT P0, [R21+URZ+0x38870], R0 ;  /* 0x03887000150075a7 */ /* 0x0022a4000800017f */
[----:B--2---:R-:W-:Y:S05]  /*2ef00*/  @!P0 NANOSLEEP.SYNCS 0x989680 ;  /* 0x009896800000895d */ /* 0x004fea0003900000 */
[----:B------:R-:W2:Y:S02]  /*2ef10*/  @!P0 SYNCS.PHASECHK.TRANS64 P0, [R21+URZ+0x38870], R0 ;  /* 0x03887000150085a7 */ /* 0x000ea4000800007f */
[----:B--2---:R-:W-:Y:S05]  /*2ef20*/  @!P0 BRA `(.L_x_2501) ;  /* 0xfffffffc00f08947 */ /* 0x004fea000383ffff */
[----:B------:R-:W-:Y:S05]  /*2ef30*/  BRA `(.L_x_2726) ;  /* 0xffffffa400607947 */ /* 0x000fea000383ffff */
.L_x_2503:
[----:B-1----:R1:W2:Y:S02]  /*2ef40*/  SYNCS.PHASECHK.TRANS64.TRYWAIT P0, [R21+URZ+0x38860], R0 ;  /* 0x03886000150075a7 */ /* 0x0022a4000800017f */
[----:B--2---:R-:W-:Y:S05]  /*2ef50*/  @!P0 NANOSLEEP.SYNCS 0x989680 ;  /* 0x009896800000895d */ /* 0x004fea0003900000 */
[----:B------:R-:W2:Y:S02]  /*2ef60*/  @!P0 SYNCS.PHASECHK.TRANS64 P0, [R21+URZ+0x38860], R0 ;  /* 0x03886000150085a7 */ /* 0x000ea4000800007f */
[----:B--2---:R-:W-:Y:S05]  /*2ef70*/  @!P0 BRA `(.L_x_2503) ;  /* 0xfffffffc00f08947 */ /* 0x004fea000383ffff */
[----:B------:R-:W-:Y:S05]  /*2ef80*/  BRA `(.L_x_2727) ;  /* 0xffffffa400687947 */ /* 0x000fea000383ffff */
.L_x_2507:
[----:B------:R-:W2:Y:S01]  /*2ef90*/  LDL R3, [R1] ;  /* 0x0000000001037983 */ /* 0x000ea20000100800 */
[----:B------:R-:W-:Y:S01]  /*2efa0*/  BSSY B0, `(.L_x_2728) ;  /* 0x0000008000007945 */ /* 0x000fe20003800000 */
[----:B------:R-:W-:Y:S02]  /*2efb0*/  IMAD.MOV.U32 R12, RZ, RZ, RZ ;  /* 0x000000ffff0c7224 */ /* 0x000fe400078e00ff */
[----:B------:R-:W-:Y:S02]  /*2efc0*/  IMAD.MOV.U32 R11, RZ, RZ, 0x1f ;  /* 0x0000001fff0b7424 */ /* 0x000fe400078e00ff */
[----:B------:R-:W-:Y:S02]  /*2efd0*/  IMAD.MOV.U32 R15, RZ, RZ, -0x1 ;  /* 0xffffffffff0f7424 */ /* 0x000fe400078e00ff */
[----:B--2---:R-:W-:-:S07]  /*2efe0*/  IMAD.MOV.U32 R13, RZ, RZ, R3 ;  /* 0x000000ffff0d7224 */ /* 0x004fce00078e0003 */
[----:B------:R-:W-:Y:S05]  /*2eff0*/  WARPSYNC.COLLECTIVE R15, `(.L_x_2729) ;  /* 0x000000000f087348 */ /* 0x000fea0003c00000 */
[----:B------:R0:W1:Y:S02]  /*2f000*/  SHFL.IDX P6, R14, R13, R12, R11 ;  /* 0x0000000c0d0e7389 */ /* 0x00006400000c000b */
[----:B01----:R-:W-:Y:S01]  /*2f010*/  ENDCOLLECTIVE ;  /* 0x000000000000791b */ /* 0x003fe20003800000 */
.L_x_2729:
[----:B------:R-:W-:Y:S05]  /*2f020*/  BSYNC B0 ;  /* 0x0000000000007941 */ /* 0x000fea0003800000 */
.L_x_2728:
[----:B------:R0:W5:Y:S01]  /*2f030*/  LDL R2, [R1+0xc] ;  /* 0x00000c0001027983 */ /* 0x0001620000100800 */
[----:B------:R-:W-:Y:S01]  /*2f040*/  IMAD.MOV.U32 R13, RZ, RZ, R3 ;  /* 0x000000ffff0d7224 */ /* 0x000fe200078e0003 */
[----:B------:R-:W-:Y:S01]  /*2f050*/  MOV R0, R14 ;  /* 0x0000000e00007202 */ /* 0x000fe20000000f00 */
[----:B------:R-:W-:Y:S02]  /*2f060*/  IMAD.MOV.U32 R12, RZ, RZ, 0x1 ;  /* 0x00000001ff0c7424 */ /* 0x000fe400078e00ff */
[----:B------:R-:W-:Y:S02]  /*2f070*/  IMAD.MOV.U32 R11, RZ, RZ, 0x1f ;  /* 0x0000001fff0b7424 */ /* 0x000fe400078e00ff */
[----:B------:R-:W-:-:S07]  /*2f080*/  IMAD.MOV.U32 R15, RZ, RZ, -0x1 ;  /* 0xffffffffff0f7424 */ /* 0x000fce00078e00ff */
[----:B0----5:R-:W-:Y:S05]  /*2f090*/  WARPSYNC.COLLECTIVE R15, `(.L_x_2730) ;  /* 0x000000000f087348 */ /* 0x021fea0003c00000 */
[----:B------:R1:W2:Y:S02]  /*2f0a0*/  SHFL.IDX P6, R14, R13, R12, R11 ;  /* 0x0000000c0d0e7389 */ /* 0x0002a400000c000b */
[----:B012--5:R-:W-:Y:S01]  /*2f0b0*/  ENDCOLLECTIVE ;  /* 0x000000000000791b */ /* 0x027fe20003800000 */
.L_x_2730:
[----:B------:R-:W-:Y:S01]  /*2f0c0*/  ULDC UR4, c[0x0][0xc14] ;  /* 0x0003050000047ab9 */ /* 0x000fe20000000800 */
[----:B------:R-:W-:Y:S01]  /*2f0d0*/  IMAD.IADD R5, R2, 0x1, R7 ;  /* 0x0000000102057824 */ /* 0x000fe200078e0207 */
[----:B------:R-:W-:Y:S02]  /*2f0e0*/  MOV R11, RZ ;  /* 0x000000ff000b7202 */ /* 0x000fe40000000f00 */
[----:B------:R-:W-:Y:S02]  /*2f0f0*/  MOV R4, R14 ;  /* 0x0000000e00047202 */ /* 0x000fe40000000f00 */
        /* <DEDUP_REMOVED lines=15> */
.L_x_2731:
[----:B------:R-:W-:Y:S01]  /*2f1f0*/  IMAD.MOV.U32 R12, RZ, RZ, 0x2 ;  /* 0x00000002ff0c7424 */ /* 0x000fe200078e00ff */
[----:B------:R-:W-:-:S05]  /*2f200*/  SEL R14, R14, RZ, P1 ;  /* 0x000000ff0e0e7207 */ /* 0x000fca0000800000 */
[----:B------:R-:W-:-:S04]  /*2f210*/  IMAD.IADD R2, R3, 0x1, R14 ;  /* 0x0000000103027824 */ /* 0x000fc800078e020e */
[----:B------:R-:W-:-:S07]  /*2f220*/  IMAD.MOV.U32 R13, RZ, RZ, R2 ;  /* 0x000000ffff0d7224 */ /* 0x000fce00078e0002 */
[----:B------:R-:W-:Y:S05]  /*2f230*/  WARPSYNC.COLLECTIVE R15, `(.L_x_2732) ;  /* 0x000000000f087348 */ /* 0x000fea0003c00000 */
[----:B------:R0:W1:Y:S02]  /*2f240*/  SHFL.UP P6, R14, R13, R12, R11 ;  /* 0x0400000c0d0e7389 */ /* 0x00006400000c000b */
[----:B01----:R-:W-:Y:S01]  /*2f250*/  ENDCOLLECTIVE ;  /* 0x000000000000791b */ /* 0x003fe20003800000 */
.L_x_2732:
[----:B------:R-:W-:Y:S01]  /*2f260*/  IMAD.MOV.U32 R12, RZ, RZ, 0x4 ;  /* 0x00000004ff0c7424 */ /* 0x000fe200078e00ff */
[----:B------:R-:W-:-:S05]  /*2f270*/  SEL R5, R14, RZ, P2 ;  /* 0x000000ff0e057207 */ /* 0x000fca0001000000 */
[----:B------:R-:W-:-:S05]  /*2f280*/  IMAD.IADD R2, R2, 0x1, R5 ;  /* 0x0000000102027824 */ /* 0x000fca00078e0205 */
[----:B------:R-:W-:-:S07]  /*2f290*/  MOV R13, R2 ;  /* 0x00000002000d7202 */ /* 0x000fce0000000f00 */
[----:B------:R-:W-:Y:S05]  /*2f2a0*/  WARPSYNC.COLLECTIVE R15, `(.L_x_2733) ;  /* 0x000000000f087348 */ /* 0x000fea0003c00000 */
[----:B------:R0:W1:Y:S02]  /*2f2b0*/  SHFL.UP P6, R14, R13, R12, R11 ;  /* 0x0400000c0d0e7389 */ /* 0x00006400000c000b */
[----:B01----:R-:W-:Y:S01]  /*2f2c0*/  ENDCOLLECTIVE ;  /* 0x000000000000791b */ /* 0x003fe20003800000 */
.L_x_2733:
[----:B------:R-:W-:Y:S01]  /*2f2d0*/  IMAD.MOV.U32 R12, RZ, RZ, 0x8 ;  /* 0x00000008ff0c7424 */ /* 0x000fe200078e00ff */
[----:B------:R-:W-:-:S05]  /*2f2e0*/  SEL R5, R14, RZ, P3 ;  /* 0x000000ff0e057207 */ /* 0x000fca0001800000 */
[----:B------:R-:W-:-:S04]  /*2f2f0*/  IMAD.IADD R2, R2, 0x1, R5 ;  /* 0x0000000102027824 */ /* 0x000fc800078e0205 */
[----:B------:R-:W-:-:S07]  /*2f300*/  IMAD.MOV.U32 R13, RZ, RZ, R2 ;  /* 0x000000ffff0d7224 */ /* 0x000fce00078e0002 */
[----:B------:R-:W-:Y:S05]  /*2f310*/  WARPSYNC.COLLECTIVE R15, `(.L_x_2734) ;  /* 0x000000000f087348 */ /* 0x000fea0003c00000 */
[----:B------:R0:W1:Y:S02]  /*2f320*/  SHFL.UP P6, R14, R13, R12, R11 ;  /* 0x0400000c0d0e7389 */ /* 0x00006400000c000b */
[----:B01----:R-:W-:Y:S01]  /*2f330*/  ENDCOLLECTIVE ;  /* 0x000000000000791b */ /* 0x003fe20003800000 */
.L_x_2734:
[----:B------:R-:W-:Y:S01]  /*2f340*/  IMAD.MOV.U32 R12, RZ, RZ, 0x10 ;  /* 0x00000010ff0c7424 */ /* 0x000fe200078e00ff */
[----:B------:R-:W-:-:S04]  /*2f350*/  SEL R5, R14, RZ, P4 ;  /* 0x000000ff0e057207 */ /* 0x000fc80002000000 */
[----:B------:R-:W-:-:S05]  /*2f360*/  IADD3 R2, R2, R5, RZ ;  /* 0x0000000502027210 */ /* 0x000fca0007ffe0ff */
[----:B------:R-:W-:-:S07]  /*2f370*/  IMAD.MOV.U32 R13, RZ, RZ, R2 ;  /* 0x000000ffff0d7224 */ /* 0x000fce00078e0002 */
[----:B------:R-:W-:Y:S05]  /*2f380*/  WARPSYNC.COLLECTIVE R15, `(.L_x_2735) ;  /* 0x000000000f087348 */ /* 0x000fea0003c00000 */
[----:B------:R0:W1:Y:S02]  /*2f390*/  SHFL.UP P6, R14, R13, R12, R11 ;  /* 0x0400000c0d0e7389 */ /* 0x00006400000c000b */
[----:B01----:R-:W-:Y:S01]  /*2f3a0*/  ENDCOLLECTIVE ;  /* 0x000000000000791b */ /* 0x003fe20003800000 */
.L_x_2735:
        /* <DEDUP_REMOVED lines=8> */
.L_x_2736:
[----:B------:R-:W-:Y:S05]  /*2f430*/  BRA `(.L_x_2737) ;  /* 0xffffffac00487947 */ /* 0x000fea000383ffff */
.L_x_2512:
[----:B------:R-:W-:Y:S01]  /*2f440*/  BSSY B0, `(.L_x_2738) ;  /* 0x0000008000007945 */ /* 0x000fe20003800000 */
[----:B-----5:R-:W-:Y:S01]  /*2f450*/  IMAD.MOV.U32 R13, RZ, RZ, R3 ;  /* 0x000000ffff0d7224 */ /* 0x020fe200078e0003 */
[----:B------:R-:W-:Y:S01]  /*2f460*/  MOV R15, 0xffffffff ;  /* 0xffffffff000f7802 */ /* 0x000fe20000000f00 */
[----:B------:R-:W-:Y:S02]  /*2f470*/  IMAD.MOV.U32 R12, RZ, RZ, 0x1 ;  /* 0x00000001ff0c7424 */ /* 0x000fe400078e00ff */
[----:B------:R-:W-:-:S07]  /*2f480*/  IMAD.MOV.U32 R11, RZ, RZ, RZ ;  /* 0x000000ffff0b7224 */ /* 0x000fce00078e00ff */
[----:B0-----:R-:W-:Y:S05]  /*2f490*/  WARPSYNC.COLLECTIVE R15, `(.L_x_2739) ;  /* 0x000000000f087348 */ /* 0x001fea0003c00000 */
[----:B------:R1:W2:Y:S02]  /*2f4a0*/  SHFL.UP P6, R14, R13, R12, R11 ;  /* 0x0400000c0d0e7389 */ /* 0x0002a400000c000b */
[----:B012---:R-:W-:Y:S01]  /*2f4b0*/  ENDCOLLECTIVE ;  /* 0x000000000000791b */ /* 0x007fe20003800000 */
.L_x_2739:
[----:B------:R-:W-:Y:S05]  /*2f4c0*/  BSYNC B0 ;  /* 0x0000000000007941 */ /* 0x000fea0003800000 */
.L_x_2738:
[----:B------:R-:W-:Y:S01]  /*2f4d0*/  SEL R2, R14, RZ, P1 ;  /* 0x000000ff0e027207 */ /* 0x000fe20000800000 */
[----:B------:R-:W-:Y:S01]  /*2f4e0*/  IMAD.MOV.U32 R12, RZ, RZ, 0x2 ;  /* 0x00000002ff0c7424 */ /* 0x000fe200078e00ff */
[----:B------:R-:W-:Y:S01]  /*2f4f0*/  MOV R15, 0xffffffff ;  /* 0xffffffff000f7802 */ /* 0x000fe20000000f00 */
[----:B------:R-:W-:Y:S02]  /*2f500*/  IMAD.MOV.U32 R11, RZ, RZ, RZ ;  /* 0x000000ffff0b7224 */ /* 0x000fe400078e00ff */
[----:B------:R-:W-:-:S04]  /*2f510*/  IMAD.IADD R2, R3, 0x1, R2 ;  /* 0x0000000103027824 */ /* 0x000fc800078e0202 */
[----:B------:R-:W-:-:S07]  /*2f520*/  IMAD.MOV.U32 R13, RZ, RZ, R2 ;  /* 0x000000ffff0d7224 */ /* 0x000fce00078e0002 */
[----:B------:R-:W-:Y:S05]  /*2f530*/  WARPSYNC.COLLECTIVE R15, `(.L_x_2740) ;  /* 0x000000000f087348 */ /* 0x000fea0003c00000 */
[----:B------:R0:W1:Y:S02]  /*2f540*/  SHFL.UP P6, R14, R13, R12, R11 ;  /* 0x0400000c0d0e7389 */ /* 0x00006400000c000b */
[----:B01----:R-:W-:Y:S01]  /*2f550*/  ENDCOLLECTIVE ;  /* 0x000000000000791b */ /* 0x003fe20003800000 */
.L_x_2740:
[----:B------:R-:W-:Y:S01]  /*2f560*/  IMAD.MOV.U32 R12, RZ, RZ, 0x4 ;  /* 0x00000004ff0c7424 */ /* 0x000fe200078e00ff */
[----:B------:R-:W-:-:S05]  /*2f570*/  SEL R5, R14, RZ, P2 ;  /* 0x000000ff0e057207 */ /* 0x000fca0001000000 */
[----:B------:R-:W-:-:S04]  /*2f580*/  IMAD.IADD R2, R2, 0x1, R5 ;  /* 0x0000000102027824 */ /* 0x000fc800078e0205 */
[----:B------:R-:W-:-:S07]  /*2f590*/  IMAD.MOV.U32 R13, RZ, RZ, R2 ;  /* 0x000000ffff0d7224 */ /* 0x000fce00078e0002 */
[----:B------:R-:W-:Y:S05]  /*2f5a0*/  WARPSYNC.COLLECTIVE R15, `(.L_x_2741) ;  /* 0x000000000f087348 */ /* 0x000fea0003c00000 */
[----:B------:R0:W1:Y:S02]  /*2f5b0*/  SHFL.UP P6, R14, R13, R12, R11 ;  /* 0x0400000c0d0e7389 */ /* 0x00006400000c000b */
[----:B01----:R-:W-:Y:S01]  /*2f5c0*/  ENDCOLLECTIVE ;  /* 0x000000000000791b */ /* 0x003fe20003800000 */
.L_x_2741:
[----:B------:R-:W-:Y:S01]  /*2f5d0*/  IMAD.MOV.U32 R12, RZ, RZ, 0x8 ;  /* 0x00000008ff0c7424 */ /* 0x000fe200078e00ff */
[----:B------:R-:W-:-:S05]  /*2f5e0*/  SEL R5, R14, RZ, P3 ;  /* 0x000000ff0e057207 */ /* 0x000fca0001800000 */
[----:B------:R-:W-:-:S05]  /*2f5f0*/  IMAD.IADD R2, R2, 0x1, R5 ;  /* 0x0000000102027824 */ /* 0x000fca00078e0205 */
[----:B------:R-:W-:-:S07]  /*2f600*/  MOV R13, R2 ;  /* 0x00000002000d7202 */ /* 0x000fce0000000f00 */
[----:B------:R-:W-:Y:S05]  /*2f610*/  WARPSYNC.COLLECTIVE R15, `(.L_x_2742) ;  /* 0x000000000f087348 */ /* 0x000fea0003c00000 */
[----:B------:R0:W1:Y:S02]  /*2f620*/  SHFL.UP P6, R14, R13, R12, R11 ;  /* 0x0400000c0d0e7389 */ /* 0x00006400000c000b */
[----:B01----:R-:W-:Y:S01]  /*2f630*/  ENDCOLLECTIVE ;  /* 0x000000000000791b */ /* 0x003fe20003800000 */
.L_x_2742:
[----:B------:R-:W-:Y:S01]  /*2f640*/  IMAD.MOV.U32 R12, RZ, RZ, 0x10 ;  /* 0x00000010ff0c7424 */ /* 0x000fe200078e00ff */
[----:B------:R-:W-:-:S05]  /*2f650*/  SEL R5, R14, RZ, P4 ;  /* 0x000000ff0e057207 */ /* 0x000fca0002000000 */
[----:B------:R-:W-:-:S04]  /*2f660*/  IMAD.IADD R2, R2, 0x1, R5 ;  /* 0x0000000102027824 */ /* 0x000fc800078e0205 */
[----:B------:R-:W-:-:S07]  /*2f670*/  IMAD.MOV.U32 R13, RZ, RZ, R2 ;  /* 0x000000ffff0d7224 */ /* 0x000fce00078e0002 */
[----:B------:R-:W-:Y:S05]  /*2f680*/  WARPSYNC.COLLECTIVE R15, `(.L_x_2743) ;  /* 0x000000000f087348 */ /* 0x000fea0003c00000 */
[----:B------:R0:W1:Y:S02]  /*2f690*/  SHFL.UP P6, R14, R13, R12, R11 ;  /* 0x0400000c0d0e7389 */ /* 0x00006400000c000b */
[----:B01----:R-:W-:Y:S01]  /*2f6a0*/  ENDCOLLECTIVE ;  /* 0x000000000000791b */ /* 0x003fe20003800000 */
.L_x_2743:
[----:B------:R-:W-:Y:S02]  /*2f6b0*/  IMAD.MOV.U32 R12, RZ, RZ, 0x1f ;  /* 0x0000001fff0c7424 */ /* 0x000fe400078e00ff */
[----:B------:R-:W-:Y:S01]  /*2f6c0*/  IMAD.MOV.U32 R11, RZ, RZ, 0x1f ;  /* 0x0000001fff0b7424 */ /* 0x000fe200078e00ff */
[----:B------:R-:W-:-:S04]  /*2f6d0*/  SEL R5, R14, RZ, P5 ;  /* 0x000000ff0e057207 */ /* 0x000fc80002800000 */
[----:B------:R-:W-:-:S05]  /*2f6e0*/  IADD3 R2, R2, R5, RZ ;  /* 0x0000000502027210 */ /* 0x000fca0007ffe0ff */
[----:B------:R-:W-:-:S07]  /*2f6f0*/  IMAD.MOV.U32 R13, RZ, RZ, R2 ;  /* 0x000000ffff0d7224 */ /* 0x000fce00078e0002 */
[----:B------:R-:W-:Y:S05]  /*2f700*/  WARPSYNC.COLLECTIVE R15, `(.L_x_2744) ;  /* 0x000000000f087348 */ /* 0x000fea0003c00000 */
[----:B------:R0:W1:Y:S02]  /*2f710*/  SHFL.IDX P6, R14, R13, R12, R11 ;  /* 0x0000000c0d0e7389 */ /* 0x00006400000c000b */
[----:B01----:R-:W-:Y:S01]  /*2f720*/  ENDCOLLECTIVE ;  /* 0x000000000000791b */ /* 0x003fe20003800000 */
.L_x_2744:
[----:B------:R-:W-:Y:S05]  /*2f730*/  BRA `(.L_x_2745) ;  /* 0xffffffac002c7947 */ /* 0x000fea000383ffff */
.L_x_2514:
[----:B------:R-:W-:Y:S01]  /*2f740*/  BSSY B0, `(.L_x_2746) ;  /* 0x0000006000007945 */ /* 0x000fe20003800000 */
[----:B------:R-:W-:Y:S01]  /*2f750*/  PLOP3.LUT P6, PT, P6, PT, PT, 0x8, 0x0 ;  /* 0x000000000000781c */ /* 0x000fe200037ce170 */
[----:B------:R-:W-:-:S12]  /*2f760*/  IMAD.MOV.U32 R15, RZ, RZ, -0x1 ;  /* 0xffffffffff0f7424 */ /* 0x000fd800078e00ff */
[----:B0-----:R-:W-:Y:S05]  /*2f770*/  WARPSYNC.COLLECTIVE R15, `(.L_x_2747) ;  /* 0x000000000f087348 */ /* 0x001fea0003c00000 */
[----:B------:R-:W-:Y:S01]  /*2f780*/  VOTE.ANY R14, PT, P6 ;  /* 0x00000000000e7806 */ /* 0x000fe200030e0100 */
[----:B0-----:R-:W-:Y:S06]  /*2f790*/  ENDCOLLECTIVE ;  /* 0x000000000000791b */ /* 0x001fec0003800000 */
.L_x_2747:
[----:B------:R-:W-:Y:S05]  /*2f7a0*/  BSYNC B0 ;  /* 0x0000000000007941 */ /* 0x000fea0003800000 */
.L_x_2746:
[----:B------:R-:W-:Y:S01]  /*2f7b0*/  MOV R6, R14 ;  /* 0x0000000e00067202 */ /* 0x000fe20000000f00 */
[----:B------:R-:W-:Y:S01]  /*2f7c0*/  IMAD.MOV.U32 R13, RZ, RZ, R3 ;  /* 0x000000ffff0d7224 */ /* 0x000fe200078e0003 */
[----:B------:R-:W-:Y:S01]  /*2f7d0*/  MOV R15, 0xffffffff ;  /* 0xffffffff000f7802 */ /* 0x000fe20000000f00 */
[----:B------:R-:W-:Y:S01]  /*2f7e0*/  IMAD.MOV.U32 R11, RZ, RZ, 0x1f ;  /* 0x0000001fff0b7424 */ /* 0x000fe200078e00ff */
[----:B------:R-:W0:Y:S02]  /*2f7f0*/  POPC R7, R6 ;  /* 0x0000000600077309 */ /* 0x000e240000000000 */
[----:B0-----:R-:W-:-:S07]  /*2f800*/  IMAD.MOV.U32 R12, RZ, RZ, R7 ;  /* 0x000000ffff0c7224 */ /* 0x001fce00078e0007 */
[----:B------:R-:W-:Y:S05]  /*2f810*/  WARPSYNC.COLLECTIVE R15, `(.L_x_2748) ;  /* 0x000000000f087348 */ /* 0x000fea0003c00000 */
[----:B------:R0:W1:Y:S02]  /*2f820*/  SHFL.IDX P6, R14, R13, R12, R11 ;  /* 0x0000000c0d0e7389 */ /* 0x00006400000c000b */
[----:B01----:R-:W-:Y:S01]  /*2f830*/  ENDCOLLECTIVE ;  /* 0x000000000000791b */ /* 0x003fe20003800000 */
.L_x_2748:
[----:B------:R-:W-:Y:S01]  /*2f840*/  IMAD.MOV.U32 R4, RZ, RZ, R14 ;  /* 0x000000ffff047224 */ /* 0x000fe200078e000e */
[----:B------:R-:W-:Y:S06]  /*2f850*/  BRA `(.L_x_2749) ;  /* 0xffffffac001c7947 */ /* 0x000fec000383ffff */
.L_x_2516:
[----:B------:R-:W-:Y:S01]  /*2f860*/  BSSY B0, `(.L_x_2750) ;  /* 0x0000007000007945 */ /* 0x000fe20003800000 */
[----:B------:R-:W-:Y:S01]  /*2f870*/  IMAD.MOV.U32 R13, RZ, RZ, R2 ;  /* 0x000000ffff0d7224 */ /* 0x000fe200078e0002 */
[----:B------:R-:W-:Y:S01]  /*2f880*/  MOV R15, 0xffffffff ;  /* 0xffffffff000f7802 */ /* 0x000fe20000000f00 */
[----:B------:R-:W-:-:S07]  /*2f890*/  IMAD.MOV.U32 R11, RZ, RZ, 0x1f ;  /* 0x0000001fff0b7424 */ /* 0x000fce00078e00ff */
[----:B012---:R-:W-:Y:S05]  /*2f8a0*/  WARPSYNC.COLLECTIVE R15, `(.L_x_2751) ;  /* 0x000000000f087348 */ /* 0x007fea0003c00000 */
[----:B------:R3:W4:Y:S02]  /*2f8b0*/  SHFL.IDX P6, R14, R13, R12, R11 ;  /* 0x0000000c0d0e7389 */ /* 0x00072400000c000b */
[----:B01234-:R-:W-:Y:S01]  /*2f8c0*/  ENDCOLLECTIVE ;  /* 0x000000000000791b */ /* 0x01ffe20003800000 */
.L_x_2751:
[----:B------:R-:W-:Y:S05]  /*2f8d0*/  BSYNC B0 ;  /* 0x0000000000007941 */ /* 0x000fea0003800000 */
.L_x_2750:
[----:B------:R-:W-:Y:S01]  /*2f8e0*/  IMAD.MOV.U32 R6, RZ, RZ, R14 ;  /* 0x000000ffff067224 */ /* 0x000fe200078e000e */
[----:B------:R-:W-:Y:S06]  /*2f8f0*/  BRA `(.L_x_2515) ;  /* 0xffffffac00107947 */ /* 0x000fec000383ffff */
.L_x_2520:
[----:B0-----:R0:W1:Y:S02]  /*2f900*/  SYNCS.PHASECHK.TRANS64.TRYWAIT P0, [R0+URZ+0x38820], R3 ;  /* 0x03882003000075a7 */ /* 0x001064000800017f */
[----:B-1----:R-:W-:Y:S05]  /*2f910*/  @!P0 NANOSLEEP.SYNCS 0x989680 ;  /* 0x009896800000895d */ /* 0x002fea0003900000 */
[----:B------:R-:W1:Y:S02]  /*2f920*/  @!P0 SYNCS.PHASECHK.TRANS64 P0, [R0+URZ+0x38820], R3 ;  /* 0x03882003000085a7 */ /* 0x000e64000800007f */
[----:B-1----:R-:W-:Y:S05]  /*2f930*/  @!P0 BRA `(.L_x_2520) ;  /* 0xfffffffc00f08947 */ /* 0x002fea000383ffff */
[----:B------:R-:W-:Y:S05]  /*2f940*/  BRA `(.L_x_2752) ;  /* 0xffffffb000c87947 */ /* 0x000fea000383ffff */
.L_x_2521:
        /* <DEDUP_REMOVED lines=11> */
.L_x_2754:
[----:B------:R-:W-:Y:S05]  /*2fa00*/  BSYNC B0 ;  /* 0x0000000000007941 */ /* 0x000fea0003800000 */
.L_x_2753:
[----:B------:R-:W-:Y:S05]  /*2fa10*/  BRA `(.L_x_2755) ;  /* 0xffffffb000b07947 */ /* 0x000fea000383ffff */
.L_x_2522:
[----:B------:R-:W-:Y:S01]  /*2fa20*/  BSSY B0, `(.L_x_2756) ;  /* 0x0000006000007945 */ /* 0x000fe20003800000 */
[----:B------:R-:W-:-:S07]  /*2fa30*/  IMAD.MOV.U32 R15, RZ, RZ, -0x1 ;  /* 0xffffffffff0f7424 */ /* 0x000fce00078e00ff */
[----:B01----:R-:W-:Y:S05]  /*2fa40*/  WARPSYNC.COLLECTIVE R15, `(.L_x_2757) ;  /* 0x000000000f0c7348 */ /* 0x003fea0003c00000 */
[----:B------:R-:W-:Y:S02]  /*2fa50*/  ELECT P6, UR62, PT ;  /* 0x00000000003e782f */ /* 0x000fe400038c0000 */
[----:B------:R-:W-:Y:S01]  /*2fa60*/  MOV R14, UR62 ;  /* 0x0000003e000e7c02 */ /* 0x000fe20008000f00 */
[----:B01----:R-:W-:Y:S10]  /*2fa70*/  ENDCOLLECTIVE ;  /* 0x000000000000791b */ /* 0x003ff40003800000 */
.L_x_2757:
[----:B------:R-:W-:Y:S05]  /*2fa80*/  BSYNC B0 ;  /* 0x0000000000007941 */ /* 0x000fea0003800000 */
.L_x_2756:
[----:B------:R-:W-:Y:S05]  /*2fa90*/  BRA `(.L_x_2758) ;  /* 0xffffffb000a47947 */ /* 0x000fea000383ffff */
.L_x_2524:
[----:B0-----:R0:W1:Y:S02]  /*2faa0*/  SYNCS.PHASECHK.TRANS64.TRYWAIT P1, [R6+URZ], R5 ;  /* 0x00000005060075a7 */ /* 0x001064000802017f */
[----:B-1----:R-:W-:Y:S05]  /*2fab0*/  @!P1 NANOSLEEP.SYNCS 0x989680 ;  /* 0x009896800000995d */ /* 0x002fea0003900000 */
[----:B------:R-:W1:Y:S02]  /*2fac0*/  @!P1 SYNCS.PHASECHK.TRANS64 P1, [R6+URZ], R5 ;  /* 0x00000005060095a7 */ /* 0x000e64000802007f */
[----:B-1----:R-:W-:Y:S05]  /*2fad0*/  @!P1 BRA `(.L_x_2524) ;  /* 0xfffffffc00f09947 */ /* 0x002fea000383ffff */
[----:B------:R-:W-:Y:S05]  /*2fae0*/  BRA `(.L_x_2759) ;  /* 0xffffffb000e07947 */ /* 0x000fea000383ffff */
.L_x_2525:
[----:B-1----:R1:W2:Y:S02]  /*2faf0*/  SYNCS.PHASECHK.TRANS64.TRYWAIT P1, [R7+URZ], R2 ;  /* 0x00000002070075a7 */ /* 0x0022a4000802017f */
[----:B--2---:R-:W-:Y:S05]  /*2fb00*/  @!P1 NANOSLEEP.SYNCS 0x989680 ;  /* 0x009896800000995d */ /* 0x004fea0003900000 */
[----:B------:R-:W2:Y:S02]  /*2fb10*/  @!P1 SYNCS.PHASECHK.TRANS64 P1, [R7+URZ], R2 ;  /* 0x00000002070095a7 */ /* 0x000ea4000802007f */
[----:B--2---:R-:W-:Y:S05]  /*2fb20*/  @!P1 BRA `(.L_x_2525) ;  /* 0xfffffffc00f09947 */ /* 0x004fea000383ffff */
[----:B------:R-:W-:Y:S05]  /*2fb30*/  BRA `(.L_x_2760) ;  /* 0xffffffb000d47947 */ /* 0x000fea000383ffff */
.L_x_2527:
[----:B--2---:R2:W3:Y:S02]  /*2fb40*/  SYNCS.PHASECHK.TRANS64.TRYWAIT P1, [R4+URZ+0x38860], R5 ;  /* 0x03886005040075a7 */ /* 0x0044e4000802017f */
[----:B---3--:R-:W-:Y:S05]  /*2fb50*/  @!P1 NANOSLEEP.SYNCS 0x989680 ;  /* 0x009896800000995d */ /* 0x008fea0003900000 */
[----:B------:R-:W3:Y:S02]  /*2fb60*/  @!P1 SYNCS.PHASECHK.TRANS64 P1, [R4+URZ+0x38860], R5 ;  /* 0x03886005040095a7 */ /* 0x000ee4000802007f */
[----:B---3--:R-:W-:Y:S05]  /*2fb70*/  @!P1 BRA `(.L_x_2527) ;  /* 0xfffffffc00f09947 */ /* 0x008fea000383ffff */
[----:B------:R-:W-:Y:S05]  /*2fb80*/  BRA `(.L_x_2761) ;  /* 0xffffffb000d87947 */ /* 0x000fea000383ffff */
.L_x_2529:
[----:B---3--:R3:W4:Y:S02]  /*2fb90*/  SYNCS.PHASECHK.TRANS64.TRYWAIT P1, [R3+URZ+0x38860], R2 ;  /* 0x03886002030075a7 */ /* 0x008724000802017f */
[----:B----4-:R-:W-:Y:S05]  /*2fba0*/  @!P1 NANOSLEEP.SYNCS 0x989680 ;  /* 0x009896800000995d */ /* 0x010fea0003900000 */
[----:B------:R-:W4:Y:S02]  /*2fbb0*/  @!P1 SYNCS.PHASECHK.TRANS64 P1, [R3+URZ+0x38860], R2 ;  /* 0x03886002030095a7 */ /* 0x000f24000802007f */
[----:B----4-:R-:W-:Y:S05]  /*2fbc0*/  @!P1 BRA `(.L_x_2529) ;  /* 0xfffffffc00f09947 */ /* 0x010fea000383ffff */
[----:B------:R-:W-:Y:S05]  /*2fbd0*/  BRA `(.L_x_2762) ;  /* 0xffffffb000d87947 */ /* 0x000fea000383ffff */
.L_x_2531:
[----:B----4-:R4:W0:Y:S02]  /*2fbe0*/  SYNCS.PHASECHK.TRANS64.TRYWAIT P0, [R4+URZ+0x38880], R5 ;  /* 0x03888005040075a7 */ /* 0x010824000800017f */
[----:B0-----:R-:W-:Y:S05]  /*2fbf0*/  @!P0 NANOSLEEP.SYNCS 0x989680 ;  /* 0x009896800000895d */ /* 0x001fea0003900000 */
[----:B------:R-:W0:Y:S02]  /*2fc00*/  @!P0 SYNCS.PHASECHK.TRANS64 P0, [R4+URZ+0x38880], R5 ;  /* 0x03888005040085a7 */ /* 0x000e24000800007f */
[----:B0-----:R-:W-:Y:S05]  /*2fc10*/  @!P0 BRA `(.L_x_2531) ;  /* 0xfffffffc00f08947 */ /* 0x001fea000383ffff */
[----:B------:R-:W-:Y:S05]  /*2fc20*/  BRA `(.L_x_2532) ;  /* 0xffffffb000d47947 */ /* 0x000fea000383ffff */
.L_x_2763:
        /* <DEDUP_REMOVED lines=13> */
.L_x_2772:


//--------------------- .nv.global.init           --------------------------
	.section	.nv.global.init,"aw",@progbits
	.align	4
.nv.global.init:
	.type		_ZZN5flash28permute_output_fp8_VcolmajorIN4cute6TensorINS1_11ArrayEngineIN7cutlass10bfloat16_tELm128EEENS1_6LayoutINS1_5tupleIJNS8_IJNS1_1CILi2EEESA_NS9_ILi32EEEEEENS9_ILi1EEESD_EEENS8_IJNS8_IJSD_SA_NS9_ILi4EEEEEENS9_ILi0EEESH_EEEEEEEEEvRT_E9upper_map,@object
	.size		_ZZN5flash28permute_output_fp8_VcolmajorIN4cute6TensorINS1_11ArrayEngineIN7cutlass10bfloat16_tELm128EEENS1_6LayoutINS1_5tupleIJNS8_IJNS1_1CILi2EEESA_NS9_ILi32EEEEEENS9_ILi1EEESD_EEENS8_IJNS8_IJSD_SA_NS9_ILi4EEEEEENS9_ILi0EEESH_EEEEEEEEEvRT_E9upper_map,($str$23 - _ZZN5flash28permute_output_fp8_VcolmajorIN4cute6TensorINS1_11ArrayEngineIN7cutlass10bfloat16_tELm128EEENS1_6LayoutINS1_5tupleIJNS8_IJNS1_1CILi2EEESA_NS9_ILi32EEEEEENS9_ILi1EEESD_EEENS8_IJNS8_IJSD_SA_NS9_ILi4EEEEEENS9_ILi0EEESH_EEEEEEEEEvRT_E9upper_map)
_ZZN5flash28permute_output_fp8_VcolmajorIN4cute6TensorINS1_11ArrayEngineIN7cutlass10bfloat16_tELm128EEENS1_6LayoutINS1_5tupleIJNS8_IJNS1_1CILi2EEESA_NS9_ILi32EEEEEENS9_ILi1EEESD_EEENS8_IJNS8_IJSD_SA_NS9_ILi4EEEEEENS9_ILi0EEESH_EEEEEEEEEvRT_E9upper_map:
        /*0000*/ 	.byte	0x00, 0x00, 0x00, 0x00, 0x02, 0x00, 0x00, 0x00, 0x03, 0x00, 0x00, 0x00, 0x01, 0x00, 0x00, 0x00
	.type		$str$23,@object
	.size		$str$23,($str$24 - $str$23)
$str$23:
        /*0010*/ 	.byte	0x28, 0x61, 0x64, 0x64, 0x72, 0x65, 0x73, 0x73, 0x20, 0x26, 0x20, 0x6d, 0x61, 0x73, 0x6b, 0x29
        /*0020*/ 	.byte	0x20, 0x3d, 0x3d, 0x20, 0x30, 0x00
	.type		$str$24,@object
	.size		$str$24,(__unnamed_11 - $str$24)
$str$24:
        /*0026*/ 	.byte	0x2f, 0x74, 0x6d, 0x70, 0x2f, 0x6f, 0x73, 0x73, 0x5f, 0x6b, 0x65, 0x72, 0x6e, 0x65, 0x6c, 0x73
        /*0036*/ 	.byte	0x5f, 0x73, 0x72, 0x63, 0x2f, 0x66, 0x6c, 0x61, 0x73, 0x68, 0x5f, 0x61, 0x74, 0x74, 0x65, 0x6e
        /*0046*/ 	.byte	0x74, 0x69, 0x6f, 0x6e, 0x2f, 0x63, 0x73, 0x72, 0x63, 0x2f, 0x63, 0x75, 0x74, 0x6c, 0x61, 0x73
        /*0056*/ 	.byte	0x73, 0x2f, 0x69, 0x6e, 0x63, 0x6c, 0x75, 0x64, 0x65, 0x2f, 0x63, 0x75, 0x74, 0x65, 0x2f, 0x70
        /*0066*/ 	.byte	0x6f, 0x69, 0x6e, 0x74, 0x65, 0x72, 0x5f, 0x66, 0x6c, 0x61, 0x67, 0x67, 0x65, 0x64, 0x2e, 0x68
        /*0076*/ 	.byte	0x70, 0x70, 0x00
	.type		__unnamed_11,@object
	.size		__unnamed_11,(__unnamed_5 - __unnamed_11)
__unnamed_11:
        /* <DEDUP_REMOVED lines=24> */
        /*01f9*/ 	.byte	0x26, 0x5d, 0x00
	.type		__unnamed_5,@object
	.size		__unnamed_5,(__unnamed_6 - __unnamed_5)
__unnamed_5:
        /* <DEDUP_REMOVED lines=24> */
        /*037c*/ 	.byte	0x3e, 0x3e, 0x20, 0x26, 0x5d, 0x00
	.type		__unnamed_6,@object
	.size		__unnamed_6,(__unnamed_9 - __unnamed_6)
__unnamed_6:
        /* <DEDUP_REMOVED lines=24> */
        /*0502*/ 	.byte	0x34, 0x3e, 0x3e, 0x3e, 0x3e, 0x3e, 0x20, 0x26, 0x5d, 0x00
	.type		__unnamed_9,@object
	.size		__unnamed_9,(__unnamed_3 - __unnamed_9)
__unnamed_9:
        /* <DEDUP_REMOVED lines=28> */
        /*06cc*/ 	.byte	0x3a, 0x43, 0x3c, 0x31, 0x36, 0x33, 0x38, 0x34, 0x3e, 0x3e, 0x3e, 0x3e, 0x3e, 0x5d, 0x00
	.type		__unnamed_3,@object
	.size		__unnamed_3,(__unnamed_8 - __unnamed_3)
__unnamed_3:
        /* <DEDUP_REMOVED lines=29> */
        /*08ab*/ 	.byte	0x5d, 0x00
	.type		__unnamed_8,@object
	.size		__unnamed_8,(__unnamed_10 - __unnamed_8)
__unnamed_8:
        /* <DEDUP_REMOVED lines=30> */
	.type		__unnamed_10,@object
	.size		__unnamed_10,(__unnamed_2 - __unnamed_10)
__unnamed_10:
        /* <DEDUP_REMOVED lines=30> */
	.type		__unnamed_2,@object
	.size		__unnamed_2,(__unnamed_4 - __unnamed_2)
__unnamed_2:
        /* <DEDUP_REMOVED lines=30> */
	.type		__unnamed_4,@object
	.size		__unnamed_4,(__unnamed_7 - __unnamed_4)
__unnamed_4:
        /* <DEDUP_REMOVED lines=30> */
	.type		__unnamed_7,@object
	.size		__unnamed_7,(__unnamed_1 - __unnamed_7)
__unnamed_7:
        /* <DEDUP_REMOVED lines=30> */
	.type		__unnamed_1,@object
	.size		__unnamed_1,(.L_0 - __unnamed_1)
__unnamed_1:
        /* <DEDUP_REMOVED lines=29> */
        /*13a7*/ 	.byte	0x3e, 0x3e, 0x3e, 0x3e, 0x20, 0x26, 0x5d, 0x00
.L_0:


//--------------------- .nv.shared._ZN7cutlass13device_kernelIN5flash11enable_sm90INS1_16FlashAttnFwdSm90INS1_25CollectiveMainloopFwdSm90ILi2EN4cute5tupleIJNS5_1CILi1EEES8_S8_EEENS6_IJNS7_ILi128EEESA_NS7_ILi256EEEEEELi256ENS_12float_e4m3_tEfNS_4arch4Sm90ELb0ELb0ELb1ELb0ELb0ELb0ELb0ELb1ELb1ELb0ELb0ELb0EEENS1_21CollectiveEpilogueFwdINS6_IJSA_SB_SA_EEES9_NS_10bfloat16_tESF_Li256ELb0ELb0ELb0ELb1EEENS1_29StaticPersistentTileSchedulerILb0EEEEEEEEEvNT_6ParamsE --------------------------
	.section	.nv.shared._ZN7cutlass13device_kernelIN5flash11enable_sm90INS1_16FlashAttnFwdSm90INS1_25CollectiveMainloopFwdSm90ILi2EN4cute5tupleIJNS5_1CILi1EEES8_S8_EEENS6_IJNS7_ILi128EEESA_NS7_ILi256EEEEEELi256ENS_12float_e4m3_tEfNS_4arch4Sm90ELb0ELb0ELb1ELb0ELb0ELb0ELb0ELb1ELb1ELb0ELb0ELb0EEENS1_21CollectiveEpilogueFwdINS6_IJSA_SB_SA_EEES9_NS_10bfloat16_tESF_Li256ELb0ELb0ELb0ELb1EEENS1_29StaticPersistentTileSchedulerILb0EEEEEEEEEvNT_6ParamsE,"aw",@nobits
	.sectionflags	@""
	.align	16
	.zero		1024


//--------------------- .nv.shared.reserved.0     --------------------------
	.section	.nv.shared.reserved.0,"aw",@nobits
	.weak		__nv_reservedSMEM_offset_0_alias
	.size		__nv_reservedSMEM_offset_0_alias, 0, 0
	.other		__nv_reservedSMEM_offset_0_alias,@"STO_CUDA_RESERVED_SHARED STV_DEFAULT"
__nv_reservedSMEM_offset_0_alias:
	.zero		0


//--------------------- .nv.global                --------------------------
	.section	.nv.global,"aw",@nobits
.nv.global:
	.type		_ZN74_INTERNAL_7c8d3e2a_38_flash_fwd_hdim256_e4m3_softcap_sm90_cu_9949e2e8_50574cute1_E,@object
	.size		_ZN74_INTERNAL_7c8d3e2a_38_flash_fwd_hdim256_e4m3_softcap_sm90_cu_9949e2e8_50574cute1_E,(_ZN74_INTERNAL_7c8d3e2a_38_flash_fwd_hdim256_e4m3_softcap_sm90_cu_9949e2e8_50574cuda3std3__45__cpo6cbeginE - _ZN74_INTERNAL_7c8d3e2a_38_flash_fwd_hdim256_e4m3_softcap_sm90_cu_9949e2e8_50574cute1_E)
_ZN74_INTERNAL_7c8d3e2a_38_flash_fwd_hdim256_e4m3_softcap_sm90_cu_9949e2e8_50574cute1_E:
	.zero		1
	.type		_ZN74_INTERNAL_7c8d3e2a_38_flash_fwd_hdim256_e4m3_softcap_sm90_cu_9949e2e8_50574cuda3std3__45__cpo6cbeginE,@object
	.size		_ZN74_INTERNAL_7c8d3e2a_38_flash_fwd_hdim256_e4m3_softcap_sm90_cu_9949e2e8_50574cuda3std3__45__cpo6cbeginE,(_ZN74_INTERNAL_7c8d3e2a_38_flash_fwd_hdim256_e4m3_softcap_sm90_cu_9949e2e8_50574cuda3std3__48in_placeE - _ZN74_INTERNAL_7c8d3e2a_38_flash_fwd_hdim256_e4m3_softcap_sm90_cu_9949e2e8_50574cuda3std3__45__cpo6cbeginE)
_ZN74_INTERNAL_7c8d3e2a_38_flash_fwd_hdim256_e4m3_softcap_sm90_cu_9949e2e8_50574cuda3std3__45__cpo6cbeginE:
	.zero		1
	.type		_ZN74_INTERNAL_7c8d3e2a_38_flash_fwd_hdim256_e4m3_softcap_sm90_cu_9949e2e8_50574cuda3std3__48in_placeE,@object
	.size		_ZN74_INTERNAL_7c8d3e2a_38_flash_fwd_hdim256_e4m3_softcap_sm90_cu_9949e2e8_50574cuda3std3__48in_placeE,(_ZN74_INTERNAL_7c8d3e2a_38_flash_fwd_hdim256_e4m3_softcap_sm90_cu_9949e2e8_50574cuda3std6ranges3__45__cpo9iter_moveE - _ZN74_INTERNAL_7c8d3e2a_38_flash_fwd_hdim256_e4m3_softcap_sm90_cu_9949e2e8_50574cuda3std3__48in_placeE)
_ZN74_INTERNAL_7c8d3e2a_38_flash_fwd_hdim256_e4m3_softcap_sm90_cu_9949e2e8_50574cuda3std3__48in_placeE:
	.zero		1
	.type		_ZN74_INTERNAL_7c8d3e2a_38_flash_fwd_hdim256_e4m3_softcap_sm90_cu_9949e2e8_50574cuda3std6ranges3__45__cpo9iter_moveE,@object
	.size		_ZN74_INTERNAL_7c8d3e2a_38_flash_fwd_hdim256_e4m3_softcap_sm90_cu_9949e2e8_50574cuda3std6ranges3__45__cpo9iter_moveE,(_ZN74_INTERNAL_7c8d3e2a_38_flash_fwd_hdim256_e4m3_softcap_sm90_cu_9949e2e8_50574cuda3std3__45__cpo5beginE - _ZN74_INTERNAL_7c8d3e2a_38_flash_fwd_hdim256_e4m3_softcap_sm90_cu_9949e2e8_50574cuda3std6ranges3__45__cpo9iter_moveE)
_ZN74_INTERNAL_7c8d3e2a_38_flash_fwd_hdim256_e4m3_softcap_sm90_cu_9949e2e8_50574cuda3std6ranges3__45__cpo9iter_moveE:
	.zero		1
	.type		_ZN74_INTERNAL_7c8d3e2a_38_flash_fwd_hdim256_e4m3_softcap_sm90_cu_9949e2e8_50574cuda3std3__45__cpo5beginE,@object
	.size		_ZN74_INTERNAL_7c8d3e2a_38_flash_fwd_hdim256_e4m3_softcap_sm90_cu_9949e2e8_50574cuda3std3__45__cpo5beginE,(_ZN74_INTERNAL_7c8d3e2a_38_flash_fwd_hdim256_e4m3_softcap_sm90_cu_9949e2e8_50574cuda3std3__476_GLOBAL__N__7c8d3e2a_38_flash_fwd_hdim256_e4m3_softcap_sm90_cu_9949e2e8_50576ignoreE - _ZN74_INTERNAL_7c8d3e2a_38_flash_fwd_hdim256_e4m3_softcap_sm90_cu_9949e2e8_50574cuda3std3__45__cpo5beginE)
_ZN74_INTERNAL_7c8d3e2a_38_flash_fwd_hdim256_e4m3_softcap_sm90_cu_9949e2e8_50574cuda3std3__45__cpo5beginE:
	.zero		1
	.type		_ZN74_INTERNAL_7c8d3e2a_38_flash_fwd_hdim256_e4m3_softcap_sm90_cu_9949e2e8_50574cuda3std3__476_GLOBAL__N__7c8d3e2a_38_flash_fwd_hdim256_e4m3_softcap_sm90_cu_9949e2e8_50576ignoreE,@object
	.size		_ZN74_INTERNAL_7c8d3e2a_38_flash_fwd_hdim256_e4m3_softcap_sm90_cu_9949e2e8_50574cuda3std3__476_GLOBAL__N__7c8d3e2a_38_flash_fwd_hdim256_e4m3_softcap_sm90_cu_9949e2e8_50576ignoreE,(_ZN74_INTERNAL_7c8d3e2a_38_flash_fwd_hdim256_e4m3_softcap_sm90_cu_9949e2e8_50574cute7productE - _ZN74_INTERNAL_7c8d3e2a_38_flash_fwd_hdim256_e4m3_softcap_sm90_cu_9949e2e8_50574cuda3std3__476_GLOBAL__N__7c8d3e2a_38_flash_fwd_hdim256_e4m3_softcap_sm90_cu_9949e2e8_50576ignoreE)
_ZN74_INTERNAL_7c8d3e2a_38_flash_fwd_hdim256_e4m3_softcap_sm90_cu_9949e2e8_50574cuda3std3__476_GLOBAL__N__7c8d3e2a_38_flash_fwd_hdim256_e4m3_softcap_sm90_cu_9949e2e8_50576ignoreE:
	.zero		1
	.type		_ZN74_INTERNAL_7c8d3e2a_38_flash_fwd_hdim256_e4m3_softcap_sm90_cu_9949e2e8_50574cute7productE,@object
	.size		_ZN74_INTERNAL_7c8d3e2a_38_flash_fwd_hdim256_e4m3_softcap_sm90_cu_9949e2e8_50574cute7productE,(_ZN74_INTERNAL_7c8d3e2a_38_flash_fwd_hdim256_e4m3_softcap_sm90_cu_9949e2e8_50574cuda3std3__45__cpo3endE - _ZN74_INTERNAL_7c8d3e2a_38_flash_fwd_hdim256_e4m3_softcap_sm90_cu_9949e2e8_50574cute7productE)
_ZN74_INTERNAL_7c8d3e2a_38_flash_fwd_hdim256_e4m3_softcap_sm90_cu_9949e2e8_50574cute7productE:
	.zero		1
	.type		_ZN74_INTERNAL_7c8d3e2a_38_flash_fwd_hdim256_e4m3_softcap_sm90_cu_9949e2e8_50574cuda3std3__45__cpo3endE,@object
	.size		_ZN74_INTERNAL_7c8d3e2a_38_flash_fwd_hdim256_e4m3_softcap_sm90_cu_9949e2e8_50574cuda3std3__45__cpo3endE,(_ZN74_INTERNAL_7c8d3e2a_38_flash_fwd_hdim256_e4m3_softcap_sm90_cu_9949e2e8_50574cuda3std3__419piecewise_constructE - _ZN74_INTERNAL_7c8d3e2a_38_flash_fwd_hdim256_e4m3_softcap_sm90_cu_9949e2e8_50574cuda3std3__45__cpo3endE)
_ZN74_INTERNAL_7c8d3e2a_38_flash_fwd_hdim256_e4m3_softcap_sm90_cu_9949e2e8_50574cuda3std3__45__cpo3endE:
	.zero		1
	.type		_ZN74_INTERNAL_7c8d3e2a_38_flash_fwd_hdim256_e4m3_softcap_sm90_cu_9949e2e8_50574cuda3std3__419piecewise_constructE,@object
	.size		_ZN74_INTERNAL_7c8d3e2a_38_flash_fwd_hdim256_e4m3_softcap_sm90_cu_9949e2e8_50574cuda3std3__419piecewise_constructE,(_ZN74_INTERNAL_7c8d3e2a_38_flash_fwd_hdim256_e4m3_softcap_sm90_cu_9949e2e8_50574cuda3std3__45__cpo4cendE - _ZN74_INTERNAL_7c8d3e2a_38_flash_fwd_hdim256_e4m3_softcap_sm90_cu_9949e2e8_50574cuda3std3__419piecewise_constructE)
_ZN74_INTERNAL_7c8d3e2a_38_flash_fwd_hdim256_e4m3_softcap_sm90_cu_9949e2e8_50574cuda3std3__419piecewise_constructE:
	.zero		1
	.type		_ZN74_INTERNAL_7c8d3e2a_38_flash_fwd_hdim256_e4m3_softcap_sm90_cu_9949e2e8_50574cuda3std3__45__cpo4cendE,@object
	.size		_ZN74_INTERNAL_7c8d3e2a_38_flash_fwd_hdim256_e4m3_softcap_sm90_cu_9949e2e8_50574cuda3std3__45__cpo4cendE,(_ZN74_INTERNAL_7c8d3e2a_38_flash_fwd_hdim256_e4m3_softcap_sm90_cu_9949e2e8_50574cuda3std6ranges3__45__cpo4swapE - _ZN74_INTERNAL_7c8d3e2a_38_flash_fwd_hdim256_e4m3_softcap_sm90_cu_9949e2e8_50574cuda3std3__45__cpo4cendE)
_ZN74_INTERNAL_7c8d3e2a_38_flash_fwd_hdim256_e4m3_softcap_sm90_cu_9949e2e8_50574cuda3std3__45__cpo4cendE:
	.zero		1
	.type		_ZN74_INTERNAL_7c8d3e2a_38_flash_fwd_hdim256_e4m3_softcap_sm90_cu_9949e2e8_50574cuda3std6ranges3__45__cpo4swapE,@object
	.size		_ZN74_INTERNAL_7c8d3e2a_38_flash_fwd_hdim256_e4m3_softcap_sm90_cu_9949e2e8_50574cuda3std6ranges3__45__cpo4swapE,(.L_19 - _ZN74_INTERNAL_7c8d3e2a_38_flash_fwd_hdim256_e4m3_softcap_sm90_cu_9949e2e8_50574cuda3std6ranges3__45__cpo4swapE)
_ZN74_INTERNAL_7c8d3e2a_38_flash_fwd_hdim256_e4m3_softcap_sm90_cu_9949e2e8_50574cuda3std6ranges3__45__cpo4swapE:
	.zero		1
.L_19:


//--------------------- .nv.shared._ZN7cutlass13device_kernelIN5flash11enable_sm90INS1_16FlashAttnFwdSm90INS1_25CollectiveMainloopFwdSm90ILi2EN4cute5tupleIJNS5_1CILi1EEES8_S8_EEENS6_IJNS7_ILi128EEESA_NS7_ILi256EEEEEELi256ENS_12float_e4m3_tEfNS_4arch4Sm90ELb0ELb0ELb1ELb1ELb0ELb0ELb0ELb1ELb1ELb0ELb0ELb0EEENS1_21CollectiveEpilogueFwdINS6_IJSA_SB_SA_EEES9_NS_10bfloat16_tESF_Li256ELb1ELb0ELb0ELb1EEENS1_36VarlenDynamicPersistentTileSchedulerILi128ELi128ELi256ELi128ELb0ELb0ELb1ELb0ELb1ELb1EEEEEEEEEvNT_6ParamsE --------------------------
	.section	.nv.shared._ZN7cutlass13device_kernelIN5flash11enable_sm90INS1_16FlashAttnFwdSm90INS1_25CollectiveMainloopFwdSm90ILi2EN4cute5tupleIJNS5_1CILi1EEES8_S8_EEENS6_IJNS7_ILi128EEESA_NS7_ILi256EEEEEELi256ENS_12float_e4m3_tEfNS_4arch4Sm90ELb0ELb0ELb1ELb1ELb0ELb0ELb0ELb1ELb1ELb0ELb0ELb0EEENS1_21CollectiveEpilogueFwdINS6_IJSA_SB_SA_EEES9_NS_10bfloat16_tESF_Li256ELb1ELb0ELb0ELb1EEENS1_36VarlenDynamicPersistentTileSchedulerILi128ELi128ELi256ELi128ELb0ELb0ELb1ELb0ELb1ELb1EEEEEEEEEvNT_6ParamsE,"aw",@nobits
	.sectionflags	@""
	.align	16
	.zero		1024


//--------------------- .nv.shared._ZN7cutlass13device_kernelIN5flash11enable_sm90INS1_16FlashAttnFwdSm90INS1_25CollectiveMainloopFwdSm90ILi2EN4cute5tupleIJNS5_1CILi1EEES8_S8_EEENS6_IJNS7_ILi128EEESA_NS7_ILi256EEEEEELi256ENS_12float_e4m3_tEfNS_4arch4Sm90ELb0ELb0ELb1ELb1ELb0ELb1ELb0ELb1ELb1ELb0ELb0ELb0EEENS1_21CollectiveEpilogueFwdINS6_IJSA_SB_SA_EEES9_NS_10bfloat16_tESF_Li256ELb1ELb0ELb0ELb1EEENS1_36VarlenDynamicPersistentTileSchedulerILi128ELi128ELi256ELi128ELb0ELb0ELb1ELb0ELb1ELb1EEEEEEEEEvNT_6ParamsE --------------------------
	.section	.nv.shared._ZN7cutlass13device_kernelIN5flash11enable_sm90INS1_16FlashAttnFwdSm90INS1_25CollectiveMainloopFwdSm90ILi2EN4cute5tupleIJNS5_1CILi1EEES8_S8_EEENS6_IJNS7_ILi128EEESA_NS7_ILi256EEEEEELi256ENS_12float_e4m3_tEfNS_4arch4Sm90ELb0ELb0ELb1ELb1ELb0ELb1ELb0ELb1ELb1ELb0ELb0ELb0EEENS1_21CollectiveEpilogueFwdINS6_IJSA_SB_SA_EEES9_NS_10bfloat16_tESF_Li256ELb1ELb0ELb0ELb1EEENS1_36VarlenDynamicPersistentTileSchedulerILi128ELi128ELi256ELi128ELb0ELb0ELb1ELb0ELb1ELb1EEEEEEEEEvNT_6ParamsE,"aw",@nobits
	.sectionflags	@""
	.align	16
	.zero		1024


//--------------------- .nv.shared._ZN7cutlass13device_kernelIN5flash11enable_sm90INS1_16FlashAttnFwdSm90INS1_25CollectiveMainloopFwdSm90ILi2EN4cute5tupleIJNS5_1CILi1EEES8_S8_EEENS6_IJNS7_ILi128EEENS7_ILi64EEENS7_ILi256EEEEEELi256ENS_12float_e4m3_tEfNS_4arch4Sm90ELb0ELb1ELb1ELb0ELb0ELb0ELb0ELb1ELb1ELb0ELb0ELb0EEENS1_21CollectiveEpilogueFwdINS6_IJSA_SC_SB_EEES9_NS_10bfloat16_tESG_Li256ELb0ELb0ELb0ELb1EEENS1_30DynamicPersistentTileSchedulerILi256ELi128ELb0ELb0ELb1EEEEEEEEEvNT_6ParamsE --------------------------
	.section	.nv.shared._ZN7cutlass13device_kernelIN5flash11enable_sm90INS1_16FlashAttnFwdSm90INS1_25CollectiveMainloopFwdSm90ILi2EN4cute5tupleIJNS5_1CILi1EEES8_S8_EEENS6_IJNS7_ILi128EEENS7_ILi64EEENS7_ILi256EEEEEELi256ENS_12float_e4m3_tEfNS_4arch4Sm90ELb0ELb1ELb1ELb0ELb0ELb0ELb0ELb1ELb1ELb0ELb0ELb0EEENS1_21CollectiveEpilogueFwdINS6_IJSA_SC_SB_EEES9_NS_10bfloat16_tESG_Li256ELb0ELb0ELb0ELb1EEENS1_30DynamicPersistentTileSchedulerILi256ELi128ELb0ELb0ELb1EEEEEEEEEvNT_6ParamsE,"aw",@nobits
	.sectionflags	@""
	.align	16
	.zero		1024


//--------------------- .nv.shared._ZN7cutlass13device_kernelIN5flash11enable_sm90INS1_16FlashAttnFwdSm90INS1_25CollectiveMainloopFwdSm90ILi2EN4cute5tupleIJNS5_1CILi1EEES8_S8_EEENS6_IJNS7_ILi128EEENS7_ILi64EEENS7_ILi256EEEEEELi256ENS_12float_e4m3_tEfNS_4arch4Sm90ELb0ELb1ELb1ELb1ELb0ELb0ELb0ELb1ELb1ELb0ELb0ELb0EEENS1_21CollectiveEpilogueFwdINS6_IJSA_SC_SB_EEES9_NS_10bfloat16_tESG_Li256ELb1ELb0ELb0ELb1EEENS1_36VarlenDynamicPersistentTileSchedulerILi128ELi64ELi256ELi128ELb0ELb0ELb1ELb1ELb0ELb1EEEEEEEEEvNT_6ParamsE --------------------------
	.section	.nv.shared._ZN7cutlass13device_kernelIN5flash11enable_sm90INS1_16FlashAttnFwdSm90INS1_25CollectiveMainloopFwdSm90ILi2EN4cute5tupleIJNS5_1CILi1EEES8_S8_EEENS6_IJNS7_ILi128EEENS7_ILi64EEENS7_ILi256EEEEEELi256ENS_12float_e4m3_tEfNS_4arch4Sm90ELb0ELb1ELb1ELb1ELb0ELb0ELb0ELb1ELb1ELb0ELb0ELb0EEENS1_21CollectiveEpilogueFwdINS6_IJSA_SC_SB_EEES9_NS_10bfloat16_tESG_Li256ELb1ELb0ELb0ELb1EEENS1_36VarlenDynamicPersistentTileSchedulerILi128ELi64ELi256ELi128ELb0ELb0ELb1ELb1ELb0ELb1EEEEEEEEEvNT_6ParamsE,"aw",@nobits
	.sectionflags	@""
	.align	16
	.zero		1024


//--------------------- .nv.shared._ZN7cutlass13device_kernelIN5flash11enable_sm90INS1_16FlashAttnFwdSm90INS1_25CollectiveMainloopFwdSm90ILi2EN4cute5tupleIJNS5_1CILi1EEES8_S8_EEENS6_IJNS7_ILi128EEENS7_ILi64EEENS7_ILi256EEEEEELi256ENS_12float_e4m3_tEfNS_4arch4Sm90ELb0ELb1ELb1ELb1ELb0ELb1ELb0ELb1ELb1ELb0ELb0ELb0EEENS1_21CollectiveEpilogueFwdINS6_IJSA_SC_SB_EEES9_NS_10bfloat16_tESG_Li256ELb1ELb0ELb0ELb1EEENS1_36VarlenDynamicPersistentTileSchedulerILi128ELi64ELi256ELi128ELb0ELb0ELb1ELb1ELb0ELb1EEEEEEEEEvNT_6ParamsE --------------------------
	.section	.nv.shared._ZN7cutlass13device_kernelIN5flash11enable_sm90INS1_16FlashAttnFwdSm90INS1_25CollectiveMainloopFwdSm90ILi2EN4cute5tupleIJNS5_1CILi1EEES8_S8_EEENS6_IJNS7_ILi128EEENS7_ILi64EEENS7_ILi256EEEEEELi256ENS_12float_e4m3_tEfNS_4arch4Sm90ELb0ELb1ELb1ELb1ELb0ELb1ELb0ELb1ELb1ELb0ELb0ELb0EEENS1_21CollectiveEpilogueFwdINS6_IJSA_SC_SB_EEES9_NS_10bfloat16_tESG_Li256ELb1ELb0ELb0ELb1EEENS1_36VarlenDynamicPersistentTileSchedulerILi128ELi64ELi256ELi128ELb0ELb0ELb1ELb1ELb0ELb1EEEEEEEEEvNT_6ParamsE,"aw",@nobits
	.sectionflags	@""
	.align	16
	.zero		1024


//--------------------- .nv.shared._ZN7cutlass13device_kernelIN5flash11enable_sm90INS1_16FlashAttnFwdSm90INS1_25CollectiveMainloopFwdSm90ILi2EN4cute5tupleIJNS5_1CILi1EEES8_S8_EEENS6_IJNS7_ILi128EEESA_NS7_ILi256EEEEEELi256ENS_12float_e4m3_tEfNS_4arch4Sm90ELb1ELb0ELb1ELb0ELb0ELb0ELb0ELb1ELb1ELb0ELb0ELb0EEENS1_21CollectiveEpilogueFwdINS6_IJSA_SB_SA_EEES9_NS_10bfloat16_tESF_Li256ELb0ELb0ELb0ELb1EEENS1_30DynamicPersistentTileSchedulerILi256ELi128ELb0ELb0ELb1EEEEEEEEEvNT_6ParamsE --------------------------
	.section	.nv.shared._ZN7cutlass13device_kernelIN5flash11enable_sm90INS1_16FlashAttnFwdSm90INS1_25CollectiveMainloopFwdSm90ILi2EN4cute5tupleIJNS5_1CILi1EEES8_S8_EEENS6_IJNS7_ILi128EEESA_NS7_ILi256EEEEEELi256ENS_12float_e4m3_tEfNS_4arch4Sm90ELb1ELb0ELb1ELb0ELb0ELb0ELb0ELb1ELb1ELb0ELb0ELb0EEENS1_21CollectiveEpilogueFwdINS6_IJSA_SB_SA_EEES9_NS_10bfloat16_tESF_Li256ELb0ELb0ELb0ELb1EEENS1_30DynamicPersistentTileSchedulerILi256ELi128ELb0ELb0ELb1EEEEEEEEEvNT_6ParamsE,"aw",@nobits
	.sectionflags	@""
	.align	16
	.zero		1024


//--------------------- .nv.shared._ZN7cutlass13device_kernelIN5flash11enable_sm90INS1_16FlashAttnFwdSm90INS1_25CollectiveMainloopFwdSm90ILi2EN4cute5tupleIJNS5_1CILi1EEES8_S8_EEENS6_IJNS7_ILi128EEESA_NS7_ILi256EEEEEELi256ENS_12float_e4m3_tEfNS_4arch4Sm90ELb1ELb0ELb1ELb1ELb0ELb0ELb0ELb1ELb1ELb0ELb0ELb0EEENS1_21CollectiveEpilogueFwdINS6_IJSA_SB_SA_EEES9_NS_10bfloat16_tESF_Li256ELb1ELb0ELb0ELb1EEENS1_36VarlenDynamicPersistentTileSchedulerILi128ELi128ELi256ELi128ELb0ELb0ELb1ELb1ELb1ELb1EEEEEEEEEvNT_6ParamsE --------------------------
	.section	.nv.shared._ZN7cutlass13device_kernelIN5flash11enable_sm90INS1_16FlashAttnFwdSm90INS1_25CollectiveMainloopFwdSm90ILi2EN4cute5tupleIJNS5_1CILi1EEES8_S8_EEENS6_IJNS7_ILi128EEESA_NS7_ILi256EEEEEELi256ENS_12float_e4m3_tEfNS_4arch4Sm90ELb1ELb0ELb1ELb1ELb0ELb0ELb0ELb1ELb1ELb0ELb0ELb0EEENS1_21CollectiveEpilogueFwdINS6_IJSA_SB_SA_EEES9_NS_10bfloat16_tESF_Li256ELb1ELb0ELb0ELb1EEENS1_36VarlenDynamicPersistentTileSchedulerILi128ELi128ELi256ELi128ELb0ELb0ELb1ELb1ELb1ELb1EEEEEEEEEvNT_6ParamsE,"aw",@nobits
	.sectionflags	@""
	.align	16
	.zero		1024


//--------------------- .nv.shared._ZN7cutlass13device_kernelIN5flash11enable_sm90INS1_16FlashAttnFwdSm90INS1_25CollectiveMainloopFwdSm90ILi2EN4cute5tupleIJNS5_1CILi1EEES8_S8_EEENS6_IJNS7_ILi128EEESA_NS7_ILi256EEEEEELi256ENS_12float_e4m3_tEfNS_4arch4Sm90ELb1ELb0ELb1ELb1ELb0ELb1ELb0ELb1ELb1ELb0ELb0ELb0EEENS1_21CollectiveEpilogueFwdINS6_IJSA_SB_SA_EEES9_NS_10bfloat16_tESF_Li256ELb1ELb0ELb0ELb1EEENS1_36VarlenDynamicPersistentTileSchedulerILi128ELi128ELi256ELi128ELb0ELb0ELb1ELb1ELb1ELb1EEEEEEEEEvNT_6ParamsE --------------------------
	.section	.nv.shared._ZN7cutlass13device_kernelIN5flash11enable_sm90INS1_16FlashAttnFwdSm90INS1_25CollectiveMainloopFwdSm90ILi2EN4cute5tupleIJNS5_1CILi1EEES8_S8_EEENS6_IJNS7_ILi128EEESA_NS7_ILi256EEEEEELi256ENS_12float_e4m3_tEfNS_4arch4Sm90ELb1ELb0ELb1ELb1ELb0ELb1ELb0ELb1ELb1ELb0ELb0ELb0EEENS1_21CollectiveEpilogueFwdINS6_IJSA_SB_SA_EEES9_NS_10bfloat16_tESF_Li256ELb1ELb0ELb0ELb1EEENS1_36VarlenDynamicPersistentTileSchedulerILi128ELi128ELi256ELi128ELb0ELb0ELb1ELb1ELb1ELb1EEEEEEEEEvNT_6ParamsE,"aw",@nobits
	.sectionflags	@""
	.align	16
	.zero		1024


//--------------------- .nv.constant0._ZN7cutlass13device_kernelIN5flash11enable_sm90INS1_16FlashAttnFwdSm90INS1_25CollectiveMainloopFwdSm90ILi2EN4cute5tupleIJNS5_1CILi1EEES8_S8_EEENS6_IJNS7_ILi128EEESA_NS7_ILi256EEEEEELi256ENS_12float_e4m3_tEfNS_4arch4Sm90ELb0ELb0ELb1ELb0ELb0ELb0ELb0ELb1ELb1ELb0ELb0ELb0EEENS1_21CollectiveEpilogueFwdINS6_IJSA_SB_SA_EEES9_NS_10bfloat16_tESF_Li256ELb0ELb0ELb0ELb1EEENS1_29StaticPersistentTileSchedulerILb0EEEEEEEEEvNT_6ParamsE --------------------------
	.section	.nv.constant0._ZN7cutlass13device_kernelIN5flash11enable_sm90INS1_16FlashAttnFwdSm90INS1_25CollectiveMainloopFwdSm90ILi2EN4cute5tupleIJNS5_1CILi1EEES8_S8_EEENS6_IJNS7_ILi128EEESA_NS7_ILi256EEEEEELi256ENS_12float_e4m3_tEfNS_4arch4Sm90ELb0ELb0ELb1ELb0ELb0ELb0ELb0ELb1ELb1ELb0ELb0ELb0EEENS1_21CollectiveEpilogueFwdINS6_IJSA_SB_SA_EEES9_NS_10bfloat16_tESF_Li256ELb0ELb0ELb0ELb1EEENS1_29StaticPersistentTileSchedulerILb0EEEEEEEEEvNT_6ParamsE,"a",@progbits
	.sectionflags	@""
	.align	4
.nv.constant0._ZN7cutlass13device_kernelIN5flash11enable_sm90INS1_16FlashAttnFwdSm90INS1_25CollectiveMainloopFwdSm90ILi2EN4cute5tupleIJNS5_1CILi1EEES8_S8_EEENS6_IJNS7_ILi128EEESA_NS7_ILi256EEEEEELi256ENS_12float_e4m3_tEfNS_4arch4Sm90ELb0ELb0ELb1ELb0ELb0ELb0ELb0ELb1ELb1ELb0ELb0ELb0EEENS1_21CollectiveEpilogueFwdINS6_IJSA_SB_SA_EEES9_NS_10bfloat16_tESF_Li256ELb0ELb0ELb0ELb1EEENS1_29StaticPersistentTileSchedulerILb0EEEEEEEEEvNT_6ParamsE:
	.zero		3584


//--------------------- .nv.constant0._ZN7cutlass13device_kernelIN5flash11enable_sm90INS1_16FlashAttnFwdSm90INS1_25CollectiveMainloopFwdSm90ILi2EN4cute5tupleIJNS5_1CILi1EEES8_S8_EEENS6_IJNS7_ILi128EEESA_NS7_ILi256EEEEEELi256ENS_12float_e4m3_tEfNS_4arch4Sm90ELb0ELb0ELb1ELb1ELb0ELb0ELb0ELb1ELb1ELb0ELb0ELb0EEENS1_21CollectiveEpilogueFwdINS6_IJSA_SB_SA_EEES9_NS_10bfloat16_tESF_Li256ELb1ELb0ELb0ELb1EEENS1_36VarlenDynamicPersistentTileSchedulerILi128ELi128ELi256ELi128ELb0ELb0ELb1ELb0ELb1ELb1EEEEEEEEEvNT_6ParamsE --------------------------
	.section	.nv.constant0._ZN7cutlass13device_kernelIN5flash11enable_sm90INS1_16FlashAttnFwdSm90INS1_25CollectiveMainloopFwdSm90ILi2EN4cute5tupleIJNS5_1CILi1EEES8_S8_EEENS6_IJNS7_ILi128EEESA_NS7_ILi256EEEEEELi256ENS_12float_e4m3_tEfNS_4arch4Sm90ELb0ELb0ELb1ELb1ELb0ELb0ELb0ELb1ELb1ELb0ELb0ELb0EEENS1_21CollectiveEpilogueFwdINS6_IJSA_SB_SA_EEES9_NS_10bfloat16_tESF_Li256ELb1ELb0ELb0ELb1EEENS1_36VarlenDynamicPersistentTileSchedulerILi128ELi128ELi256ELi128ELb0ELb0ELb1ELb0ELb1ELb1EEEEEEEEEvNT_6ParamsE,"a",@progbits
	.sectionflags	@""
	.align	4
.nv.constant0._ZN7cutlass13device_kernelIN5flash11enable_sm90INS1_16FlashAttnFwdSm90INS1_25CollectiveMainloopFwdSm90ILi2EN4cute5tupleIJNS5_1CILi1EEES8_S8_EEENS6_IJNS7_ILi128EEESA_NS7_ILi256EEEEEELi256ENS_12float_e4m3_tEfNS_4arch4Sm90ELb0ELb0ELb1ELb1ELb0ELb0ELb0ELb1ELb1ELb0ELb0ELb0EEENS1_21CollectiveEpilogueFwdINS6_IJSA_SB_SA_EEES9_NS_10bfloat16_tESF_Li256ELb1ELb0ELb0ELb1EEENS1_36VarlenDynamicPersistentTileSchedulerILi128ELi128ELi256ELi128ELb0ELb0ELb1ELb0ELb1ELb1EEEEEEEEEvNT_6ParamsE:
	.zero		3200


//--------------------- .nv.constant0._ZN7cutlass13device_kernelIN5flash11enable_sm90INS1_16FlashAttnFwdSm90INS1_25CollectiveMainloopFwdSm90ILi2EN4cute5tupleIJNS5_1CILi1EEES8_S8_EEENS6_IJNS7_ILi128EEESA_NS7_ILi256EEEEEELi256ENS_12float_e4m3_tEfNS_4arch4Sm90ELb0ELb0ELb1ELb1ELb0ELb1ELb0ELb1ELb1ELb0ELb0ELb0EEENS1_21CollectiveEpilogueFwdINS6_IJSA_SB_SA_EEES9_NS_10bfloat16_tESF_Li256ELb1ELb0ELb0ELb1EEENS1_36VarlenDynamicPersistentTileSchedulerILi128ELi128ELi256ELi128ELb0ELb0ELb1ELb0ELb1ELb1EEEEEEEEEvNT_6ParamsE --------------------------
	.section	.nv.constant0._ZN7cutlass13device_kernelIN5flash11enable_sm90INS1_16FlashAttnFwdSm90INS1_25CollectiveMainloopFwdSm90ILi2EN4cute5tupleIJNS5_1CILi1EEES8_S8_EEENS6_IJNS7_ILi128EEESA_NS7_ILi256EEEEEELi256ENS_12float_e4m3_tEfNS_4arch4Sm90ELb0ELb0ELb1ELb1ELb0ELb1ELb0ELb1ELb1ELb0ELb0ELb0EEENS1_21CollectiveEpilogueFwdINS6_IJSA_SB_SA_EEES9_NS_10bfloat16_tESF_Li256ELb1ELb0ELb0ELb1EEENS1_36VarlenDynamicPersistentTileSchedulerILi128ELi128ELi256ELi128ELb0ELb0ELb1ELb0ELb1ELb1EEEEEEEEEvNT_6ParamsE,"a",@progbits
	.sectionflags	@""
	.align	4
.nv.constant0._ZN7cutlass13device_kernelIN5flash11enable_sm90INS1_16FlashAttnFwdSm90INS1_25CollectiveMainloopFwdSm90ILi2EN4cute5tupleIJNS5_1CILi1EEES8_S8_EEENS6_IJNS7_ILi128EEESA_NS7_ILi256EEEEEELi256ENS_12float_e4m3_tEfNS_4arch4Sm90ELb0ELb0ELb1ELb1ELb0ELb1ELb0ELb1ELb1ELb0ELb0ELb0EEENS1_21CollectiveEpilogueFwdINS6_IJSA_SB_SA_EEES9_NS_10bfloat16_tESF_Li256ELb1ELb0ELb0ELb1EEENS1_36VarlenDynamicPersistentTileSchedulerILi128ELi128ELi256ELi128ELb0ELb0ELb1ELb0ELb1ELb1EEEEEEEEEvNT_6ParamsE:
	.zero		3200


//--------------------- .nv.constant0._ZN7cutlass13device_kernelIN5flash11enable_sm90INS1_16FlashAttnFwdSm90INS1_25CollectiveMainloopFwdSm90ILi2EN4cute5tupleIJNS5_1CILi1EEES8_S8_EEENS6_IJNS7_ILi128EEENS7_ILi64EEENS7_ILi256EEEEEELi256ENS_12float_e4m3_tEfNS_4arch4Sm90ELb0ELb1ELb1ELb0ELb0ELb0ELb0ELb1ELb1ELb0ELb0ELb0EEENS1_21CollectiveEpilogueFwdINS6_IJSA_SC_SB_EEES9_NS_10bfloat16_tESG_Li256ELb0ELb0ELb0ELb1EEENS1_30DynamicPersistentTileSchedulerILi256ELi128ELb0ELb0ELb1EEEEEEEEEvNT_6ParamsE --------------------------
	.section	.nv.constant0._ZN7cutlass13device_kernelIN5flash11enable_sm90INS1_16FlashAttnFwdSm90INS1_25CollectiveMainloopFwdSm90ILi2EN4cute5tupleIJNS5_1CILi1EEES8_S8_EEENS6_IJNS7_ILi128EEENS7_ILi64EEENS7_ILi256EEEEEELi256ENS_12float_e4m3_tEfNS_4arch4Sm90ELb0ELb1ELb1ELb0ELb0ELb0ELb0ELb1ELb1ELb0ELb0ELb0EEENS1_21CollectiveEpilogueFwdINS6_IJSA_SC_SB_EEES9_NS_10bfloat16_tESG_Li256ELb0ELb0ELb0ELb1EEENS1_30DynamicPersistentTileSchedulerILi256ELi128ELb0ELb0ELb1EEEEEEEEEvNT_6ParamsE,"a",@progbits
	.sectionflags	@""
	.align	4
.nv.constant0._ZN7cutlass13device_kernelIN5flash11enable_sm90INS1_16FlashAttnFwdSm90INS1_25CollectiveMainloopFwdSm90ILi2EN4cute5tupleIJNS5_1CILi1EEES8_S8_EEENS6_IJNS7_ILi128EEENS7_ILi64EEENS7_ILi256EEEEEELi256ENS_12float_e4m3_tEfNS_4arch4Sm90ELb0ELb1ELb1ELb0ELb0ELb0ELb0ELb1ELb1ELb0ELb0ELb0EEENS1_21CollectiveEpilogueFwdINS6_IJSA_SC_SB_EEES9_NS_10bfloat16_tESG_Li256ELb0ELb0ELb0ELb1EEENS1_30DynamicPersistentTileSchedulerILi256ELi128ELb0ELb0ELb1EEEEEEEEEvNT_6ParamsE:
	.zero		3584


//--------------------- .nv.constant0._ZN7cutlass13device_kernelIN5flash11enable_sm90INS1_16FlashAttnFwdSm90INS1_25CollectiveMainloopFwdSm90ILi2EN4cute5tupleIJNS5_1CILi1EEES8_S8_EEENS6_IJNS7_ILi128EEENS7_ILi64EEENS7_ILi256EEEEEELi256ENS_12float_e4m3_tEfNS_4arch4Sm90ELb0ELb1ELb1ELb1ELb0ELb0ELb0ELb1ELb1ELb0ELb0ELb0EEENS1_21CollectiveEpilogueFwdINS6_IJSA_SC_SB_EEES9_NS_10bfloat16_tESG_Li256ELb1ELb0ELb0ELb1EEENS1_36VarlenDynamicPersistentTileSchedulerILi128ELi64ELi256ELi128ELb0ELb0ELb1ELb1ELb0ELb1EEEEEEEEEvNT_6ParamsE --------------------------
	.section	.nv.constant0._ZN7cutlass13device_kernelIN5flash11enable_sm90INS1_16FlashAttnFwdSm90INS1_25CollectiveMainloopFwdSm90ILi2EN4cute5tupleIJNS5_1CILi1EEES8_S8_EEENS6_IJNS7_ILi128EEENS7_ILi64EEENS7_ILi256EEEEEELi256ENS_12float_e4m3_tEfNS_4arch4Sm90ELb0ELb1ELb1ELb1ELb0ELb0ELb0ELb1ELb1ELb0ELb0ELb0EEENS1_21CollectiveEpilogueFwdINS6_IJSA_SC_SB_EEES9_NS_10bfloat16_tESG_Li256ELb1ELb0ELb0ELb1EEENS1_36VarlenDynamicPersistentTileSchedulerILi128ELi64ELi256ELi128ELb0ELb0ELb1ELb1ELb0ELb1EEEEEEEEEvNT_6ParamsE,"a",@progbits
	.sectionflags	@""
	.align	4
.nv.constant0._ZN7cutlass13device_kernelIN5flash11enable_sm90INS1_16FlashAttnFwdSm90INS1_25CollectiveMainloopFwdSm90ILi2EN4cute5tupleIJNS5_1CILi1EEES8_S8_EEENS6_IJNS7_ILi128EEENS7_ILi64EEENS7_ILi256EEEEEELi256ENS_12float_e4m3_tEfNS_4arch4Sm90ELb0ELb1ELb1ELb1ELb0ELb0ELb0ELb1ELb1ELb0ELb0ELb0EEENS1_21CollectiveEpilogueFwdINS6_IJSA_SC_SB_EEES9_NS_10bfloat16_tESG_Li256ELb1ELb0ELb0ELb1EEENS1_36VarlenDynamicPersistentTileSchedulerILi128ELi64ELi256ELi128ELb0ELb0ELb1ELb1ELb0ELb1EEEEEEEEEvNT_6ParamsE:
	.zero		3200


//--------------------- .nv.constant0._ZN7cutlass13device_kernelIN5flash11enable_sm90INS1_16FlashAttnFwdSm90INS1_25CollectiveMainloopFwdSm90ILi2EN4cute5tupleIJNS5_1CILi1EEES8_S8_EEENS6_IJNS7_ILi128EEENS7_ILi64EEENS7_ILi256EEEEEELi256ENS_12float_e4m3_tEfNS_4arch4Sm90ELb0ELb1ELb1ELb1ELb0ELb1ELb0ELb1ELb1ELb0ELb0ELb0EEENS1_21CollectiveEpilogueFwdINS6_IJSA_SC_SB_EEES9_NS_10bfloat16_tESG_Li256ELb1ELb0ELb0ELb1EEENS1_36VarlenDynamicPersistentTileSchedulerILi128ELi64ELi256ELi128ELb0ELb0ELb1ELb1ELb0ELb1EEEEEEEEEvNT_6ParamsE --------------------------
	.section	.nv.constant0._ZN7cutlass13device_kernelIN5flash11enable_sm90INS1_16FlashAttnFwdSm90INS1_25CollectiveMainloopFwdSm90ILi2EN4cute5tupleIJNS5_1CILi1EEES8_S8_EEENS6_IJNS7_ILi128EEENS7_ILi64EEENS7_ILi256EEEEEELi256ENS_12float_e4m3_tEfNS_4arch4Sm90ELb0ELb1ELb1ELb1ELb0ELb1ELb0ELb1ELb1ELb0ELb0ELb0EEENS1_21CollectiveEpilogueFwdINS6_IJSA_SC_SB_EEES9_NS_10bfloat16_tESG_Li256ELb1ELb0ELb0ELb1EEENS1_36VarlenDynamicPersistentTileSchedulerILi128ELi64ELi256ELi128ELb0ELb0ELb1ELb1ELb0ELb1EEEEEEEEEvNT_6ParamsE,"a",@progbits
	.sectionflags	@""
	.align	4
.nv.constant0._ZN7cutlass13device_kernelIN5flash11enable_sm90INS1_16FlashAttnFwdSm90INS1_25CollectiveMainloopFwdSm90ILi2EN4cute5tupleIJNS5_1CILi1EEES8_S8_EEENS6_IJNS7_ILi128EEENS7_ILi64EEENS7_ILi256EEEEEELi256ENS_12float_e4m3_tEfNS_4arch4Sm90ELb0ELb1ELb1ELb1ELb0ELb1ELb0ELb1ELb1ELb0ELb0ELb0EEENS1_21CollectiveEpilogueFwdINS6_IJSA_SC_SB_EEES9_NS_10bfloat16_tESG_Li256ELb1ELb0ELb0ELb1EEENS1_36VarlenDynamicPersistentTileSchedulerILi128ELi64ELi256ELi128ELb0ELb0ELb1ELb1ELb0ELb1EEEEEEEEEvNT_6ParamsE:
	.zero		3200


//--------------------- .nv.constant0._ZN7cutlass13device_kernelIN5flash11enable_sm90INS1_16FlashAttnFwdSm90INS1_25CollectiveMainloopFwdSm90ILi2EN4cute5tupleIJNS5_1CILi1EEES8_S8_EEENS6_IJNS7_ILi128EEESA_NS7_ILi256EEEEEELi256ENS_12float_e4m3_tEfNS_4arch4Sm90ELb1ELb0ELb1ELb0ELb0ELb0ELb0ELb1ELb1ELb0ELb0ELb0EEENS1_21CollectiveEpilogueFwdINS6_IJSA_SB_SA_EEES9_NS_10bfloat16_tESF_Li256ELb0ELb0ELb0ELb1EEENS1_30DynamicPersistentTileSchedulerILi256ELi128ELb0ELb0ELb1EEEEEEEEEvNT_6ParamsE --------------------------
	.section	.nv.constant0._ZN7cutlass13device_kernelIN5flash11enable_sm90INS1_16FlashAttnFwdSm90INS1_25CollectiveMainloopFwdSm90ILi2EN4cute5tupleIJNS5_1CILi1EEES8_S8_EEENS6_IJNS7_ILi128EEESA_NS7_ILi256EEEEEELi256ENS_12float_e4m3_tEfNS_4arch4Sm90ELb1ELb0ELb1ELb0ELb0ELb0ELb0ELb1ELb1ELb0ELb0ELb0EEENS1_21CollectiveEpilogueFwdINS6_IJSA_SB_SA_EEES9_NS_10bfloat16_tESF_Li256ELb0ELb0ELb0ELb1EEENS1_30DynamicPersistentTileSchedulerILi256ELi128ELb0ELb0ELb1EEEEEEEEEvNT_6ParamsE,"a",@progbits
	.sectionflags	@""
	.align	4
.nv.constant0._ZN7cutlass13device_kernelIN5flash11enable_sm90INS1_16FlashAttnFwdSm90INS1_25CollectiveMainloopFwdSm90ILi2EN4cute5tupleIJNS5_1CILi1EEES8_S8_EEENS6_IJNS7_ILi128EEESA_NS7_ILi256EEEEEELi256ENS_12float_e4m3_tEfNS_4arch4Sm90ELb1ELb0ELb1ELb0ELb0ELb0ELb0ELb1ELb1ELb0ELb0ELb0EEENS1_21CollectiveEpilogueFwdINS6_IJSA_SB_SA_EEES9_NS_10bfloat16_tESF_Li256ELb0ELb0ELb0ELb1EEENS1_30DynamicPersistentTileSchedulerILi256ELi128ELb0ELb0ELb1EEEEEEEEEvNT_6ParamsE:
	.zero		3584


//--------------------- .nv.constant0._ZN7cutlass13device_kernelIN5flash11enable_sm90INS1_16FlashAttnFwdSm90INS1_25CollectiveMainloopFwdSm90ILi2EN4cute5tupleIJNS5_1CILi1EEES8_S8_EEENS6_IJNS7_ILi128EEESA_NS7_ILi256EEEEEELi256ENS_12float_e4m3_tEfNS_4arch4Sm90ELb1ELb0ELb1ELb1ELb0ELb0ELb0ELb1ELb1ELb0ELb0ELb0EEENS1_21CollectiveEpilogueFwdINS6_IJSA_SB_SA_EEES9_NS_10bfloat16_tESF_Li256ELb1ELb0ELb0ELb1EEENS1_36VarlenDynamicPersistentTileSchedulerILi128ELi128ELi256ELi128ELb0ELb0ELb1ELb1ELb1ELb1EEEEEEEEEvNT_6ParamsE --------------------------
	.section	.nv.constant0._ZN7cutlass13device_kernelIN5flash11enable_sm90INS1_16FlashAttnFwdSm90INS1_25CollectiveMainloopFwdSm90ILi2EN4cute5tupleIJNS5_1CILi1EEES8_S8_EEENS6_IJNS7_ILi128EEESA_NS7_ILi256EEEEEELi256ENS_12float_e4m3_tEfNS_4arch4Sm90ELb1ELb0ELb1ELb1ELb0ELb0ELb0ELb1ELb1ELb0ELb0ELb0EEENS1_21CollectiveEpilogueFwdINS6_IJSA_SB_SA_EEES9_NS_10bfloat16_tESF_Li256ELb1ELb0ELb0ELb1EEENS1_36VarlenDynamicPersistentTileSchedulerILi128ELi128ELi256ELi128ELb0ELb0ELb1ELb1ELb1ELb1EEEEEEEEEvNT_6ParamsE,"a",@progbits
	.sectionflags	@""
	.align	4
.nv.constant0._ZN7cutlass13device_kernelIN5flash11enable_sm90INS1_16FlashAttnFwdSm90INS1_25CollectiveMainloopFwdSm90ILi2EN4cute5tupleIJNS5_1CILi1EEES8_S8_EEENS6_IJNS7_ILi128EEESA_NS7_ILi256EEEEEELi256ENS_12float_e4m3_tEfNS_4arch4Sm90ELb1ELb0ELb1ELb1ELb0ELb0ELb0ELb1ELb1ELb0ELb0ELb0EEENS1_21CollectiveEpilogueFwdINS6_IJSA_SB_SA_EEES9_NS_10bfloat16_tESF_Li256ELb1ELb0ELb0ELb1EEENS1_36VarlenDynamicPersistentTileSchedulerILi128ELi128ELi256ELi128ELb0ELb0ELb1ELb1ELb1ELb1EEEEEEEEEvNT_6ParamsE:
	.zero		3200


//--------------------- .nv.constant0._ZN7cutlass13device_kernelIN5flash11enable_sm90INS1_16FlashAttnFwdSm90INS1_25CollectiveMainloopFwdSm90ILi2EN4cute5tupleIJNS5_1CILi1EEES8_S8_EEENS6_IJNS7_ILi128EEESA_NS7_ILi256EEEEEELi256ENS_12float_e4m3_tEfNS_4arch4Sm90ELb1ELb0ELb1ELb1ELb0ELb1ELb0ELb1ELb1ELb0ELb0ELb0EEENS1_21CollectiveEpilogueFwdINS6_IJSA_SB_SA_EEES9_NS_10bfloat16_tESF_Li256ELb1ELb0ELb0ELb1EEENS1_36VarlenDynamicPersistentTileSchedulerILi128ELi128ELi256ELi128ELb0ELb0ELb1ELb1ELb1ELb1EEEEEEEEEvNT_6ParamsE --------------------------
	.section	.nv.constant0._ZN7cutlass13device_kernelIN5flash11enable_sm90INS1_16FlashAttnFwdSm90INS1_25CollectiveMainloopFwdSm90ILi2EN4cute5tupleIJNS5_1CILi1EEES8_S8_EEENS6_IJNS7_ILi128EEESA_NS7_ILi256EEEEEELi256ENS_12float_e4m3_tEfNS_4arch4Sm90ELb1ELb0ELb1ELb1ELb0ELb1ELb0ELb1ELb1ELb0ELb0ELb0EEENS1_21CollectiveEpilogueFwdINS6_IJSA_SB_SA_EEES9_NS_10bfloat16_tESF_Li256ELb1ELb0ELb0ELb1EEENS1_36VarlenDynamicPersistentTileSchedulerILi128ELi128ELi256ELi128ELb0ELb0ELb1ELb1ELb1ELb1EEEEEEEEEvNT_6ParamsE,"a",@progbits
	.sectionflags	@""
	.align	4
.nv.constant0._ZN7cutlass13device_kernelIN5flash11enable_sm90INS1_16FlashAttnFwdSm90INS1_25CollectiveMainloopFwdSm90ILi2EN4cute5tupleIJNS5_1CILi1EEES8_S8_EEENS6_IJNS7_ILi128EEESA_NS7_ILi256EEEEEELi256ENS_12float_e4m3_tEfNS_4arch4Sm90ELb1ELb0ELb1ELb1ELb0ELb1ELb0ELb1ELb1ELb0ELb0ELb0EEENS1_21CollectiveEpilogueFwdINS6_IJSA_SB_SA_EEES9_NS_10bfloat16_tESF_Li256ELb1ELb0ELb0ELb1EEENS1_36VarlenDynamicPersistentTileSchedulerILi128ELi128ELi256ELi128ELb0ELb0ELb1ELb1ELb1ELb1EEEEEEEEEvNT_6ParamsE:
	.zero		3200


//--------------------- SYMBOLS --------------------------

	.type		.nv.reservedSmem.offset0,@object
	.size		.nv.reservedSmem.offset0,0x4
	.type		__assertfail,@function
